//
// Generated by NVIDIA NVVM Compiler
//
// Compiler Build ID: CL-36424714
// Cuda compilation tools, release 13.0, V13.0.88
// Based on NVVM 20.0.0
//

.version 9.0
.target sm_100
.address_size 64

	// .globl	_Z21render_braille_kernelPKhjjjiiiiiidhhPhS1_S1_
.func  (.param .align 16 .b8 func_retval0[16]) __internal_trig_reduction_slowpathd
(
	.param .b64 __internal_trig_reduction_slowpathd_param_0
)
;
.global .align 8 .b8 __cudart_i2opi_d[144] = {8, 93, 141, 31, 177, 95, 251, 107, 234, 146, 82, 138, 247, 57, 7, 61, 123, 241, 229, 235, 199, 186, 39, 117, 45, 234, 95, 158, 102, 63, 70, 79, 183, 9, 203, 39, 207, 126, 54, 109, 31, 109, 10, 90, 139, 17, 47, 239, 15, 152, 5, 222, 255, 151, 248, 31, 59, 40, 249, 189, 139, 95, 132, 156, 244, 57, 83, 131, 57, 214, 145, 57, 65, 126, 95, 180, 38, 112, 156, 233, 132, 68, 187, 46, 245, 53, 130, 232, 62, 167, 41, 177, 28, 235, 29, 254, 28, 146, 209, 9, 234, 46, 73, 6, 224, 210, 77, 66, 58, 110, 36, 183, 97, 197, 187, 222, 171, 99, 81, 254, 65, 144, 67, 60, 153, 149, 98, 219, 192, 221, 52, 245, 209, 87, 39, 252, 41, 21, 68, 78, 110, 131, 249, 162};
.global .align 16 .b8 __cudart_sin_cos_coeffs[128] = {70, 210, 176, 44, 241, 229, 90, 190, 146, 227, 172, 105, 227, 29, 199, 62, 161, 98, 219, 25, 160, 1, 42, 191, 24, 8, 17, 17, 17, 17, 129, 63, 84, 85, 85, 85, 85, 85, 197, 191, 0, 0, 0, 0, 0, 0, 0, 0, 0, 0, 0, 0, 0, 0, 0, 0, 100, 129, 253, 32, 131, 255, 168, 189, 40, 133, 239, 193, 167, 238, 33, 62, 217, 230, 6, 142, 79, 126, 146, 190, 233, 188, 221, 25, 160, 1, 250, 62, 71, 93, 193, 22, 108, 193, 86, 191, 81, 85, 85, 85, 85, 85, 165, 63, 0, 0, 0, 0, 0, 0, 224, 191, 0, 0, 0, 0, 0, 0, 240, 63};

.visible .entry _Z21render_braille_kernelPKhjjjiiiiiidhhPhS1_S1_(
	.param .u64 .ptr .align 1 _Z21render_braille_kernelPKhjjjiiiiiidhhPhS1_S1__param_0,
	.param .u32 _Z21render_braille_kernelPKhjjjiiiiiidhhPhS1_S1__param_1,
	.param .u32 _Z21render_braille_kernelPKhjjjiiiiiidhhPhS1_S1__param_2,
	.param .u32 _Z21render_braille_kernelPKhjjjiiiiiidhhPhS1_S1__param_3,
	.param .u32 _Z21render_braille_kernelPKhjjjiiiiiidhhPhS1_S1__param_4,
	.param .u32 _Z21render_braille_kernelPKhjjjiiiiiidhhPhS1_S1__param_5,
	.param .u32 _Z21render_braille_kernelPKhjjjiiiiiidhhPhS1_S1__param_6,
	.param .u32 _Z21render_braille_kernelPKhjjjiiiiiidhhPhS1_S1__param_7,
	.param .u32 _Z21render_braille_kernelPKhjjjiiiiiidhhPhS1_S1__param_8,
	.param .u32 _Z21render_braille_kernelPKhjjjiiiiiidhhPhS1_S1__param_9,
	.param .f64 _Z21render_braille_kernelPKhjjjiiiiiidhhPhS1_S1__param_10,
	.param .u8 _Z21render_braille_kernelPKhjjjiiiiiidhhPhS1_S1__param_11,
	.param .u8 _Z21render_braille_kernelPKhjjjiiiiiidhhPhS1_S1__param_12,
	.param .u64 .ptr .align 1 _Z21render_braille_kernelPKhjjjiiiiiidhhPhS1_S1__param_13,
	.param .u64 .ptr .align 1 _Z21render_braille_kernelPKhjjjiiiiiidhhPhS1_S1__param_14,
	.param .u64 .ptr .align 1 _Z21render_braille_kernelPKhjjjiiiiiidhhPhS1_S1__param_15
)
{
	.local .align 16 .b8 	__local_depot0[1504];
	.reg .b64 	%SP;
	.reg .b64 	%SPL;
	.reg .pred 	%p<5950>;
	.reg .b16 	%rs<5309>;
	.reg .b32 	%r<11782>;
	.reg .b32 	%f<3>;
	.reg .b64 	%rd<5049>;
	.reg .b64 	%fd<28613>;

	mov.u64 	%SPL, __local_depot0;
	ld.param.u64 	%rd231, [_Z21render_braille_kernelPKhjjjiiiiiidhhPhS1_S1__param_0];
	ld.param.u32 	%r4273, [_Z21render_braille_kernelPKhjjjiiiiiidhhPhS1_S1__param_1];
	ld.param.u32 	%r4274, [_Z21render_braille_kernelPKhjjjiiiiiidhhPhS1_S1__param_2];
	ld.param.u32 	%r4275, [_Z21render_braille_kernelPKhjjjiiiiiidhhPhS1_S1__param_3];
	ld.param.u32 	%r4276, [_Z21render_braille_kernelPKhjjjiiiiiidhhPhS1_S1__param_4];
	ld.param.u32 	%r4277, [_Z21render_braille_kernelPKhjjjiiiiiidhhPhS1_S1__param_5];
	ld.param.u32 	%r4278, [_Z21render_braille_kernelPKhjjjiiiiiidhhPhS1_S1__param_6];
	ld.param.u32 	%r4282, [_Z21render_braille_kernelPKhjjjiiiiiidhhPhS1_S1__param_7];
	ld.param.u32 	%r4280, [_Z21render_braille_kernelPKhjjjiiiiiidhhPhS1_S1__param_8];
	ld.param.u32 	%r4281, [_Z21render_braille_kernelPKhjjjiiiiiidhhPhS1_S1__param_9];
	ld.param.f64 	%fd2905, [_Z21render_braille_kernelPKhjjjiiiiiidhhPhS1_S1__param_10];
	cvta.to.global.u64 	%rd1, %rd231;
	add.u64 	%rd2, %SPL, 0;
	add.u64 	%rd3, %SPL, 304;
	add.u64 	%rd4, %SPL, 604;
	add.u64 	%rd5, %SPL, 904;
	add.u64 	%rd6, %SPL, 1204;
	add.u64 	%rd7, %SPL, 0;
	add.u64 	%rd8, %SPL, 304;
	mov.u32 	%r4283, %ctaid.x;
	mov.u32 	%r4284, %ntid.x;
	mov.u32 	%r4285, %tid.x;
	mad.lo.s32 	%r1, %r4283, %r4284, %r4285;
	mov.u32 	%r4286, %ctaid.y;
	mov.u32 	%r4287, %ntid.y;
	mov.u32 	%r4288, %tid.y;
	mad.lo.s32 	%r4289, %r4286, %r4287, %r4288;
	setp.ge.s32 	%p6, %r1, %r4278;
	setp.ge.s32 	%p7, %r4289, %r4282;
	or.pred  	%p8, %p6, %p7;
	@%p8 bra 	$L__BB0_3550;
	ld.param.u8 	%rs4096, [_Z21render_braille_kernelPKhjjjiiiiiidhhPhS1_S1__param_11];
	mov.b32 	%r4291, 0;
	st.local.v2.u32 	[%rd7], {%r4291, %r4291};
	st.local.v2.u32 	[%rd7+8], {%r4291, %r4291};
	st.local.v2.u32 	[%rd7+16], {%r4291, %r4291};
	st.local.v2.u32 	[%rd7+24], {%r4291, %r4291};
	st.local.v2.u32 	[%rd7+32], {%r4291, %r4291};
	st.local.v2.u32 	[%rd7+40], {%r4291, %r4291};
	st.local.v2.u32 	[%rd7+48], {%r4291, %r4291};
	st.local.v2.u32 	[%rd7+56], {%r4291, %r4291};
	st.local.v2.u32 	[%rd7+64], {%r4291, %r4291};
	st.local.v2.u32 	[%rd7+72], {%r4291, %r4291};
	st.local.v2.u32 	[%rd7+80], {%r4291, %r4291};
	st.local.v2.u32 	[%rd7+88], {%r4291, %r4291};
	st.local.v2.u32 	[%rd7+96], {%r4291, %r4291};
	st.local.v2.u32 	[%rd7+104], {%r4291, %r4291};
	mov.b32 	%r10213, 1;
	st.local.v4.u32 	[%rd8], {%r4291, %r4291, %r4291, %r10213};
	mov.b32 	%r4292, 2;
	st.local.v4.u32 	[%rd8+16], {%r4291, %r4292, %r10213, %r4291};
	st.local.v4.u32 	[%rd8+32], {%r10213, %r10213, %r10213, %r4292};
	mov.b32 	%r4293, 3;
	st.local.v4.u32 	[%rd8+48], {%r4291, %r4293, %r10213, %r4293};
	setp.gt.u16 	%p9, %rs4096, 94;
	@%p9 bra 	$L__BB0_4;
	ld.param.u8 	%rs4097, [_Z21render_braille_kernelPKhjjjiiiiiidhhPhS1_S1__param_11];
	setp.gt.u16 	%p10, %rs4097, 79;
	mov.b32 	%r10213, 2;
	@%p10 bra 	$L__BB0_4;
	ld.param.u8 	%rs4098, [_Z21render_braille_kernelPKhjjjiiiiiidhhPhS1_S1__param_11];
	setp.gt.u16 	%p11, %rs4098, 59;
	setp.gt.u16 	%p12, %rs4098, 39;
	selp.b32 	%r4295, 4, 2, %p12;
	selp.b32 	%r10213, 3, %r4295, %p11;
$L__BB0_4:
	shl.b32 	%r5, %r1, 1;
	shl.b32 	%r6, %r4289, 2;
	shr.u32 	%r7, %r10213, 1;
	add.s32 	%r8, %r4280, -1;
	add.s32 	%r9, %r4281, -1;
	mul.f64 	%fd2906, %fd2905, 0d400921FB54442D18;
	div.rn.f64 	%fd1, %fd2906, 0d4066800000000000;
	abs.f64 	%fd2, %fd1;
	setp.eq.f64 	%p13, %fd2, 0d7FF0000000000000;
	mul.f64 	%fd2907, %fd1, 0d3FE45F306DC9C883;
	cvt.rni.s32.f64 	%r11448, %fd2907;
	cvt.rn.f64.s32 	%fd2908, %r11448;
	fma.rn.f64 	%fd2909, %fd2908, 0dBFF921FB54442D18, %fd1;
	fma.rn.f64 	%fd2910, %fd2908, 0dBC91A62633145C00, %fd2909;
	fma.rn.f64 	%fd28512, %fd2908, 0dB97B839A252049C0, %fd2910;
	setp.ltu.f64 	%p14, %fd2, 0d41E0000000000000;
	mov.f64 	%fd2911, 0d0000000000000000;
	mul.rn.f64 	%fd28513, %fd1, %fd2911;
	cvt.rn.f64.s32 	%fd2912, %r4280;
	mul.f64 	%fd5, %fd2912, 0d3FE0000000000000;
	cvt.rn.f64.s32 	%fd2913, %r4281;
	mul.f64 	%fd6, %fd2913, 0d3FE0000000000000;
	cvt.rn.f64.u32 	%fd2914, %r4273;
	mul.f64 	%fd7, %fd2914, 0d3FE0000000000000;
	cvt.rn.f64.u32 	%fd2915, %r4274;
	mul.f64 	%fd8, %fd2915, 0d3FE0000000000000;
	cvt.rn.f64.u32 	%fd2916, %r10213;
	mul.f64 	%fd9, %fd2916, 0d3FE0000000000000;
	mul.f64 	%fd2917, %fd2916, 0d3FD999999999999A;
	add.f64 	%fd2918, %fd2917, %fd2917;
	mul.f64 	%fd10, %fd2917, %fd2918;
	or.pred  	%p1, %p13, %p14;
	selp.f64 	%fd28514, %fd28513, %fd28512, %p13;
	selp.b32 	%r11450, 0, %r11448, %p13;
	neg.s32 	%r12, %r10213;
	neg.s32 	%r13, %r7;
	mov.b32 	%r10214, 0;
	mov.u64 	%rd243, __cudart_sin_cos_coeffs;
$L__BB0_5:
	mul.wide.u32 	%rd239, %r10214, 8;
	add.s64 	%rd240, %rd8, %rd239;
	ld.local.v2.u32 	{%r4298, %r4299}, [%rd240];
	add.s32 	%r4300, %r5, %r4298;
	mul.lo.s32 	%r4301, %r4300, %r4280;
	div.s32 	%r4302, %r4301, %r4276;
	add.s32 	%r4303, %r6, %r4299;
	mul.lo.s32 	%r4304, %r4303, %r4281;
	div.s32 	%r4305, %r4304, %r4277;
	sub.s32 	%r15, %r4305, %r7;
	add.s32 	%r16, %r13, %r4302;
	mov.f64 	%fd27331, 0d0000000000000000;
	mov.b32 	%r10215, 0;
	mov.u32 	%r10221, %r10215;
	mov.u32 	%r10222, %r10215;
	mov.u32 	%r10223, %r10215;
$L__BB0_6:
	add.s32 	%r4306, %r15, %r10215;
	max.s32 	%r4307, %r4306, 0;
	min.s32 	%r4308, %r4307, %r9;
	cvt.rn.f64.s32 	%fd2921, %r4308;
	sub.f64 	%fd13, %fd2921, %fd6;
	cvt.rn.f64.u32 	%fd2922, %r10215;
	sub.f64 	%fd2923, %fd2922, %fd9;
	mul.f64 	%fd14, %fd2923, %fd2923;
	mov.f64 	%fd27330, 0d0000000000000000;
	mov.u32 	%r10219, %r16;
	mov.u32 	%r10220, %r12;
$L__BB0_7:
	mov.b32 	%r10225, 1;
	mov.f64 	%fd27333, %fd28513;
	@%p13 bra 	$L__BB0_11;
	mov.f64 	%fd27333, %fd28512;
	mov.u32 	%r10224, %r11448;
	@%p14 bra 	$L__BB0_10;
	{ // callseq 0, 0
	.param .b64 param0;
	st.param.f64 	[param0], %fd1;
	.param .align 16 .b8 retval0[16];
	call.uni (retval0), 
	__internal_trig_reduction_slowpathd, 
	(
	param0
	);
	ld.param.f64 	%fd27333, [retval0];
	ld.param.b32 	%r10224, [retval0+8];
	} // callseq 0
$L__BB0_10:
	add.s32 	%r10225, %r10224, 1;
$L__BB0_11:
	shl.b32 	%r4311, %r10225, 6;
	cvt.u64.u32 	%rd241, %r4311;
	and.b64  	%rd242, %rd241, 64;
	add.s64 	%rd244, %rd243, %rd242;
	mul.rn.f64 	%fd2925, %fd27333, %fd27333;
	and.b32  	%r4312, %r10225, 1;
	setp.eq.b32 	%p17, %r4312, 1;
	selp.f64 	%fd2926, 0dBDA8FF8320FD8164, 0d3DE5DB65F9785EBA, %p17;
	ld.global.nc.v2.f64 	{%fd2927, %fd2928}, [%rd244];
	fma.rn.f64 	%fd2929, %fd2926, %fd2925, %fd2927;
	fma.rn.f64 	%fd2930, %fd2929, %fd2925, %fd2928;
	ld.global.nc.v2.f64 	{%fd2931, %fd2932}, [%rd244+16];
	fma.rn.f64 	%fd2933, %fd2930, %fd2925, %fd2931;
	fma.rn.f64 	%fd2934, %fd2933, %fd2925, %fd2932;
	ld.global.nc.v2.f64 	{%fd2935, %fd2936}, [%rd244+32];
	fma.rn.f64 	%fd2937, %fd2934, %fd2925, %fd2935;
	fma.rn.f64 	%fd2938, %fd2937, %fd2925, %fd2936;
	fma.rn.f64 	%fd2939, %fd2938, %fd27333, %fd27333;
	fma.rn.f64 	%fd2940, %fd2938, %fd2925, 0d3FF0000000000000;
	selp.f64 	%fd2941, %fd2940, %fd2939, %p17;
	and.b32  	%r4313, %r10225, 2;
	setp.eq.s32 	%p18, %r4313, 0;
	mov.f64 	%fd2942, 0d0000000000000000;
	sub.f64 	%fd2943, %fd2942, %fd2941;
	selp.f64 	%fd20, %fd2941, %fd2943, %p18;
	mov.f64 	%fd27334, %fd28514;
	mov.u32 	%r10226, %r11450;
	@%p1 bra 	$L__BB0_13;
	{ // callseq 1, 0
	.param .b64 param0;
	st.param.f64 	[param0], %fd1;
	.param .align 16 .b8 retval0[16];
	call.uni (retval0), 
	__internal_trig_reduction_slowpathd, 
	(
	param0
	);
	ld.param.f64 	%fd27334, [retval0];
	ld.param.b32 	%r10226, [retval0+8];
	} // callseq 1
$L__BB0_13:
	shl.b32 	%r4315, %r10226, 6;
	cvt.u64.u32 	%rd245, %r4315;
	and.b64  	%rd246, %rd245, 64;
	add.s64 	%rd248, %rd243, %rd246;
	mul.rn.f64 	%fd2946, %fd27334, %fd27334;
	and.b32  	%r4316, %r10226, 1;
	setp.eq.b32 	%p19, %r4316, 1;
	selp.f64 	%fd2947, 0dBDA8FF8320FD8164, 0d3DE5DB65F9785EBA, %p19;
	ld.global.nc.v2.f64 	{%fd2948, %fd2949}, [%rd248];
	fma.rn.f64 	%fd2950, %fd2947, %fd2946, %fd2948;
	fma.rn.f64 	%fd2951, %fd2950, %fd2946, %fd2949;
	ld.global.nc.v2.f64 	{%fd2952, %fd2953}, [%rd248+16];
	fma.rn.f64 	%fd2954, %fd2951, %fd2946, %fd2952;
	fma.rn.f64 	%fd2955, %fd2954, %fd2946, %fd2953;
	ld.global.nc.v2.f64 	{%fd2956, %fd2957}, [%rd248+32];
	fma.rn.f64 	%fd2958, %fd2955, %fd2946, %fd2956;
	fma.rn.f64 	%fd2959, %fd2958, %fd2946, %fd2957;
	fma.rn.f64 	%fd2960, %fd2959, %fd27334, %fd27334;
	fma.rn.f64 	%fd2961, %fd2959, %fd2946, 0d3FF0000000000000;
	selp.f64 	%fd2962, %fd2961, %fd2960, %p19;
	and.b32  	%r4317, %r10226, 2;
	setp.eq.s32 	%p20, %r4317, 0;
	mov.f64 	%fd27335, 0d0000000000000000;
	sub.f64 	%fd2963, %fd27335, %fd2962;
	selp.f64 	%fd2964, %fd2962, %fd2963, %p20;
	max.s32 	%r4318, %r10219, 0;
	min.s32 	%r4319, %r4318, %r8;
	cvt.rn.f64.s32 	%fd2965, %r4319;
	sub.f64 	%fd2966, %fd2965, %fd5;
	mul.f64 	%fd2967, %fd13, %fd2964;
	fma.rn.f64 	%fd2968, %fd2966, %fd20, %fd2967;
	add.f64 	%fd2969, %fd7, %fd2968;
	mul.f64 	%fd2970, %fd13, %fd20;
	mul.f64 	%fd2971, %fd2966, %fd2964;
	sub.f64 	%fd2972, %fd2970, %fd2971;
	add.f64 	%fd2973, %fd8, %fd2972;
	mov.f64 	%fd2974, 0d3FE0000000000000;
	copysign.f64 	%fd2975, %fd2969, %fd2974;
	add.rz.f64 	%fd2976, %fd2969, %fd2975;
	cvt.rzi.f64.f64 	%fd2977, %fd2976;
	cvt.rzi.s32.f64 	%r32, %fd2977;
	copysign.f64 	%fd2978, %fd2973, %fd2974;
	add.rz.f64 	%fd2979, %fd2973, %fd2978;
	cvt.rzi.f64.f64 	%fd2980, %fd2979;
	cvt.rzi.s32.f64 	%r33, %fd2980;
	setp.lt.s32 	%p21, %r32, 0;
	setp.ge.s32 	%p22, %r32, %r4273;
	or.pred  	%p23, %p21, %p22;
	setp.lt.s32 	%p24, %r33, 0;
	setp.ge.s32 	%p25, %r33, %r4274;
	or.pred  	%p26, %p24, %p25;
	or.pred  	%p28, %p23, %p26;
	mov.f64 	%fd27336, %fd27335;
	mov.f64 	%fd27337, %fd27335;
	@%p28 bra 	$L__BB0_15;
	mul.lo.s32 	%r4320, %r33, %r4275;
	cvt.u64.u32 	%rd249, %r4320;
	shl.b32 	%r4321, %r32, 2;
	cvt.u64.u32 	%rd250, %r4321;
	add.s64 	%rd251, %rd249, %rd250;
	add.s64 	%rd252, %rd1, %rd251;
	ld.global.u8 	%rs2418, [%rd252];
	ld.global.u8 	%rs2419, [%rd252+1];
	ld.global.u8 	%rs2420, [%rd252+2];
	cvt.rn.f64.u16 	%fd27335, %rs2420;
	cvt.rn.f64.u16 	%fd27336, %rs2419;
	cvt.rn.f64.u16 	%fd27337, %rs2418;
$L__BB0_15:
	sub.f64 	%fd2981, %fd27330, %fd9;
	fma.rn.f64 	%fd2982, %fd2981, %fd2981, %fd14;
	neg.f64 	%fd2983, %fd2982;
	div.rn.f64 	%fd29, %fd2983, %fd10;
	fma.rn.f64 	%fd2984, %fd29, 0d3FF71547652B82FE, 0d4338000000000000;
	{
	.reg .b32 %temp; 
	mov.b64 	{%r34, %temp}, %fd2984;
	}
	mov.f64 	%fd2985, 0dC338000000000000;
	add.rn.f64 	%fd2986, %fd2984, %fd2985;
	fma.rn.f64 	%fd2987, %fd2986, 0dBFE62E42FEFA39EF, %fd29;
	fma.rn.f64 	%fd2988, %fd2986, 0dBC7ABC9E3B39803F, %fd2987;
	fma.rn.f64 	%fd2989, %fd2988, 0d3E5ADE1569CE2BDF, 0d3E928AF3FCA213EA;
	fma.rn.f64 	%fd2990, %fd2989, %fd2988, 0d3EC71DEE62401315;
	fma.rn.f64 	%fd2991, %fd2990, %fd2988, 0d3EFA01997C89EB71;
	fma.rn.f64 	%fd2992, %fd2991, %fd2988, 0d3F2A01A014761F65;
	fma.rn.f64 	%fd2993, %fd2992, %fd2988, 0d3F56C16C1852B7AF;
	fma.rn.f64 	%fd2994, %fd2993, %fd2988, 0d3F81111111122322;
	fma.rn.f64 	%fd2995, %fd2994, %fd2988, 0d3FA55555555502A1;
	fma.rn.f64 	%fd2996, %fd2995, %fd2988, 0d3FC5555555555511;
	fma.rn.f64 	%fd2997, %fd2996, %fd2988, 0d3FE000000000000B;
	fma.rn.f64 	%fd2998, %fd2997, %fd2988, 0d3FF0000000000000;
	fma.rn.f64 	%fd2999, %fd2998, %fd2988, 0d3FF0000000000000;
	{
	.reg .b32 %temp; 
	mov.b64 	{%r35, %temp}, %fd2999;
	}
	{
	.reg .b32 %temp; 
	mov.b64 	{%temp, %r36}, %fd2999;
	}
	shl.b32 	%r4322, %r34, 20;
	add.s32 	%r4323, %r4322, %r36;
	mov.b64 	%fd27338, {%r35, %r4323};
	{
	.reg .b32 %temp; 
	mov.b64 	{%temp, %r4324}, %fd29;
	}
	mov.b32 	%f2, %r4324;
	abs.f32 	%f1, %f2;
	setp.lt.f32 	%p29, %f1, 0f4086232B;
	@%p29 bra 	$L__BB0_18;
	setp.lt.f64 	%p30, %fd29, 0d0000000000000000;
	add.f64 	%fd3000, %fd29, 0d7FF0000000000000;
	selp.f64 	%fd27338, 0d0000000000000000, %fd3000, %p30;
	setp.geu.f32 	%p31, %f1, 0f40874800;
	@%p31 bra 	$L__BB0_18;
	shr.u32 	%r4325, %r34, 31;
	add.s32 	%r4326, %r34, %r4325;
	shr.s32 	%r4327, %r4326, 1;
	shl.b32 	%r4328, %r4327, 20;
	add.s32 	%r4329, %r36, %r4328;
	mov.b64 	%fd3001, {%r35, %r4329};
	sub.s32 	%r4330, %r34, %r4327;
	shl.b32 	%r4331, %r4330, 20;
	add.s32 	%r4332, %r4331, 1072693248;
	mov.b32 	%r4333, 0;
	mov.b64 	%fd3002, {%r4333, %r4332};
	mul.f64 	%fd27338, %fd3002, %fd3001;
$L__BB0_18:
	cvt.rn.f64.u32 	%fd3003, %r10223;
	fma.rn.f64 	%fd3004, %fd27335, %fd27338, %fd3003;
	cvt.rzi.u32.f64 	%r10223, %fd3004;
	cvt.rn.f64.u32 	%fd3005, %r10222;
	fma.rn.f64 	%fd3006, %fd27336, %fd27338, %fd3005;
	cvt.rzi.u32.f64 	%r10222, %fd3006;
	cvt.rn.f64.u32 	%fd3007, %r10221;
	fma.rn.f64 	%fd3008, %fd27337, %fd27338, %fd3007;
	cvt.rzi.u32.f64 	%r10221, %fd3008;
	add.f64 	%fd27331, %fd27331, %fd27338;
	add.f64 	%fd27330, %fd27330, 0d3FF0000000000000;
	add.s32 	%r10220, %r10220, 1;
	setp.ne.s32 	%p32, %r10220, 0;
	add.s32 	%r10219, %r10219, 1;
	@%p32 bra 	$L__BB0_7;
	add.s32 	%r10215, %r10215, 1;
	setp.ne.s32 	%p33, %r10215, %r10213;
	@%p33 bra 	$L__BB0_6;
	cvt.rn.f64.u32 	%fd3009, %r10223;
	div.rn.f64 	%fd3010, %fd3009, %fd27331;
	cvt.rzi.u32.f64 	%r4334, %fd3010;
	cvt.u16.u32 	%rs2421, %r4334;
	and.b16  	%rs2422, %rs2421, 255;
	cvt.rn.f64.u32 	%fd3011, %r10222;
	div.rn.f64 	%fd3012, %fd3011, %fd27331;
	cvt.rzi.u32.f64 	%r4335, %fd3012;
	cvt.u16.u32 	%rs2423, %r4335;
	and.b16  	%rs2424, %rs2423, 255;
	cvt.rn.f64.u32 	%fd3013, %r10221;
	div.rn.f64 	%fd3014, %fd3013, %fd27331;
	cvt.rzi.u32.f64 	%r4336, %fd3014;
	cvt.u16.u32 	%rs2425, %r4336;
	and.b16  	%rs2426, %rs2425, 255;
	mul.wide.u32 	%rd253, %r10214, 3;
	add.s64 	%rd254, %rd7, %rd253;
	st.local.u8 	[%rd254+64], %rs2421;
	mul.lo.s32 	%r4337, %r10214, 3;
	cvt.u64.u32 	%rd255, %r4337;
	add.s64 	%rd256, %rd7, %rd255;
	st.local.u8 	[%rd256+65], %rs2423;
	st.local.u8 	[%rd256+66], %rs2425;
	cvt.rn.f64.u16 	%fd3015, %rs2422;
	cvt.rn.f64.u16 	%fd3016, %rs2424;
	mul.f64 	%fd3017, %fd3016, 0d3FE2C8B439581062;
	fma.rn.f64 	%fd3018, %fd3015, 0d3FD322D0E5604189, %fd3017;
	cvt.rn.f64.u16 	%fd3019, %rs2426;
	fma.rn.f64 	%fd3020, %fd3019, 0d3FBD2F1A9FBE76C9, %fd3018;
	mul.wide.u32 	%rd257, %r10214, 5;
	add.s64 	%rd258, %rd254, %rd257;
	st.local.f64 	[%rd258], %fd3020;
	add.s32 	%r10214, %r10214, 1;
	setp.ne.s32 	%p34, %r10214, 8;
	@%p34 bra 	$L__BB0_5;
	ld.param.u8 	%rs4099, [_Z21render_braille_kernelPKhjjjiiiiiidhhPhS1_S1__param_11];
	setp.gt.u16 	%p35, %rs4099, 69;
	selp.f64 	%fd36, 0d403E000000000000, 0d4049000000000000, %p35;
	ld.local.v2.b32 	{%r4338, %r4339}, [%rd7+64];
	mov.b64 	%rd259, {%r4338, %r4339};
	bfe.u32 	%r44, %r4338, 0, 8;
	bfe.u32 	%r45, %r4338, 24, 8;
	sub.s32 	%r4340, %r44, %r45;
	cvt.rn.f64.s32 	%fd3021, %r4340;
	bfe.u32 	%r46, %r4338, 8, 8;
	bfe.u32 	%r47, %r4339, 0, 8;
	sub.s32 	%r4341, %r46, %r47;
	cvt.rn.f64.s32 	%fd3022, %r4341;
	bfe.u32 	%r48, %r4338, 16, 8;
	shr.u64 	%rd260, %rd259, 40;
	cvt.u32.u64 	%r4342, %rd260;
	and.b32  	%r49, %r4342, 255;
	sub.s32 	%r4343, %r48, %r49;
	cvt.rn.f64.s32 	%fd3023, %r4343;
	add.f64 	%fd3024, %fd3021, %fd3021;
	mul.f64 	%fd3025, %fd3022, 0d4010000000000000;
	mul.f64 	%fd3026, %fd3025, %fd3022;
	fma.rn.f64 	%fd3027, %fd3024, %fd3021, %fd3026;
	mul.f64 	%fd3028, %fd3023, 0d4008000000000000;
	fma.rn.f64 	%fd3029, %fd3028, %fd3023, %fd3027;
	sqrt.rn.f64 	%fd3030, %fd3029;
	ld.local.f64 	%fd37, [%rd7];
	ld.local.f64 	%fd38, [%rd7+8];
	sub.f64 	%fd3031, %fd37, %fd38;
	abs.f64 	%fd3032, %fd3031;
	add.f64 	%fd3033, %fd3032, %fd3032;
	max.f64 	%fd3034, %fd3030, %fd3033;
	setp.leu.f64 	%p36, %fd3034, %fd36;
	shr.u64 	%rd261, %rd259, 48;
	cvt.u16.u64 	%rs1, %rd261;
	@%p36 bra 	$L__BB0_23;
	mov.b16 	%rs2427, 1;
	st.local.u8 	[%rd7+96], %rs2427;
$L__BB0_23:
	shr.u16 	%rs2428, %rs1, 8;
	cvt.u32.u16 	%r4344, %rs1;
	and.b32  	%r50, %r4344, 255;
	cvt.u32.u16 	%r51, %rs2428;
	ld.local.v2.b32 	{%r4345, %r4346}, [%rd7+72];
	bfe.u32 	%r52, %r4345, 0, 8;
	ld.local.f64 	%fd39, [%rd7+16];
	bfe.u32 	%r53, %r4345, 8, 8;
	bfe.u32 	%r54, %r4346, 0, 8;
	bfe.u32 	%r55, %r4345, 16, 8;
	bfe.u32 	%r56, %r4346, 8, 8;
	bfe.u32 	%r57, %r4345, 24, 8;
	bfe.u32 	%r58, %r4346, 16, 8;
	ld.local.f64 	%fd40, [%rd7+24];
	ld.local.f64 	%fd41, [%rd7+32];
	bfe.u32 	%r59, %r4346, 24, 8;
	ld.local.v2.b32 	{%r4347, %r4348}, [%rd7+80];
	bfe.u32 	%r60, %r4347, 0, 8;
	bfe.u32 	%r61, %r4347, 8, 8;
	ld.local.f64 	%fd42, [%rd7+40];
	bfe.u32 	%r62, %r4347, 16, 8;
	bfe.u32 	%r63, %r4348, 8, 8;
	sub.s32 	%r4349, %r62, %r63;
	cvt.rn.f64.s32 	%fd3035, %r4349;
	bfe.u32 	%r64, %r4347, 24, 8;
	bfe.u32 	%r65, %r4348, 16, 8;
	sub.s32 	%r4350, %r64, %r65;
	cvt.rn.f64.s32 	%fd3036, %r4350;
	bfe.u32 	%r66, %r4348, 0, 8;
	bfe.u32 	%r67, %r4348, 24, 8;
	sub.s32 	%r4351, %r66, %r67;
	cvt.rn.f64.s32 	%fd3037, %r4351;
	add.f64 	%fd3038, %fd3035, %fd3035;
	mul.f64 	%fd3039, %fd3036, 0d4010000000000000;
	mul.f64 	%fd3040, %fd3039, %fd3036;
	fma.rn.f64 	%fd3041, %fd3038, %fd3035, %fd3040;
	mul.f64 	%fd3042, %fd3037, 0d4008000000000000;
	fma.rn.f64 	%fd3043, %fd3042, %fd3037, %fd3041;
	sqrt.rn.f64 	%fd3044, %fd3043;
	ld.local.f64 	%fd43, [%rd7+48];
	ld.local.f64 	%fd44, [%rd7+56];
	sub.f64 	%fd3045, %fd43, %fd44;
	abs.f64 	%fd3046, %fd3045;
	add.f64 	%fd3047, %fd3046, %fd3046;
	max.f64 	%fd3048, %fd3044, %fd3047;
	setp.leu.f64 	%p37, %fd3048, %fd36;
	@%p37 bra 	$L__BB0_25;
	mov.b16 	%rs2429, 1;
	st.local.u8 	[%rd7+96], %rs2429;
$L__BB0_25:
	ld.param.u8 	%rs4100, [_Z21render_braille_kernelPKhjjjiiiiiidhhPhS1_S1__param_11];
	add.f64 	%fd3049, %fd37, 0d0000000000000000;
	add.f64 	%fd3050, %fd3049, %fd38;
	add.f64 	%fd3051, %fd3050, %fd39;
	add.f64 	%fd3052, %fd3051, %fd40;
	add.f64 	%fd3053, %fd3052, %fd41;
	add.f64 	%fd3054, %fd3053, %fd42;
	add.f64 	%fd3055, %fd3054, %fd43;
	add.f64 	%fd3056, %fd3055, %fd44;
	mul.f64 	%fd28580, %fd3056, 0d3FC0000000000000;
	setp.gt.u16 	%p38, %rs4100, 89;
	setp.lt.u16 	%p39, %rs4100, 50;
	selp.b32 	%r4353, 3, 2, %p39;
	selp.b32 	%r68, 1, %r4353, %p38;
	sub.s32 	%r4354, %r4289, %r68;
	setp.lt.s32 	%p40, %r4354, 0;
	setp.ge.s32 	%p41, %r4354, %r4282;
	or.pred  	%p2, %p40, %p41;
	shl.b32 	%r69, %r4354, 2;
	sub.s32 	%r70, %r1, %r68;
	setp.lt.s32 	%p43, %r70, 0;
	setp.ge.s32 	%p44, %r70, %r4278;
	or.pred  	%p3, %p43, %p44;
	or.pred  	%p45, %p3, %p2;
	mov.b32 	%r10401, 0;
	@%p45 bra 	$L__BB0_91;
	setp.eq.f64 	%p46, %fd2, 0d7FF0000000000000;
	mul.lo.s32 	%r4356, %r70, %r4280;
	shl.b32 	%r71, %r4356, 1;
	mul.lo.s32 	%r72, %r69, %r4281;
	mov.b32 	%r10228, 1;
	mov.f64 	%fd27340, %fd28513;
	@%p46 bra 	$L__BB0_30;
	setp.ltu.f64 	%p47, %fd2, 0d41E0000000000000;
	mov.f64 	%fd27340, %fd28512;
	mov.u32 	%r10227, %r11448;
	@%p47 bra 	$L__BB0_29;
	{ // callseq 2, 0
	.param .b64 param0;
	st.param.f64 	[param0], %fd1;
	.param .align 16 .b8 retval0[16];
	call.uni (retval0), 
	__internal_trig_reduction_slowpathd, 
	(
	param0
	);
	ld.param.f64 	%fd27340, [retval0];
	ld.param.b32 	%r10227, [retval0+8];
	} // callseq 2
$L__BB0_29:
	add.s32 	%r10228, %r10227, 1;
$L__BB0_30:
	shl.b32 	%r4358, %r10228, 6;
	cvt.u64.u32 	%rd262, %r4358;
	and.b64  	%rd263, %rd262, 64;
	mov.u64 	%rd264, __cudart_sin_cos_coeffs;
	add.s64 	%rd265, %rd264, %rd263;
	mul.rn.f64 	%fd3058, %fd27340, %fd27340;
	and.b32  	%r4359, %r10228, 1;
	setp.eq.b32 	%p48, %r4359, 1;
	selp.f64 	%fd3059, 0dBDA8FF8320FD8164, 0d3DE5DB65F9785EBA, %p48;
	ld.global.nc.v2.f64 	{%fd3060, %fd3061}, [%rd265];
	fma.rn.f64 	%fd3062, %fd3059, %fd3058, %fd3060;
	fma.rn.f64 	%fd3063, %fd3062, %fd3058, %fd3061;
	ld.global.nc.v2.f64 	{%fd3064, %fd3065}, [%rd265+16];
	fma.rn.f64 	%fd3066, %fd3063, %fd3058, %fd3064;
	fma.rn.f64 	%fd3067, %fd3066, %fd3058, %fd3065;
	ld.global.nc.v2.f64 	{%fd3068, %fd3069}, [%rd265+32];
	fma.rn.f64 	%fd3070, %fd3067, %fd3058, %fd3068;
	fma.rn.f64 	%fd3071, %fd3070, %fd3058, %fd3069;
	fma.rn.f64 	%fd3072, %fd3071, %fd27340, %fd27340;
	fma.rn.f64 	%fd3073, %fd3071, %fd3058, 0d3FF0000000000000;
	selp.f64 	%fd3074, %fd3073, %fd3072, %p48;
	and.b32  	%r4360, %r10228, 2;
	setp.eq.s32 	%p49, %r4360, 0;
	mov.f64 	%fd3075, 0d0000000000000000;
	sub.f64 	%fd3076, %fd3075, %fd3074;
	selp.f64 	%fd49, %fd3074, %fd3076, %p49;
	mov.f64 	%fd27341, %fd28514;
	mov.u32 	%r10229, %r11450;
	@%p1 bra 	$L__BB0_32;
	{ // callseq 3, 0
	.param .b64 param0;
	st.param.f64 	[param0], %fd1;
	.param .align 16 .b8 retval0[16];
	call.uni (retval0), 
	__internal_trig_reduction_slowpathd, 
	(
	param0
	);
	ld.param.f64 	%fd27341, [retval0];
	ld.param.b32 	%r10229, [retval0+8];
	} // callseq 3
$L__BB0_32:
	shl.b32 	%r4362, %r10229, 6;
	cvt.u64.u32 	%rd266, %r4362;
	and.b64  	%rd267, %rd266, 64;
	mov.u64 	%rd268, __cudart_sin_cos_coeffs;
	add.s64 	%rd269, %rd268, %rd267;
	mul.rn.f64 	%fd3078, %fd27341, %fd27341;
	and.b32  	%r4363, %r10229, 1;
	setp.eq.b32 	%p50, %r4363, 1;
	selp.f64 	%fd3079, 0dBDA8FF8320FD8164, 0d3DE5DB65F9785EBA, %p50;
	ld.global.nc.v2.f64 	{%fd3080, %fd3081}, [%rd269];
	fma.rn.f64 	%fd3082, %fd3079, %fd3078, %fd3080;
	fma.rn.f64 	%fd3083, %fd3082, %fd3078, %fd3081;
	ld.global.nc.v2.f64 	{%fd3084, %fd3085}, [%rd269+16];
	fma.rn.f64 	%fd3086, %fd3083, %fd3078, %fd3084;
	fma.rn.f64 	%fd3087, %fd3086, %fd3078, %fd3085;
	ld.global.nc.v2.f64 	{%fd3088, %fd3089}, [%rd269+32];
	fma.rn.f64 	%fd3090, %fd3087, %fd3078, %fd3088;
	fma.rn.f64 	%fd3091, %fd3090, %fd3078, %fd3089;
	fma.rn.f64 	%fd3092, %fd3091, %fd27341, %fd27341;
	fma.rn.f64 	%fd3093, %fd3091, %fd3078, 0d3FF0000000000000;
	selp.f64 	%fd3094, %fd3093, %fd3092, %p50;
	and.b32  	%r4364, %r10229, 2;
	setp.eq.s32 	%p51, %r4364, 0;
	mov.f64 	%fd3095, 0d0000000000000000;
	sub.f64 	%fd3096, %fd3095, %fd3094;
	selp.f64 	%fd3097, %fd3094, %fd3096, %p51;
	div.s32 	%r4365, %r71, %r4276;
	max.s32 	%r4366, %r4365, 0;
	min.s32 	%r4367, %r4366, %r8;
	cvt.rn.f64.s32 	%fd3098, %r4367;
	sub.f64 	%fd52, %fd3098, %fd5;
	div.s32 	%r4368, %r72, %r4277;
	max.s32 	%r4369, %r4368, 0;
	min.s32 	%r4370, %r4369, %r9;
	cvt.rn.f64.s32 	%fd3099, %r4370;
	sub.f64 	%fd53, %fd3099, %fd6;
	mul.f64 	%fd3100, %fd53, %fd3097;
	fma.rn.f64 	%fd3101, %fd52, %fd49, %fd3100;
	add.f64 	%fd3102, %fd7, %fd3101;
	mul.f64 	%fd3103, %fd53, %fd49;
	mul.f64 	%fd3104, %fd52, %fd3097;
	sub.f64 	%fd3105, %fd3103, %fd3104;
	add.f64 	%fd3106, %fd8, %fd3105;
	mov.f64 	%fd3107, 0d3FE0000000000000;
	copysign.f64 	%fd3108, %fd3102, %fd3107;
	add.rz.f64 	%fd3109, %fd3102, %fd3108;
	cvt.rzi.f64.f64 	%fd3110, %fd3109;
	cvt.rzi.s32.f64 	%r79, %fd3110;
	copysign.f64 	%fd3111, %fd3106, %fd3107;
	add.rz.f64 	%fd3112, %fd3106, %fd3111;
	cvt.rzi.f64.f64 	%fd3113, %fd3112;
	cvt.rzi.s32.f64 	%r80, %fd3113;
	setp.lt.s32 	%p52, %r79, 0;
	setp.ge.s32 	%p53, %r79, %r4273;
	or.pred  	%p54, %p52, %p53;
	setp.lt.s32 	%p55, %r80, 0;
	setp.ge.s32 	%p56, %r80, %r4274;
	or.pred  	%p57, %p55, %p56;
	or.pred  	%p59, %p54, %p57;
	mov.b16 	%rs4107, 0;
	mov.u16 	%rs4108, %rs4107;
	mov.u16 	%rs4109, %rs4107;
	@%p59 bra 	$L__BB0_34;
	mul.lo.s32 	%r4371, %r80, %r4275;
	cvt.u64.u32 	%rd270, %r4371;
	shl.b32 	%r4372, %r79, 2;
	cvt.u64.u32 	%rd271, %r4372;
	add.s64 	%rd272, %rd270, %rd271;
	add.s64 	%rd273, %rd1, %rd272;
	ld.global.u8 	%rs4108, [%rd273];
	ld.global.u8 	%rs4107, [%rd273+1];
	ld.global.u8 	%rs4109, [%rd273+2];
$L__BB0_34:
	setp.eq.f64 	%p60, %fd2, 0d7FF0000000000000;
	st.local.u8 	[%rd2], %rs4109;
	and.b16  	%rs2431, %rs4109, 255;
	st.local.u8 	[%rd3], %rs4107;
	and.b16  	%rs2432, %rs4107, 255;
	st.local.u8 	[%rd4], %rs4108;
	and.b16  	%rs2433, %rs4108, 255;
	cvt.rn.f64.u16 	%fd3114, %rs2431;
	mul.f64 	%fd3115, %fd3114, 0d3FD322D0E5604189;
	cvt.rn.f64.u16 	%fd3116, %rs2432;
	fma.rn.f64 	%fd3117, %fd3116, 0d3FE2C8B439581062, %fd3115;
	cvt.rn.f64.u16 	%fd3118, %rs2433;
	fma.rn.f64 	%fd3119, %fd3118, 0d3FBD2F1A9FBE76C9, %fd3117;
	cvt.rzi.u32.f64 	%r4374, %fd3119;
	st.local.u8 	[%rd5], %r4374;
	add.s32 	%r81, %r72, %r4281;
	mov.b32 	%r10231, 1;
	mov.f64 	%fd27343, %fd28513;
	@%p60 bra 	$L__BB0_38;
	setp.ltu.f64 	%p61, %fd2, 0d41E0000000000000;
	mov.f64 	%fd27343, %fd28512;
	mov.u32 	%r10230, %r11448;
	@%p61 bra 	$L__BB0_37;
	{ // callseq 4, 0
	.param .b64 param0;
	st.param.f64 	[param0], %fd1;
	.param .align 16 .b8 retval0[16];
	call.uni (retval0), 
	__internal_trig_reduction_slowpathd, 
	(
	param0
	);
	ld.param.f64 	%fd27343, [retval0];
	ld.param.b32 	%r10230, [retval0+8];
	} // callseq 4
$L__BB0_37:
	add.s32 	%r10231, %r10230, 1;
$L__BB0_38:
	shl.b32 	%r4376, %r10231, 6;
	cvt.u64.u32 	%rd274, %r4376;
	and.b64  	%rd275, %rd274, 64;
	mov.u64 	%rd276, __cudart_sin_cos_coeffs;
	add.s64 	%rd277, %rd276, %rd275;
	mul.rn.f64 	%fd3121, %fd27343, %fd27343;
	and.b32  	%r4377, %r10231, 1;
	setp.eq.b32 	%p62, %r4377, 1;
	selp.f64 	%fd3122, 0dBDA8FF8320FD8164, 0d3DE5DB65F9785EBA, %p62;
	ld.global.nc.v2.f64 	{%fd3123, %fd3124}, [%rd277];
	fma.rn.f64 	%fd3125, %fd3122, %fd3121, %fd3123;
	fma.rn.f64 	%fd3126, %fd3125, %fd3121, %fd3124;
	ld.global.nc.v2.f64 	{%fd3127, %fd3128}, [%rd277+16];
	fma.rn.f64 	%fd3129, %fd3126, %fd3121, %fd3127;
	fma.rn.f64 	%fd3130, %fd3129, %fd3121, %fd3128;
	ld.global.nc.v2.f64 	{%fd3131, %fd3132}, [%rd277+32];
	fma.rn.f64 	%fd3133, %fd3130, %fd3121, %fd3131;
	fma.rn.f64 	%fd3134, %fd3133, %fd3121, %fd3132;
	fma.rn.f64 	%fd3135, %fd3134, %fd27343, %fd27343;
	fma.rn.f64 	%fd3136, %fd3134, %fd3121, 0d3FF0000000000000;
	selp.f64 	%fd3137, %fd3136, %fd3135, %p62;
	and.b32  	%r4378, %r10231, 2;
	setp.eq.s32 	%p63, %r4378, 0;
	mov.f64 	%fd3138, 0d0000000000000000;
	sub.f64 	%fd3139, %fd3138, %fd3137;
	selp.f64 	%fd57, %fd3137, %fd3139, %p63;
	mov.f64 	%fd27344, %fd28514;
	mov.u32 	%r10232, %r11450;
	@%p1 bra 	$L__BB0_40;
	{ // callseq 5, 0
	.param .b64 param0;
	st.param.f64 	[param0], %fd1;
	.param .align 16 .b8 retval0[16];
	call.uni (retval0), 
	__internal_trig_reduction_slowpathd, 
	(
	param0
	);
	ld.param.f64 	%fd27344, [retval0];
	ld.param.b32 	%r10232, [retval0+8];
	} // callseq 5
$L__BB0_40:
	shl.b32 	%r4380, %r10232, 6;
	cvt.u64.u32 	%rd278, %r4380;
	and.b64  	%rd279, %rd278, 64;
	mov.u64 	%rd280, __cudart_sin_cos_coeffs;
	add.s64 	%rd281, %rd280, %rd279;
	mul.rn.f64 	%fd3141, %fd27344, %fd27344;
	and.b32  	%r4381, %r10232, 1;
	setp.eq.b32 	%p64, %r4381, 1;
	selp.f64 	%fd3142, 0dBDA8FF8320FD8164, 0d3DE5DB65F9785EBA, %p64;
	ld.global.nc.v2.f64 	{%fd3143, %fd3144}, [%rd281];
	fma.rn.f64 	%fd3145, %fd3142, %fd3141, %fd3143;
	fma.rn.f64 	%fd3146, %fd3145, %fd3141, %fd3144;
	ld.global.nc.v2.f64 	{%fd3147, %fd3148}, [%rd281+16];
	fma.rn.f64 	%fd3149, %fd3146, %fd3141, %fd3147;
	fma.rn.f64 	%fd3150, %fd3149, %fd3141, %fd3148;
	ld.global.nc.v2.f64 	{%fd3151, %fd3152}, [%rd281+32];
	fma.rn.f64 	%fd3153, %fd3150, %fd3141, %fd3151;
	fma.rn.f64 	%fd3154, %fd3153, %fd3141, %fd3152;
	fma.rn.f64 	%fd3155, %fd3154, %fd27344, %fd27344;
	fma.rn.f64 	%fd3156, %fd3154, %fd3141, 0d3FF0000000000000;
	selp.f64 	%fd3157, %fd3156, %fd3155, %p64;
	and.b32  	%r4382, %r10232, 2;
	setp.eq.s32 	%p65, %r4382, 0;
	mov.f64 	%fd3158, 0d0000000000000000;
	sub.f64 	%fd3159, %fd3158, %fd3157;
	selp.f64 	%fd3160, %fd3157, %fd3159, %p65;
	div.s32 	%r4383, %r81, %r4277;
	max.s32 	%r4384, %r4383, 0;
	min.s32 	%r4385, %r4384, %r9;
	cvt.rn.f64.s32 	%fd3161, %r4385;
	sub.f64 	%fd60, %fd3161, %fd6;
	mul.f64 	%fd3162, %fd60, %fd3160;
	fma.rn.f64 	%fd3163, %fd52, %fd57, %fd3162;
	add.f64 	%fd3164, %fd7, %fd3163;
	mul.f64 	%fd3165, %fd60, %fd57;
	mul.f64 	%fd3166, %fd52, %fd3160;
	sub.f64 	%fd3167, %fd3165, %fd3166;
	add.f64 	%fd3168, %fd8, %fd3167;
	mov.f64 	%fd3169, 0d3FE0000000000000;
	copysign.f64 	%fd3170, %fd3164, %fd3169;
	add.rz.f64 	%fd3171, %fd3164, %fd3170;
	cvt.rzi.f64.f64 	%fd3172, %fd3171;
	cvt.rzi.s32.f64 	%r88, %fd3172;
	copysign.f64 	%fd3173, %fd3168, %fd3169;
	add.rz.f64 	%fd3174, %fd3168, %fd3173;
	cvt.rzi.f64.f64 	%fd3175, %fd3174;
	cvt.rzi.s32.f64 	%r89, %fd3175;
	setp.lt.s32 	%p66, %r88, 0;
	setp.ge.s32 	%p67, %r88, %r4273;
	or.pred  	%p68, %p66, %p67;
	setp.lt.s32 	%p69, %r89, 0;
	setp.ge.s32 	%p70, %r89, %r4274;
	or.pred  	%p71, %p69, %p70;
	or.pred  	%p73, %p68, %p71;
	mov.b16 	%rs4110, 0;
	mov.u16 	%rs4111, %rs4110;
	mov.u16 	%rs4112, %rs4110;
	@%p73 bra 	$L__BB0_42;
	mul.lo.s32 	%r4386, %r89, %r4275;
	cvt.u64.u32 	%rd282, %r4386;
	shl.b32 	%r4387, %r88, 2;
	cvt.u64.u32 	%rd283, %r4387;
	add.s64 	%rd284, %rd282, %rd283;
	add.s64 	%rd285, %rd1, %rd284;
	ld.global.u8 	%rs4111, [%rd285];
	ld.global.u8 	%rs4110, [%rd285+1];
	ld.global.u8 	%rs4112, [%rd285+2];
$L__BB0_42:
	setp.eq.f64 	%p74, %fd2, 0d7FF0000000000000;
	st.local.u8 	[%rd2+1], %rs4112;
	and.b16  	%rs2435, %rs4112, 255;
	st.local.u8 	[%rd3+1], %rs4110;
	and.b16  	%rs2436, %rs4110, 255;
	st.local.u8 	[%rd4+1], %rs4111;
	and.b16  	%rs2437, %rs4111, 255;
	cvt.rn.f64.u16 	%fd3176, %rs2435;
	mul.f64 	%fd3177, %fd3176, 0d3FD322D0E5604189;
	cvt.rn.f64.u16 	%fd3178, %rs2436;
	fma.rn.f64 	%fd3179, %fd3178, 0d3FE2C8B439581062, %fd3177;
	cvt.rn.f64.u16 	%fd3180, %rs2437;
	fma.rn.f64 	%fd3181, %fd3180, 0d3FBD2F1A9FBE76C9, %fd3179;
	cvt.rzi.u32.f64 	%r4389, %fd3181;
	st.local.u8 	[%rd5+1], %r4389;
	add.s32 	%r90, %r81, %r4281;
	mov.b32 	%r10234, 1;
	mov.f64 	%fd27346, %fd28513;
	@%p74 bra 	$L__BB0_46;
	setp.ltu.f64 	%p75, %fd2, 0d41E0000000000000;
	mov.f64 	%fd27346, %fd28512;
	mov.u32 	%r10233, %r11448;
	@%p75 bra 	$L__BB0_45;
	{ // callseq 6, 0
	.param .b64 param0;
	st.param.f64 	[param0], %fd1;
	.param .align 16 .b8 retval0[16];
	call.uni (retval0), 
	__internal_trig_reduction_slowpathd, 
	(
	param0
	);
	ld.param.f64 	%fd27346, [retval0];
	ld.param.b32 	%r10233, [retval0+8];
	} // callseq 6
$L__BB0_45:
	add.s32 	%r10234, %r10233, 1;
$L__BB0_46:
	shl.b32 	%r4391, %r10234, 6;
	cvt.u64.u32 	%rd286, %r4391;
	and.b64  	%rd287, %rd286, 64;
	mov.u64 	%rd288, __cudart_sin_cos_coeffs;
	add.s64 	%rd289, %rd288, %rd287;
	mul.rn.f64 	%fd3183, %fd27346, %fd27346;
	and.b32  	%r4392, %r10234, 1;
	setp.eq.b32 	%p76, %r4392, 1;
	selp.f64 	%fd3184, 0dBDA8FF8320FD8164, 0d3DE5DB65F9785EBA, %p76;
	ld.global.nc.v2.f64 	{%fd3185, %fd3186}, [%rd289];
	fma.rn.f64 	%fd3187, %fd3184, %fd3183, %fd3185;
	fma.rn.f64 	%fd3188, %fd3187, %fd3183, %fd3186;
	ld.global.nc.v2.f64 	{%fd3189, %fd3190}, [%rd289+16];
	fma.rn.f64 	%fd3191, %fd3188, %fd3183, %fd3189;
	fma.rn.f64 	%fd3192, %fd3191, %fd3183, %fd3190;
	ld.global.nc.v2.f64 	{%fd3193, %fd3194}, [%rd289+32];
	fma.rn.f64 	%fd3195, %fd3192, %fd3183, %fd3193;
	fma.rn.f64 	%fd3196, %fd3195, %fd3183, %fd3194;
	fma.rn.f64 	%fd3197, %fd3196, %fd27346, %fd27346;
	fma.rn.f64 	%fd3198, %fd3196, %fd3183, 0d3FF0000000000000;
	selp.f64 	%fd3199, %fd3198, %fd3197, %p76;
	and.b32  	%r4393, %r10234, 2;
	setp.eq.s32 	%p77, %r4393, 0;
	mov.f64 	%fd3200, 0d0000000000000000;
	sub.f64 	%fd3201, %fd3200, %fd3199;
	selp.f64 	%fd64, %fd3199, %fd3201, %p77;
	mov.f64 	%fd27347, %fd28514;
	mov.u32 	%r10235, %r11450;
	@%p1 bra 	$L__BB0_48;
	{ // callseq 7, 0
	.param .b64 param0;
	st.param.f64 	[param0], %fd1;
	.param .align 16 .b8 retval0[16];
	call.uni (retval0), 
	__internal_trig_reduction_slowpathd, 
	(
	param0
	);
	ld.param.f64 	%fd27347, [retval0];
	ld.param.b32 	%r10235, [retval0+8];
	} // callseq 7
$L__BB0_48:
	shl.b32 	%r4395, %r10235, 6;
	cvt.u64.u32 	%rd290, %r4395;
	and.b64  	%rd291, %rd290, 64;
	mov.u64 	%rd292, __cudart_sin_cos_coeffs;
	add.s64 	%rd293, %rd292, %rd291;
	mul.rn.f64 	%fd3203, %fd27347, %fd27347;
	and.b32  	%r4396, %r10235, 1;
	setp.eq.b32 	%p78, %r4396, 1;
	selp.f64 	%fd3204, 0dBDA8FF8320FD8164, 0d3DE5DB65F9785EBA, %p78;
	ld.global.nc.v2.f64 	{%fd3205, %fd3206}, [%rd293];
	fma.rn.f64 	%fd3207, %fd3204, %fd3203, %fd3205;
	fma.rn.f64 	%fd3208, %fd3207, %fd3203, %fd3206;
	ld.global.nc.v2.f64 	{%fd3209, %fd3210}, [%rd293+16];
	fma.rn.f64 	%fd3211, %fd3208, %fd3203, %fd3209;
	fma.rn.f64 	%fd3212, %fd3211, %fd3203, %fd3210;
	ld.global.nc.v2.f64 	{%fd3213, %fd3214}, [%rd293+32];
	fma.rn.f64 	%fd3215, %fd3212, %fd3203, %fd3213;
	fma.rn.f64 	%fd3216, %fd3215, %fd3203, %fd3214;
	fma.rn.f64 	%fd3217, %fd3216, %fd27347, %fd27347;
	fma.rn.f64 	%fd3218, %fd3216, %fd3203, 0d3FF0000000000000;
	selp.f64 	%fd3219, %fd3218, %fd3217, %p78;
	and.b32  	%r4397, %r10235, 2;
	setp.eq.s32 	%p79, %r4397, 0;
	mov.f64 	%fd3220, 0d0000000000000000;
	sub.f64 	%fd3221, %fd3220, %fd3219;
	selp.f64 	%fd3222, %fd3219, %fd3221, %p79;
	div.s32 	%r4398, %r90, %r4277;
	max.s32 	%r4399, %r4398, 0;
	min.s32 	%r4400, %r4399, %r9;
	cvt.rn.f64.s32 	%fd3223, %r4400;
	sub.f64 	%fd67, %fd3223, %fd6;
	mul.f64 	%fd3224, %fd67, %fd3222;
	fma.rn.f64 	%fd3225, %fd52, %fd64, %fd3224;
	add.f64 	%fd3226, %fd7, %fd3225;
	mul.f64 	%fd3227, %fd67, %fd64;
	mul.f64 	%fd3228, %fd52, %fd3222;
	sub.f64 	%fd3229, %fd3227, %fd3228;
	add.f64 	%fd3230, %fd8, %fd3229;
	mov.f64 	%fd3231, 0d3FE0000000000000;
	copysign.f64 	%fd3232, %fd3226, %fd3231;
	add.rz.f64 	%fd3233, %fd3226, %fd3232;
	cvt.rzi.f64.f64 	%fd3234, %fd3233;
	cvt.rzi.s32.f64 	%r97, %fd3234;
	copysign.f64 	%fd3235, %fd3230, %fd3231;
	add.rz.f64 	%fd3236, %fd3230, %fd3235;
	cvt.rzi.f64.f64 	%fd3237, %fd3236;
	cvt.rzi.s32.f64 	%r98, %fd3237;
	setp.lt.s32 	%p80, %r97, 0;
	setp.ge.s32 	%p81, %r97, %r4273;
	or.pred  	%p82, %p80, %p81;
	setp.lt.s32 	%p83, %r98, 0;
	setp.ge.s32 	%p84, %r98, %r4274;
	or.pred  	%p85, %p83, %p84;
	or.pred  	%p87, %p82, %p85;
	mov.b16 	%rs4113, 0;
	mov.u16 	%rs4114, %rs4113;
	mov.u16 	%rs4115, %rs4113;
	@%p87 bra 	$L__BB0_50;
	mul.lo.s32 	%r4401, %r98, %r4275;
	cvt.u64.u32 	%rd294, %r4401;
	shl.b32 	%r4402, %r97, 2;
	cvt.u64.u32 	%rd295, %r4402;
	add.s64 	%rd296, %rd294, %rd295;
	add.s64 	%rd297, %rd1, %rd296;
	ld.global.u8 	%rs4114, [%rd297];
	ld.global.u8 	%rs4113, [%rd297+1];
	ld.global.u8 	%rs4115, [%rd297+2];
$L__BB0_50:
	setp.eq.f64 	%p88, %fd2, 0d7FF0000000000000;
	st.local.u8 	[%rd2+2], %rs4115;
	and.b16  	%rs2439, %rs4115, 255;
	st.local.u8 	[%rd3+2], %rs4113;
	and.b16  	%rs2440, %rs4113, 255;
	st.local.u8 	[%rd4+2], %rs4114;
	and.b16  	%rs2441, %rs4114, 255;
	cvt.rn.f64.u16 	%fd3238, %rs2439;
	mul.f64 	%fd3239, %fd3238, 0d3FD322D0E5604189;
	cvt.rn.f64.u16 	%fd3240, %rs2440;
	fma.rn.f64 	%fd3241, %fd3240, 0d3FE2C8B439581062, %fd3239;
	cvt.rn.f64.u16 	%fd3242, %rs2441;
	fma.rn.f64 	%fd3243, %fd3242, 0d3FBD2F1A9FBE76C9, %fd3241;
	cvt.rzi.u32.f64 	%r4404, %fd3243;
	st.local.u8 	[%rd5+2], %r4404;
	add.s32 	%r4405, %r71, %r4280;
	div.s32 	%r4406, %r4405, %r4276;
	max.s32 	%r99, %r4406, 0;
	mov.b32 	%r10237, 1;
	mov.f64 	%fd27349, %fd28513;
	@%p88 bra 	$L__BB0_54;
	setp.ltu.f64 	%p89, %fd2, 0d41E0000000000000;
	mov.f64 	%fd27349, %fd28512;
	mov.u32 	%r10236, %r11448;
	@%p89 bra 	$L__BB0_53;
	{ // callseq 8, 0
	.param .b64 param0;
	st.param.f64 	[param0], %fd1;
	.param .align 16 .b8 retval0[16];
	call.uni (retval0), 
	__internal_trig_reduction_slowpathd, 
	(
	param0
	);
	ld.param.f64 	%fd27349, [retval0];
	ld.param.b32 	%r10236, [retval0+8];
	} // callseq 8
$L__BB0_53:
	add.s32 	%r10237, %r10236, 1;
$L__BB0_54:
	shl.b32 	%r4408, %r10237, 6;
	cvt.u64.u32 	%rd298, %r4408;
	and.b64  	%rd299, %rd298, 64;
	mov.u64 	%rd300, __cudart_sin_cos_coeffs;
	add.s64 	%rd301, %rd300, %rd299;
	mul.rn.f64 	%fd3245, %fd27349, %fd27349;
	and.b32  	%r4409, %r10237, 1;
	setp.eq.b32 	%p90, %r4409, 1;
	selp.f64 	%fd3246, 0dBDA8FF8320FD8164, 0d3DE5DB65F9785EBA, %p90;
	ld.global.nc.v2.f64 	{%fd3247, %fd3248}, [%rd301];
	fma.rn.f64 	%fd3249, %fd3246, %fd3245, %fd3247;
	fma.rn.f64 	%fd3250, %fd3249, %fd3245, %fd3248;
	ld.global.nc.v2.f64 	{%fd3251, %fd3252}, [%rd301+16];
	fma.rn.f64 	%fd3253, %fd3250, %fd3245, %fd3251;
	fma.rn.f64 	%fd3254, %fd3253, %fd3245, %fd3252;
	ld.global.nc.v2.f64 	{%fd3255, %fd3256}, [%rd301+32];
	fma.rn.f64 	%fd3257, %fd3254, %fd3245, %fd3255;
	fma.rn.f64 	%fd3258, %fd3257, %fd3245, %fd3256;
	fma.rn.f64 	%fd3259, %fd3258, %fd27349, %fd27349;
	fma.rn.f64 	%fd3260, %fd3258, %fd3245, 0d3FF0000000000000;
	selp.f64 	%fd3261, %fd3260, %fd3259, %p90;
	and.b32  	%r4410, %r10237, 2;
	setp.eq.s32 	%p91, %r4410, 0;
	mov.f64 	%fd3262, 0d0000000000000000;
	sub.f64 	%fd3263, %fd3262, %fd3261;
	selp.f64 	%fd71, %fd3261, %fd3263, %p91;
	mov.f64 	%fd27350, %fd28514;
	mov.u32 	%r10238, %r11450;
	@%p1 bra 	$L__BB0_56;
	{ // callseq 9, 0
	.param .b64 param0;
	st.param.f64 	[param0], %fd1;
	.param .align 16 .b8 retval0[16];
	call.uni (retval0), 
	__internal_trig_reduction_slowpathd, 
	(
	param0
	);
	ld.param.f64 	%fd27350, [retval0];
	ld.param.b32 	%r10238, [retval0+8];
	} // callseq 9
$L__BB0_56:
	shl.b32 	%r4412, %r10238, 6;
	cvt.u64.u32 	%rd302, %r4412;
	and.b64  	%rd303, %rd302, 64;
	mov.u64 	%rd304, __cudart_sin_cos_coeffs;
	add.s64 	%rd305, %rd304, %rd303;
	mul.rn.f64 	%fd3265, %fd27350, %fd27350;
	and.b32  	%r4413, %r10238, 1;
	setp.eq.b32 	%p92, %r4413, 1;
	selp.f64 	%fd3266, 0dBDA8FF8320FD8164, 0d3DE5DB65F9785EBA, %p92;
	ld.global.nc.v2.f64 	{%fd3267, %fd3268}, [%rd305];
	fma.rn.f64 	%fd3269, %fd3266, %fd3265, %fd3267;
	fma.rn.f64 	%fd3270, %fd3269, %fd3265, %fd3268;
	ld.global.nc.v2.f64 	{%fd3271, %fd3272}, [%rd305+16];
	fma.rn.f64 	%fd3273, %fd3270, %fd3265, %fd3271;
	fma.rn.f64 	%fd3274, %fd3273, %fd3265, %fd3272;
	ld.global.nc.v2.f64 	{%fd3275, %fd3276}, [%rd305+32];
	fma.rn.f64 	%fd3277, %fd3274, %fd3265, %fd3275;
	fma.rn.f64 	%fd3278, %fd3277, %fd3265, %fd3276;
	fma.rn.f64 	%fd3279, %fd3278, %fd27350, %fd27350;
	fma.rn.f64 	%fd3280, %fd3278, %fd3265, 0d3FF0000000000000;
	selp.f64 	%fd3281, %fd3280, %fd3279, %p92;
	and.b32  	%r4414, %r10238, 2;
	setp.eq.s32 	%p93, %r4414, 0;
	mov.f64 	%fd3282, 0d0000000000000000;
	sub.f64 	%fd3283, %fd3282, %fd3281;
	selp.f64 	%fd3284, %fd3281, %fd3283, %p93;
	min.s32 	%r4415, %r99, %r8;
	cvt.rn.f64.s32 	%fd3285, %r4415;
	sub.f64 	%fd74, %fd3285, %fd5;
	mul.f64 	%fd3286, %fd53, %fd3284;
	fma.rn.f64 	%fd3287, %fd74, %fd71, %fd3286;
	add.f64 	%fd3288, %fd7, %fd3287;
	mul.f64 	%fd3289, %fd53, %fd71;
	mul.f64 	%fd3290, %fd74, %fd3284;
	sub.f64 	%fd3291, %fd3289, %fd3290;
	add.f64 	%fd3292, %fd8, %fd3291;
	mov.f64 	%fd3293, 0d3FE0000000000000;
	copysign.f64 	%fd3294, %fd3288, %fd3293;
	add.rz.f64 	%fd3295, %fd3288, %fd3294;
	cvt.rzi.f64.f64 	%fd3296, %fd3295;
	cvt.rzi.s32.f64 	%r106, %fd3296;
	copysign.f64 	%fd3297, %fd3292, %fd3293;
	add.rz.f64 	%fd3298, %fd3292, %fd3297;
	cvt.rzi.f64.f64 	%fd3299, %fd3298;
	cvt.rzi.s32.f64 	%r107, %fd3299;
	setp.lt.s32 	%p94, %r106, 0;
	setp.ge.s32 	%p95, %r106, %r4273;
	or.pred  	%p96, %p94, %p95;
	setp.lt.s32 	%p97, %r107, 0;
	setp.ge.s32 	%p98, %r107, %r4274;
	or.pred  	%p99, %p97, %p98;
	or.pred  	%p101, %p96, %p99;
	mov.b16 	%rs4116, 0;
	mov.u16 	%rs4117, %rs4116;
	mov.u16 	%rs4118, %rs4116;
	@%p101 bra 	$L__BB0_58;
	mul.lo.s32 	%r4416, %r107, %r4275;
	cvt.u64.u32 	%rd306, %r4416;
	shl.b32 	%r4417, %r106, 2;
	cvt.u64.u32 	%rd307, %r4417;
	add.s64 	%rd308, %rd306, %rd307;
	add.s64 	%rd309, %rd1, %rd308;
	ld.global.u8 	%rs4117, [%rd309];
	ld.global.u8 	%rs4116, [%rd309+1];
	ld.global.u8 	%rs4118, [%rd309+2];
$L__BB0_58:
	setp.eq.f64 	%p102, %fd2, 0d7FF0000000000000;
	st.local.u8 	[%rd2+3], %rs4118;
	and.b16  	%rs2443, %rs4118, 255;
	st.local.u8 	[%rd3+3], %rs4116;
	and.b16  	%rs2444, %rs4116, 255;
	st.local.u8 	[%rd4+3], %rs4117;
	and.b16  	%rs2445, %rs4117, 255;
	cvt.rn.f64.u16 	%fd3300, %rs2443;
	mul.f64 	%fd3301, %fd3300, 0d3FD322D0E5604189;
	cvt.rn.f64.u16 	%fd3302, %rs2444;
	fma.rn.f64 	%fd3303, %fd3302, 0d3FE2C8B439581062, %fd3301;
	cvt.rn.f64.u16 	%fd3304, %rs2445;
	fma.rn.f64 	%fd3305, %fd3304, 0d3FBD2F1A9FBE76C9, %fd3303;
	cvt.rzi.u32.f64 	%r4419, %fd3305;
	st.local.u8 	[%rd5+3], %r4419;
	mov.b32 	%r10240, 1;
	mov.f64 	%fd27352, %fd28513;
	@%p102 bra 	$L__BB0_62;
	setp.ltu.f64 	%p103, %fd2, 0d41E0000000000000;
	mov.f64 	%fd27352, %fd28512;
	mov.u32 	%r10239, %r11448;
	@%p103 bra 	$L__BB0_61;
	{ // callseq 10, 0
	.param .b64 param0;
	st.param.f64 	[param0], %fd1;
	.param .align 16 .b8 retval0[16];
	call.uni (retval0), 
	__internal_trig_reduction_slowpathd, 
	(
	param0
	);
	ld.param.f64 	%fd27352, [retval0];
	ld.param.b32 	%r10239, [retval0+8];
	} // callseq 10
$L__BB0_61:
	add.s32 	%r10240, %r10239, 1;
$L__BB0_62:
	shl.b32 	%r4421, %r10240, 6;
	cvt.u64.u32 	%rd310, %r4421;
	and.b64  	%rd311, %rd310, 64;
	mov.u64 	%rd312, __cudart_sin_cos_coeffs;
	add.s64 	%rd313, %rd312, %rd311;
	mul.rn.f64 	%fd3307, %fd27352, %fd27352;
	and.b32  	%r4422, %r10240, 1;
	setp.eq.b32 	%p104, %r4422, 1;
	selp.f64 	%fd3308, 0dBDA8FF8320FD8164, 0d3DE5DB65F9785EBA, %p104;
	ld.global.nc.v2.f64 	{%fd3309, %fd3310}, [%rd313];
	fma.rn.f64 	%fd3311, %fd3308, %fd3307, %fd3309;
	fma.rn.f64 	%fd3312, %fd3311, %fd3307, %fd3310;
	ld.global.nc.v2.f64 	{%fd3313, %fd3314}, [%rd313+16];
	fma.rn.f64 	%fd3315, %fd3312, %fd3307, %fd3313;
	fma.rn.f64 	%fd3316, %fd3315, %fd3307, %fd3314;
	ld.global.nc.v2.f64 	{%fd3317, %fd3318}, [%rd313+32];
	fma.rn.f64 	%fd3319, %fd3316, %fd3307, %fd3317;
	fma.rn.f64 	%fd3320, %fd3319, %fd3307, %fd3318;
	fma.rn.f64 	%fd3321, %fd3320, %fd27352, %fd27352;
	fma.rn.f64 	%fd3322, %fd3320, %fd3307, 0d3FF0000000000000;
	selp.f64 	%fd3323, %fd3322, %fd3321, %p104;
	and.b32  	%r4423, %r10240, 2;
	setp.eq.s32 	%p105, %r4423, 0;
	mov.f64 	%fd3324, 0d0000000000000000;
	sub.f64 	%fd3325, %fd3324, %fd3323;
	selp.f64 	%fd78, %fd3323, %fd3325, %p105;
	mov.f64 	%fd27353, %fd28514;
	mov.u32 	%r10241, %r11450;
	@%p1 bra 	$L__BB0_64;
	{ // callseq 11, 0
	.param .b64 param0;
	st.param.f64 	[param0], %fd1;
	.param .align 16 .b8 retval0[16];
	call.uni (retval0), 
	__internal_trig_reduction_slowpathd, 
	(
	param0
	);
	ld.param.f64 	%fd27353, [retval0];
	ld.param.b32 	%r10241, [retval0+8];
	} // callseq 11
$L__BB0_64:
	shl.b32 	%r4425, %r10241, 6;
	cvt.u64.u32 	%rd314, %r4425;
	and.b64  	%rd315, %rd314, 64;
	mov.u64 	%rd316, __cudart_sin_cos_coeffs;
	add.s64 	%rd317, %rd316, %rd315;
	mul.rn.f64 	%fd3327, %fd27353, %fd27353;
	and.b32  	%r4426, %r10241, 1;
	setp.eq.b32 	%p106, %r4426, 1;
	selp.f64 	%fd3328, 0dBDA8FF8320FD8164, 0d3DE5DB65F9785EBA, %p106;
	ld.global.nc.v2.f64 	{%fd3329, %fd3330}, [%rd317];
	fma.rn.f64 	%fd3331, %fd3328, %fd3327, %fd3329;
	fma.rn.f64 	%fd3332, %fd3331, %fd3327, %fd3330;
	ld.global.nc.v2.f64 	{%fd3333, %fd3334}, [%rd317+16];
	fma.rn.f64 	%fd3335, %fd3332, %fd3327, %fd3333;
	fma.rn.f64 	%fd3336, %fd3335, %fd3327, %fd3334;
	ld.global.nc.v2.f64 	{%fd3337, %fd3338}, [%rd317+32];
	fma.rn.f64 	%fd3339, %fd3336, %fd3327, %fd3337;
	fma.rn.f64 	%fd3340, %fd3339, %fd3327, %fd3338;
	fma.rn.f64 	%fd3341, %fd3340, %fd27353, %fd27353;
	fma.rn.f64 	%fd3342, %fd3340, %fd3327, 0d3FF0000000000000;
	selp.f64 	%fd3343, %fd3342, %fd3341, %p106;
	and.b32  	%r4427, %r10241, 2;
	setp.eq.s32 	%p107, %r4427, 0;
	mov.f64 	%fd3344, 0d0000000000000000;
	sub.f64 	%fd3345, %fd3344, %fd3343;
	selp.f64 	%fd3346, %fd3343, %fd3345, %p107;
	mul.f64 	%fd3347, %fd60, %fd3346;
	fma.rn.f64 	%fd3348, %fd74, %fd78, %fd3347;
	add.f64 	%fd3349, %fd7, %fd3348;
	mul.f64 	%fd3350, %fd60, %fd78;
	mul.f64 	%fd3351, %fd74, %fd3346;
	sub.f64 	%fd3352, %fd3350, %fd3351;
	add.f64 	%fd3353, %fd8, %fd3352;
	mov.f64 	%fd3354, 0d3FE0000000000000;
	copysign.f64 	%fd3355, %fd3349, %fd3354;
	add.rz.f64 	%fd3356, %fd3349, %fd3355;
	cvt.rzi.f64.f64 	%fd3357, %fd3356;
	cvt.rzi.s32.f64 	%r114, %fd3357;
	copysign.f64 	%fd3358, %fd3353, %fd3354;
	add.rz.f64 	%fd3359, %fd3353, %fd3358;
	cvt.rzi.f64.f64 	%fd3360, %fd3359;
	cvt.rzi.s32.f64 	%r115, %fd3360;
	setp.lt.s32 	%p108, %r114, 0;
	setp.ge.s32 	%p109, %r114, %r4273;
	or.pred  	%p110, %p108, %p109;
	setp.lt.s32 	%p111, %r115, 0;
	setp.ge.s32 	%p112, %r115, %r4274;
	or.pred  	%p113, %p111, %p112;
	or.pred  	%p115, %p110, %p113;
	mov.b16 	%rs4119, 0;
	mov.u16 	%rs4120, %rs4119;
	mov.u16 	%rs4121, %rs4119;
	@%p115 bra 	$L__BB0_66;
	mul.lo.s32 	%r4428, %r115, %r4275;
	cvt.u64.u32 	%rd318, %r4428;
	shl.b32 	%r4429, %r114, 2;
	cvt.u64.u32 	%rd319, %r4429;
	add.s64 	%rd320, %rd318, %rd319;
	add.s64 	%rd321, %rd1, %rd320;
	ld.global.u8 	%rs4120, [%rd321];
	ld.global.u8 	%rs4119, [%rd321+1];
	ld.global.u8 	%rs4121, [%rd321+2];
$L__BB0_66:
	setp.eq.f64 	%p116, %fd2, 0d7FF0000000000000;
	st.local.u8 	[%rd2+4], %rs4121;
	and.b16  	%rs2447, %rs4121, 255;
	st.local.u8 	[%rd3+4], %rs4119;
	and.b16  	%rs2448, %rs4119, 255;
	st.local.u8 	[%rd4+4], %rs4120;
	and.b16  	%rs2449, %rs4120, 255;
	cvt.rn.f64.u16 	%fd3361, %rs2447;
	mul.f64 	%fd3362, %fd3361, 0d3FD322D0E5604189;
	cvt.rn.f64.u16 	%fd3363, %rs2448;
	fma.rn.f64 	%fd3364, %fd3363, 0d3FE2C8B439581062, %fd3362;
	cvt.rn.f64.u16 	%fd3365, %rs2449;
	fma.rn.f64 	%fd3366, %fd3365, 0d3FBD2F1A9FBE76C9, %fd3364;
	cvt.rzi.u32.f64 	%r4431, %fd3366;
	st.local.u8 	[%rd5+4], %r4431;
	mov.b32 	%r10243, 1;
	mov.f64 	%fd27355, %fd28513;
	@%p116 bra 	$L__BB0_70;
	setp.ltu.f64 	%p117, %fd2, 0d41E0000000000000;
	mov.f64 	%fd27355, %fd28512;
	mov.u32 	%r10242, %r11448;
	@%p117 bra 	$L__BB0_69;
	{ // callseq 12, 0
	.param .b64 param0;
	st.param.f64 	[param0], %fd1;
	.param .align 16 .b8 retval0[16];
	call.uni (retval0), 
	__internal_trig_reduction_slowpathd, 
	(
	param0
	);
	ld.param.f64 	%fd27355, [retval0];
	ld.param.b32 	%r10242, [retval0+8];
	} // callseq 12
$L__BB0_69:
	add.s32 	%r10243, %r10242, 1;
$L__BB0_70:
	shl.b32 	%r4433, %r10243, 6;
	cvt.u64.u32 	%rd322, %r4433;
	and.b64  	%rd323, %rd322, 64;
	mov.u64 	%rd324, __cudart_sin_cos_coeffs;
	add.s64 	%rd325, %rd324, %rd323;
	mul.rn.f64 	%fd3368, %fd27355, %fd27355;
	and.b32  	%r4434, %r10243, 1;
	setp.eq.b32 	%p118, %r4434, 1;
	selp.f64 	%fd3369, 0dBDA8FF8320FD8164, 0d3DE5DB65F9785EBA, %p118;
	ld.global.nc.v2.f64 	{%fd3370, %fd3371}, [%rd325];
	fma.rn.f64 	%fd3372, %fd3369, %fd3368, %fd3370;
	fma.rn.f64 	%fd3373, %fd3372, %fd3368, %fd3371;
	ld.global.nc.v2.f64 	{%fd3374, %fd3375}, [%rd325+16];
	fma.rn.f64 	%fd3376, %fd3373, %fd3368, %fd3374;
	fma.rn.f64 	%fd3377, %fd3376, %fd3368, %fd3375;
	ld.global.nc.v2.f64 	{%fd3378, %fd3379}, [%rd325+32];
	fma.rn.f64 	%fd3380, %fd3377, %fd3368, %fd3378;
	fma.rn.f64 	%fd3381, %fd3380, %fd3368, %fd3379;
	fma.rn.f64 	%fd3382, %fd3381, %fd27355, %fd27355;
	fma.rn.f64 	%fd3383, %fd3381, %fd3368, 0d3FF0000000000000;
	selp.f64 	%fd3384, %fd3383, %fd3382, %p118;
	and.b32  	%r4435, %r10243, 2;
	setp.eq.s32 	%p119, %r4435, 0;
	mov.f64 	%fd3385, 0d0000000000000000;
	sub.f64 	%fd3386, %fd3385, %fd3384;
	selp.f64 	%fd84, %fd3384, %fd3386, %p119;
	mov.f64 	%fd27356, %fd28514;
	mov.u32 	%r10244, %r11450;
	@%p1 bra 	$L__BB0_72;
	{ // callseq 13, 0
	.param .b64 param0;
	st.param.f64 	[param0], %fd1;
	.param .align 16 .b8 retval0[16];
	call.uni (retval0), 
	__internal_trig_reduction_slowpathd, 
	(
	param0
	);
	ld.param.f64 	%fd27356, [retval0];
	ld.param.b32 	%r10244, [retval0+8];
	} // callseq 13
$L__BB0_72:
	shl.b32 	%r4437, %r10244, 6;
	cvt.u64.u32 	%rd326, %r4437;
	and.b64  	%rd327, %rd326, 64;
	mov.u64 	%rd328, __cudart_sin_cos_coeffs;
	add.s64 	%rd329, %rd328, %rd327;
	mul.rn.f64 	%fd3388, %fd27356, %fd27356;
	and.b32  	%r4438, %r10244, 1;
	setp.eq.b32 	%p120, %r4438, 1;
	selp.f64 	%fd3389, 0dBDA8FF8320FD8164, 0d3DE5DB65F9785EBA, %p120;
	ld.global.nc.v2.f64 	{%fd3390, %fd3391}, [%rd329];
	fma.rn.f64 	%fd3392, %fd3389, %fd3388, %fd3390;
	fma.rn.f64 	%fd3393, %fd3392, %fd3388, %fd3391;
	ld.global.nc.v2.f64 	{%fd3394, %fd3395}, [%rd329+16];
	fma.rn.f64 	%fd3396, %fd3393, %fd3388, %fd3394;
	fma.rn.f64 	%fd3397, %fd3396, %fd3388, %fd3395;
	ld.global.nc.v2.f64 	{%fd3398, %fd3399}, [%rd329+32];
	fma.rn.f64 	%fd3400, %fd3397, %fd3388, %fd3398;
	fma.rn.f64 	%fd3401, %fd3400, %fd3388, %fd3399;
	fma.rn.f64 	%fd3402, %fd3401, %fd27356, %fd27356;
	fma.rn.f64 	%fd3403, %fd3401, %fd3388, 0d3FF0000000000000;
	selp.f64 	%fd3404, %fd3403, %fd3402, %p120;
	and.b32  	%r4439, %r10244, 2;
	setp.eq.s32 	%p121, %r4439, 0;
	mov.f64 	%fd3405, 0d0000000000000000;
	sub.f64 	%fd3406, %fd3405, %fd3404;
	selp.f64 	%fd3407, %fd3404, %fd3406, %p121;
	mul.f64 	%fd3408, %fd67, %fd3407;
	fma.rn.f64 	%fd3409, %fd74, %fd84, %fd3408;
	add.f64 	%fd3410, %fd7, %fd3409;
	mul.f64 	%fd3411, %fd67, %fd84;
	mul.f64 	%fd3412, %fd74, %fd3407;
	sub.f64 	%fd3413, %fd3411, %fd3412;
	add.f64 	%fd3414, %fd8, %fd3413;
	mov.f64 	%fd3415, 0d3FE0000000000000;
	copysign.f64 	%fd3416, %fd3410, %fd3415;
	add.rz.f64 	%fd3417, %fd3410, %fd3416;
	cvt.rzi.f64.f64 	%fd3418, %fd3417;
	cvt.rzi.s32.f64 	%r122, %fd3418;
	copysign.f64 	%fd3419, %fd3414, %fd3415;
	add.rz.f64 	%fd3420, %fd3414, %fd3419;
	cvt.rzi.f64.f64 	%fd3421, %fd3420;
	cvt.rzi.s32.f64 	%r123, %fd3421;
	setp.lt.s32 	%p122, %r122, 0;
	setp.ge.s32 	%p123, %r122, %r4273;
	or.pred  	%p124, %p122, %p123;
	setp.lt.s32 	%p125, %r123, 0;
	setp.ge.s32 	%p126, %r123, %r4274;
	or.pred  	%p127, %p125, %p126;
	or.pred  	%p129, %p124, %p127;
	mov.b16 	%rs4122, 0;
	mov.u16 	%rs4123, %rs4122;
	mov.u16 	%rs4124, %rs4122;
	@%p129 bra 	$L__BB0_74;
	mul.lo.s32 	%r4440, %r123, %r4275;
	cvt.u64.u32 	%rd330, %r4440;
	shl.b32 	%r4441, %r122, 2;
	cvt.u64.u32 	%rd331, %r4441;
	add.s64 	%rd332, %rd330, %rd331;
	add.s64 	%rd333, %rd1, %rd332;
	ld.global.u8 	%rs4123, [%rd333];
	ld.global.u8 	%rs4122, [%rd333+1];
	ld.global.u8 	%rs4124, [%rd333+2];
$L__BB0_74:
	setp.eq.f64 	%p130, %fd2, 0d7FF0000000000000;
	st.local.u8 	[%rd2+5], %rs4124;
	and.b16  	%rs2451, %rs4124, 255;
	st.local.u8 	[%rd3+5], %rs4122;
	and.b16  	%rs2452, %rs4122, 255;
	st.local.u8 	[%rd4+5], %rs4123;
	and.b16  	%rs2453, %rs4123, 255;
	cvt.rn.f64.u16 	%fd3422, %rs2451;
	mul.f64 	%fd3423, %fd3422, 0d3FD322D0E5604189;
	cvt.rn.f64.u16 	%fd3424, %rs2452;
	fma.rn.f64 	%fd3425, %fd3424, 0d3FE2C8B439581062, %fd3423;
	cvt.rn.f64.u16 	%fd3426, %rs2453;
	fma.rn.f64 	%fd3427, %fd3426, 0d3FBD2F1A9FBE76C9, %fd3425;
	cvt.rzi.u32.f64 	%r4443, %fd3427;
	st.local.u8 	[%rd5+5], %r4443;
	add.s32 	%r4444, %r90, %r4281;
	div.s32 	%r4445, %r4444, %r4277;
	max.s32 	%r124, %r4445, 0;
	mov.b32 	%r10246, 1;
	mov.f64 	%fd27358, %fd28513;
	@%p130 bra 	$L__BB0_78;
	setp.ltu.f64 	%p131, %fd2, 0d41E0000000000000;
	mov.f64 	%fd27358, %fd28512;
	mov.u32 	%r10245, %r11448;
	@%p131 bra 	$L__BB0_77;
	{ // callseq 14, 0
	.param .b64 param0;
	st.param.f64 	[param0], %fd1;
	.param .align 16 .b8 retval0[16];
	call.uni (retval0), 
	__internal_trig_reduction_slowpathd, 
	(
	param0
	);
	ld.param.f64 	%fd27358, [retval0];
	ld.param.b32 	%r10245, [retval0+8];
	} // callseq 14
$L__BB0_77:
	add.s32 	%r10246, %r10245, 1;
$L__BB0_78:
	shl.b32 	%r4447, %r10246, 6;
	cvt.u64.u32 	%rd334, %r4447;
	and.b64  	%rd335, %rd334, 64;
	mov.u64 	%rd336, __cudart_sin_cos_coeffs;
	add.s64 	%rd337, %rd336, %rd335;
	mul.rn.f64 	%fd3429, %fd27358, %fd27358;
	and.b32  	%r4448, %r10246, 1;
	setp.eq.b32 	%p132, %r4448, 1;
	selp.f64 	%fd3430, 0dBDA8FF8320FD8164, 0d3DE5DB65F9785EBA, %p132;
	ld.global.nc.v2.f64 	{%fd3431, %fd3432}, [%rd337];
	fma.rn.f64 	%fd3433, %fd3430, %fd3429, %fd3431;
	fma.rn.f64 	%fd3434, %fd3433, %fd3429, %fd3432;
	ld.global.nc.v2.f64 	{%fd3435, %fd3436}, [%rd337+16];
	fma.rn.f64 	%fd3437, %fd3434, %fd3429, %fd3435;
	fma.rn.f64 	%fd3438, %fd3437, %fd3429, %fd3436;
	ld.global.nc.v2.f64 	{%fd3439, %fd3440}, [%rd337+32];
	fma.rn.f64 	%fd3441, %fd3438, %fd3429, %fd3439;
	fma.rn.f64 	%fd3442, %fd3441, %fd3429, %fd3440;
	fma.rn.f64 	%fd3443, %fd3442, %fd27358, %fd27358;
	fma.rn.f64 	%fd3444, %fd3442, %fd3429, 0d3FF0000000000000;
	selp.f64 	%fd3445, %fd3444, %fd3443, %p132;
	and.b32  	%r4449, %r10246, 2;
	setp.eq.s32 	%p133, %r4449, 0;
	mov.f64 	%fd3446, 0d0000000000000000;
	sub.f64 	%fd3447, %fd3446, %fd3445;
	selp.f64 	%fd90, %fd3445, %fd3447, %p133;
	mov.f64 	%fd27359, %fd28514;
	mov.u32 	%r10247, %r11450;
	@%p1 bra 	$L__BB0_80;
	{ // callseq 15, 0
	.param .b64 param0;
	st.param.f64 	[param0], %fd1;
	.param .align 16 .b8 retval0[16];
	call.uni (retval0), 
	__internal_trig_reduction_slowpathd, 
	(
	param0
	);
	ld.param.f64 	%fd27359, [retval0];
	ld.param.b32 	%r10247, [retval0+8];
	} // callseq 15
$L__BB0_80:
	shl.b32 	%r4451, %r10247, 6;
	cvt.u64.u32 	%rd338, %r4451;
	and.b64  	%rd339, %rd338, 64;
	mov.u64 	%rd340, __cudart_sin_cos_coeffs;
	add.s64 	%rd341, %rd340, %rd339;
	mul.rn.f64 	%fd3449, %fd27359, %fd27359;
	and.b32  	%r4452, %r10247, 1;
	setp.eq.b32 	%p134, %r4452, 1;
	selp.f64 	%fd3450, 0dBDA8FF8320FD8164, 0d3DE5DB65F9785EBA, %p134;
	ld.global.nc.v2.f64 	{%fd3451, %fd3452}, [%rd341];
	fma.rn.f64 	%fd3453, %fd3450, %fd3449, %fd3451;
	fma.rn.f64 	%fd3454, %fd3453, %fd3449, %fd3452;
	ld.global.nc.v2.f64 	{%fd3455, %fd3456}, [%rd341+16];
	fma.rn.f64 	%fd3457, %fd3454, %fd3449, %fd3455;
	fma.rn.f64 	%fd3458, %fd3457, %fd3449, %fd3456;
	ld.global.nc.v2.f64 	{%fd3459, %fd3460}, [%rd341+32];
	fma.rn.f64 	%fd3461, %fd3458, %fd3449, %fd3459;
	fma.rn.f64 	%fd3462, %fd3461, %fd3449, %fd3460;
	fma.rn.f64 	%fd3463, %fd3462, %fd27359, %fd27359;
	fma.rn.f64 	%fd3464, %fd3462, %fd3449, 0d3FF0000000000000;
	selp.f64 	%fd3465, %fd3464, %fd3463, %p134;
	and.b32  	%r4453, %r10247, 2;
	setp.eq.s32 	%p135, %r4453, 0;
	mov.f64 	%fd3466, 0d0000000000000000;
	sub.f64 	%fd3467, %fd3466, %fd3465;
	selp.f64 	%fd3468, %fd3465, %fd3467, %p135;
	min.s32 	%r4454, %r124, %r9;
	cvt.rn.f64.s32 	%fd3469, %r4454;
	sub.f64 	%fd93, %fd3469, %fd6;
	mul.f64 	%fd3470, %fd93, %fd3468;
	fma.rn.f64 	%fd3471, %fd52, %fd90, %fd3470;
	add.f64 	%fd3472, %fd7, %fd3471;
	mul.f64 	%fd3473, %fd93, %fd90;
	mul.f64 	%fd3474, %fd52, %fd3468;
	sub.f64 	%fd3475, %fd3473, %fd3474;
	add.f64 	%fd3476, %fd8, %fd3475;
	mov.f64 	%fd3477, 0d3FE0000000000000;
	copysign.f64 	%fd3478, %fd3472, %fd3477;
	add.rz.f64 	%fd3479, %fd3472, %fd3478;
	cvt.rzi.f64.f64 	%fd3480, %fd3479;
	cvt.rzi.s32.f64 	%r131, %fd3480;
	copysign.f64 	%fd3481, %fd3476, %fd3477;
	add.rz.f64 	%fd3482, %fd3476, %fd3481;
	cvt.rzi.f64.f64 	%fd3483, %fd3482;
	cvt.rzi.s32.f64 	%r132, %fd3483;
	setp.lt.s32 	%p136, %r131, 0;
	setp.ge.s32 	%p137, %r131, %r4273;
	or.pred  	%p138, %p136, %p137;
	setp.lt.s32 	%p139, %r132, 0;
	setp.ge.s32 	%p140, %r132, %r4274;
	or.pred  	%p141, %p139, %p140;
	or.pred  	%p143, %p138, %p141;
	mov.b16 	%rs4125, 0;
	mov.u16 	%rs4126, %rs4125;
	mov.u16 	%rs4127, %rs4125;
	@%p143 bra 	$L__BB0_82;
	mul.lo.s32 	%r4455, %r132, %r4275;
	cvt.u64.u32 	%rd342, %r4455;
	shl.b32 	%r4456, %r131, 2;
	cvt.u64.u32 	%rd343, %r4456;
	add.s64 	%rd344, %rd342, %rd343;
	add.s64 	%rd345, %rd1, %rd344;
	ld.global.u8 	%rs4126, [%rd345];
	ld.global.u8 	%rs4125, [%rd345+1];
	ld.global.u8 	%rs4127, [%rd345+2];
$L__BB0_82:
	setp.eq.f64 	%p144, %fd2, 0d7FF0000000000000;
	st.local.u8 	[%rd2+6], %rs4127;
	and.b16  	%rs2455, %rs4127, 255;
	st.local.u8 	[%rd3+6], %rs4125;
	and.b16  	%rs2456, %rs4125, 255;
	st.local.u8 	[%rd4+6], %rs4126;
	and.b16  	%rs2457, %rs4126, 255;
	cvt.rn.f64.u16 	%fd3484, %rs2455;
	mul.f64 	%fd3485, %fd3484, 0d3FD322D0E5604189;
	cvt.rn.f64.u16 	%fd3486, %rs2456;
	fma.rn.f64 	%fd3487, %fd3486, 0d3FE2C8B439581062, %fd3485;
	cvt.rn.f64.u16 	%fd3488, %rs2457;
	fma.rn.f64 	%fd3489, %fd3488, 0d3FBD2F1A9FBE76C9, %fd3487;
	cvt.rzi.u32.f64 	%r4458, %fd3489;
	st.local.u8 	[%rd5+6], %r4458;
	mov.b32 	%r10249, 1;
	mov.f64 	%fd27361, %fd28513;
	@%p144 bra 	$L__BB0_86;
	setp.ltu.f64 	%p145, %fd2, 0d41E0000000000000;
	mov.f64 	%fd27361, %fd28512;
	mov.u32 	%r10248, %r11448;
	@%p145 bra 	$L__BB0_85;
	{ // callseq 16, 0
	.param .b64 param0;
	st.param.f64 	[param0], %fd1;
	.param .align 16 .b8 retval0[16];
	call.uni (retval0), 
	__internal_trig_reduction_slowpathd, 
	(
	param0
	);
	ld.param.f64 	%fd27361, [retval0];
	ld.param.b32 	%r10248, [retval0+8];
	} // callseq 16
$L__BB0_85:
	add.s32 	%r10249, %r10248, 1;
$L__BB0_86:
	shl.b32 	%r4460, %r10249, 6;
	cvt.u64.u32 	%rd346, %r4460;
	and.b64  	%rd347, %rd346, 64;
	mov.u64 	%rd348, __cudart_sin_cos_coeffs;
	add.s64 	%rd349, %rd348, %rd347;
	mul.rn.f64 	%fd3491, %fd27361, %fd27361;
	and.b32  	%r4461, %r10249, 1;
	setp.eq.b32 	%p146, %r4461, 1;
	selp.f64 	%fd3492, 0dBDA8FF8320FD8164, 0d3DE5DB65F9785EBA, %p146;
	ld.global.nc.v2.f64 	{%fd3493, %fd3494}, [%rd349];
	fma.rn.f64 	%fd3495, %fd3492, %fd3491, %fd3493;
	fma.rn.f64 	%fd3496, %fd3495, %fd3491, %fd3494;
	ld.global.nc.v2.f64 	{%fd3497, %fd3498}, [%rd349+16];
	fma.rn.f64 	%fd3499, %fd3496, %fd3491, %fd3497;
	fma.rn.f64 	%fd3500, %fd3499, %fd3491, %fd3498;
	ld.global.nc.v2.f64 	{%fd3501, %fd3502}, [%rd349+32];
	fma.rn.f64 	%fd3503, %fd3500, %fd3491, %fd3501;
	fma.rn.f64 	%fd3504, %fd3503, %fd3491, %fd3502;
	fma.rn.f64 	%fd3505, %fd3504, %fd27361, %fd27361;
	fma.rn.f64 	%fd3506, %fd3504, %fd3491, 0d3FF0000000000000;
	selp.f64 	%fd3507, %fd3506, %fd3505, %p146;
	and.b32  	%r4462, %r10249, 2;
	setp.eq.s32 	%p147, %r4462, 0;
	mov.f64 	%fd3508, 0d0000000000000000;
	sub.f64 	%fd3509, %fd3508, %fd3507;
	selp.f64 	%fd97, %fd3507, %fd3509, %p147;
	mov.f64 	%fd27362, %fd28514;
	mov.u32 	%r10250, %r11450;
	@%p1 bra 	$L__BB0_88;
	{ // callseq 17, 0
	.param .b64 param0;
	st.param.f64 	[param0], %fd1;
	.param .align 16 .b8 retval0[16];
	call.uni (retval0), 
	__internal_trig_reduction_slowpathd, 
	(
	param0
	);
	ld.param.f64 	%fd27362, [retval0];
	ld.param.b32 	%r10250, [retval0+8];
	} // callseq 17
$L__BB0_88:
	shl.b32 	%r4464, %r10250, 6;
	cvt.u64.u32 	%rd350, %r4464;
	and.b64  	%rd351, %rd350, 64;
	mov.u64 	%rd352, __cudart_sin_cos_coeffs;
	add.s64 	%rd353, %rd352, %rd351;
	mul.rn.f64 	%fd3511, %fd27362, %fd27362;
	and.b32  	%r4465, %r10250, 1;
	setp.eq.b32 	%p148, %r4465, 1;
	selp.f64 	%fd3512, 0dBDA8FF8320FD8164, 0d3DE5DB65F9785EBA, %p148;
	ld.global.nc.v2.f64 	{%fd3513, %fd3514}, [%rd353];
	fma.rn.f64 	%fd3515, %fd3512, %fd3511, %fd3513;
	fma.rn.f64 	%fd3516, %fd3515, %fd3511, %fd3514;
	ld.global.nc.v2.f64 	{%fd3517, %fd3518}, [%rd353+16];
	fma.rn.f64 	%fd3519, %fd3516, %fd3511, %fd3517;
	fma.rn.f64 	%fd3520, %fd3519, %fd3511, %fd3518;
	ld.global.nc.v2.f64 	{%fd3521, %fd3522}, [%rd353+32];
	fma.rn.f64 	%fd3523, %fd3520, %fd3511, %fd3521;
	fma.rn.f64 	%fd3524, %fd3523, %fd3511, %fd3522;
	fma.rn.f64 	%fd3525, %fd3524, %fd27362, %fd27362;
	fma.rn.f64 	%fd3526, %fd3524, %fd3511, 0d3FF0000000000000;
	selp.f64 	%fd3527, %fd3526, %fd3525, %p148;
	and.b32  	%r4466, %r10250, 2;
	setp.eq.s32 	%p149, %r4466, 0;
	mov.f64 	%fd3528, 0d0000000000000000;
	sub.f64 	%fd3529, %fd3528, %fd3527;
	selp.f64 	%fd3530, %fd3527, %fd3529, %p149;
	mul.f64 	%fd3531, %fd93, %fd3530;
	fma.rn.f64 	%fd3532, %fd74, %fd97, %fd3531;
	add.f64 	%fd3533, %fd7, %fd3532;
	mul.f64 	%fd3534, %fd93, %fd97;
	mul.f64 	%fd3535, %fd74, %fd3530;
	sub.f64 	%fd3536, %fd3534, %fd3535;
	add.f64 	%fd3537, %fd8, %fd3536;
	mov.f64 	%fd3538, 0d3FE0000000000000;
	copysign.f64 	%fd3539, %fd3533, %fd3538;
	add.rz.f64 	%fd3540, %fd3533, %fd3539;
	cvt.rzi.f64.f64 	%fd3541, %fd3540;
	cvt.rzi.s32.f64 	%r139, %fd3541;
	copysign.f64 	%fd3542, %fd3537, %fd3538;
	add.rz.f64 	%fd3543, %fd3537, %fd3542;
	cvt.rzi.f64.f64 	%fd3544, %fd3543;
	cvt.rzi.s32.f64 	%r140, %fd3544;
	setp.lt.s32 	%p150, %r139, 0;
	setp.ge.s32 	%p151, %r139, %r4273;
	or.pred  	%p152, %p150, %p151;
	setp.lt.s32 	%p153, %r140, 0;
	setp.ge.s32 	%p154, %r140, %r4274;
	or.pred  	%p155, %p153, %p154;
	or.pred  	%p157, %p152, %p155;
	mov.b16 	%rs4128, 0;
	mov.u16 	%rs4129, %rs4128;
	mov.u16 	%rs4130, %rs4128;
	@%p157 bra 	$L__BB0_90;
	mul.lo.s32 	%r4467, %r140, %r4275;
	cvt.u64.u32 	%rd354, %r4467;
	shl.b32 	%r4468, %r139, 2;
	cvt.u64.u32 	%rd355, %r4468;
	add.s64 	%rd356, %rd354, %rd355;
	add.s64 	%rd357, %rd1, %rd356;
	ld.global.u8 	%rs4129, [%rd357];
	ld.global.u8 	%rs4128, [%rd357+1];
	ld.global.u8 	%rs4130, [%rd357+2];
$L__BB0_90:
	st.local.u8 	[%rd2+7], %rs4130;
	and.b16  	%rs2459, %rs4130, 255;
	st.local.u8 	[%rd3+7], %rs4128;
	and.b16  	%rs2460, %rs4128, 255;
	st.local.u8 	[%rd4+7], %rs4129;
	and.b16  	%rs2461, %rs4129, 255;
	cvt.rn.f64.u16 	%fd3545, %rs2459;
	mul.f64 	%fd3546, %fd3545, 0d3FD322D0E5604189;
	cvt.rn.f64.u16 	%fd3547, %rs2460;
	fma.rn.f64 	%fd3548, %fd3547, 0d3FE2C8B439581062, %fd3546;
	cvt.rn.f64.u16 	%fd3549, %rs2461;
	fma.rn.f64 	%fd3550, %fd3549, 0d3FBD2F1A9FBE76C9, %fd3548;
	cvt.rzi.u32.f64 	%r4470, %fd3550;
	st.local.u8 	[%rd5+7], %r4470;
	mov.b32 	%r10401, 8;
$L__BB0_91:
	sub.s32 	%r4471, %r1, %r68;
	add.s32 	%r142, %r4471, 1;
	setp.lt.s32 	%p158, %r142, 0;
	setp.ge.s32 	%p159, %r142, %r4278;
	or.pred  	%p160, %p158, %p159;
	or.pred  	%p161, %p160, %p2;
	@%p161 bra 	$L__BB0_157;
	setp.eq.f64 	%p162, %fd2, 0d7FF0000000000000;
	mul.lo.s32 	%r4473, %r142, %r4280;
	shl.b32 	%r143, %r4473, 1;
	mul.lo.s32 	%r144, %r69, %r4281;
	mov.b32 	%r10253, 1;
	mov.f64 	%fd27364, %fd28513;
	@%p162 bra 	$L__BB0_96;
	setp.ltu.f64 	%p163, %fd2, 0d41E0000000000000;
	mov.f64 	%fd27364, %fd28512;
	mov.u32 	%r10252, %r11448;
	@%p163 bra 	$L__BB0_95;
	{ // callseq 18, 0
	.param .b64 param0;
	st.param.f64 	[param0], %fd1;
	.param .align 16 .b8 retval0[16];
	call.uni (retval0), 
	__internal_trig_reduction_slowpathd, 
	(
	param0
	);
	ld.param.f64 	%fd27364, [retval0];
	ld.param.b32 	%r10252, [retval0+8];
	} // callseq 18
$L__BB0_95:
	add.s32 	%r10253, %r10252, 1;
$L__BB0_96:
	shl.b32 	%r4475, %r10253, 6;
	cvt.u64.u32 	%rd358, %r4475;
	and.b64  	%rd359, %rd358, 64;
	mov.u64 	%rd360, __cudart_sin_cos_coeffs;
	add.s64 	%rd361, %rd360, %rd359;
	mul.rn.f64 	%fd3552, %fd27364, %fd27364;
	and.b32  	%r4476, %r10253, 1;
	setp.eq.b32 	%p164, %r4476, 1;
	selp.f64 	%fd3553, 0dBDA8FF8320FD8164, 0d3DE5DB65F9785EBA, %p164;
	ld.global.nc.v2.f64 	{%fd3554, %fd3555}, [%rd361];
	fma.rn.f64 	%fd3556, %fd3553, %fd3552, %fd3554;
	fma.rn.f64 	%fd3557, %fd3556, %fd3552, %fd3555;
	ld.global.nc.v2.f64 	{%fd3558, %fd3559}, [%rd361+16];
	fma.rn.f64 	%fd3560, %fd3557, %fd3552, %fd3558;
	fma.rn.f64 	%fd3561, %fd3560, %fd3552, %fd3559;
	ld.global.nc.v2.f64 	{%fd3562, %fd3563}, [%rd361+32];
	fma.rn.f64 	%fd3564, %fd3561, %fd3552, %fd3562;
	fma.rn.f64 	%fd3565, %fd3564, %fd3552, %fd3563;
	fma.rn.f64 	%fd3566, %fd3565, %fd27364, %fd27364;
	fma.rn.f64 	%fd3567, %fd3565, %fd3552, 0d3FF0000000000000;
	selp.f64 	%fd3568, %fd3567, %fd3566, %p164;
	and.b32  	%r4477, %r10253, 2;
	setp.eq.s32 	%p165, %r4477, 0;
	mov.f64 	%fd3569, 0d0000000000000000;
	sub.f64 	%fd3570, %fd3569, %fd3568;
	selp.f64 	%fd103, %fd3568, %fd3570, %p165;
	mov.f64 	%fd27365, %fd28514;
	mov.u32 	%r10254, %r11450;
	@%p1 bra 	$L__BB0_98;
	{ // callseq 19, 0
	.param .b64 param0;
	st.param.f64 	[param0], %fd1;
	.param .align 16 .b8 retval0[16];
	call.uni (retval0), 
	__internal_trig_reduction_slowpathd, 
	(
	param0
	);
	ld.param.f64 	%fd27365, [retval0];
	ld.param.b32 	%r10254, [retval0+8];
	} // callseq 19
$L__BB0_98:
	shl.b32 	%r4479, %r10254, 6;
	cvt.u64.u32 	%rd362, %r4479;
	and.b64  	%rd363, %rd362, 64;
	mov.u64 	%rd364, __cudart_sin_cos_coeffs;
	add.s64 	%rd365, %rd364, %rd363;
	mul.rn.f64 	%fd3572, %fd27365, %fd27365;
	and.b32  	%r4480, %r10254, 1;
	setp.eq.b32 	%p166, %r4480, 1;
	selp.f64 	%fd3573, 0dBDA8FF8320FD8164, 0d3DE5DB65F9785EBA, %p166;
	ld.global.nc.v2.f64 	{%fd3574, %fd3575}, [%rd365];
	fma.rn.f64 	%fd3576, %fd3573, %fd3572, %fd3574;
	fma.rn.f64 	%fd3577, %fd3576, %fd3572, %fd3575;
	ld.global.nc.v2.f64 	{%fd3578, %fd3579}, [%rd365+16];
	fma.rn.f64 	%fd3580, %fd3577, %fd3572, %fd3578;
	fma.rn.f64 	%fd3581, %fd3580, %fd3572, %fd3579;
	ld.global.nc.v2.f64 	{%fd3582, %fd3583}, [%rd365+32];
	fma.rn.f64 	%fd3584, %fd3581, %fd3572, %fd3582;
	fma.rn.f64 	%fd3585, %fd3584, %fd3572, %fd3583;
	fma.rn.f64 	%fd3586, %fd3585, %fd27365, %fd27365;
	fma.rn.f64 	%fd3587, %fd3585, %fd3572, 0d3FF0000000000000;
	selp.f64 	%fd3588, %fd3587, %fd3586, %p166;
	and.b32  	%r4481, %r10254, 2;
	setp.eq.s32 	%p167, %r4481, 0;
	mov.f64 	%fd3589, 0d0000000000000000;
	sub.f64 	%fd3590, %fd3589, %fd3588;
	selp.f64 	%fd3591, %fd3588, %fd3590, %p167;
	div.s32 	%r4482, %r143, %r4276;
	max.s32 	%r4483, %r4482, 0;
	min.s32 	%r4484, %r4483, %r8;
	cvt.rn.f64.s32 	%fd3592, %r4484;
	sub.f64 	%fd106, %fd3592, %fd5;
	div.s32 	%r4485, %r144, %r4277;
	max.s32 	%r4486, %r4485, 0;
	min.s32 	%r4487, %r4486, %r9;
	cvt.rn.f64.s32 	%fd3593, %r4487;
	sub.f64 	%fd107, %fd3593, %fd6;
	mul.f64 	%fd3594, %fd107, %fd3591;
	fma.rn.f64 	%fd3595, %fd106, %fd103, %fd3594;
	add.f64 	%fd3596, %fd7, %fd3595;
	mul.f64 	%fd3597, %fd107, %fd103;
	mul.f64 	%fd3598, %fd106, %fd3591;
	sub.f64 	%fd3599, %fd3597, %fd3598;
	add.f64 	%fd3600, %fd8, %fd3599;
	mov.f64 	%fd3601, 0d3FE0000000000000;
	copysign.f64 	%fd3602, %fd3596, %fd3601;
	add.rz.f64 	%fd3603, %fd3596, %fd3602;
	cvt.rzi.f64.f64 	%fd3604, %fd3603;
	cvt.rzi.s32.f64 	%r151, %fd3604;
	copysign.f64 	%fd3605, %fd3600, %fd3601;
	add.rz.f64 	%fd3606, %fd3600, %fd3605;
	cvt.rzi.f64.f64 	%fd3607, %fd3606;
	cvt.rzi.s32.f64 	%r152, %fd3607;
	setp.lt.s32 	%p168, %r151, 0;
	setp.ge.s32 	%p169, %r151, %r4273;
	or.pred  	%p170, %p168, %p169;
	setp.lt.s32 	%p171, %r152, 0;
	setp.ge.s32 	%p172, %r152, %r4274;
	or.pred  	%p173, %p171, %p172;
	or.pred  	%p175, %p170, %p173;
	mov.b16 	%rs4131, 0;
	mov.u16 	%rs4132, %rs4131;
	mov.u16 	%rs4133, %rs4131;
	@%p175 bra 	$L__BB0_100;
	mul.lo.s32 	%r4488, %r152, %r4275;
	cvt.u64.u32 	%rd366, %r4488;
	shl.b32 	%r4489, %r151, 2;
	cvt.u64.u32 	%rd367, %r4489;
	add.s64 	%rd368, %rd366, %rd367;
	add.s64 	%rd369, %rd1, %rd368;
	ld.global.u8 	%rs4132, [%rd369];
	ld.global.u8 	%rs4131, [%rd369+1];
	ld.global.u8 	%rs4133, [%rd369+2];
$L__BB0_100:
	setp.eq.f64 	%p176, %fd2, 0d7FF0000000000000;
	cvt.u64.u32 	%rd370, %r10401;
	add.s64 	%rd9, %rd2, %rd370;
	st.local.u8 	[%rd9], %rs4133;
	and.b16  	%rs2463, %rs4133, 255;
	add.s64 	%rd10, %rd3, %rd370;
	st.local.u8 	[%rd10], %rs4131;
	and.b16  	%rs2464, %rs4131, 255;
	add.s64 	%rd11, %rd4, %rd370;
	st.local.u8 	[%rd11], %rs4132;
	and.b16  	%rs2465, %rs4132, 255;
	cvt.rn.f64.u16 	%fd3608, %rs2463;
	mul.f64 	%fd3609, %fd3608, 0d3FD322D0E5604189;
	cvt.rn.f64.u16 	%fd3610, %rs2464;
	fma.rn.f64 	%fd3611, %fd3610, 0d3FE2C8B439581062, %fd3609;
	cvt.rn.f64.u16 	%fd3612, %rs2465;
	fma.rn.f64 	%fd3613, %fd3612, 0d3FBD2F1A9FBE76C9, %fd3611;
	cvt.rzi.u32.f64 	%r4491, %fd3613;
	add.s64 	%rd12, %rd5, %rd370;
	st.local.u8 	[%rd12], %r4491;
	add.s32 	%r153, %r144, %r4281;
	mov.b32 	%r10256, 1;
	mov.f64 	%fd27367, %fd28513;
	@%p176 bra 	$L__BB0_104;
	setp.ltu.f64 	%p177, %fd2, 0d41E0000000000000;
	mov.f64 	%fd27367, %fd28512;
	mov.u32 	%r10255, %r11448;
	@%p177 bra 	$L__BB0_103;
	{ // callseq 20, 0
	.param .b64 param0;
	st.param.f64 	[param0], %fd1;
	.param .align 16 .b8 retval0[16];
	call.uni (retval0), 
	__internal_trig_reduction_slowpathd, 
	(
	param0
	);
	ld.param.f64 	%fd27367, [retval0];
	ld.param.b32 	%r10255, [retval0+8];
	} // callseq 20
$L__BB0_103:
	add.s32 	%r10256, %r10255, 1;
$L__BB0_104:
	shl.b32 	%r4493, %r10256, 6;
	cvt.u64.u32 	%rd371, %r4493;
	and.b64  	%rd372, %rd371, 64;
	mov.u64 	%rd373, __cudart_sin_cos_coeffs;
	add.s64 	%rd374, %rd373, %rd372;
	mul.rn.f64 	%fd3615, %fd27367, %fd27367;
	and.b32  	%r4494, %r10256, 1;
	setp.eq.b32 	%p178, %r4494, 1;
	selp.f64 	%fd3616, 0dBDA8FF8320FD8164, 0d3DE5DB65F9785EBA, %p178;
	ld.global.nc.v2.f64 	{%fd3617, %fd3618}, [%rd374];
	fma.rn.f64 	%fd3619, %fd3616, %fd3615, %fd3617;
	fma.rn.f64 	%fd3620, %fd3619, %fd3615, %fd3618;
	ld.global.nc.v2.f64 	{%fd3621, %fd3622}, [%rd374+16];
	fma.rn.f64 	%fd3623, %fd3620, %fd3615, %fd3621;
	fma.rn.f64 	%fd3624, %fd3623, %fd3615, %fd3622;
	ld.global.nc.v2.f64 	{%fd3625, %fd3626}, [%rd374+32];
	fma.rn.f64 	%fd3627, %fd3624, %fd3615, %fd3625;
	fma.rn.f64 	%fd3628, %fd3627, %fd3615, %fd3626;
	fma.rn.f64 	%fd3629, %fd3628, %fd27367, %fd27367;
	fma.rn.f64 	%fd3630, %fd3628, %fd3615, 0d3FF0000000000000;
	selp.f64 	%fd3631, %fd3630, %fd3629, %p178;
	and.b32  	%r4495, %r10256, 2;
	setp.eq.s32 	%p179, %r4495, 0;
	mov.f64 	%fd3632, 0d0000000000000000;
	sub.f64 	%fd3633, %fd3632, %fd3631;
	selp.f64 	%fd111, %fd3631, %fd3633, %p179;
	mov.f64 	%fd27368, %fd28514;
	mov.u32 	%r10257, %r11450;
	@%p1 bra 	$L__BB0_106;
	{ // callseq 21, 0
	.param .b64 param0;
	st.param.f64 	[param0], %fd1;
	.param .align 16 .b8 retval0[16];
	call.uni (retval0), 
	__internal_trig_reduction_slowpathd, 
	(
	param0
	);
	ld.param.f64 	%fd27368, [retval0];
	ld.param.b32 	%r10257, [retval0+8];
	} // callseq 21
$L__BB0_106:
	shl.b32 	%r4497, %r10257, 6;
	cvt.u64.u32 	%rd375, %r4497;
	and.b64  	%rd376, %rd375, 64;
	mov.u64 	%rd377, __cudart_sin_cos_coeffs;
	add.s64 	%rd378, %rd377, %rd376;
	mul.rn.f64 	%fd3635, %fd27368, %fd27368;
	and.b32  	%r4498, %r10257, 1;
	setp.eq.b32 	%p180, %r4498, 1;
	selp.f64 	%fd3636, 0dBDA8FF8320FD8164, 0d3DE5DB65F9785EBA, %p180;
	ld.global.nc.v2.f64 	{%fd3637, %fd3638}, [%rd378];
	fma.rn.f64 	%fd3639, %fd3636, %fd3635, %fd3637;
	fma.rn.f64 	%fd3640, %fd3639, %fd3635, %fd3638;
	ld.global.nc.v2.f64 	{%fd3641, %fd3642}, [%rd378+16];
	fma.rn.f64 	%fd3643, %fd3640, %fd3635, %fd3641;
	fma.rn.f64 	%fd3644, %fd3643, %fd3635, %fd3642;
	ld.global.nc.v2.f64 	{%fd3645, %fd3646}, [%rd378+32];
	fma.rn.f64 	%fd3647, %fd3644, %fd3635, %fd3645;
	fma.rn.f64 	%fd3648, %fd3647, %fd3635, %fd3646;
	fma.rn.f64 	%fd3649, %fd3648, %fd27368, %fd27368;
	fma.rn.f64 	%fd3650, %fd3648, %fd3635, 0d3FF0000000000000;
	selp.f64 	%fd3651, %fd3650, %fd3649, %p180;
	and.b32  	%r4499, %r10257, 2;
	setp.eq.s32 	%p181, %r4499, 0;
	mov.f64 	%fd3652, 0d0000000000000000;
	sub.f64 	%fd3653, %fd3652, %fd3651;
	selp.f64 	%fd3654, %fd3651, %fd3653, %p181;
	div.s32 	%r4500, %r153, %r4277;
	max.s32 	%r4501, %r4500, 0;
	min.s32 	%r4502, %r4501, %r9;
	cvt.rn.f64.s32 	%fd3655, %r4502;
	sub.f64 	%fd114, %fd3655, %fd6;
	mul.f64 	%fd3656, %fd114, %fd3654;
	fma.rn.f64 	%fd3657, %fd106, %fd111, %fd3656;
	add.f64 	%fd3658, %fd7, %fd3657;
	mul.f64 	%fd3659, %fd114, %fd111;
	mul.f64 	%fd3660, %fd106, %fd3654;
	sub.f64 	%fd3661, %fd3659, %fd3660;
	add.f64 	%fd3662, %fd8, %fd3661;
	mov.f64 	%fd3663, 0d3FE0000000000000;
	copysign.f64 	%fd3664, %fd3658, %fd3663;
	add.rz.f64 	%fd3665, %fd3658, %fd3664;
	cvt.rzi.f64.f64 	%fd3666, %fd3665;
	cvt.rzi.s32.f64 	%r160, %fd3666;
	copysign.f64 	%fd3667, %fd3662, %fd3663;
	add.rz.f64 	%fd3668, %fd3662, %fd3667;
	cvt.rzi.f64.f64 	%fd3669, %fd3668;
	cvt.rzi.s32.f64 	%r161, %fd3669;
	setp.lt.s32 	%p182, %r160, 0;
	setp.ge.s32 	%p183, %r160, %r4273;
	or.pred  	%p184, %p182, %p183;
	setp.lt.s32 	%p185, %r161, 0;
	setp.ge.s32 	%p186, %r161, %r4274;
	or.pred  	%p187, %p185, %p186;
	or.pred  	%p189, %p184, %p187;
	mov.b16 	%rs4134, 0;
	mov.u16 	%rs4135, %rs4134;
	mov.u16 	%rs4136, %rs4134;
	@%p189 bra 	$L__BB0_108;
	mul.lo.s32 	%r4503, %r161, %r4275;
	cvt.u64.u32 	%rd379, %r4503;
	shl.b32 	%r4504, %r160, 2;
	cvt.u64.u32 	%rd380, %r4504;
	add.s64 	%rd381, %rd379, %rd380;
	add.s64 	%rd382, %rd1, %rd381;
	ld.global.u8 	%rs4135, [%rd382];
	ld.global.u8 	%rs4134, [%rd382+1];
	ld.global.u8 	%rs4136, [%rd382+2];
$L__BB0_108:
	setp.eq.f64 	%p190, %fd2, 0d7FF0000000000000;
	st.local.u8 	[%rd9+1], %rs4136;
	and.b16  	%rs2467, %rs4136, 255;
	st.local.u8 	[%rd10+1], %rs4134;
	and.b16  	%rs2468, %rs4134, 255;
	st.local.u8 	[%rd11+1], %rs4135;
	and.b16  	%rs2469, %rs4135, 255;
	cvt.rn.f64.u16 	%fd3670, %rs2467;
	mul.f64 	%fd3671, %fd3670, 0d3FD322D0E5604189;
	cvt.rn.f64.u16 	%fd3672, %rs2468;
	fma.rn.f64 	%fd3673, %fd3672, 0d3FE2C8B439581062, %fd3671;
	cvt.rn.f64.u16 	%fd3674, %rs2469;
	fma.rn.f64 	%fd3675, %fd3674, 0d3FBD2F1A9FBE76C9, %fd3673;
	cvt.rzi.u32.f64 	%r4506, %fd3675;
	st.local.u8 	[%rd12+1], %r4506;
	add.s32 	%r162, %r153, %r4281;
	mov.b32 	%r10259, 1;
	mov.f64 	%fd27370, %fd28513;
	@%p190 bra 	$L__BB0_112;
	setp.ltu.f64 	%p191, %fd2, 0d41E0000000000000;
	mov.f64 	%fd27370, %fd28512;
	mov.u32 	%r10258, %r11448;
	@%p191 bra 	$L__BB0_111;
	{ // callseq 22, 0
	.param .b64 param0;
	st.param.f64 	[param0], %fd1;
	.param .align 16 .b8 retval0[16];
	call.uni (retval0), 
	__internal_trig_reduction_slowpathd, 
	(
	param0
	);
	ld.param.f64 	%fd27370, [retval0];
	ld.param.b32 	%r10258, [retval0+8];
	} // callseq 22
$L__BB0_111:
	add.s32 	%r10259, %r10258, 1;
$L__BB0_112:
	shl.b32 	%r4508, %r10259, 6;
	cvt.u64.u32 	%rd383, %r4508;
	and.b64  	%rd384, %rd383, 64;
	mov.u64 	%rd385, __cudart_sin_cos_coeffs;
	add.s64 	%rd386, %rd385, %rd384;
	mul.rn.f64 	%fd3677, %fd27370, %fd27370;
	and.b32  	%r4509, %r10259, 1;
	setp.eq.b32 	%p192, %r4509, 1;
	selp.f64 	%fd3678, 0dBDA8FF8320FD8164, 0d3DE5DB65F9785EBA, %p192;
	ld.global.nc.v2.f64 	{%fd3679, %fd3680}, [%rd386];
	fma.rn.f64 	%fd3681, %fd3678, %fd3677, %fd3679;
	fma.rn.f64 	%fd3682, %fd3681, %fd3677, %fd3680;
	ld.global.nc.v2.f64 	{%fd3683, %fd3684}, [%rd386+16];
	fma.rn.f64 	%fd3685, %fd3682, %fd3677, %fd3683;
	fma.rn.f64 	%fd3686, %fd3685, %fd3677, %fd3684;
	ld.global.nc.v2.f64 	{%fd3687, %fd3688}, [%rd386+32];
	fma.rn.f64 	%fd3689, %fd3686, %fd3677, %fd3687;
	fma.rn.f64 	%fd3690, %fd3689, %fd3677, %fd3688;
	fma.rn.f64 	%fd3691, %fd3690, %fd27370, %fd27370;
	fma.rn.f64 	%fd3692, %fd3690, %fd3677, 0d3FF0000000000000;
	selp.f64 	%fd3693, %fd3692, %fd3691, %p192;
	and.b32  	%r4510, %r10259, 2;
	setp.eq.s32 	%p193, %r4510, 0;
	mov.f64 	%fd3694, 0d0000000000000000;
	sub.f64 	%fd3695, %fd3694, %fd3693;
	selp.f64 	%fd118, %fd3693, %fd3695, %p193;
	mov.f64 	%fd27371, %fd28514;
	mov.u32 	%r10260, %r11450;
	@%p1 bra 	$L__BB0_114;
	{ // callseq 23, 0
	.param .b64 param0;
	st.param.f64 	[param0], %fd1;
	.param .align 16 .b8 retval0[16];
	call.uni (retval0), 
	__internal_trig_reduction_slowpathd, 
	(
	param0
	);
	ld.param.f64 	%fd27371, [retval0];
	ld.param.b32 	%r10260, [retval0+8];
	} // callseq 23
$L__BB0_114:
	shl.b32 	%r4512, %r10260, 6;
	cvt.u64.u32 	%rd387, %r4512;
	and.b64  	%rd388, %rd387, 64;
	mov.u64 	%rd389, __cudart_sin_cos_coeffs;
	add.s64 	%rd390, %rd389, %rd388;
	mul.rn.f64 	%fd3697, %fd27371, %fd27371;
	and.b32  	%r4513, %r10260, 1;
	setp.eq.b32 	%p194, %r4513, 1;
	selp.f64 	%fd3698, 0dBDA8FF8320FD8164, 0d3DE5DB65F9785EBA, %p194;
	ld.global.nc.v2.f64 	{%fd3699, %fd3700}, [%rd390];
	fma.rn.f64 	%fd3701, %fd3698, %fd3697, %fd3699;
	fma.rn.f64 	%fd3702, %fd3701, %fd3697, %fd3700;
	ld.global.nc.v2.f64 	{%fd3703, %fd3704}, [%rd390+16];
	fma.rn.f64 	%fd3705, %fd3702, %fd3697, %fd3703;
	fma.rn.f64 	%fd3706, %fd3705, %fd3697, %fd3704;
	ld.global.nc.v2.f64 	{%fd3707, %fd3708}, [%rd390+32];
	fma.rn.f64 	%fd3709, %fd3706, %fd3697, %fd3707;
	fma.rn.f64 	%fd3710, %fd3709, %fd3697, %fd3708;
	fma.rn.f64 	%fd3711, %fd3710, %fd27371, %fd27371;
	fma.rn.f64 	%fd3712, %fd3710, %fd3697, 0d3FF0000000000000;
	selp.f64 	%fd3713, %fd3712, %fd3711, %p194;
	and.b32  	%r4514, %r10260, 2;
	setp.eq.s32 	%p195, %r4514, 0;
	mov.f64 	%fd3714, 0d0000000000000000;
	sub.f64 	%fd3715, %fd3714, %fd3713;
	selp.f64 	%fd3716, %fd3713, %fd3715, %p195;
	div.s32 	%r4515, %r162, %r4277;
	max.s32 	%r4516, %r4515, 0;
	min.s32 	%r4517, %r4516, %r9;
	cvt.rn.f64.s32 	%fd3717, %r4517;
	sub.f64 	%fd121, %fd3717, %fd6;
	mul.f64 	%fd3718, %fd121, %fd3716;
	fma.rn.f64 	%fd3719, %fd106, %fd118, %fd3718;
	add.f64 	%fd3720, %fd7, %fd3719;
	mul.f64 	%fd3721, %fd121, %fd118;
	mul.f64 	%fd3722, %fd106, %fd3716;
	sub.f64 	%fd3723, %fd3721, %fd3722;
	add.f64 	%fd3724, %fd8, %fd3723;
	mov.f64 	%fd3725, 0d3FE0000000000000;
	copysign.f64 	%fd3726, %fd3720, %fd3725;
	add.rz.f64 	%fd3727, %fd3720, %fd3726;
	cvt.rzi.f64.f64 	%fd3728, %fd3727;
	cvt.rzi.s32.f64 	%r169, %fd3728;
	copysign.f64 	%fd3729, %fd3724, %fd3725;
	add.rz.f64 	%fd3730, %fd3724, %fd3729;
	cvt.rzi.f64.f64 	%fd3731, %fd3730;
	cvt.rzi.s32.f64 	%r170, %fd3731;
	setp.lt.s32 	%p196, %r169, 0;
	setp.ge.s32 	%p197, %r169, %r4273;
	or.pred  	%p198, %p196, %p197;
	setp.lt.s32 	%p199, %r170, 0;
	setp.ge.s32 	%p200, %r170, %r4274;
	or.pred  	%p201, %p199, %p200;
	or.pred  	%p203, %p198, %p201;
	mov.b16 	%rs4137, 0;
	mov.u16 	%rs4138, %rs4137;
	mov.u16 	%rs4139, %rs4137;
	@%p203 bra 	$L__BB0_116;
	mul.lo.s32 	%r4518, %r170, %r4275;
	cvt.u64.u32 	%rd391, %r4518;
	shl.b32 	%r4519, %r169, 2;
	cvt.u64.u32 	%rd392, %r4519;
	add.s64 	%rd393, %rd391, %rd392;
	add.s64 	%rd394, %rd1, %rd393;
	ld.global.u8 	%rs4138, [%rd394];
	ld.global.u8 	%rs4137, [%rd394+1];
	ld.global.u8 	%rs4139, [%rd394+2];
$L__BB0_116:
	setp.eq.f64 	%p204, %fd2, 0d7FF0000000000000;
	st.local.u8 	[%rd9+2], %rs4139;
	and.b16  	%rs2471, %rs4139, 255;
	st.local.u8 	[%rd10+2], %rs4137;
	and.b16  	%rs2472, %rs4137, 255;
	st.local.u8 	[%rd11+2], %rs4138;
	and.b16  	%rs2473, %rs4138, 255;
	cvt.rn.f64.u16 	%fd3732, %rs2471;
	mul.f64 	%fd3733, %fd3732, 0d3FD322D0E5604189;
	cvt.rn.f64.u16 	%fd3734, %rs2472;
	fma.rn.f64 	%fd3735, %fd3734, 0d3FE2C8B439581062, %fd3733;
	cvt.rn.f64.u16 	%fd3736, %rs2473;
	fma.rn.f64 	%fd3737, %fd3736, 0d3FBD2F1A9FBE76C9, %fd3735;
	cvt.rzi.u32.f64 	%r4521, %fd3737;
	st.local.u8 	[%rd12+2], %r4521;
	add.s32 	%r4522, %r143, %r4280;
	div.s32 	%r4523, %r4522, %r4276;
	max.s32 	%r171, %r4523, 0;
	mov.b32 	%r10262, 1;
	mov.f64 	%fd27373, %fd28513;
	@%p204 bra 	$L__BB0_120;
	setp.ltu.f64 	%p205, %fd2, 0d41E0000000000000;
	mov.f64 	%fd27373, %fd28512;
	mov.u32 	%r10261, %r11448;
	@%p205 bra 	$L__BB0_119;
	{ // callseq 24, 0
	.param .b64 param0;
	st.param.f64 	[param0], %fd1;
	.param .align 16 .b8 retval0[16];
	call.uni (retval0), 
	__internal_trig_reduction_slowpathd, 
	(
	param0
	);
	ld.param.f64 	%fd27373, [retval0];
	ld.param.b32 	%r10261, [retval0+8];
	} // callseq 24
$L__BB0_119:
	add.s32 	%r10262, %r10261, 1;
$L__BB0_120:
	shl.b32 	%r4525, %r10262, 6;
	cvt.u64.u32 	%rd395, %r4525;
	and.b64  	%rd396, %rd395, 64;
	mov.u64 	%rd397, __cudart_sin_cos_coeffs;
	add.s64 	%rd398, %rd397, %rd396;
	mul.rn.f64 	%fd3739, %fd27373, %fd27373;
	and.b32  	%r4526, %r10262, 1;
	setp.eq.b32 	%p206, %r4526, 1;
	selp.f64 	%fd3740, 0dBDA8FF8320FD8164, 0d3DE5DB65F9785EBA, %p206;
	ld.global.nc.v2.f64 	{%fd3741, %fd3742}, [%rd398];
	fma.rn.f64 	%fd3743, %fd3740, %fd3739, %fd3741;
	fma.rn.f64 	%fd3744, %fd3743, %fd3739, %fd3742;
	ld.global.nc.v2.f64 	{%fd3745, %fd3746}, [%rd398+16];
	fma.rn.f64 	%fd3747, %fd3744, %fd3739, %fd3745;
	fma.rn.f64 	%fd3748, %fd3747, %fd3739, %fd3746;
	ld.global.nc.v2.f64 	{%fd3749, %fd3750}, [%rd398+32];
	fma.rn.f64 	%fd3751, %fd3748, %fd3739, %fd3749;
	fma.rn.f64 	%fd3752, %fd3751, %fd3739, %fd3750;
	fma.rn.f64 	%fd3753, %fd3752, %fd27373, %fd27373;
	fma.rn.f64 	%fd3754, %fd3752, %fd3739, 0d3FF0000000000000;
	selp.f64 	%fd3755, %fd3754, %fd3753, %p206;
	and.b32  	%r4527, %r10262, 2;
	setp.eq.s32 	%p207, %r4527, 0;
	mov.f64 	%fd3756, 0d0000000000000000;
	sub.f64 	%fd3757, %fd3756, %fd3755;
	selp.f64 	%fd125, %fd3755, %fd3757, %p207;
	mov.f64 	%fd27374, %fd28514;
	mov.u32 	%r10263, %r11450;
	@%p1 bra 	$L__BB0_122;
	{ // callseq 25, 0
	.param .b64 param0;
	st.param.f64 	[param0], %fd1;
	.param .align 16 .b8 retval0[16];
	call.uni (retval0), 
	__internal_trig_reduction_slowpathd, 
	(
	param0
	);
	ld.param.f64 	%fd27374, [retval0];
	ld.param.b32 	%r10263, [retval0+8];
	} // callseq 25
$L__BB0_122:
	shl.b32 	%r4529, %r10263, 6;
	cvt.u64.u32 	%rd399, %r4529;
	and.b64  	%rd400, %rd399, 64;
	mov.u64 	%rd401, __cudart_sin_cos_coeffs;
	add.s64 	%rd402, %rd401, %rd400;
	mul.rn.f64 	%fd3759, %fd27374, %fd27374;
	and.b32  	%r4530, %r10263, 1;
	setp.eq.b32 	%p208, %r4530, 1;
	selp.f64 	%fd3760, 0dBDA8FF8320FD8164, 0d3DE5DB65F9785EBA, %p208;
	ld.global.nc.v2.f64 	{%fd3761, %fd3762}, [%rd402];
	fma.rn.f64 	%fd3763, %fd3760, %fd3759, %fd3761;
	fma.rn.f64 	%fd3764, %fd3763, %fd3759, %fd3762;
	ld.global.nc.v2.f64 	{%fd3765, %fd3766}, [%rd402+16];
	fma.rn.f64 	%fd3767, %fd3764, %fd3759, %fd3765;
	fma.rn.f64 	%fd3768, %fd3767, %fd3759, %fd3766;
	ld.global.nc.v2.f64 	{%fd3769, %fd3770}, [%rd402+32];
	fma.rn.f64 	%fd3771, %fd3768, %fd3759, %fd3769;
	fma.rn.f64 	%fd3772, %fd3771, %fd3759, %fd3770;
	fma.rn.f64 	%fd3773, %fd3772, %fd27374, %fd27374;
	fma.rn.f64 	%fd3774, %fd3772, %fd3759, 0d3FF0000000000000;
	selp.f64 	%fd3775, %fd3774, %fd3773, %p208;
	and.b32  	%r4531, %r10263, 2;
	setp.eq.s32 	%p209, %r4531, 0;
	mov.f64 	%fd3776, 0d0000000000000000;
	sub.f64 	%fd3777, %fd3776, %fd3775;
	selp.f64 	%fd3778, %fd3775, %fd3777, %p209;
	min.s32 	%r4532, %r171, %r8;
	cvt.rn.f64.s32 	%fd3779, %r4532;
	sub.f64 	%fd128, %fd3779, %fd5;
	mul.f64 	%fd3780, %fd107, %fd3778;
	fma.rn.f64 	%fd3781, %fd128, %fd125, %fd3780;
	add.f64 	%fd3782, %fd7, %fd3781;
	mul.f64 	%fd3783, %fd107, %fd125;
	mul.f64 	%fd3784, %fd128, %fd3778;
	sub.f64 	%fd3785, %fd3783, %fd3784;
	add.f64 	%fd3786, %fd8, %fd3785;
	mov.f64 	%fd3787, 0d3FE0000000000000;
	copysign.f64 	%fd3788, %fd3782, %fd3787;
	add.rz.f64 	%fd3789, %fd3782, %fd3788;
	cvt.rzi.f64.f64 	%fd3790, %fd3789;
	cvt.rzi.s32.f64 	%r178, %fd3790;
	copysign.f64 	%fd3791, %fd3786, %fd3787;
	add.rz.f64 	%fd3792, %fd3786, %fd3791;
	cvt.rzi.f64.f64 	%fd3793, %fd3792;
	cvt.rzi.s32.f64 	%r179, %fd3793;
	setp.lt.s32 	%p210, %r178, 0;
	setp.ge.s32 	%p211, %r178, %r4273;
	or.pred  	%p212, %p210, %p211;
	setp.lt.s32 	%p213, %r179, 0;
	setp.ge.s32 	%p214, %r179, %r4274;
	or.pred  	%p215, %p213, %p214;
	or.pred  	%p217, %p212, %p215;
	mov.b16 	%rs4140, 0;
	mov.u16 	%rs4141, %rs4140;
	mov.u16 	%rs4142, %rs4140;
	@%p217 bra 	$L__BB0_124;
	mul.lo.s32 	%r4533, %r179, %r4275;
	cvt.u64.u32 	%rd403, %r4533;
	shl.b32 	%r4534, %r178, 2;
	cvt.u64.u32 	%rd404, %r4534;
	add.s64 	%rd405, %rd403, %rd404;
	add.s64 	%rd406, %rd1, %rd405;
	ld.global.u8 	%rs4141, [%rd406];
	ld.global.u8 	%rs4140, [%rd406+1];
	ld.global.u8 	%rs4142, [%rd406+2];
$L__BB0_124:
	setp.eq.f64 	%p218, %fd2, 0d7FF0000000000000;
	st.local.u8 	[%rd9+3], %rs4142;
	and.b16  	%rs2475, %rs4142, 255;
	st.local.u8 	[%rd10+3], %rs4140;
	and.b16  	%rs2476, %rs4140, 255;
	st.local.u8 	[%rd11+3], %rs4141;
	and.b16  	%rs2477, %rs4141, 255;
	cvt.rn.f64.u16 	%fd3794, %rs2475;
	mul.f64 	%fd3795, %fd3794, 0d3FD322D0E5604189;
	cvt.rn.f64.u16 	%fd3796, %rs2476;
	fma.rn.f64 	%fd3797, %fd3796, 0d3FE2C8B439581062, %fd3795;
	cvt.rn.f64.u16 	%fd3798, %rs2477;
	fma.rn.f64 	%fd3799, %fd3798, 0d3FBD2F1A9FBE76C9, %fd3797;
	cvt.rzi.u32.f64 	%r4536, %fd3799;
	st.local.u8 	[%rd12+3], %r4536;
	mov.b32 	%r10265, 1;
	mov.f64 	%fd27376, %fd28513;
	@%p218 bra 	$L__BB0_128;
	setp.ltu.f64 	%p219, %fd2, 0d41E0000000000000;
	mov.f64 	%fd27376, %fd28512;
	mov.u32 	%r10264, %r11448;
	@%p219 bra 	$L__BB0_127;
	{ // callseq 26, 0
	.param .b64 param0;
	st.param.f64 	[param0], %fd1;
	.param .align 16 .b8 retval0[16];
	call.uni (retval0), 
	__internal_trig_reduction_slowpathd, 
	(
	param0
	);
	ld.param.f64 	%fd27376, [retval0];
	ld.param.b32 	%r10264, [retval0+8];
	} // callseq 26
$L__BB0_127:
	add.s32 	%r10265, %r10264, 1;
$L__BB0_128:
	shl.b32 	%r4538, %r10265, 6;
	cvt.u64.u32 	%rd407, %r4538;
	and.b64  	%rd408, %rd407, 64;
	mov.u64 	%rd409, __cudart_sin_cos_coeffs;
	add.s64 	%rd410, %rd409, %rd408;
	mul.rn.f64 	%fd3801, %fd27376, %fd27376;
	and.b32  	%r4539, %r10265, 1;
	setp.eq.b32 	%p220, %r4539, 1;
	selp.f64 	%fd3802, 0dBDA8FF8320FD8164, 0d3DE5DB65F9785EBA, %p220;
	ld.global.nc.v2.f64 	{%fd3803, %fd3804}, [%rd410];
	fma.rn.f64 	%fd3805, %fd3802, %fd3801, %fd3803;
	fma.rn.f64 	%fd3806, %fd3805, %fd3801, %fd3804;
	ld.global.nc.v2.f64 	{%fd3807, %fd3808}, [%rd410+16];
	fma.rn.f64 	%fd3809, %fd3806, %fd3801, %fd3807;
	fma.rn.f64 	%fd3810, %fd3809, %fd3801, %fd3808;
	ld.global.nc.v2.f64 	{%fd3811, %fd3812}, [%rd410+32];
	fma.rn.f64 	%fd3813, %fd3810, %fd3801, %fd3811;
	fma.rn.f64 	%fd3814, %fd3813, %fd3801, %fd3812;
	fma.rn.f64 	%fd3815, %fd3814, %fd27376, %fd27376;
	fma.rn.f64 	%fd3816, %fd3814, %fd3801, 0d3FF0000000000000;
	selp.f64 	%fd3817, %fd3816, %fd3815, %p220;
	and.b32  	%r4540, %r10265, 2;
	setp.eq.s32 	%p221, %r4540, 0;
	mov.f64 	%fd3818, 0d0000000000000000;
	sub.f64 	%fd3819, %fd3818, %fd3817;
	selp.f64 	%fd132, %fd3817, %fd3819, %p221;
	mov.f64 	%fd27377, %fd28514;
	mov.u32 	%r10266, %r11450;
	@%p1 bra 	$L__BB0_130;
	{ // callseq 27, 0
	.param .b64 param0;
	st.param.f64 	[param0], %fd1;
	.param .align 16 .b8 retval0[16];
	call.uni (retval0), 
	__internal_trig_reduction_slowpathd, 
	(
	param0
	);
	ld.param.f64 	%fd27377, [retval0];
	ld.param.b32 	%r10266, [retval0+8];
	} // callseq 27
$L__BB0_130:
	shl.b32 	%r4542, %r10266, 6;
	cvt.u64.u32 	%rd411, %r4542;
	and.b64  	%rd412, %rd411, 64;
	mov.u64 	%rd413, __cudart_sin_cos_coeffs;
	add.s64 	%rd414, %rd413, %rd412;
	mul.rn.f64 	%fd3821, %fd27377, %fd27377;
	and.b32  	%r4543, %r10266, 1;
	setp.eq.b32 	%p222, %r4543, 1;
	selp.f64 	%fd3822, 0dBDA8FF8320FD8164, 0d3DE5DB65F9785EBA, %p222;
	ld.global.nc.v2.f64 	{%fd3823, %fd3824}, [%rd414];
	fma.rn.f64 	%fd3825, %fd3822, %fd3821, %fd3823;
	fma.rn.f64 	%fd3826, %fd3825, %fd3821, %fd3824;
	ld.global.nc.v2.f64 	{%fd3827, %fd3828}, [%rd414+16];
	fma.rn.f64 	%fd3829, %fd3826, %fd3821, %fd3827;
	fma.rn.f64 	%fd3830, %fd3829, %fd3821, %fd3828;
	ld.global.nc.v2.f64 	{%fd3831, %fd3832}, [%rd414+32];
	fma.rn.f64 	%fd3833, %fd3830, %fd3821, %fd3831;
	fma.rn.f64 	%fd3834, %fd3833, %fd3821, %fd3832;
	fma.rn.f64 	%fd3835, %fd3834, %fd27377, %fd27377;
	fma.rn.f64 	%fd3836, %fd3834, %fd3821, 0d3FF0000000000000;
	selp.f64 	%fd3837, %fd3836, %fd3835, %p222;
	and.b32  	%r4544, %r10266, 2;
	setp.eq.s32 	%p223, %r4544, 0;
	mov.f64 	%fd3838, 0d0000000000000000;
	sub.f64 	%fd3839, %fd3838, %fd3837;
	selp.f64 	%fd3840, %fd3837, %fd3839, %p223;
	mul.f64 	%fd3841, %fd114, %fd3840;
	fma.rn.f64 	%fd3842, %fd128, %fd132, %fd3841;
	add.f64 	%fd3843, %fd7, %fd3842;
	mul.f64 	%fd3844, %fd114, %fd132;
	mul.f64 	%fd3845, %fd128, %fd3840;
	sub.f64 	%fd3846, %fd3844, %fd3845;
	add.f64 	%fd3847, %fd8, %fd3846;
	mov.f64 	%fd3848, 0d3FE0000000000000;
	copysign.f64 	%fd3849, %fd3843, %fd3848;
	add.rz.f64 	%fd3850, %fd3843, %fd3849;
	cvt.rzi.f64.f64 	%fd3851, %fd3850;
	cvt.rzi.s32.f64 	%r186, %fd3851;
	copysign.f64 	%fd3852, %fd3847, %fd3848;
	add.rz.f64 	%fd3853, %fd3847, %fd3852;
	cvt.rzi.f64.f64 	%fd3854, %fd3853;
	cvt.rzi.s32.f64 	%r187, %fd3854;
	setp.lt.s32 	%p224, %r186, 0;
	setp.ge.s32 	%p225, %r186, %r4273;
	or.pred  	%p226, %p224, %p225;
	setp.lt.s32 	%p227, %r187, 0;
	setp.ge.s32 	%p228, %r187, %r4274;
	or.pred  	%p229, %p227, %p228;
	or.pred  	%p231, %p226, %p229;
	mov.b16 	%rs4143, 0;
	mov.u16 	%rs4144, %rs4143;
	mov.u16 	%rs4145, %rs4143;
	@%p231 bra 	$L__BB0_132;
	mul.lo.s32 	%r4545, %r187, %r4275;
	cvt.u64.u32 	%rd415, %r4545;
	shl.b32 	%r4546, %r186, 2;
	cvt.u64.u32 	%rd416, %r4546;
	add.s64 	%rd417, %rd415, %rd416;
	add.s64 	%rd418, %rd1, %rd417;
	ld.global.u8 	%rs4144, [%rd418];
	ld.global.u8 	%rs4143, [%rd418+1];
	ld.global.u8 	%rs4145, [%rd418+2];
$L__BB0_132:
	setp.eq.f64 	%p232, %fd2, 0d7FF0000000000000;
	st.local.u8 	[%rd9+4], %rs4145;
	and.b16  	%rs2479, %rs4145, 255;
	st.local.u8 	[%rd10+4], %rs4143;
	and.b16  	%rs2480, %rs4143, 255;
	st.local.u8 	[%rd11+4], %rs4144;
	and.b16  	%rs2481, %rs4144, 255;
	cvt.rn.f64.u16 	%fd3855, %rs2479;
	mul.f64 	%fd3856, %fd3855, 0d3FD322D0E5604189;
	cvt.rn.f64.u16 	%fd3857, %rs2480;
	fma.rn.f64 	%fd3858, %fd3857, 0d3FE2C8B439581062, %fd3856;
	cvt.rn.f64.u16 	%fd3859, %rs2481;
	fma.rn.f64 	%fd3860, %fd3859, 0d3FBD2F1A9FBE76C9, %fd3858;
	cvt.rzi.u32.f64 	%r4548, %fd3860;
	st.local.u8 	[%rd12+4], %r4548;
	mov.b32 	%r10268, 1;
	mov.f64 	%fd27379, %fd28513;
	@%p232 bra 	$L__BB0_136;
	setp.ltu.f64 	%p233, %fd2, 0d41E0000000000000;
	mov.f64 	%fd27379, %fd28512;
	mov.u32 	%r10267, %r11448;
	@%p233 bra 	$L__BB0_135;
	{ // callseq 28, 0
	.param .b64 param0;
	st.param.f64 	[param0], %fd1;
	.param .align 16 .b8 retval0[16];
	call.uni (retval0), 
	__internal_trig_reduction_slowpathd, 
	(
	param0
	);
	ld.param.f64 	%fd27379, [retval0];
	ld.param.b32 	%r10267, [retval0+8];
	} // callseq 28
$L__BB0_135:
	add.s32 	%r10268, %r10267, 1;
$L__BB0_136:
	shl.b32 	%r4550, %r10268, 6;
	cvt.u64.u32 	%rd419, %r4550;
	and.b64  	%rd420, %rd419, 64;
	mov.u64 	%rd421, __cudart_sin_cos_coeffs;
	add.s64 	%rd422, %rd421, %rd420;
	mul.rn.f64 	%fd3862, %fd27379, %fd27379;
	and.b32  	%r4551, %r10268, 1;
	setp.eq.b32 	%p234, %r4551, 1;
	selp.f64 	%fd3863, 0dBDA8FF8320FD8164, 0d3DE5DB65F9785EBA, %p234;
	ld.global.nc.v2.f64 	{%fd3864, %fd3865}, [%rd422];
	fma.rn.f64 	%fd3866, %fd3863, %fd3862, %fd3864;
	fma.rn.f64 	%fd3867, %fd3866, %fd3862, %fd3865;
	ld.global.nc.v2.f64 	{%fd3868, %fd3869}, [%rd422+16];
	fma.rn.f64 	%fd3870, %fd3867, %fd3862, %fd3868;
	fma.rn.f64 	%fd3871, %fd3870, %fd3862, %fd3869;
	ld.global.nc.v2.f64 	{%fd3872, %fd3873}, [%rd422+32];
	fma.rn.f64 	%fd3874, %fd3871, %fd3862, %fd3872;
	fma.rn.f64 	%fd3875, %fd3874, %fd3862, %fd3873;
	fma.rn.f64 	%fd3876, %fd3875, %fd27379, %fd27379;
	fma.rn.f64 	%fd3877, %fd3875, %fd3862, 0d3FF0000000000000;
	selp.f64 	%fd3878, %fd3877, %fd3876, %p234;
	and.b32  	%r4552, %r10268, 2;
	setp.eq.s32 	%p235, %r4552, 0;
	mov.f64 	%fd3879, 0d0000000000000000;
	sub.f64 	%fd3880, %fd3879, %fd3878;
	selp.f64 	%fd138, %fd3878, %fd3880, %p235;
	mov.f64 	%fd27380, %fd28514;
	mov.u32 	%r10269, %r11450;
	@%p1 bra 	$L__BB0_138;
	{ // callseq 29, 0
	.param .b64 param0;
	st.param.f64 	[param0], %fd1;
	.param .align 16 .b8 retval0[16];
	call.uni (retval0), 
	__internal_trig_reduction_slowpathd, 
	(
	param0
	);
	ld.param.f64 	%fd27380, [retval0];
	ld.param.b32 	%r10269, [retval0+8];
	} // callseq 29
$L__BB0_138:
	shl.b32 	%r4554, %r10269, 6;
	cvt.u64.u32 	%rd423, %r4554;
	and.b64  	%rd424, %rd423, 64;
	mov.u64 	%rd425, __cudart_sin_cos_coeffs;
	add.s64 	%rd426, %rd425, %rd424;
	mul.rn.f64 	%fd3882, %fd27380, %fd27380;
	and.b32  	%r4555, %r10269, 1;
	setp.eq.b32 	%p236, %r4555, 1;
	selp.f64 	%fd3883, 0dBDA8FF8320FD8164, 0d3DE5DB65F9785EBA, %p236;
	ld.global.nc.v2.f64 	{%fd3884, %fd3885}, [%rd426];
	fma.rn.f64 	%fd3886, %fd3883, %fd3882, %fd3884;
	fma.rn.f64 	%fd3887, %fd3886, %fd3882, %fd3885;
	ld.global.nc.v2.f64 	{%fd3888, %fd3889}, [%rd426+16];
	fma.rn.f64 	%fd3890, %fd3887, %fd3882, %fd3888;
	fma.rn.f64 	%fd3891, %fd3890, %fd3882, %fd3889;
	ld.global.nc.v2.f64 	{%fd3892, %fd3893}, [%rd426+32];
	fma.rn.f64 	%fd3894, %fd3891, %fd3882, %fd3892;
	fma.rn.f64 	%fd3895, %fd3894, %fd3882, %fd3893;
	fma.rn.f64 	%fd3896, %fd3895, %fd27380, %fd27380;
	fma.rn.f64 	%fd3897, %fd3895, %fd3882, 0d3FF0000000000000;
	selp.f64 	%fd3898, %fd3897, %fd3896, %p236;
	and.b32  	%r4556, %r10269, 2;
	setp.eq.s32 	%p237, %r4556, 0;
	mov.f64 	%fd3899, 0d0000000000000000;
	sub.f64 	%fd3900, %fd3899, %fd3898;
	selp.f64 	%fd3901, %fd3898, %fd3900, %p237;
	mul.f64 	%fd3902, %fd121, %fd3901;
	fma.rn.f64 	%fd3903, %fd128, %fd138, %fd3902;
	add.f64 	%fd3904, %fd7, %fd3903;
	mul.f64 	%fd3905, %fd121, %fd138;
	mul.f64 	%fd3906, %fd128, %fd3901;
	sub.f64 	%fd3907, %fd3905, %fd3906;
	add.f64 	%fd3908, %fd8, %fd3907;
	mov.f64 	%fd3909, 0d3FE0000000000000;
	copysign.f64 	%fd3910, %fd3904, %fd3909;
	add.rz.f64 	%fd3911, %fd3904, %fd3910;
	cvt.rzi.f64.f64 	%fd3912, %fd3911;
	cvt.rzi.s32.f64 	%r194, %fd3912;
	copysign.f64 	%fd3913, %fd3908, %fd3909;
	add.rz.f64 	%fd3914, %fd3908, %fd3913;
	cvt.rzi.f64.f64 	%fd3915, %fd3914;
	cvt.rzi.s32.f64 	%r195, %fd3915;
	setp.lt.s32 	%p238, %r194, 0;
	setp.ge.s32 	%p239, %r194, %r4273;
	or.pred  	%p240, %p238, %p239;
	setp.lt.s32 	%p241, %r195, 0;
	setp.ge.s32 	%p242, %r195, %r4274;
	or.pred  	%p243, %p241, %p242;
	or.pred  	%p245, %p240, %p243;
	mov.b16 	%rs4146, 0;
	mov.u16 	%rs4147, %rs4146;
	mov.u16 	%rs4148, %rs4146;
	@%p245 bra 	$L__BB0_140;
	mul.lo.s32 	%r4557, %r195, %r4275;
	cvt.u64.u32 	%rd427, %r4557;
	shl.b32 	%r4558, %r194, 2;
	cvt.u64.u32 	%rd428, %r4558;
	add.s64 	%rd429, %rd427, %rd428;
	add.s64 	%rd430, %rd1, %rd429;
	ld.global.u8 	%rs4147, [%rd430];
	ld.global.u8 	%rs4146, [%rd430+1];
	ld.global.u8 	%rs4148, [%rd430+2];
$L__BB0_140:
	setp.eq.f64 	%p246, %fd2, 0d7FF0000000000000;
	st.local.u8 	[%rd9+5], %rs4148;
	and.b16  	%rs2483, %rs4148, 255;
	st.local.u8 	[%rd10+5], %rs4146;
	and.b16  	%rs2484, %rs4146, 255;
	st.local.u8 	[%rd11+5], %rs4147;
	and.b16  	%rs2485, %rs4147, 255;
	cvt.rn.f64.u16 	%fd3916, %rs2483;
	mul.f64 	%fd3917, %fd3916, 0d3FD322D0E5604189;
	cvt.rn.f64.u16 	%fd3918, %rs2484;
	fma.rn.f64 	%fd3919, %fd3918, 0d3FE2C8B439581062, %fd3917;
	cvt.rn.f64.u16 	%fd3920, %rs2485;
	fma.rn.f64 	%fd3921, %fd3920, 0d3FBD2F1A9FBE76C9, %fd3919;
	cvt.rzi.u32.f64 	%r4560, %fd3921;
	st.local.u8 	[%rd12+5], %r4560;
	add.s32 	%r4561, %r162, %r4281;
	div.s32 	%r4562, %r4561, %r4277;
	max.s32 	%r196, %r4562, 0;
	mov.b32 	%r10271, 1;
	mov.f64 	%fd27382, %fd28513;
	@%p246 bra 	$L__BB0_144;
	setp.ltu.f64 	%p247, %fd2, 0d41E0000000000000;
	mov.f64 	%fd27382, %fd28512;
	mov.u32 	%r10270, %r11448;
	@%p247 bra 	$L__BB0_143;
	{ // callseq 30, 0
	.param .b64 param0;
	st.param.f64 	[param0], %fd1;
	.param .align 16 .b8 retval0[16];
	call.uni (retval0), 
	__internal_trig_reduction_slowpathd, 
	(
	param0
	);
	ld.param.f64 	%fd27382, [retval0];
	ld.param.b32 	%r10270, [retval0+8];
	} // callseq 30
$L__BB0_143:
	add.s32 	%r10271, %r10270, 1;
$L__BB0_144:
	shl.b32 	%r4564, %r10271, 6;
	cvt.u64.u32 	%rd431, %r4564;
	and.b64  	%rd432, %rd431, 64;
	mov.u64 	%rd433, __cudart_sin_cos_coeffs;
	add.s64 	%rd434, %rd433, %rd432;
	mul.rn.f64 	%fd3923, %fd27382, %fd27382;
	and.b32  	%r4565, %r10271, 1;
	setp.eq.b32 	%p248, %r4565, 1;
	selp.f64 	%fd3924, 0dBDA8FF8320FD8164, 0d3DE5DB65F9785EBA, %p248;
	ld.global.nc.v2.f64 	{%fd3925, %fd3926}, [%rd434];
	fma.rn.f64 	%fd3927, %fd3924, %fd3923, %fd3925;
	fma.rn.f64 	%fd3928, %fd3927, %fd3923, %fd3926;
	ld.global.nc.v2.f64 	{%fd3929, %fd3930}, [%rd434+16];
	fma.rn.f64 	%fd3931, %fd3928, %fd3923, %fd3929;
	fma.rn.f64 	%fd3932, %fd3931, %fd3923, %fd3930;
	ld.global.nc.v2.f64 	{%fd3933, %fd3934}, [%rd434+32];
	fma.rn.f64 	%fd3935, %fd3932, %fd3923, %fd3933;
	fma.rn.f64 	%fd3936, %fd3935, %fd3923, %fd3934;
	fma.rn.f64 	%fd3937, %fd3936, %fd27382, %fd27382;
	fma.rn.f64 	%fd3938, %fd3936, %fd3923, 0d3FF0000000000000;
	selp.f64 	%fd3939, %fd3938, %fd3937, %p248;
	and.b32  	%r4566, %r10271, 2;
	setp.eq.s32 	%p249, %r4566, 0;
	mov.f64 	%fd3940, 0d0000000000000000;
	sub.f64 	%fd3941, %fd3940, %fd3939;
	selp.f64 	%fd144, %fd3939, %fd3941, %p249;
	mov.f64 	%fd27383, %fd28514;
	mov.u32 	%r10272, %r11450;
	@%p1 bra 	$L__BB0_146;
	{ // callseq 31, 0
	.param .b64 param0;
	st.param.f64 	[param0], %fd1;
	.param .align 16 .b8 retval0[16];
	call.uni (retval0), 
	__internal_trig_reduction_slowpathd, 
	(
	param0
	);
	ld.param.f64 	%fd27383, [retval0];
	ld.param.b32 	%r10272, [retval0+8];
	} // callseq 31
$L__BB0_146:
	shl.b32 	%r4568, %r10272, 6;
	cvt.u64.u32 	%rd435, %r4568;
	and.b64  	%rd436, %rd435, 64;
	mov.u64 	%rd437, __cudart_sin_cos_coeffs;
	add.s64 	%rd438, %rd437, %rd436;
	mul.rn.f64 	%fd3943, %fd27383, %fd27383;
	and.b32  	%r4569, %r10272, 1;
	setp.eq.b32 	%p250, %r4569, 1;
	selp.f64 	%fd3944, 0dBDA8FF8320FD8164, 0d3DE5DB65F9785EBA, %p250;
	ld.global.nc.v2.f64 	{%fd3945, %fd3946}, [%rd438];
	fma.rn.f64 	%fd3947, %fd3944, %fd3943, %fd3945;
	fma.rn.f64 	%fd3948, %fd3947, %fd3943, %fd3946;
	ld.global.nc.v2.f64 	{%fd3949, %fd3950}, [%rd438+16];
	fma.rn.f64 	%fd3951, %fd3948, %fd3943, %fd3949;
	fma.rn.f64 	%fd3952, %fd3951, %fd3943, %fd3950;
	ld.global.nc.v2.f64 	{%fd3953, %fd3954}, [%rd438+32];
	fma.rn.f64 	%fd3955, %fd3952, %fd3943, %fd3953;
	fma.rn.f64 	%fd3956, %fd3955, %fd3943, %fd3954;
	fma.rn.f64 	%fd3957, %fd3956, %fd27383, %fd27383;
	fma.rn.f64 	%fd3958, %fd3956, %fd3943, 0d3FF0000000000000;
	selp.f64 	%fd3959, %fd3958, %fd3957, %p250;
	and.b32  	%r4570, %r10272, 2;
	setp.eq.s32 	%p251, %r4570, 0;
	mov.f64 	%fd3960, 0d0000000000000000;
	sub.f64 	%fd3961, %fd3960, %fd3959;
	selp.f64 	%fd3962, %fd3959, %fd3961, %p251;
	min.s32 	%r4571, %r196, %r9;
	cvt.rn.f64.s32 	%fd3963, %r4571;
	sub.f64 	%fd147, %fd3963, %fd6;
	mul.f64 	%fd3964, %fd147, %fd3962;
	fma.rn.f64 	%fd3965, %fd106, %fd144, %fd3964;
	add.f64 	%fd3966, %fd7, %fd3965;
	mul.f64 	%fd3967, %fd147, %fd144;
	mul.f64 	%fd3968, %fd106, %fd3962;
	sub.f64 	%fd3969, %fd3967, %fd3968;
	add.f64 	%fd3970, %fd8, %fd3969;
	mov.f64 	%fd3971, 0d3FE0000000000000;
	copysign.f64 	%fd3972, %fd3966, %fd3971;
	add.rz.f64 	%fd3973, %fd3966, %fd3972;
	cvt.rzi.f64.f64 	%fd3974, %fd3973;
	cvt.rzi.s32.f64 	%r203, %fd3974;
	copysign.f64 	%fd3975, %fd3970, %fd3971;
	add.rz.f64 	%fd3976, %fd3970, %fd3975;
	cvt.rzi.f64.f64 	%fd3977, %fd3976;
	cvt.rzi.s32.f64 	%r204, %fd3977;
	setp.lt.s32 	%p252, %r203, 0;
	setp.ge.s32 	%p253, %r203, %r4273;
	or.pred  	%p254, %p252, %p253;
	setp.lt.s32 	%p255, %r204, 0;
	setp.ge.s32 	%p256, %r204, %r4274;
	or.pred  	%p257, %p255, %p256;
	or.pred  	%p259, %p254, %p257;
	mov.b16 	%rs4149, 0;
	mov.u16 	%rs4150, %rs4149;
	mov.u16 	%rs4151, %rs4149;
	@%p259 bra 	$L__BB0_148;
	mul.lo.s32 	%r4572, %r204, %r4275;
	cvt.u64.u32 	%rd439, %r4572;
	shl.b32 	%r4573, %r203, 2;
	cvt.u64.u32 	%rd440, %r4573;
	add.s64 	%rd441, %rd439, %rd440;
	add.s64 	%rd442, %rd1, %rd441;
	ld.global.u8 	%rs4150, [%rd442];
	ld.global.u8 	%rs4149, [%rd442+1];
	ld.global.u8 	%rs4151, [%rd442+2];
$L__BB0_148:
	setp.eq.f64 	%p260, %fd2, 0d7FF0000000000000;
	st.local.u8 	[%rd9+6], %rs4151;
	and.b16  	%rs2487, %rs4151, 255;
	st.local.u8 	[%rd10+6], %rs4149;
	and.b16  	%rs2488, %rs4149, 255;
	st.local.u8 	[%rd11+6], %rs4150;
	and.b16  	%rs2489, %rs4150, 255;
	cvt.rn.f64.u16 	%fd3978, %rs2487;
	mul.f64 	%fd3979, %fd3978, 0d3FD322D0E5604189;
	cvt.rn.f64.u16 	%fd3980, %rs2488;
	fma.rn.f64 	%fd3981, %fd3980, 0d3FE2C8B439581062, %fd3979;
	cvt.rn.f64.u16 	%fd3982, %rs2489;
	fma.rn.f64 	%fd3983, %fd3982, 0d3FBD2F1A9FBE76C9, %fd3981;
	cvt.rzi.u32.f64 	%r4575, %fd3983;
	st.local.u8 	[%rd12+6], %r4575;
	mov.b32 	%r10274, 1;
	mov.f64 	%fd27385, %fd28513;
	@%p260 bra 	$L__BB0_152;
	setp.ltu.f64 	%p261, %fd2, 0d41E0000000000000;
	mov.f64 	%fd27385, %fd28512;
	mov.u32 	%r10273, %r11448;
	@%p261 bra 	$L__BB0_151;
	{ // callseq 32, 0
	.param .b64 param0;
	st.param.f64 	[param0], %fd1;
	.param .align 16 .b8 retval0[16];
	call.uni (retval0), 
	__internal_trig_reduction_slowpathd, 
	(
	param0
	);
	ld.param.f64 	%fd27385, [retval0];
	ld.param.b32 	%r10273, [retval0+8];
	} // callseq 32
$L__BB0_151:
	add.s32 	%r10274, %r10273, 1;
$L__BB0_152:
	shl.b32 	%r4577, %r10274, 6;
	cvt.u64.u32 	%rd443, %r4577;
	and.b64  	%rd444, %rd443, 64;
	mov.u64 	%rd445, __cudart_sin_cos_coeffs;
	add.s64 	%rd446, %rd445, %rd444;
	mul.rn.f64 	%fd3985, %fd27385, %fd27385;
	and.b32  	%r4578, %r10274, 1;
	setp.eq.b32 	%p262, %r4578, 1;
	selp.f64 	%fd3986, 0dBDA8FF8320FD8164, 0d3DE5DB65F9785EBA, %p262;
	ld.global.nc.v2.f64 	{%fd3987, %fd3988}, [%rd446];
	fma.rn.f64 	%fd3989, %fd3986, %fd3985, %fd3987;
	fma.rn.f64 	%fd3990, %fd3989, %fd3985, %fd3988;
	ld.global.nc.v2.f64 	{%fd3991, %fd3992}, [%rd446+16];
	fma.rn.f64 	%fd3993, %fd3990, %fd3985, %fd3991;
	fma.rn.f64 	%fd3994, %fd3993, %fd3985, %fd3992;
	ld.global.nc.v2.f64 	{%fd3995, %fd3996}, [%rd446+32];
	fma.rn.f64 	%fd3997, %fd3994, %fd3985, %fd3995;
	fma.rn.f64 	%fd3998, %fd3997, %fd3985, %fd3996;
	fma.rn.f64 	%fd3999, %fd3998, %fd27385, %fd27385;
	fma.rn.f64 	%fd4000, %fd3998, %fd3985, 0d3FF0000000000000;
	selp.f64 	%fd4001, %fd4000, %fd3999, %p262;
	and.b32  	%r4579, %r10274, 2;
	setp.eq.s32 	%p263, %r4579, 0;
	mov.f64 	%fd4002, 0d0000000000000000;
	sub.f64 	%fd4003, %fd4002, %fd4001;
	selp.f64 	%fd151, %fd4001, %fd4003, %p263;
	mov.f64 	%fd27386, %fd28514;
	mov.u32 	%r10275, %r11450;
	@%p1 bra 	$L__BB0_154;
	{ // callseq 33, 0
	.param .b64 param0;
	st.param.f64 	[param0], %fd1;
	.param .align 16 .b8 retval0[16];
	call.uni (retval0), 
	__internal_trig_reduction_slowpathd, 
	(
	param0
	);
	ld.param.f64 	%fd27386, [retval0];
	ld.param.b32 	%r10275, [retval0+8];
	} // callseq 33
$L__BB0_154:
	shl.b32 	%r4581, %r10275, 6;
	cvt.u64.u32 	%rd447, %r4581;
	and.b64  	%rd448, %rd447, 64;
	mov.u64 	%rd449, __cudart_sin_cos_coeffs;
	add.s64 	%rd450, %rd449, %rd448;
	mul.rn.f64 	%fd4005, %fd27386, %fd27386;
	and.b32  	%r4582, %r10275, 1;
	setp.eq.b32 	%p264, %r4582, 1;
	selp.f64 	%fd4006, 0dBDA8FF8320FD8164, 0d3DE5DB65F9785EBA, %p264;
	ld.global.nc.v2.f64 	{%fd4007, %fd4008}, [%rd450];
	fma.rn.f64 	%fd4009, %fd4006, %fd4005, %fd4007;
	fma.rn.f64 	%fd4010, %fd4009, %fd4005, %fd4008;
	ld.global.nc.v2.f64 	{%fd4011, %fd4012}, [%rd450+16];
	fma.rn.f64 	%fd4013, %fd4010, %fd4005, %fd4011;
	fma.rn.f64 	%fd4014, %fd4013, %fd4005, %fd4012;
	ld.global.nc.v2.f64 	{%fd4015, %fd4016}, [%rd450+32];
	fma.rn.f64 	%fd4017, %fd4014, %fd4005, %fd4015;
	fma.rn.f64 	%fd4018, %fd4017, %fd4005, %fd4016;
	fma.rn.f64 	%fd4019, %fd4018, %fd27386, %fd27386;
	fma.rn.f64 	%fd4020, %fd4018, %fd4005, 0d3FF0000000000000;
	selp.f64 	%fd4021, %fd4020, %fd4019, %p264;
	and.b32  	%r4583, %r10275, 2;
	setp.eq.s32 	%p265, %r4583, 0;
	mov.f64 	%fd4022, 0d0000000000000000;
	sub.f64 	%fd4023, %fd4022, %fd4021;
	selp.f64 	%fd4024, %fd4021, %fd4023, %p265;
	mul.f64 	%fd4025, %fd147, %fd4024;
	fma.rn.f64 	%fd4026, %fd128, %fd151, %fd4025;
	add.f64 	%fd4027, %fd7, %fd4026;
	mul.f64 	%fd4028, %fd147, %fd151;
	mul.f64 	%fd4029, %fd128, %fd4024;
	sub.f64 	%fd4030, %fd4028, %fd4029;
	add.f64 	%fd4031, %fd8, %fd4030;
	mov.f64 	%fd4032, 0d3FE0000000000000;
	copysign.f64 	%fd4033, %fd4027, %fd4032;
	add.rz.f64 	%fd4034, %fd4027, %fd4033;
	cvt.rzi.f64.f64 	%fd4035, %fd4034;
	cvt.rzi.s32.f64 	%r211, %fd4035;
	copysign.f64 	%fd4036, %fd4031, %fd4032;
	add.rz.f64 	%fd4037, %fd4031, %fd4036;
	cvt.rzi.f64.f64 	%fd4038, %fd4037;
	cvt.rzi.s32.f64 	%r212, %fd4038;
	setp.lt.s32 	%p266, %r211, 0;
	setp.ge.s32 	%p267, %r211, %r4273;
	or.pred  	%p268, %p266, %p267;
	setp.lt.s32 	%p269, %r212, 0;
	setp.ge.s32 	%p270, %r212, %r4274;
	or.pred  	%p271, %p269, %p270;
	or.pred  	%p273, %p268, %p271;
	mov.b16 	%rs4152, 0;
	mov.u16 	%rs4153, %rs4152;
	mov.u16 	%rs4154, %rs4152;
	@%p273 bra 	$L__BB0_156;
	mul.lo.s32 	%r4584, %r212, %r4275;
	cvt.u64.u32 	%rd451, %r4584;
	shl.b32 	%r4585, %r211, 2;
	cvt.u64.u32 	%rd452, %r4585;
	add.s64 	%rd453, %rd451, %rd452;
	add.s64 	%rd454, %rd1, %rd453;
	ld.global.u8 	%rs4153, [%rd454];
	ld.global.u8 	%rs4152, [%rd454+1];
	ld.global.u8 	%rs4154, [%rd454+2];
$L__BB0_156:
	st.local.u8 	[%rd9+7], %rs4154;
	and.b16  	%rs2491, %rs4154, 255;
	st.local.u8 	[%rd10+7], %rs4152;
	and.b16  	%rs2492, %rs4152, 255;
	st.local.u8 	[%rd11+7], %rs4153;
	and.b16  	%rs2493, %rs4153, 255;
	cvt.rn.f64.u16 	%fd4039, %rs2491;
	mul.f64 	%fd4040, %fd4039, 0d3FD322D0E5604189;
	cvt.rn.f64.u16 	%fd4041, %rs2492;
	fma.rn.f64 	%fd4042, %fd4041, 0d3FE2C8B439581062, %fd4040;
	cvt.rn.f64.u16 	%fd4043, %rs2493;
	fma.rn.f64 	%fd4044, %fd4043, 0d3FBD2F1A9FBE76C9, %fd4042;
	cvt.rzi.u32.f64 	%r4586, %fd4044;
	st.local.u8 	[%rd12+7], %r4586;
	add.s32 	%r10401, %r10401, 8;
$L__BB0_157:
	add.s32 	%r215, %r142, 1;
	setp.lt.s32 	%p274, %r215, 0;
	setp.ge.s32 	%p275, %r215, %r4278;
	or.pred  	%p276, %p274, %p275;
	or.pred  	%p277, %p276, %p2;
	@%p277 bra 	$L__BB0_223;
	setp.eq.f64 	%p278, %fd2, 0d7FF0000000000000;
	mul.lo.s32 	%r4588, %r215, %r4280;
	shl.b32 	%r216, %r4588, 1;
	mul.lo.s32 	%r217, %r69, %r4281;
	mov.b32 	%r10278, 1;
	mov.f64 	%fd27388, %fd28513;
	@%p278 bra 	$L__BB0_162;
	setp.ltu.f64 	%p279, %fd2, 0d41E0000000000000;
	mov.f64 	%fd27388, %fd28512;
	mov.u32 	%r10277, %r11448;
	@%p279 bra 	$L__BB0_161;
	{ // callseq 34, 0
	.param .b64 param0;
	st.param.f64 	[param0], %fd1;
	.param .align 16 .b8 retval0[16];
	call.uni (retval0), 
	__internal_trig_reduction_slowpathd, 
	(
	param0
	);
	ld.param.f64 	%fd27388, [retval0];
	ld.param.b32 	%r10277, [retval0+8];
	} // callseq 34
$L__BB0_161:
	add.s32 	%r10278, %r10277, 1;
$L__BB0_162:
	shl.b32 	%r4590, %r10278, 6;
	cvt.u64.u32 	%rd455, %r4590;
	and.b64  	%rd456, %rd455, 64;
	mov.u64 	%rd457, __cudart_sin_cos_coeffs;
	add.s64 	%rd458, %rd457, %rd456;
	mul.rn.f64 	%fd4046, %fd27388, %fd27388;
	and.b32  	%r4591, %r10278, 1;
	setp.eq.b32 	%p280, %r4591, 1;
	selp.f64 	%fd4047, 0dBDA8FF8320FD8164, 0d3DE5DB65F9785EBA, %p280;
	ld.global.nc.v2.f64 	{%fd4048, %fd4049}, [%rd458];
	fma.rn.f64 	%fd4050, %fd4047, %fd4046, %fd4048;
	fma.rn.f64 	%fd4051, %fd4050, %fd4046, %fd4049;
	ld.global.nc.v2.f64 	{%fd4052, %fd4053}, [%rd458+16];
	fma.rn.f64 	%fd4054, %fd4051, %fd4046, %fd4052;
	fma.rn.f64 	%fd4055, %fd4054, %fd4046, %fd4053;
	ld.global.nc.v2.f64 	{%fd4056, %fd4057}, [%rd458+32];
	fma.rn.f64 	%fd4058, %fd4055, %fd4046, %fd4056;
	fma.rn.f64 	%fd4059, %fd4058, %fd4046, %fd4057;
	fma.rn.f64 	%fd4060, %fd4059, %fd27388, %fd27388;
	fma.rn.f64 	%fd4061, %fd4059, %fd4046, 0d3FF0000000000000;
	selp.f64 	%fd4062, %fd4061, %fd4060, %p280;
	and.b32  	%r4592, %r10278, 2;
	setp.eq.s32 	%p281, %r4592, 0;
	mov.f64 	%fd4063, 0d0000000000000000;
	sub.f64 	%fd4064, %fd4063, %fd4062;
	selp.f64 	%fd157, %fd4062, %fd4064, %p281;
	mov.f64 	%fd27389, %fd28514;
	mov.u32 	%r10279, %r11450;
	@%p1 bra 	$L__BB0_164;
	{ // callseq 35, 0
	.param .b64 param0;
	st.param.f64 	[param0], %fd1;
	.param .align 16 .b8 retval0[16];
	call.uni (retval0), 
	__internal_trig_reduction_slowpathd, 
	(
	param0
	);
	ld.param.f64 	%fd27389, [retval0];
	ld.param.b32 	%r10279, [retval0+8];
	} // callseq 35
$L__BB0_164:
	shl.b32 	%r4594, %r10279, 6;
	cvt.u64.u32 	%rd459, %r4594;
	and.b64  	%rd460, %rd459, 64;
	mov.u64 	%rd461, __cudart_sin_cos_coeffs;
	add.s64 	%rd462, %rd461, %rd460;
	mul.rn.f64 	%fd4066, %fd27389, %fd27389;
	and.b32  	%r4595, %r10279, 1;
	setp.eq.b32 	%p282, %r4595, 1;
	selp.f64 	%fd4067, 0dBDA8FF8320FD8164, 0d3DE5DB65F9785EBA, %p282;
	ld.global.nc.v2.f64 	{%fd4068, %fd4069}, [%rd462];
	fma.rn.f64 	%fd4070, %fd4067, %fd4066, %fd4068;
	fma.rn.f64 	%fd4071, %fd4070, %fd4066, %fd4069;
	ld.global.nc.v2.f64 	{%fd4072, %fd4073}, [%rd462+16];
	fma.rn.f64 	%fd4074, %fd4071, %fd4066, %fd4072;
	fma.rn.f64 	%fd4075, %fd4074, %fd4066, %fd4073;
	ld.global.nc.v2.f64 	{%fd4076, %fd4077}, [%rd462+32];
	fma.rn.f64 	%fd4078, %fd4075, %fd4066, %fd4076;
	fma.rn.f64 	%fd4079, %fd4078, %fd4066, %fd4077;
	fma.rn.f64 	%fd4080, %fd4079, %fd27389, %fd27389;
	fma.rn.f64 	%fd4081, %fd4079, %fd4066, 0d3FF0000000000000;
	selp.f64 	%fd4082, %fd4081, %fd4080, %p282;
	and.b32  	%r4596, %r10279, 2;
	setp.eq.s32 	%p283, %r4596, 0;
	mov.f64 	%fd4083, 0d0000000000000000;
	sub.f64 	%fd4084, %fd4083, %fd4082;
	selp.f64 	%fd4085, %fd4082, %fd4084, %p283;
	div.s32 	%r4597, %r216, %r4276;
	max.s32 	%r4598, %r4597, 0;
	min.s32 	%r4599, %r4598, %r8;
	cvt.rn.f64.s32 	%fd4086, %r4599;
	sub.f64 	%fd160, %fd4086, %fd5;
	div.s32 	%r4600, %r217, %r4277;
	max.s32 	%r4601, %r4600, 0;
	min.s32 	%r4602, %r4601, %r9;
	cvt.rn.f64.s32 	%fd4087, %r4602;
	sub.f64 	%fd161, %fd4087, %fd6;
	mul.f64 	%fd4088, %fd161, %fd4085;
	fma.rn.f64 	%fd4089, %fd160, %fd157, %fd4088;
	add.f64 	%fd4090, %fd7, %fd4089;
	mul.f64 	%fd4091, %fd161, %fd157;
	mul.f64 	%fd4092, %fd160, %fd4085;
	sub.f64 	%fd4093, %fd4091, %fd4092;
	add.f64 	%fd4094, %fd8, %fd4093;
	mov.f64 	%fd4095, 0d3FE0000000000000;
	copysign.f64 	%fd4096, %fd4090, %fd4095;
	add.rz.f64 	%fd4097, %fd4090, %fd4096;
	cvt.rzi.f64.f64 	%fd4098, %fd4097;
	cvt.rzi.s32.f64 	%r224, %fd4098;
	copysign.f64 	%fd4099, %fd4094, %fd4095;
	add.rz.f64 	%fd4100, %fd4094, %fd4099;
	cvt.rzi.f64.f64 	%fd4101, %fd4100;
	cvt.rzi.s32.f64 	%r225, %fd4101;
	setp.lt.s32 	%p284, %r224, 0;
	setp.ge.s32 	%p285, %r224, %r4273;
	or.pred  	%p286, %p284, %p285;
	setp.lt.s32 	%p287, %r225, 0;
	setp.ge.s32 	%p288, %r225, %r4274;
	or.pred  	%p289, %p287, %p288;
	or.pred  	%p291, %p286, %p289;
	mov.b16 	%rs4155, 0;
	mov.u16 	%rs4156, %rs4155;
	mov.u16 	%rs4157, %rs4155;
	@%p291 bra 	$L__BB0_166;
	mul.lo.s32 	%r4603, %r225, %r4275;
	cvt.u64.u32 	%rd463, %r4603;
	shl.b32 	%r4604, %r224, 2;
	cvt.u64.u32 	%rd464, %r4604;
	add.s64 	%rd465, %rd463, %rd464;
	add.s64 	%rd466, %rd1, %rd465;
	ld.global.u8 	%rs4156, [%rd466];
	ld.global.u8 	%rs4155, [%rd466+1];
	ld.global.u8 	%rs4157, [%rd466+2];
$L__BB0_166:
	setp.eq.f64 	%p292, %fd2, 0d7FF0000000000000;
	cvt.u64.u32 	%rd467, %r10401;
	add.s64 	%rd13, %rd2, %rd467;
	st.local.u8 	[%rd13], %rs4157;
	and.b16  	%rs2495, %rs4157, 255;
	add.s64 	%rd14, %rd3, %rd467;
	st.local.u8 	[%rd14], %rs4155;
	and.b16  	%rs2496, %rs4155, 255;
	add.s64 	%rd15, %rd4, %rd467;
	st.local.u8 	[%rd15], %rs4156;
	and.b16  	%rs2497, %rs4156, 255;
	cvt.rn.f64.u16 	%fd4102, %rs2495;
	mul.f64 	%fd4103, %fd4102, 0d3FD322D0E5604189;
	cvt.rn.f64.u16 	%fd4104, %rs2496;
	fma.rn.f64 	%fd4105, %fd4104, 0d3FE2C8B439581062, %fd4103;
	cvt.rn.f64.u16 	%fd4106, %rs2497;
	fma.rn.f64 	%fd4107, %fd4106, 0d3FBD2F1A9FBE76C9, %fd4105;
	cvt.rzi.u32.f64 	%r4606, %fd4107;
	add.s64 	%rd16, %rd5, %rd467;
	st.local.u8 	[%rd16], %r4606;
	add.s32 	%r226, %r217, %r4281;
	mov.b32 	%r10281, 1;
	mov.f64 	%fd27391, %fd28513;
	@%p292 bra 	$L__BB0_170;
	setp.ltu.f64 	%p293, %fd2, 0d41E0000000000000;
	mov.f64 	%fd27391, %fd28512;
	mov.u32 	%r10280, %r11448;
	@%p293 bra 	$L__BB0_169;
	{ // callseq 36, 0
	.param .b64 param0;
	st.param.f64 	[param0], %fd1;
	.param .align 16 .b8 retval0[16];
	call.uni (retval0), 
	__internal_trig_reduction_slowpathd, 
	(
	param0
	);
	ld.param.f64 	%fd27391, [retval0];
	ld.param.b32 	%r10280, [retval0+8];
	} // callseq 36
$L__BB0_169:
	add.s32 	%r10281, %r10280, 1;
$L__BB0_170:
	shl.b32 	%r4608, %r10281, 6;
	cvt.u64.u32 	%rd468, %r4608;
	and.b64  	%rd469, %rd468, 64;
	mov.u64 	%rd470, __cudart_sin_cos_coeffs;
	add.s64 	%rd471, %rd470, %rd469;
	mul.rn.f64 	%fd4109, %fd27391, %fd27391;
	and.b32  	%r4609, %r10281, 1;
	setp.eq.b32 	%p294, %r4609, 1;
	selp.f64 	%fd4110, 0dBDA8FF8320FD8164, 0d3DE5DB65F9785EBA, %p294;
	ld.global.nc.v2.f64 	{%fd4111, %fd4112}, [%rd471];
	fma.rn.f64 	%fd4113, %fd4110, %fd4109, %fd4111;
	fma.rn.f64 	%fd4114, %fd4113, %fd4109, %fd4112;
	ld.global.nc.v2.f64 	{%fd4115, %fd4116}, [%rd471+16];
	fma.rn.f64 	%fd4117, %fd4114, %fd4109, %fd4115;
	fma.rn.f64 	%fd4118, %fd4117, %fd4109, %fd4116;
	ld.global.nc.v2.f64 	{%fd4119, %fd4120}, [%rd471+32];
	fma.rn.f64 	%fd4121, %fd4118, %fd4109, %fd4119;
	fma.rn.f64 	%fd4122, %fd4121, %fd4109, %fd4120;
	fma.rn.f64 	%fd4123, %fd4122, %fd27391, %fd27391;
	fma.rn.f64 	%fd4124, %fd4122, %fd4109, 0d3FF0000000000000;
	selp.f64 	%fd4125, %fd4124, %fd4123, %p294;
	and.b32  	%r4610, %r10281, 2;
	setp.eq.s32 	%p295, %r4610, 0;
	mov.f64 	%fd4126, 0d0000000000000000;
	sub.f64 	%fd4127, %fd4126, %fd4125;
	selp.f64 	%fd165, %fd4125, %fd4127, %p295;
	mov.f64 	%fd27392, %fd28514;
	mov.u32 	%r10282, %r11450;
	@%p1 bra 	$L__BB0_172;
	{ // callseq 37, 0
	.param .b64 param0;
	st.param.f64 	[param0], %fd1;
	.param .align 16 .b8 retval0[16];
	call.uni (retval0), 
	__internal_trig_reduction_slowpathd, 
	(
	param0
	);
	ld.param.f64 	%fd27392, [retval0];
	ld.param.b32 	%r10282, [retval0+8];
	} // callseq 37
$L__BB0_172:
	shl.b32 	%r4612, %r10282, 6;
	cvt.u64.u32 	%rd472, %r4612;
	and.b64  	%rd473, %rd472, 64;
	mov.u64 	%rd474, __cudart_sin_cos_coeffs;
	add.s64 	%rd475, %rd474, %rd473;
	mul.rn.f64 	%fd4129, %fd27392, %fd27392;
	and.b32  	%r4613, %r10282, 1;
	setp.eq.b32 	%p296, %r4613, 1;
	selp.f64 	%fd4130, 0dBDA8FF8320FD8164, 0d3DE5DB65F9785EBA, %p296;
	ld.global.nc.v2.f64 	{%fd4131, %fd4132}, [%rd475];
	fma.rn.f64 	%fd4133, %fd4130, %fd4129, %fd4131;
	fma.rn.f64 	%fd4134, %fd4133, %fd4129, %fd4132;
	ld.global.nc.v2.f64 	{%fd4135, %fd4136}, [%rd475+16];
	fma.rn.f64 	%fd4137, %fd4134, %fd4129, %fd4135;
	fma.rn.f64 	%fd4138, %fd4137, %fd4129, %fd4136;
	ld.global.nc.v2.f64 	{%fd4139, %fd4140}, [%rd475+32];
	fma.rn.f64 	%fd4141, %fd4138, %fd4129, %fd4139;
	fma.rn.f64 	%fd4142, %fd4141, %fd4129, %fd4140;
	fma.rn.f64 	%fd4143, %fd4142, %fd27392, %fd27392;
	fma.rn.f64 	%fd4144, %fd4142, %fd4129, 0d3FF0000000000000;
	selp.f64 	%fd4145, %fd4144, %fd4143, %p296;
	and.b32  	%r4614, %r10282, 2;
	setp.eq.s32 	%p297, %r4614, 0;
	mov.f64 	%fd4146, 0d0000000000000000;
	sub.f64 	%fd4147, %fd4146, %fd4145;
	selp.f64 	%fd4148, %fd4145, %fd4147, %p297;
	div.s32 	%r4615, %r226, %r4277;
	max.s32 	%r4616, %r4615, 0;
	min.s32 	%r4617, %r4616, %r9;
	cvt.rn.f64.s32 	%fd4149, %r4617;
	sub.f64 	%fd168, %fd4149, %fd6;
	mul.f64 	%fd4150, %fd168, %fd4148;
	fma.rn.f64 	%fd4151, %fd160, %fd165, %fd4150;
	add.f64 	%fd4152, %fd7, %fd4151;
	mul.f64 	%fd4153, %fd168, %fd165;
	mul.f64 	%fd4154, %fd160, %fd4148;
	sub.f64 	%fd4155, %fd4153, %fd4154;
	add.f64 	%fd4156, %fd8, %fd4155;
	mov.f64 	%fd4157, 0d3FE0000000000000;
	copysign.f64 	%fd4158, %fd4152, %fd4157;
	add.rz.f64 	%fd4159, %fd4152, %fd4158;
	cvt.rzi.f64.f64 	%fd4160, %fd4159;
	cvt.rzi.s32.f64 	%r233, %fd4160;
	copysign.f64 	%fd4161, %fd4156, %fd4157;
	add.rz.f64 	%fd4162, %fd4156, %fd4161;
	cvt.rzi.f64.f64 	%fd4163, %fd4162;
	cvt.rzi.s32.f64 	%r234, %fd4163;
	setp.lt.s32 	%p298, %r233, 0;
	setp.ge.s32 	%p299, %r233, %r4273;
	or.pred  	%p300, %p298, %p299;
	setp.lt.s32 	%p301, %r234, 0;
	setp.ge.s32 	%p302, %r234, %r4274;
	or.pred  	%p303, %p301, %p302;
	or.pred  	%p305, %p300, %p303;
	mov.b16 	%rs4158, 0;
	mov.u16 	%rs4159, %rs4158;
	mov.u16 	%rs4160, %rs4158;
	@%p305 bra 	$L__BB0_174;
	mul.lo.s32 	%r4618, %r234, %r4275;
	cvt.u64.u32 	%rd476, %r4618;
	shl.b32 	%r4619, %r233, 2;
	cvt.u64.u32 	%rd477, %r4619;
	add.s64 	%rd478, %rd476, %rd477;
	add.s64 	%rd479, %rd1, %rd478;
	ld.global.u8 	%rs4159, [%rd479];
	ld.global.u8 	%rs4158, [%rd479+1];
	ld.global.u8 	%rs4160, [%rd479+2];
$L__BB0_174:
	setp.eq.f64 	%p306, %fd2, 0d7FF0000000000000;
	st.local.u8 	[%rd13+1], %rs4160;
	and.b16  	%rs2499, %rs4160, 255;
	st.local.u8 	[%rd14+1], %rs4158;
	and.b16  	%rs2500, %rs4158, 255;
	st.local.u8 	[%rd15+1], %rs4159;
	and.b16  	%rs2501, %rs4159, 255;
	cvt.rn.f64.u16 	%fd4164, %rs2499;
	mul.f64 	%fd4165, %fd4164, 0d3FD322D0E5604189;
	cvt.rn.f64.u16 	%fd4166, %rs2500;
	fma.rn.f64 	%fd4167, %fd4166, 0d3FE2C8B439581062, %fd4165;
	cvt.rn.f64.u16 	%fd4168, %rs2501;
	fma.rn.f64 	%fd4169, %fd4168, 0d3FBD2F1A9FBE76C9, %fd4167;
	cvt.rzi.u32.f64 	%r4621, %fd4169;
	st.local.u8 	[%rd16+1], %r4621;
	add.s32 	%r235, %r226, %r4281;
	mov.b32 	%r10284, 1;
	mov.f64 	%fd27394, %fd28513;
	@%p306 bra 	$L__BB0_178;
	setp.ltu.f64 	%p307, %fd2, 0d41E0000000000000;
	mov.f64 	%fd27394, %fd28512;
	mov.u32 	%r10283, %r11448;
	@%p307 bra 	$L__BB0_177;
	{ // callseq 38, 0
	.param .b64 param0;
	st.param.f64 	[param0], %fd1;
	.param .align 16 .b8 retval0[16];
	call.uni (retval0), 
	__internal_trig_reduction_slowpathd, 
	(
	param0
	);
	ld.param.f64 	%fd27394, [retval0];
	ld.param.b32 	%r10283, [retval0+8];
	} // callseq 38
$L__BB0_177:
	add.s32 	%r10284, %r10283, 1;
$L__BB0_178:
	shl.b32 	%r4623, %r10284, 6;
	cvt.u64.u32 	%rd480, %r4623;
	and.b64  	%rd481, %rd480, 64;
	mov.u64 	%rd482, __cudart_sin_cos_coeffs;
	add.s64 	%rd483, %rd482, %rd481;
	mul.rn.f64 	%fd4171, %fd27394, %fd27394;
	and.b32  	%r4624, %r10284, 1;
	setp.eq.b32 	%p308, %r4624, 1;
	selp.f64 	%fd4172, 0dBDA8FF8320FD8164, 0d3DE5DB65F9785EBA, %p308;
	ld.global.nc.v2.f64 	{%fd4173, %fd4174}, [%rd483];
	fma.rn.f64 	%fd4175, %fd4172, %fd4171, %fd4173;
	fma.rn.f64 	%fd4176, %fd4175, %fd4171, %fd4174;
	ld.global.nc.v2.f64 	{%fd4177, %fd4178}, [%rd483+16];
	fma.rn.f64 	%fd4179, %fd4176, %fd4171, %fd4177;
	fma.rn.f64 	%fd4180, %fd4179, %fd4171, %fd4178;
	ld.global.nc.v2.f64 	{%fd4181, %fd4182}, [%rd483+32];
	fma.rn.f64 	%fd4183, %fd4180, %fd4171, %fd4181;
	fma.rn.f64 	%fd4184, %fd4183, %fd4171, %fd4182;
	fma.rn.f64 	%fd4185, %fd4184, %fd27394, %fd27394;
	fma.rn.f64 	%fd4186, %fd4184, %fd4171, 0d3FF0000000000000;
	selp.f64 	%fd4187, %fd4186, %fd4185, %p308;
	and.b32  	%r4625, %r10284, 2;
	setp.eq.s32 	%p309, %r4625, 0;
	mov.f64 	%fd4188, 0d0000000000000000;
	sub.f64 	%fd4189, %fd4188, %fd4187;
	selp.f64 	%fd172, %fd4187, %fd4189, %p309;
	mov.f64 	%fd27395, %fd28514;
	mov.u32 	%r10285, %r11450;
	@%p1 bra 	$L__BB0_180;
	{ // callseq 39, 0
	.param .b64 param0;
	st.param.f64 	[param0], %fd1;
	.param .align 16 .b8 retval0[16];
	call.uni (retval0), 
	__internal_trig_reduction_slowpathd, 
	(
	param0
	);
	ld.param.f64 	%fd27395, [retval0];
	ld.param.b32 	%r10285, [retval0+8];
	} // callseq 39
$L__BB0_180:
	shl.b32 	%r4627, %r10285, 6;
	cvt.u64.u32 	%rd484, %r4627;
	and.b64  	%rd485, %rd484, 64;
	mov.u64 	%rd486, __cudart_sin_cos_coeffs;
	add.s64 	%rd487, %rd486, %rd485;
	mul.rn.f64 	%fd4191, %fd27395, %fd27395;
	and.b32  	%r4628, %r10285, 1;
	setp.eq.b32 	%p310, %r4628, 1;
	selp.f64 	%fd4192, 0dBDA8FF8320FD8164, 0d3DE5DB65F9785EBA, %p310;
	ld.global.nc.v2.f64 	{%fd4193, %fd4194}, [%rd487];
	fma.rn.f64 	%fd4195, %fd4192, %fd4191, %fd4193;
	fma.rn.f64 	%fd4196, %fd4195, %fd4191, %fd4194;
	ld.global.nc.v2.f64 	{%fd4197, %fd4198}, [%rd487+16];
	fma.rn.f64 	%fd4199, %fd4196, %fd4191, %fd4197;
	fma.rn.f64 	%fd4200, %fd4199, %fd4191, %fd4198;
	ld.global.nc.v2.f64 	{%fd4201, %fd4202}, [%rd487+32];
	fma.rn.f64 	%fd4203, %fd4200, %fd4191, %fd4201;
	fma.rn.f64 	%fd4204, %fd4203, %fd4191, %fd4202;
	fma.rn.f64 	%fd4205, %fd4204, %fd27395, %fd27395;
	fma.rn.f64 	%fd4206, %fd4204, %fd4191, 0d3FF0000000000000;
	selp.f64 	%fd4207, %fd4206, %fd4205, %p310;
	and.b32  	%r4629, %r10285, 2;
	setp.eq.s32 	%p311, %r4629, 0;
	mov.f64 	%fd4208, 0d0000000000000000;
	sub.f64 	%fd4209, %fd4208, %fd4207;
	selp.f64 	%fd4210, %fd4207, %fd4209, %p311;
	div.s32 	%r4630, %r235, %r4277;
	max.s32 	%r4631, %r4630, 0;
	min.s32 	%r4632, %r4631, %r9;
	cvt.rn.f64.s32 	%fd4211, %r4632;
	sub.f64 	%fd175, %fd4211, %fd6;
	mul.f64 	%fd4212, %fd175, %fd4210;
	fma.rn.f64 	%fd4213, %fd160, %fd172, %fd4212;
	add.f64 	%fd4214, %fd7, %fd4213;
	mul.f64 	%fd4215, %fd175, %fd172;
	mul.f64 	%fd4216, %fd160, %fd4210;
	sub.f64 	%fd4217, %fd4215, %fd4216;
	add.f64 	%fd4218, %fd8, %fd4217;
	mov.f64 	%fd4219, 0d3FE0000000000000;
	copysign.f64 	%fd4220, %fd4214, %fd4219;
	add.rz.f64 	%fd4221, %fd4214, %fd4220;
	cvt.rzi.f64.f64 	%fd4222, %fd4221;
	cvt.rzi.s32.f64 	%r242, %fd4222;
	copysign.f64 	%fd4223, %fd4218, %fd4219;
	add.rz.f64 	%fd4224, %fd4218, %fd4223;
	cvt.rzi.f64.f64 	%fd4225, %fd4224;
	cvt.rzi.s32.f64 	%r243, %fd4225;
	setp.lt.s32 	%p312, %r242, 0;
	setp.ge.s32 	%p313, %r242, %r4273;
	or.pred  	%p314, %p312, %p313;
	setp.lt.s32 	%p315, %r243, 0;
	setp.ge.s32 	%p316, %r243, %r4274;
	or.pred  	%p317, %p315, %p316;
	or.pred  	%p319, %p314, %p317;
	mov.b16 	%rs4161, 0;
	mov.u16 	%rs4162, %rs4161;
	mov.u16 	%rs4163, %rs4161;
	@%p319 bra 	$L__BB0_182;
	mul.lo.s32 	%r4633, %r243, %r4275;
	cvt.u64.u32 	%rd488, %r4633;
	shl.b32 	%r4634, %r242, 2;
	cvt.u64.u32 	%rd489, %r4634;
	add.s64 	%rd490, %rd488, %rd489;
	add.s64 	%rd491, %rd1, %rd490;
	ld.global.u8 	%rs4162, [%rd491];
	ld.global.u8 	%rs4161, [%rd491+1];
	ld.global.u8 	%rs4163, [%rd491+2];
$L__BB0_182:
	setp.eq.f64 	%p320, %fd2, 0d7FF0000000000000;
	st.local.u8 	[%rd13+2], %rs4163;
	and.b16  	%rs2503, %rs4163, 255;
	st.local.u8 	[%rd14+2], %rs4161;
	and.b16  	%rs2504, %rs4161, 255;
	st.local.u8 	[%rd15+2], %rs4162;
	and.b16  	%rs2505, %rs4162, 255;
	cvt.rn.f64.u16 	%fd4226, %rs2503;
	mul.f64 	%fd4227, %fd4226, 0d3FD322D0E5604189;
	cvt.rn.f64.u16 	%fd4228, %rs2504;
	fma.rn.f64 	%fd4229, %fd4228, 0d3FE2C8B439581062, %fd4227;
	cvt.rn.f64.u16 	%fd4230, %rs2505;
	fma.rn.f64 	%fd4231, %fd4230, 0d3FBD2F1A9FBE76C9, %fd4229;
	cvt.rzi.u32.f64 	%r4636, %fd4231;
	st.local.u8 	[%rd16+2], %r4636;
	add.s32 	%r4637, %r216, %r4280;
	div.s32 	%r4638, %r4637, %r4276;
	max.s32 	%r244, %r4638, 0;
	mov.b32 	%r10287, 1;
	mov.f64 	%fd27397, %fd28513;
	@%p320 bra 	$L__BB0_186;
	setp.ltu.f64 	%p321, %fd2, 0d41E0000000000000;
	mov.f64 	%fd27397, %fd28512;
	mov.u32 	%r10286, %r11448;
	@%p321 bra 	$L__BB0_185;
	{ // callseq 40, 0
	.param .b64 param0;
	st.param.f64 	[param0], %fd1;
	.param .align 16 .b8 retval0[16];
	call.uni (retval0), 
	__internal_trig_reduction_slowpathd, 
	(
	param0
	);
	ld.param.f64 	%fd27397, [retval0];
	ld.param.b32 	%r10286, [retval0+8];
	} // callseq 40
$L__BB0_185:
	add.s32 	%r10287, %r10286, 1;
$L__BB0_186:
	shl.b32 	%r4640, %r10287, 6;
	cvt.u64.u32 	%rd492, %r4640;
	and.b64  	%rd493, %rd492, 64;
	mov.u64 	%rd494, __cudart_sin_cos_coeffs;
	add.s64 	%rd495, %rd494, %rd493;
	mul.rn.f64 	%fd4233, %fd27397, %fd27397;
	and.b32  	%r4641, %r10287, 1;
	setp.eq.b32 	%p322, %r4641, 1;
	selp.f64 	%fd4234, 0dBDA8FF8320FD8164, 0d3DE5DB65F9785EBA, %p322;
	ld.global.nc.v2.f64 	{%fd4235, %fd4236}, [%rd495];
	fma.rn.f64 	%fd4237, %fd4234, %fd4233, %fd4235;
	fma.rn.f64 	%fd4238, %fd4237, %fd4233, %fd4236;
	ld.global.nc.v2.f64 	{%fd4239, %fd4240}, [%rd495+16];
	fma.rn.f64 	%fd4241, %fd4238, %fd4233, %fd4239;
	fma.rn.f64 	%fd4242, %fd4241, %fd4233, %fd4240;
	ld.global.nc.v2.f64 	{%fd4243, %fd4244}, [%rd495+32];
	fma.rn.f64 	%fd4245, %fd4242, %fd4233, %fd4243;
	fma.rn.f64 	%fd4246, %fd4245, %fd4233, %fd4244;
	fma.rn.f64 	%fd4247, %fd4246, %fd27397, %fd27397;
	fma.rn.f64 	%fd4248, %fd4246, %fd4233, 0d3FF0000000000000;
	selp.f64 	%fd4249, %fd4248, %fd4247, %p322;
	and.b32  	%r4642, %r10287, 2;
	setp.eq.s32 	%p323, %r4642, 0;
	mov.f64 	%fd4250, 0d0000000000000000;
	sub.f64 	%fd4251, %fd4250, %fd4249;
	selp.f64 	%fd179, %fd4249, %fd4251, %p323;
	mov.f64 	%fd27398, %fd28514;
	mov.u32 	%r10288, %r11450;
	@%p1 bra 	$L__BB0_188;
	{ // callseq 41, 0
	.param .b64 param0;
	st.param.f64 	[param0], %fd1;
	.param .align 16 .b8 retval0[16];
	call.uni (retval0), 
	__internal_trig_reduction_slowpathd, 
	(
	param0
	);
	ld.param.f64 	%fd27398, [retval0];
	ld.param.b32 	%r10288, [retval0+8];
	} // callseq 41
$L__BB0_188:
	shl.b32 	%r4644, %r10288, 6;
	cvt.u64.u32 	%rd496, %r4644;
	and.b64  	%rd497, %rd496, 64;
	mov.u64 	%rd498, __cudart_sin_cos_coeffs;
	add.s64 	%rd499, %rd498, %rd497;
	mul.rn.f64 	%fd4253, %fd27398, %fd27398;
	and.b32  	%r4645, %r10288, 1;
	setp.eq.b32 	%p324, %r4645, 1;
	selp.f64 	%fd4254, 0dBDA8FF8320FD8164, 0d3DE5DB65F9785EBA, %p324;
	ld.global.nc.v2.f64 	{%fd4255, %fd4256}, [%rd499];
	fma.rn.f64 	%fd4257, %fd4254, %fd4253, %fd4255;
	fma.rn.f64 	%fd4258, %fd4257, %fd4253, %fd4256;
	ld.global.nc.v2.f64 	{%fd4259, %fd4260}, [%rd499+16];
	fma.rn.f64 	%fd4261, %fd4258, %fd4253, %fd4259;
	fma.rn.f64 	%fd4262, %fd4261, %fd4253, %fd4260;
	ld.global.nc.v2.f64 	{%fd4263, %fd4264}, [%rd499+32];
	fma.rn.f64 	%fd4265, %fd4262, %fd4253, %fd4263;
	fma.rn.f64 	%fd4266, %fd4265, %fd4253, %fd4264;
	fma.rn.f64 	%fd4267, %fd4266, %fd27398, %fd27398;
	fma.rn.f64 	%fd4268, %fd4266, %fd4253, 0d3FF0000000000000;
	selp.f64 	%fd4269, %fd4268, %fd4267, %p324;
	and.b32  	%r4646, %r10288, 2;
	setp.eq.s32 	%p325, %r4646, 0;
	mov.f64 	%fd4270, 0d0000000000000000;
	sub.f64 	%fd4271, %fd4270, %fd4269;
	selp.f64 	%fd4272, %fd4269, %fd4271, %p325;
	min.s32 	%r4647, %r244, %r8;
	cvt.rn.f64.s32 	%fd4273, %r4647;
	sub.f64 	%fd182, %fd4273, %fd5;
	mul.f64 	%fd4274, %fd161, %fd4272;
	fma.rn.f64 	%fd4275, %fd182, %fd179, %fd4274;
	add.f64 	%fd4276, %fd7, %fd4275;
	mul.f64 	%fd4277, %fd161, %fd179;
	mul.f64 	%fd4278, %fd182, %fd4272;
	sub.f64 	%fd4279, %fd4277, %fd4278;
	add.f64 	%fd4280, %fd8, %fd4279;
	mov.f64 	%fd4281, 0d3FE0000000000000;
	copysign.f64 	%fd4282, %fd4276, %fd4281;
	add.rz.f64 	%fd4283, %fd4276, %fd4282;
	cvt.rzi.f64.f64 	%fd4284, %fd4283;
	cvt.rzi.s32.f64 	%r251, %fd4284;
	copysign.f64 	%fd4285, %fd4280, %fd4281;
	add.rz.f64 	%fd4286, %fd4280, %fd4285;
	cvt.rzi.f64.f64 	%fd4287, %fd4286;
	cvt.rzi.s32.f64 	%r252, %fd4287;
	setp.lt.s32 	%p326, %r251, 0;
	setp.ge.s32 	%p327, %r251, %r4273;
	or.pred  	%p328, %p326, %p327;
	setp.lt.s32 	%p329, %r252, 0;
	setp.ge.s32 	%p330, %r252, %r4274;
	or.pred  	%p331, %p329, %p330;
	or.pred  	%p333, %p328, %p331;
	mov.b16 	%rs4164, 0;
	mov.u16 	%rs4165, %rs4164;
	mov.u16 	%rs4166, %rs4164;
	@%p333 bra 	$L__BB0_190;
	mul.lo.s32 	%r4648, %r252, %r4275;
	cvt.u64.u32 	%rd500, %r4648;
	shl.b32 	%r4649, %r251, 2;
	cvt.u64.u32 	%rd501, %r4649;
	add.s64 	%rd502, %rd500, %rd501;
	add.s64 	%rd503, %rd1, %rd502;
	ld.global.u8 	%rs4165, [%rd503];
	ld.global.u8 	%rs4164, [%rd503+1];
	ld.global.u8 	%rs4166, [%rd503+2];
$L__BB0_190:
	setp.eq.f64 	%p334, %fd2, 0d7FF0000000000000;
	st.local.u8 	[%rd13+3], %rs4166;
	and.b16  	%rs2507, %rs4166, 255;
	st.local.u8 	[%rd14+3], %rs4164;
	and.b16  	%rs2508, %rs4164, 255;
	st.local.u8 	[%rd15+3], %rs4165;
	and.b16  	%rs2509, %rs4165, 255;
	cvt.rn.f64.u16 	%fd4288, %rs2507;
	mul.f64 	%fd4289, %fd4288, 0d3FD322D0E5604189;
	cvt.rn.f64.u16 	%fd4290, %rs2508;
	fma.rn.f64 	%fd4291, %fd4290, 0d3FE2C8B439581062, %fd4289;
	cvt.rn.f64.u16 	%fd4292, %rs2509;
	fma.rn.f64 	%fd4293, %fd4292, 0d3FBD2F1A9FBE76C9, %fd4291;
	cvt.rzi.u32.f64 	%r4651, %fd4293;
	st.local.u8 	[%rd16+3], %r4651;
	mov.b32 	%r10290, 1;
	mov.f64 	%fd27400, %fd28513;
	@%p334 bra 	$L__BB0_194;
	setp.ltu.f64 	%p335, %fd2, 0d41E0000000000000;
	mov.f64 	%fd27400, %fd28512;
	mov.u32 	%r10289, %r11448;
	@%p335 bra 	$L__BB0_193;
	{ // callseq 42, 0
	.param .b64 param0;
	st.param.f64 	[param0], %fd1;
	.param .align 16 .b8 retval0[16];
	call.uni (retval0), 
	__internal_trig_reduction_slowpathd, 
	(
	param0
	);
	ld.param.f64 	%fd27400, [retval0];
	ld.param.b32 	%r10289, [retval0+8];
	} // callseq 42
$L__BB0_193:
	add.s32 	%r10290, %r10289, 1;
$L__BB0_194:
	shl.b32 	%r4653, %r10290, 6;
	cvt.u64.u32 	%rd504, %r4653;
	and.b64  	%rd505, %rd504, 64;
	mov.u64 	%rd506, __cudart_sin_cos_coeffs;
	add.s64 	%rd507, %rd506, %rd505;
	mul.rn.f64 	%fd4295, %fd27400, %fd27400;
	and.b32  	%r4654, %r10290, 1;
	setp.eq.b32 	%p336, %r4654, 1;
	selp.f64 	%fd4296, 0dBDA8FF8320FD8164, 0d3DE5DB65F9785EBA, %p336;
	ld.global.nc.v2.f64 	{%fd4297, %fd4298}, [%rd507];
	fma.rn.f64 	%fd4299, %fd4296, %fd4295, %fd4297;
	fma.rn.f64 	%fd4300, %fd4299, %fd4295, %fd4298;
	ld.global.nc.v2.f64 	{%fd4301, %fd4302}, [%rd507+16];
	fma.rn.f64 	%fd4303, %fd4300, %fd4295, %fd4301;
	fma.rn.f64 	%fd4304, %fd4303, %fd4295, %fd4302;
	ld.global.nc.v2.f64 	{%fd4305, %fd4306}, [%rd507+32];
	fma.rn.f64 	%fd4307, %fd4304, %fd4295, %fd4305;
	fma.rn.f64 	%fd4308, %fd4307, %fd4295, %fd4306;
	fma.rn.f64 	%fd4309, %fd4308, %fd27400, %fd27400;
	fma.rn.f64 	%fd4310, %fd4308, %fd4295, 0d3FF0000000000000;
	selp.f64 	%fd4311, %fd4310, %fd4309, %p336;
	and.b32  	%r4655, %r10290, 2;
	setp.eq.s32 	%p337, %r4655, 0;
	mov.f64 	%fd4312, 0d0000000000000000;
	sub.f64 	%fd4313, %fd4312, %fd4311;
	selp.f64 	%fd186, %fd4311, %fd4313, %p337;
	mov.f64 	%fd27401, %fd28514;
	mov.u32 	%r10291, %r11450;
	@%p1 bra 	$L__BB0_196;
	{ // callseq 43, 0
	.param .b64 param0;
	st.param.f64 	[param0], %fd1;
	.param .align 16 .b8 retval0[16];
	call.uni (retval0), 
	__internal_trig_reduction_slowpathd, 
	(
	param0
	);
	ld.param.f64 	%fd27401, [retval0];
	ld.param.b32 	%r10291, [retval0+8];
	} // callseq 43
$L__BB0_196:
	shl.b32 	%r4657, %r10291, 6;
	cvt.u64.u32 	%rd508, %r4657;
	and.b64  	%rd509, %rd508, 64;
	mov.u64 	%rd510, __cudart_sin_cos_coeffs;
	add.s64 	%rd511, %rd510, %rd509;
	mul.rn.f64 	%fd4315, %fd27401, %fd27401;
	and.b32  	%r4658, %r10291, 1;
	setp.eq.b32 	%p338, %r4658, 1;
	selp.f64 	%fd4316, 0dBDA8FF8320FD8164, 0d3DE5DB65F9785EBA, %p338;
	ld.global.nc.v2.f64 	{%fd4317, %fd4318}, [%rd511];
	fma.rn.f64 	%fd4319, %fd4316, %fd4315, %fd4317;
	fma.rn.f64 	%fd4320, %fd4319, %fd4315, %fd4318;
	ld.global.nc.v2.f64 	{%fd4321, %fd4322}, [%rd511+16];
	fma.rn.f64 	%fd4323, %fd4320, %fd4315, %fd4321;
	fma.rn.f64 	%fd4324, %fd4323, %fd4315, %fd4322;
	ld.global.nc.v2.f64 	{%fd4325, %fd4326}, [%rd511+32];
	fma.rn.f64 	%fd4327, %fd4324, %fd4315, %fd4325;
	fma.rn.f64 	%fd4328, %fd4327, %fd4315, %fd4326;
	fma.rn.f64 	%fd4329, %fd4328, %fd27401, %fd27401;
	fma.rn.f64 	%fd4330, %fd4328, %fd4315, 0d3FF0000000000000;
	selp.f64 	%fd4331, %fd4330, %fd4329, %p338;
	and.b32  	%r4659, %r10291, 2;
	setp.eq.s32 	%p339, %r4659, 0;
	mov.f64 	%fd4332, 0d0000000000000000;
	sub.f64 	%fd4333, %fd4332, %fd4331;
	selp.f64 	%fd4334, %fd4331, %fd4333, %p339;
	mul.f64 	%fd4335, %fd168, %fd4334;
	fma.rn.f64 	%fd4336, %fd182, %fd186, %fd4335;
	add.f64 	%fd4337, %fd7, %fd4336;
	mul.f64 	%fd4338, %fd168, %fd186;
	mul.f64 	%fd4339, %fd182, %fd4334;
	sub.f64 	%fd4340, %fd4338, %fd4339;
	add.f64 	%fd4341, %fd8, %fd4340;
	mov.f64 	%fd4342, 0d3FE0000000000000;
	copysign.f64 	%fd4343, %fd4337, %fd4342;
	add.rz.f64 	%fd4344, %fd4337, %fd4343;
	cvt.rzi.f64.f64 	%fd4345, %fd4344;
	cvt.rzi.s32.f64 	%r259, %fd4345;
	copysign.f64 	%fd4346, %fd4341, %fd4342;
	add.rz.f64 	%fd4347, %fd4341, %fd4346;
	cvt.rzi.f64.f64 	%fd4348, %fd4347;
	cvt.rzi.s32.f64 	%r260, %fd4348;
	setp.lt.s32 	%p340, %r259, 0;
	setp.ge.s32 	%p341, %r259, %r4273;
	or.pred  	%p342, %p340, %p341;
	setp.lt.s32 	%p343, %r260, 0;
	setp.ge.s32 	%p344, %r260, %r4274;
	or.pred  	%p345, %p343, %p344;
	or.pred  	%p347, %p342, %p345;
	mov.b16 	%rs4167, 0;
	mov.u16 	%rs4168, %rs4167;
	mov.u16 	%rs4169, %rs4167;
	@%p347 bra 	$L__BB0_198;
	mul.lo.s32 	%r4660, %r260, %r4275;
	cvt.u64.u32 	%rd512, %r4660;
	shl.b32 	%r4661, %r259, 2;
	cvt.u64.u32 	%rd513, %r4661;
	add.s64 	%rd514, %rd512, %rd513;
	add.s64 	%rd515, %rd1, %rd514;
	ld.global.u8 	%rs4168, [%rd515];
	ld.global.u8 	%rs4167, [%rd515+1];
	ld.global.u8 	%rs4169, [%rd515+2];
$L__BB0_198:
	setp.eq.f64 	%p348, %fd2, 0d7FF0000000000000;
	st.local.u8 	[%rd13+4], %rs4169;
	and.b16  	%rs2511, %rs4169, 255;
	st.local.u8 	[%rd14+4], %rs4167;
	and.b16  	%rs2512, %rs4167, 255;
	st.local.u8 	[%rd15+4], %rs4168;
	and.b16  	%rs2513, %rs4168, 255;
	cvt.rn.f64.u16 	%fd4349, %rs2511;
	mul.f64 	%fd4350, %fd4349, 0d3FD322D0E5604189;
	cvt.rn.f64.u16 	%fd4351, %rs2512;
	fma.rn.f64 	%fd4352, %fd4351, 0d3FE2C8B439581062, %fd4350;
	cvt.rn.f64.u16 	%fd4353, %rs2513;
	fma.rn.f64 	%fd4354, %fd4353, 0d3FBD2F1A9FBE76C9, %fd4352;
	cvt.rzi.u32.f64 	%r4663, %fd4354;
	st.local.u8 	[%rd16+4], %r4663;
	mov.b32 	%r10293, 1;
	mov.f64 	%fd27403, %fd28513;
	@%p348 bra 	$L__BB0_202;
	setp.ltu.f64 	%p349, %fd2, 0d41E0000000000000;
	mov.f64 	%fd27403, %fd28512;
	mov.u32 	%r10292, %r11448;
	@%p349 bra 	$L__BB0_201;
	{ // callseq 44, 0
	.param .b64 param0;
	st.param.f64 	[param0], %fd1;
	.param .align 16 .b8 retval0[16];
	call.uni (retval0), 
	__internal_trig_reduction_slowpathd, 
	(
	param0
	);
	ld.param.f64 	%fd27403, [retval0];
	ld.param.b32 	%r10292, [retval0+8];
	} // callseq 44
$L__BB0_201:
	add.s32 	%r10293, %r10292, 1;
$L__BB0_202:
	shl.b32 	%r4665, %r10293, 6;
	cvt.u64.u32 	%rd516, %r4665;
	and.b64  	%rd517, %rd516, 64;
	mov.u64 	%rd518, __cudart_sin_cos_coeffs;
	add.s64 	%rd519, %rd518, %rd517;
	mul.rn.f64 	%fd4356, %fd27403, %fd27403;
	and.b32  	%r4666, %r10293, 1;
	setp.eq.b32 	%p350, %r4666, 1;
	selp.f64 	%fd4357, 0dBDA8FF8320FD8164, 0d3DE5DB65F9785EBA, %p350;
	ld.global.nc.v2.f64 	{%fd4358, %fd4359}, [%rd519];
	fma.rn.f64 	%fd4360, %fd4357, %fd4356, %fd4358;
	fma.rn.f64 	%fd4361, %fd4360, %fd4356, %fd4359;
	ld.global.nc.v2.f64 	{%fd4362, %fd4363}, [%rd519+16];
	fma.rn.f64 	%fd4364, %fd4361, %fd4356, %fd4362;
	fma.rn.f64 	%fd4365, %fd4364, %fd4356, %fd4363;
	ld.global.nc.v2.f64 	{%fd4366, %fd4367}, [%rd519+32];
	fma.rn.f64 	%fd4368, %fd4365, %fd4356, %fd4366;
	fma.rn.f64 	%fd4369, %fd4368, %fd4356, %fd4367;
	fma.rn.f64 	%fd4370, %fd4369, %fd27403, %fd27403;
	fma.rn.f64 	%fd4371, %fd4369, %fd4356, 0d3FF0000000000000;
	selp.f64 	%fd4372, %fd4371, %fd4370, %p350;
	and.b32  	%r4667, %r10293, 2;
	setp.eq.s32 	%p351, %r4667, 0;
	mov.f64 	%fd4373, 0d0000000000000000;
	sub.f64 	%fd4374, %fd4373, %fd4372;
	selp.f64 	%fd192, %fd4372, %fd4374, %p351;
	mov.f64 	%fd27404, %fd28514;
	mov.u32 	%r10294, %r11450;
	@%p1 bra 	$L__BB0_204;
	{ // callseq 45, 0
	.param .b64 param0;
	st.param.f64 	[param0], %fd1;
	.param .align 16 .b8 retval0[16];
	call.uni (retval0), 
	__internal_trig_reduction_slowpathd, 
	(
	param0
	);
	ld.param.f64 	%fd27404, [retval0];
	ld.param.b32 	%r10294, [retval0+8];
	} // callseq 45
$L__BB0_204:
	shl.b32 	%r4669, %r10294, 6;
	cvt.u64.u32 	%rd520, %r4669;
	and.b64  	%rd521, %rd520, 64;
	mov.u64 	%rd522, __cudart_sin_cos_coeffs;
	add.s64 	%rd523, %rd522, %rd521;
	mul.rn.f64 	%fd4376, %fd27404, %fd27404;
	and.b32  	%r4670, %r10294, 1;
	setp.eq.b32 	%p352, %r4670, 1;
	selp.f64 	%fd4377, 0dBDA8FF8320FD8164, 0d3DE5DB65F9785EBA, %p352;
	ld.global.nc.v2.f64 	{%fd4378, %fd4379}, [%rd523];
	fma.rn.f64 	%fd4380, %fd4377, %fd4376, %fd4378;
	fma.rn.f64 	%fd4381, %fd4380, %fd4376, %fd4379;
	ld.global.nc.v2.f64 	{%fd4382, %fd4383}, [%rd523+16];
	fma.rn.f64 	%fd4384, %fd4381, %fd4376, %fd4382;
	fma.rn.f64 	%fd4385, %fd4384, %fd4376, %fd4383;
	ld.global.nc.v2.f64 	{%fd4386, %fd4387}, [%rd523+32];
	fma.rn.f64 	%fd4388, %fd4385, %fd4376, %fd4386;
	fma.rn.f64 	%fd4389, %fd4388, %fd4376, %fd4387;
	fma.rn.f64 	%fd4390, %fd4389, %fd27404, %fd27404;
	fma.rn.f64 	%fd4391, %fd4389, %fd4376, 0d3FF0000000000000;
	selp.f64 	%fd4392, %fd4391, %fd4390, %p352;
	and.b32  	%r4671, %r10294, 2;
	setp.eq.s32 	%p353, %r4671, 0;
	mov.f64 	%fd4393, 0d0000000000000000;
	sub.f64 	%fd4394, %fd4393, %fd4392;
	selp.f64 	%fd4395, %fd4392, %fd4394, %p353;
	mul.f64 	%fd4396, %fd175, %fd4395;
	fma.rn.f64 	%fd4397, %fd182, %fd192, %fd4396;
	add.f64 	%fd4398, %fd7, %fd4397;
	mul.f64 	%fd4399, %fd175, %fd192;
	mul.f64 	%fd4400, %fd182, %fd4395;
	sub.f64 	%fd4401, %fd4399, %fd4400;
	add.f64 	%fd4402, %fd8, %fd4401;
	mov.f64 	%fd4403, 0d3FE0000000000000;
	copysign.f64 	%fd4404, %fd4398, %fd4403;
	add.rz.f64 	%fd4405, %fd4398, %fd4404;
	cvt.rzi.f64.f64 	%fd4406, %fd4405;
	cvt.rzi.s32.f64 	%r267, %fd4406;
	copysign.f64 	%fd4407, %fd4402, %fd4403;
	add.rz.f64 	%fd4408, %fd4402, %fd4407;
	cvt.rzi.f64.f64 	%fd4409, %fd4408;
	cvt.rzi.s32.f64 	%r268, %fd4409;
	setp.lt.s32 	%p354, %r267, 0;
	setp.ge.s32 	%p355, %r267, %r4273;
	or.pred  	%p356, %p354, %p355;
	setp.lt.s32 	%p357, %r268, 0;
	setp.ge.s32 	%p358, %r268, %r4274;
	or.pred  	%p359, %p357, %p358;
	or.pred  	%p361, %p356, %p359;
	mov.b16 	%rs4170, 0;
	mov.u16 	%rs4171, %rs4170;
	mov.u16 	%rs4172, %rs4170;
	@%p361 bra 	$L__BB0_206;
	mul.lo.s32 	%r4672, %r268, %r4275;
	cvt.u64.u32 	%rd524, %r4672;
	shl.b32 	%r4673, %r267, 2;
	cvt.u64.u32 	%rd525, %r4673;
	add.s64 	%rd526, %rd524, %rd525;
	add.s64 	%rd527, %rd1, %rd526;
	ld.global.u8 	%rs4171, [%rd527];
	ld.global.u8 	%rs4170, [%rd527+1];
	ld.global.u8 	%rs4172, [%rd527+2];
$L__BB0_206:
	setp.eq.f64 	%p362, %fd2, 0d7FF0000000000000;
	st.local.u8 	[%rd13+5], %rs4172;
	and.b16  	%rs2515, %rs4172, 255;
	st.local.u8 	[%rd14+5], %rs4170;
	and.b16  	%rs2516, %rs4170, 255;
	st.local.u8 	[%rd15+5], %rs4171;
	and.b16  	%rs2517, %rs4171, 255;
	cvt.rn.f64.u16 	%fd4410, %rs2515;
	mul.f64 	%fd4411, %fd4410, 0d3FD322D0E5604189;
	cvt.rn.f64.u16 	%fd4412, %rs2516;
	fma.rn.f64 	%fd4413, %fd4412, 0d3FE2C8B439581062, %fd4411;
	cvt.rn.f64.u16 	%fd4414, %rs2517;
	fma.rn.f64 	%fd4415, %fd4414, 0d3FBD2F1A9FBE76C9, %fd4413;
	cvt.rzi.u32.f64 	%r4675, %fd4415;
	st.local.u8 	[%rd16+5], %r4675;
	add.s32 	%r4676, %r235, %r4281;
	div.s32 	%r4677, %r4676, %r4277;
	max.s32 	%r269, %r4677, 0;
	mov.b32 	%r10296, 1;
	mov.f64 	%fd27406, %fd28513;
	@%p362 bra 	$L__BB0_210;
	setp.ltu.f64 	%p363, %fd2, 0d41E0000000000000;
	mov.f64 	%fd27406, %fd28512;
	mov.u32 	%r10295, %r11448;
	@%p363 bra 	$L__BB0_209;
	{ // callseq 46, 0
	.param .b64 param0;
	st.param.f64 	[param0], %fd1;
	.param .align 16 .b8 retval0[16];
	call.uni (retval0), 
	__internal_trig_reduction_slowpathd, 
	(
	param0
	);
	ld.param.f64 	%fd27406, [retval0];
	ld.param.b32 	%r10295, [retval0+8];
	} // callseq 46
$L__BB0_209:
	add.s32 	%r10296, %r10295, 1;
$L__BB0_210:
	shl.b32 	%r4679, %r10296, 6;
	cvt.u64.u32 	%rd528, %r4679;
	and.b64  	%rd529, %rd528, 64;
	mov.u64 	%rd530, __cudart_sin_cos_coeffs;
	add.s64 	%rd531, %rd530, %rd529;
	mul.rn.f64 	%fd4417, %fd27406, %fd27406;
	and.b32  	%r4680, %r10296, 1;
	setp.eq.b32 	%p364, %r4680, 1;
	selp.f64 	%fd4418, 0dBDA8FF8320FD8164, 0d3DE5DB65F9785EBA, %p364;
	ld.global.nc.v2.f64 	{%fd4419, %fd4420}, [%rd531];
	fma.rn.f64 	%fd4421, %fd4418, %fd4417, %fd4419;
	fma.rn.f64 	%fd4422, %fd4421, %fd4417, %fd4420;
	ld.global.nc.v2.f64 	{%fd4423, %fd4424}, [%rd531+16];
	fma.rn.f64 	%fd4425, %fd4422, %fd4417, %fd4423;
	fma.rn.f64 	%fd4426, %fd4425, %fd4417, %fd4424;
	ld.global.nc.v2.f64 	{%fd4427, %fd4428}, [%rd531+32];
	fma.rn.f64 	%fd4429, %fd4426, %fd4417, %fd4427;
	fma.rn.f64 	%fd4430, %fd4429, %fd4417, %fd4428;
	fma.rn.f64 	%fd4431, %fd4430, %fd27406, %fd27406;
	fma.rn.f64 	%fd4432, %fd4430, %fd4417, 0d3FF0000000000000;
	selp.f64 	%fd4433, %fd4432, %fd4431, %p364;
	and.b32  	%r4681, %r10296, 2;
	setp.eq.s32 	%p365, %r4681, 0;
	mov.f64 	%fd4434, 0d0000000000000000;
	sub.f64 	%fd4435, %fd4434, %fd4433;
	selp.f64 	%fd198, %fd4433, %fd4435, %p365;
	mov.f64 	%fd27407, %fd28514;
	mov.u32 	%r10297, %r11450;
	@%p1 bra 	$L__BB0_212;
	{ // callseq 47, 0
	.param .b64 param0;
	st.param.f64 	[param0], %fd1;
	.param .align 16 .b8 retval0[16];
	call.uni (retval0), 
	__internal_trig_reduction_slowpathd, 
	(
	param0
	);
	ld.param.f64 	%fd27407, [retval0];
	ld.param.b32 	%r10297, [retval0+8];
	} // callseq 47
$L__BB0_212:
	shl.b32 	%r4683, %r10297, 6;
	cvt.u64.u32 	%rd532, %r4683;
	and.b64  	%rd533, %rd532, 64;
	mov.u64 	%rd534, __cudart_sin_cos_coeffs;
	add.s64 	%rd535, %rd534, %rd533;
	mul.rn.f64 	%fd4437, %fd27407, %fd27407;
	and.b32  	%r4684, %r10297, 1;
	setp.eq.b32 	%p366, %r4684, 1;
	selp.f64 	%fd4438, 0dBDA8FF8320FD8164, 0d3DE5DB65F9785EBA, %p366;
	ld.global.nc.v2.f64 	{%fd4439, %fd4440}, [%rd535];
	fma.rn.f64 	%fd4441, %fd4438, %fd4437, %fd4439;
	fma.rn.f64 	%fd4442, %fd4441, %fd4437, %fd4440;
	ld.global.nc.v2.f64 	{%fd4443, %fd4444}, [%rd535+16];
	fma.rn.f64 	%fd4445, %fd4442, %fd4437, %fd4443;
	fma.rn.f64 	%fd4446, %fd4445, %fd4437, %fd4444;
	ld.global.nc.v2.f64 	{%fd4447, %fd4448}, [%rd535+32];
	fma.rn.f64 	%fd4449, %fd4446, %fd4437, %fd4447;
	fma.rn.f64 	%fd4450, %fd4449, %fd4437, %fd4448;
	fma.rn.f64 	%fd4451, %fd4450, %fd27407, %fd27407;
	fma.rn.f64 	%fd4452, %fd4450, %fd4437, 0d3FF0000000000000;
	selp.f64 	%fd4453, %fd4452, %fd4451, %p366;
	and.b32  	%r4685, %r10297, 2;
	setp.eq.s32 	%p367, %r4685, 0;
	mov.f64 	%fd4454, 0d0000000000000000;
	sub.f64 	%fd4455, %fd4454, %fd4453;
	selp.f64 	%fd4456, %fd4453, %fd4455, %p367;
	min.s32 	%r4686, %r269, %r9;
	cvt.rn.f64.s32 	%fd4457, %r4686;
	sub.f64 	%fd201, %fd4457, %fd6;
	mul.f64 	%fd4458, %fd201, %fd4456;
	fma.rn.f64 	%fd4459, %fd160, %fd198, %fd4458;
	add.f64 	%fd4460, %fd7, %fd4459;
	mul.f64 	%fd4461, %fd201, %fd198;
	mul.f64 	%fd4462, %fd160, %fd4456;
	sub.f64 	%fd4463, %fd4461, %fd4462;
	add.f64 	%fd4464, %fd8, %fd4463;
	mov.f64 	%fd4465, 0d3FE0000000000000;
	copysign.f64 	%fd4466, %fd4460, %fd4465;
	add.rz.f64 	%fd4467, %fd4460, %fd4466;
	cvt.rzi.f64.f64 	%fd4468, %fd4467;
	cvt.rzi.s32.f64 	%r276, %fd4468;
	copysign.f64 	%fd4469, %fd4464, %fd4465;
	add.rz.f64 	%fd4470, %fd4464, %fd4469;
	cvt.rzi.f64.f64 	%fd4471, %fd4470;
	cvt.rzi.s32.f64 	%r277, %fd4471;
	setp.lt.s32 	%p368, %r276, 0;
	setp.ge.s32 	%p369, %r276, %r4273;
	or.pred  	%p370, %p368, %p369;
	setp.lt.s32 	%p371, %r277, 0;
	setp.ge.s32 	%p372, %r277, %r4274;
	or.pred  	%p373, %p371, %p372;
	or.pred  	%p375, %p370, %p373;
	mov.b16 	%rs4173, 0;
	mov.u16 	%rs4174, %rs4173;
	mov.u16 	%rs4175, %rs4173;
	@%p375 bra 	$L__BB0_214;
	mul.lo.s32 	%r4687, %r277, %r4275;
	cvt.u64.u32 	%rd536, %r4687;
	shl.b32 	%r4688, %r276, 2;
	cvt.u64.u32 	%rd537, %r4688;
	add.s64 	%rd538, %rd536, %rd537;
	add.s64 	%rd539, %rd1, %rd538;
	ld.global.u8 	%rs4174, [%rd539];
	ld.global.u8 	%rs4173, [%rd539+1];
	ld.global.u8 	%rs4175, [%rd539+2];
$L__BB0_214:
	setp.eq.f64 	%p376, %fd2, 0d7FF0000000000000;
	st.local.u8 	[%rd13+6], %rs4175;
	and.b16  	%rs2519, %rs4175, 255;
	st.local.u8 	[%rd14+6], %rs4173;
	and.b16  	%rs2520, %rs4173, 255;
	st.local.u8 	[%rd15+6], %rs4174;
	and.b16  	%rs2521, %rs4174, 255;
	cvt.rn.f64.u16 	%fd4472, %rs2519;
	mul.f64 	%fd4473, %fd4472, 0d3FD322D0E5604189;
	cvt.rn.f64.u16 	%fd4474, %rs2520;
	fma.rn.f64 	%fd4475, %fd4474, 0d3FE2C8B439581062, %fd4473;
	cvt.rn.f64.u16 	%fd4476, %rs2521;
	fma.rn.f64 	%fd4477, %fd4476, 0d3FBD2F1A9FBE76C9, %fd4475;
	cvt.rzi.u32.f64 	%r4690, %fd4477;
	st.local.u8 	[%rd16+6], %r4690;
	mov.b32 	%r10299, 1;
	mov.f64 	%fd27409, %fd28513;
	@%p376 bra 	$L__BB0_218;
	setp.ltu.f64 	%p377, %fd2, 0d41E0000000000000;
	mov.f64 	%fd27409, %fd28512;
	mov.u32 	%r10298, %r11448;
	@%p377 bra 	$L__BB0_217;
	{ // callseq 48, 0
	.param .b64 param0;
	st.param.f64 	[param0], %fd1;
	.param .align 16 .b8 retval0[16];
	call.uni (retval0), 
	__internal_trig_reduction_slowpathd, 
	(
	param0
	);
	ld.param.f64 	%fd27409, [retval0];
	ld.param.b32 	%r10298, [retval0+8];
	} // callseq 48
$L__BB0_217:
	add.s32 	%r10299, %r10298, 1;
$L__BB0_218:
	shl.b32 	%r4692, %r10299, 6;
	cvt.u64.u32 	%rd540, %r4692;
	and.b64  	%rd541, %rd540, 64;
	mov.u64 	%rd542, __cudart_sin_cos_coeffs;
	add.s64 	%rd543, %rd542, %rd541;
	mul.rn.f64 	%fd4479, %fd27409, %fd27409;
	and.b32  	%r4693, %r10299, 1;
	setp.eq.b32 	%p378, %r4693, 1;
	selp.f64 	%fd4480, 0dBDA8FF8320FD8164, 0d3DE5DB65F9785EBA, %p378;
	ld.global.nc.v2.f64 	{%fd4481, %fd4482}, [%rd543];
	fma.rn.f64 	%fd4483, %fd4480, %fd4479, %fd4481;
	fma.rn.f64 	%fd4484, %fd4483, %fd4479, %fd4482;
	ld.global.nc.v2.f64 	{%fd4485, %fd4486}, [%rd543+16];
	fma.rn.f64 	%fd4487, %fd4484, %fd4479, %fd4485;
	fma.rn.f64 	%fd4488, %fd4487, %fd4479, %fd4486;
	ld.global.nc.v2.f64 	{%fd4489, %fd4490}, [%rd543+32];
	fma.rn.f64 	%fd4491, %fd4488, %fd4479, %fd4489;
	fma.rn.f64 	%fd4492, %fd4491, %fd4479, %fd4490;
	fma.rn.f64 	%fd4493, %fd4492, %fd27409, %fd27409;
	fma.rn.f64 	%fd4494, %fd4492, %fd4479, 0d3FF0000000000000;
	selp.f64 	%fd4495, %fd4494, %fd4493, %p378;
	and.b32  	%r4694, %r10299, 2;
	setp.eq.s32 	%p379, %r4694, 0;
	mov.f64 	%fd4496, 0d0000000000000000;
	sub.f64 	%fd4497, %fd4496, %fd4495;
	selp.f64 	%fd205, %fd4495, %fd4497, %p379;
	mov.f64 	%fd27410, %fd28514;
	mov.u32 	%r10300, %r11450;
	@%p1 bra 	$L__BB0_220;
	{ // callseq 49, 0
	.param .b64 param0;
	st.param.f64 	[param0], %fd1;
	.param .align 16 .b8 retval0[16];
	call.uni (retval0), 
	__internal_trig_reduction_slowpathd, 
	(
	param0
	);
	ld.param.f64 	%fd27410, [retval0];
	ld.param.b32 	%r10300, [retval0+8];
	} // callseq 49
$L__BB0_220:
	shl.b32 	%r4696, %r10300, 6;
	cvt.u64.u32 	%rd544, %r4696;
	and.b64  	%rd545, %rd544, 64;
	mov.u64 	%rd546, __cudart_sin_cos_coeffs;
	add.s64 	%rd547, %rd546, %rd545;
	mul.rn.f64 	%fd4499, %fd27410, %fd27410;
	and.b32  	%r4697, %r10300, 1;
	setp.eq.b32 	%p380, %r4697, 1;
	selp.f64 	%fd4500, 0dBDA8FF8320FD8164, 0d3DE5DB65F9785EBA, %p380;
	ld.global.nc.v2.f64 	{%fd4501, %fd4502}, [%rd547];
	fma.rn.f64 	%fd4503, %fd4500, %fd4499, %fd4501;
	fma.rn.f64 	%fd4504, %fd4503, %fd4499, %fd4502;
	ld.global.nc.v2.f64 	{%fd4505, %fd4506}, [%rd547+16];
	fma.rn.f64 	%fd4507, %fd4504, %fd4499, %fd4505;
	fma.rn.f64 	%fd4508, %fd4507, %fd4499, %fd4506;
	ld.global.nc.v2.f64 	{%fd4509, %fd4510}, [%rd547+32];
	fma.rn.f64 	%fd4511, %fd4508, %fd4499, %fd4509;
	fma.rn.f64 	%fd4512, %fd4511, %fd4499, %fd4510;
	fma.rn.f64 	%fd4513, %fd4512, %fd27410, %fd27410;
	fma.rn.f64 	%fd4514, %fd4512, %fd4499, 0d3FF0000000000000;
	selp.f64 	%fd4515, %fd4514, %fd4513, %p380;
	and.b32  	%r4698, %r10300, 2;
	setp.eq.s32 	%p381, %r4698, 0;
	mov.f64 	%fd4516, 0d0000000000000000;
	sub.f64 	%fd4517, %fd4516, %fd4515;
	selp.f64 	%fd4518, %fd4515, %fd4517, %p381;
	mul.f64 	%fd4519, %fd201, %fd4518;
	fma.rn.f64 	%fd4520, %fd182, %fd205, %fd4519;
	add.f64 	%fd4521, %fd7, %fd4520;
	mul.f64 	%fd4522, %fd201, %fd205;
	mul.f64 	%fd4523, %fd182, %fd4518;
	sub.f64 	%fd4524, %fd4522, %fd4523;
	add.f64 	%fd4525, %fd8, %fd4524;
	mov.f64 	%fd4526, 0d3FE0000000000000;
	copysign.f64 	%fd4527, %fd4521, %fd4526;
	add.rz.f64 	%fd4528, %fd4521, %fd4527;
	cvt.rzi.f64.f64 	%fd4529, %fd4528;
	cvt.rzi.s32.f64 	%r284, %fd4529;
	copysign.f64 	%fd4530, %fd4525, %fd4526;
	add.rz.f64 	%fd4531, %fd4525, %fd4530;
	cvt.rzi.f64.f64 	%fd4532, %fd4531;
	cvt.rzi.s32.f64 	%r285, %fd4532;
	setp.lt.s32 	%p382, %r284, 0;
	setp.ge.s32 	%p383, %r284, %r4273;
	or.pred  	%p384, %p382, %p383;
	setp.lt.s32 	%p385, %r285, 0;
	setp.ge.s32 	%p386, %r285, %r4274;
	or.pred  	%p387, %p385, %p386;
	or.pred  	%p389, %p384, %p387;
	mov.b16 	%rs4176, 0;
	mov.u16 	%rs4177, %rs4176;
	mov.u16 	%rs4178, %rs4176;
	@%p389 bra 	$L__BB0_222;
	mul.lo.s32 	%r4699, %r285, %r4275;
	cvt.u64.u32 	%rd548, %r4699;
	shl.b32 	%r4700, %r284, 2;
	cvt.u64.u32 	%rd549, %r4700;
	add.s64 	%rd550, %rd548, %rd549;
	add.s64 	%rd551, %rd1, %rd550;
	ld.global.u8 	%rs4177, [%rd551];
	ld.global.u8 	%rs4176, [%rd551+1];
	ld.global.u8 	%rs4178, [%rd551+2];
$L__BB0_222:
	st.local.u8 	[%rd13+7], %rs4178;
	and.b16  	%rs2523, %rs4178, 255;
	st.local.u8 	[%rd14+7], %rs4176;
	and.b16  	%rs2524, %rs4176, 255;
	st.local.u8 	[%rd15+7], %rs4177;
	and.b16  	%rs2525, %rs4177, 255;
	cvt.rn.f64.u16 	%fd4533, %rs2523;
	mul.f64 	%fd4534, %fd4533, 0d3FD322D0E5604189;
	cvt.rn.f64.u16 	%fd4535, %rs2524;
	fma.rn.f64 	%fd4536, %fd4535, 0d3FE2C8B439581062, %fd4534;
	cvt.rn.f64.u16 	%fd4537, %rs2525;
	fma.rn.f64 	%fd4538, %fd4537, 0d3FBD2F1A9FBE76C9, %fd4536;
	cvt.rzi.u32.f64 	%r4701, %fd4538;
	st.local.u8 	[%rd16+7], %r4701;
	add.s32 	%r10401, %r10401, 8;
$L__BB0_223:
	xor.b32  	%r288, %r68, 3;
	sub.s32 	%r4702, 2, %r68;
	setp.ge.s32 	%p390, %r4702, %r68;
	@%p390 bra 	$L__BB0_491;
	add.s32 	%r289, %r288, %r1;
	setp.lt.s32 	%p391, %r289, 0;
	setp.ge.s32 	%p392, %r289, %r4278;
	or.pred  	%p393, %p391, %p392;
	or.pred  	%p394, %p393, %p2;
	@%p394 bra 	$L__BB0_290;
	setp.eq.f64 	%p395, %fd2, 0d7FF0000000000000;
	mul.lo.s32 	%r4704, %r289, %r4280;
	shl.b32 	%r290, %r4704, 1;
	mul.lo.s32 	%r291, %r69, %r4281;
	mov.b32 	%r10303, 1;
	mov.f64 	%fd27412, %fd28513;
	@%p395 bra 	$L__BB0_229;
	setp.ltu.f64 	%p396, %fd2, 0d41E0000000000000;
	mov.f64 	%fd27412, %fd28512;
	mov.u32 	%r10302, %r11448;
	@%p396 bra 	$L__BB0_228;
	{ // callseq 50, 0
	.param .b64 param0;
	st.param.f64 	[param0], %fd1;
	.param .align 16 .b8 retval0[16];
	call.uni (retval0), 
	__internal_trig_reduction_slowpathd, 
	(
	param0
	);
	ld.param.f64 	%fd27412, [retval0];
	ld.param.b32 	%r10302, [retval0+8];
	} // callseq 50
$L__BB0_228:
	add.s32 	%r10303, %r10302, 1;
$L__BB0_229:
	shl.b32 	%r4706, %r10303, 6;
	cvt.u64.u32 	%rd552, %r4706;
	and.b64  	%rd553, %rd552, 64;
	mov.u64 	%rd554, __cudart_sin_cos_coeffs;
	add.s64 	%rd555, %rd554, %rd553;
	mul.rn.f64 	%fd4540, %fd27412, %fd27412;
	and.b32  	%r4707, %r10303, 1;
	setp.eq.b32 	%p397, %r4707, 1;
	selp.f64 	%fd4541, 0dBDA8FF8320FD8164, 0d3DE5DB65F9785EBA, %p397;
	ld.global.nc.v2.f64 	{%fd4542, %fd4543}, [%rd555];
	fma.rn.f64 	%fd4544, %fd4541, %fd4540, %fd4542;
	fma.rn.f64 	%fd4545, %fd4544, %fd4540, %fd4543;
	ld.global.nc.v2.f64 	{%fd4546, %fd4547}, [%rd555+16];
	fma.rn.f64 	%fd4548, %fd4545, %fd4540, %fd4546;
	fma.rn.f64 	%fd4549, %fd4548, %fd4540, %fd4547;
	ld.global.nc.v2.f64 	{%fd4550, %fd4551}, [%rd555+32];
	fma.rn.f64 	%fd4552, %fd4549, %fd4540, %fd4550;
	fma.rn.f64 	%fd4553, %fd4552, %fd4540, %fd4551;
	fma.rn.f64 	%fd4554, %fd4553, %fd27412, %fd27412;
	fma.rn.f64 	%fd4555, %fd4553, %fd4540, 0d3FF0000000000000;
	selp.f64 	%fd4556, %fd4555, %fd4554, %p397;
	and.b32  	%r4708, %r10303, 2;
	setp.eq.s32 	%p398, %r4708, 0;
	mov.f64 	%fd4557, 0d0000000000000000;
	sub.f64 	%fd4558, %fd4557, %fd4556;
	selp.f64 	%fd211, %fd4556, %fd4558, %p398;
	mov.f64 	%fd27413, %fd28514;
	mov.u32 	%r10304, %r11450;
	@%p1 bra 	$L__BB0_231;
	{ // callseq 51, 0
	.param .b64 param0;
	st.param.f64 	[param0], %fd1;
	.param .align 16 .b8 retval0[16];
	call.uni (retval0), 
	__internal_trig_reduction_slowpathd, 
	(
	param0
	);
	ld.param.f64 	%fd27413, [retval0];
	ld.param.b32 	%r10304, [retval0+8];
	} // callseq 51
$L__BB0_231:
	shl.b32 	%r4710, %r10304, 6;
	cvt.u64.u32 	%rd556, %r4710;
	and.b64  	%rd557, %rd556, 64;
	mov.u64 	%rd558, __cudart_sin_cos_coeffs;
	add.s64 	%rd559, %rd558, %rd557;
	mul.rn.f64 	%fd4560, %fd27413, %fd27413;
	and.b32  	%r4711, %r10304, 1;
	setp.eq.b32 	%p399, %r4711, 1;
	selp.f64 	%fd4561, 0dBDA8FF8320FD8164, 0d3DE5DB65F9785EBA, %p399;
	ld.global.nc.v2.f64 	{%fd4562, %fd4563}, [%rd559];
	fma.rn.f64 	%fd4564, %fd4561, %fd4560, %fd4562;
	fma.rn.f64 	%fd4565, %fd4564, %fd4560, %fd4563;
	ld.global.nc.v2.f64 	{%fd4566, %fd4567}, [%rd559+16];
	fma.rn.f64 	%fd4568, %fd4565, %fd4560, %fd4566;
	fma.rn.f64 	%fd4569, %fd4568, %fd4560, %fd4567;
	ld.global.nc.v2.f64 	{%fd4570, %fd4571}, [%rd559+32];
	fma.rn.f64 	%fd4572, %fd4569, %fd4560, %fd4570;
	fma.rn.f64 	%fd4573, %fd4572, %fd4560, %fd4571;
	fma.rn.f64 	%fd4574, %fd4573, %fd27413, %fd27413;
	fma.rn.f64 	%fd4575, %fd4573, %fd4560, 0d3FF0000000000000;
	selp.f64 	%fd4576, %fd4575, %fd4574, %p399;
	and.b32  	%r4712, %r10304, 2;
	setp.eq.s32 	%p400, %r4712, 0;
	mov.f64 	%fd4577, 0d0000000000000000;
	sub.f64 	%fd4578, %fd4577, %fd4576;
	selp.f64 	%fd4579, %fd4576, %fd4578, %p400;
	div.s32 	%r4713, %r290, %r4276;
	max.s32 	%r4714, %r4713, 0;
	min.s32 	%r4715, %r4714, %r8;
	cvt.rn.f64.s32 	%fd4580, %r4715;
	sub.f64 	%fd214, %fd4580, %fd5;
	div.s32 	%r4716, %r291, %r4277;
	max.s32 	%r4717, %r4716, 0;
	min.s32 	%r4718, %r4717, %r9;
	cvt.rn.f64.s32 	%fd4581, %r4718;
	sub.f64 	%fd215, %fd4581, %fd6;
	mul.f64 	%fd4582, %fd215, %fd4579;
	fma.rn.f64 	%fd4583, %fd214, %fd211, %fd4582;
	add.f64 	%fd4584, %fd7, %fd4583;
	mul.f64 	%fd4585, %fd215, %fd211;
	mul.f64 	%fd4586, %fd214, %fd4579;
	sub.f64 	%fd4587, %fd4585, %fd4586;
	add.f64 	%fd4588, %fd8, %fd4587;
	mov.f64 	%fd4589, 0d3FE0000000000000;
	copysign.f64 	%fd4590, %fd4584, %fd4589;
	add.rz.f64 	%fd4591, %fd4584, %fd4590;
	cvt.rzi.f64.f64 	%fd4592, %fd4591;
	cvt.rzi.s32.f64 	%r298, %fd4592;
	copysign.f64 	%fd4593, %fd4588, %fd4589;
	add.rz.f64 	%fd4594, %fd4588, %fd4593;
	cvt.rzi.f64.f64 	%fd4595, %fd4594;
	cvt.rzi.s32.f64 	%r299, %fd4595;
	setp.lt.s32 	%p401, %r298, 0;
	setp.ge.s32 	%p402, %r298, %r4273;
	or.pred  	%p403, %p401, %p402;
	setp.lt.s32 	%p404, %r299, 0;
	setp.ge.s32 	%p405, %r299, %r4274;
	or.pred  	%p406, %p404, %p405;
	or.pred  	%p408, %p403, %p406;
	mov.b16 	%rs4179, 0;
	mov.u16 	%rs4180, %rs4179;
	mov.u16 	%rs4181, %rs4179;
	@%p408 bra 	$L__BB0_233;
	mul.lo.s32 	%r4719, %r299, %r4275;
	cvt.u64.u32 	%rd560, %r4719;
	shl.b32 	%r4720, %r298, 2;
	cvt.u64.u32 	%rd561, %r4720;
	add.s64 	%rd562, %rd560, %rd561;
	add.s64 	%rd563, %rd1, %rd562;
	ld.global.u8 	%rs4180, [%rd563];
	ld.global.u8 	%rs4179, [%rd563+1];
	ld.global.u8 	%rs4181, [%rd563+2];
$L__BB0_233:
	setp.eq.f64 	%p409, %fd2, 0d7FF0000000000000;
	cvt.u64.u32 	%rd564, %r10401;
	add.s64 	%rd17, %rd2, %rd564;
	st.local.u8 	[%rd17], %rs4181;
	and.b16  	%rs2527, %rs4181, 255;
	add.s64 	%rd18, %rd3, %rd564;
	st.local.u8 	[%rd18], %rs4179;
	and.b16  	%rs2528, %rs4179, 255;
	add.s64 	%rd19, %rd4, %rd564;
	st.local.u8 	[%rd19], %rs4180;
	and.b16  	%rs2529, %rs4180, 255;
	cvt.rn.f64.u16 	%fd4596, %rs2527;
	mul.f64 	%fd4597, %fd4596, 0d3FD322D0E5604189;
	cvt.rn.f64.u16 	%fd4598, %rs2528;
	fma.rn.f64 	%fd4599, %fd4598, 0d3FE2C8B439581062, %fd4597;
	cvt.rn.f64.u16 	%fd4600, %rs2529;
	fma.rn.f64 	%fd4601, %fd4600, 0d3FBD2F1A9FBE76C9, %fd4599;
	cvt.rzi.u32.f64 	%r4722, %fd4601;
	add.s64 	%rd20, %rd5, %rd564;
	st.local.u8 	[%rd20], %r4722;
	add.s32 	%r300, %r291, %r4281;
	mov.b32 	%r10306, 1;
	mov.f64 	%fd27415, %fd28513;
	@%p409 bra 	$L__BB0_237;
	setp.ltu.f64 	%p410, %fd2, 0d41E0000000000000;
	mov.f64 	%fd27415, %fd28512;
	mov.u32 	%r10305, %r11448;
	@%p410 bra 	$L__BB0_236;
	{ // callseq 52, 0
	.param .b64 param0;
	st.param.f64 	[param0], %fd1;
	.param .align 16 .b8 retval0[16];
	call.uni (retval0), 
	__internal_trig_reduction_slowpathd, 
	(
	param0
	);
	ld.param.f64 	%fd27415, [retval0];
	ld.param.b32 	%r10305, [retval0+8];
	} // callseq 52
$L__BB0_236:
	add.s32 	%r10306, %r10305, 1;
$L__BB0_237:
	shl.b32 	%r4724, %r10306, 6;
	cvt.u64.u32 	%rd565, %r4724;
	and.b64  	%rd566, %rd565, 64;
	mov.u64 	%rd567, __cudart_sin_cos_coeffs;
	add.s64 	%rd568, %rd567, %rd566;
	mul.rn.f64 	%fd4603, %fd27415, %fd27415;
	and.b32  	%r4725, %r10306, 1;
	setp.eq.b32 	%p411, %r4725, 1;
	selp.f64 	%fd4604, 0dBDA8FF8320FD8164, 0d3DE5DB65F9785EBA, %p411;
	ld.global.nc.v2.f64 	{%fd4605, %fd4606}, [%rd568];
	fma.rn.f64 	%fd4607, %fd4604, %fd4603, %fd4605;
	fma.rn.f64 	%fd4608, %fd4607, %fd4603, %fd4606;
	ld.global.nc.v2.f64 	{%fd4609, %fd4610}, [%rd568+16];
	fma.rn.f64 	%fd4611, %fd4608, %fd4603, %fd4609;
	fma.rn.f64 	%fd4612, %fd4611, %fd4603, %fd4610;
	ld.global.nc.v2.f64 	{%fd4613, %fd4614}, [%rd568+32];
	fma.rn.f64 	%fd4615, %fd4612, %fd4603, %fd4613;
	fma.rn.f64 	%fd4616, %fd4615, %fd4603, %fd4614;
	fma.rn.f64 	%fd4617, %fd4616, %fd27415, %fd27415;
	fma.rn.f64 	%fd4618, %fd4616, %fd4603, 0d3FF0000000000000;
	selp.f64 	%fd4619, %fd4618, %fd4617, %p411;
	and.b32  	%r4726, %r10306, 2;
	setp.eq.s32 	%p412, %r4726, 0;
	mov.f64 	%fd4620, 0d0000000000000000;
	sub.f64 	%fd4621, %fd4620, %fd4619;
	selp.f64 	%fd219, %fd4619, %fd4621, %p412;
	mov.f64 	%fd27416, %fd28514;
	mov.u32 	%r10307, %r11450;
	@%p1 bra 	$L__BB0_239;
	{ // callseq 53, 0
	.param .b64 param0;
	st.param.f64 	[param0], %fd1;
	.param .align 16 .b8 retval0[16];
	call.uni (retval0), 
	__internal_trig_reduction_slowpathd, 
	(
	param0
	);
	ld.param.f64 	%fd27416, [retval0];
	ld.param.b32 	%r10307, [retval0+8];
	} // callseq 53
$L__BB0_239:
	shl.b32 	%r4728, %r10307, 6;
	cvt.u64.u32 	%rd569, %r4728;
	and.b64  	%rd570, %rd569, 64;
	mov.u64 	%rd571, __cudart_sin_cos_coeffs;
	add.s64 	%rd572, %rd571, %rd570;
	mul.rn.f64 	%fd4623, %fd27416, %fd27416;
	and.b32  	%r4729, %r10307, 1;
	setp.eq.b32 	%p413, %r4729, 1;
	selp.f64 	%fd4624, 0dBDA8FF8320FD8164, 0d3DE5DB65F9785EBA, %p413;
	ld.global.nc.v2.f64 	{%fd4625, %fd4626}, [%rd572];
	fma.rn.f64 	%fd4627, %fd4624, %fd4623, %fd4625;
	fma.rn.f64 	%fd4628, %fd4627, %fd4623, %fd4626;
	ld.global.nc.v2.f64 	{%fd4629, %fd4630}, [%rd572+16];
	fma.rn.f64 	%fd4631, %fd4628, %fd4623, %fd4629;
	fma.rn.f64 	%fd4632, %fd4631, %fd4623, %fd4630;
	ld.global.nc.v2.f64 	{%fd4633, %fd4634}, [%rd572+32];
	fma.rn.f64 	%fd4635, %fd4632, %fd4623, %fd4633;
	fma.rn.f64 	%fd4636, %fd4635, %fd4623, %fd4634;
	fma.rn.f64 	%fd4637, %fd4636, %fd27416, %fd27416;
	fma.rn.f64 	%fd4638, %fd4636, %fd4623, 0d3FF0000000000000;
	selp.f64 	%fd4639, %fd4638, %fd4637, %p413;
	and.b32  	%r4730, %r10307, 2;
	setp.eq.s32 	%p414, %r4730, 0;
	mov.f64 	%fd4640, 0d0000000000000000;
	sub.f64 	%fd4641, %fd4640, %fd4639;
	selp.f64 	%fd4642, %fd4639, %fd4641, %p414;
	div.s32 	%r4731, %r300, %r4277;
	max.s32 	%r4732, %r4731, 0;
	min.s32 	%r4733, %r4732, %r9;
	cvt.rn.f64.s32 	%fd4643, %r4733;
	sub.f64 	%fd222, %fd4643, %fd6;
	mul.f64 	%fd4644, %fd222, %fd4642;
	fma.rn.f64 	%fd4645, %fd214, %fd219, %fd4644;
	add.f64 	%fd4646, %fd7, %fd4645;
	mul.f64 	%fd4647, %fd222, %fd219;
	mul.f64 	%fd4648, %fd214, %fd4642;
	sub.f64 	%fd4649, %fd4647, %fd4648;
	add.f64 	%fd4650, %fd8, %fd4649;
	mov.f64 	%fd4651, 0d3FE0000000000000;
	copysign.f64 	%fd4652, %fd4646, %fd4651;
	add.rz.f64 	%fd4653, %fd4646, %fd4652;
	cvt.rzi.f64.f64 	%fd4654, %fd4653;
	cvt.rzi.s32.f64 	%r307, %fd4654;
	copysign.f64 	%fd4655, %fd4650, %fd4651;
	add.rz.f64 	%fd4656, %fd4650, %fd4655;
	cvt.rzi.f64.f64 	%fd4657, %fd4656;
	cvt.rzi.s32.f64 	%r308, %fd4657;
	setp.lt.s32 	%p415, %r307, 0;
	setp.ge.s32 	%p416, %r307, %r4273;
	or.pred  	%p417, %p415, %p416;
	setp.lt.s32 	%p418, %r308, 0;
	setp.ge.s32 	%p419, %r308, %r4274;
	or.pred  	%p420, %p418, %p419;
	or.pred  	%p422, %p417, %p420;
	mov.b16 	%rs4182, 0;
	mov.u16 	%rs4183, %rs4182;
	mov.u16 	%rs4184, %rs4182;
	@%p422 bra 	$L__BB0_241;
	mul.lo.s32 	%r4734, %r308, %r4275;
	cvt.u64.u32 	%rd573, %r4734;
	shl.b32 	%r4735, %r307, 2;
	cvt.u64.u32 	%rd574, %r4735;
	add.s64 	%rd575, %rd573, %rd574;
	add.s64 	%rd576, %rd1, %rd575;
	ld.global.u8 	%rs4183, [%rd576];
	ld.global.u8 	%rs4182, [%rd576+1];
	ld.global.u8 	%rs4184, [%rd576+2];
$L__BB0_241:
	setp.eq.f64 	%p423, %fd2, 0d7FF0000000000000;
	st.local.u8 	[%rd17+1], %rs4184;
	and.b16  	%rs2531, %rs4184, 255;
	st.local.u8 	[%rd18+1], %rs4182;
	and.b16  	%rs2532, %rs4182, 255;
	st.local.u8 	[%rd19+1], %rs4183;
	and.b16  	%rs2533, %rs4183, 255;
	cvt.rn.f64.u16 	%fd4658, %rs2531;
	mul.f64 	%fd4659, %fd4658, 0d3FD322D0E5604189;
	cvt.rn.f64.u16 	%fd4660, %rs2532;
	fma.rn.f64 	%fd4661, %fd4660, 0d3FE2C8B439581062, %fd4659;
	cvt.rn.f64.u16 	%fd4662, %rs2533;
	fma.rn.f64 	%fd4663, %fd4662, 0d3FBD2F1A9FBE76C9, %fd4661;
	cvt.rzi.u32.f64 	%r4737, %fd4663;
	st.local.u8 	[%rd20+1], %r4737;
	add.s32 	%r309, %r300, %r4281;
	mov.b32 	%r10309, 1;
	mov.f64 	%fd27418, %fd28513;
	@%p423 bra 	$L__BB0_245;
	setp.ltu.f64 	%p424, %fd2, 0d41E0000000000000;
	mov.f64 	%fd27418, %fd28512;
	mov.u32 	%r10308, %r11448;
	@%p424 bra 	$L__BB0_244;
	{ // callseq 54, 0
	.param .b64 param0;
	st.param.f64 	[param0], %fd1;
	.param .align 16 .b8 retval0[16];
	call.uni (retval0), 
	__internal_trig_reduction_slowpathd, 
	(
	param0
	);
	ld.param.f64 	%fd27418, [retval0];
	ld.param.b32 	%r10308, [retval0+8];
	} // callseq 54
$L__BB0_244:
	add.s32 	%r10309, %r10308, 1;
$L__BB0_245:
	shl.b32 	%r4739, %r10309, 6;
	cvt.u64.u32 	%rd577, %r4739;
	and.b64  	%rd578, %rd577, 64;
	mov.u64 	%rd579, __cudart_sin_cos_coeffs;
	add.s64 	%rd580, %rd579, %rd578;
	mul.rn.f64 	%fd4665, %fd27418, %fd27418;
	and.b32  	%r4740, %r10309, 1;
	setp.eq.b32 	%p425, %r4740, 1;
	selp.f64 	%fd4666, 0dBDA8FF8320FD8164, 0d3DE5DB65F9785EBA, %p425;
	ld.global.nc.v2.f64 	{%fd4667, %fd4668}, [%rd580];
	fma.rn.f64 	%fd4669, %fd4666, %fd4665, %fd4667;
	fma.rn.f64 	%fd4670, %fd4669, %fd4665, %fd4668;
	ld.global.nc.v2.f64 	{%fd4671, %fd4672}, [%rd580+16];
	fma.rn.f64 	%fd4673, %fd4670, %fd4665, %fd4671;
	fma.rn.f64 	%fd4674, %fd4673, %fd4665, %fd4672;
	ld.global.nc.v2.f64 	{%fd4675, %fd4676}, [%rd580+32];
	fma.rn.f64 	%fd4677, %fd4674, %fd4665, %fd4675;
	fma.rn.f64 	%fd4678, %fd4677, %fd4665, %fd4676;
	fma.rn.f64 	%fd4679, %fd4678, %fd27418, %fd27418;
	fma.rn.f64 	%fd4680, %fd4678, %fd4665, 0d3FF0000000000000;
	selp.f64 	%fd4681, %fd4680, %fd4679, %p425;
	and.b32  	%r4741, %r10309, 2;
	setp.eq.s32 	%p426, %r4741, 0;
	mov.f64 	%fd4682, 0d0000000000000000;
	sub.f64 	%fd4683, %fd4682, %fd4681;
	selp.f64 	%fd226, %fd4681, %fd4683, %p426;
	mov.f64 	%fd27419, %fd28514;
	mov.u32 	%r10310, %r11450;
	@%p1 bra 	$L__BB0_247;
	{ // callseq 55, 0
	.param .b64 param0;
	st.param.f64 	[param0], %fd1;
	.param .align 16 .b8 retval0[16];
	call.uni (retval0), 
	__internal_trig_reduction_slowpathd, 
	(
	param0
	);
	ld.param.f64 	%fd27419, [retval0];
	ld.param.b32 	%r10310, [retval0+8];
	} // callseq 55
$L__BB0_247:
	shl.b32 	%r4743, %r10310, 6;
	cvt.u64.u32 	%rd581, %r4743;
	and.b64  	%rd582, %rd581, 64;
	mov.u64 	%rd583, __cudart_sin_cos_coeffs;
	add.s64 	%rd584, %rd583, %rd582;
	mul.rn.f64 	%fd4685, %fd27419, %fd27419;
	and.b32  	%r4744, %r10310, 1;
	setp.eq.b32 	%p427, %r4744, 1;
	selp.f64 	%fd4686, 0dBDA8FF8320FD8164, 0d3DE5DB65F9785EBA, %p427;
	ld.global.nc.v2.f64 	{%fd4687, %fd4688}, [%rd584];
	fma.rn.f64 	%fd4689, %fd4686, %fd4685, %fd4687;
	fma.rn.f64 	%fd4690, %fd4689, %fd4685, %fd4688;
	ld.global.nc.v2.f64 	{%fd4691, %fd4692}, [%rd584+16];
	fma.rn.f64 	%fd4693, %fd4690, %fd4685, %fd4691;
	fma.rn.f64 	%fd4694, %fd4693, %fd4685, %fd4692;
	ld.global.nc.v2.f64 	{%fd4695, %fd4696}, [%rd584+32];
	fma.rn.f64 	%fd4697, %fd4694, %fd4685, %fd4695;
	fma.rn.f64 	%fd4698, %fd4697, %fd4685, %fd4696;
	fma.rn.f64 	%fd4699, %fd4698, %fd27419, %fd27419;
	fma.rn.f64 	%fd4700, %fd4698, %fd4685, 0d3FF0000000000000;
	selp.f64 	%fd4701, %fd4700, %fd4699, %p427;
	and.b32  	%r4745, %r10310, 2;
	setp.eq.s32 	%p428, %r4745, 0;
	mov.f64 	%fd4702, 0d0000000000000000;
	sub.f64 	%fd4703, %fd4702, %fd4701;
	selp.f64 	%fd4704, %fd4701, %fd4703, %p428;
	div.s32 	%r4746, %r309, %r4277;
	max.s32 	%r4747, %r4746, 0;
	min.s32 	%r4748, %r4747, %r9;
	cvt.rn.f64.s32 	%fd4705, %r4748;
	sub.f64 	%fd229, %fd4705, %fd6;
	mul.f64 	%fd4706, %fd229, %fd4704;
	fma.rn.f64 	%fd4707, %fd214, %fd226, %fd4706;
	add.f64 	%fd4708, %fd7, %fd4707;
	mul.f64 	%fd4709, %fd229, %fd226;
	mul.f64 	%fd4710, %fd214, %fd4704;
	sub.f64 	%fd4711, %fd4709, %fd4710;
	add.f64 	%fd4712, %fd8, %fd4711;
	mov.f64 	%fd4713, 0d3FE0000000000000;
	copysign.f64 	%fd4714, %fd4708, %fd4713;
	add.rz.f64 	%fd4715, %fd4708, %fd4714;
	cvt.rzi.f64.f64 	%fd4716, %fd4715;
	cvt.rzi.s32.f64 	%r316, %fd4716;
	copysign.f64 	%fd4717, %fd4712, %fd4713;
	add.rz.f64 	%fd4718, %fd4712, %fd4717;
	cvt.rzi.f64.f64 	%fd4719, %fd4718;
	cvt.rzi.s32.f64 	%r317, %fd4719;
	setp.lt.s32 	%p429, %r316, 0;
	setp.ge.s32 	%p430, %r316, %r4273;
	or.pred  	%p431, %p429, %p430;
	setp.lt.s32 	%p432, %r317, 0;
	setp.ge.s32 	%p433, %r317, %r4274;
	or.pred  	%p434, %p432, %p433;
	or.pred  	%p436, %p431, %p434;
	mov.b16 	%rs4185, 0;
	mov.u16 	%rs4186, %rs4185;
	mov.u16 	%rs4187, %rs4185;
	@%p436 bra 	$L__BB0_249;
	mul.lo.s32 	%r4749, %r317, %r4275;
	cvt.u64.u32 	%rd585, %r4749;
	shl.b32 	%r4750, %r316, 2;
	cvt.u64.u32 	%rd586, %r4750;
	add.s64 	%rd587, %rd585, %rd586;
	add.s64 	%rd588, %rd1, %rd587;
	ld.global.u8 	%rs4186, [%rd588];
	ld.global.u8 	%rs4185, [%rd588+1];
	ld.global.u8 	%rs4187, [%rd588+2];
$L__BB0_249:
	setp.eq.f64 	%p437, %fd2, 0d7FF0000000000000;
	st.local.u8 	[%rd17+2], %rs4187;
	and.b16  	%rs2535, %rs4187, 255;
	st.local.u8 	[%rd18+2], %rs4185;
	and.b16  	%rs2536, %rs4185, 255;
	st.local.u8 	[%rd19+2], %rs4186;
	and.b16  	%rs2537, %rs4186, 255;
	cvt.rn.f64.u16 	%fd4720, %rs2535;
	mul.f64 	%fd4721, %fd4720, 0d3FD322D0E5604189;
	cvt.rn.f64.u16 	%fd4722, %rs2536;
	fma.rn.f64 	%fd4723, %fd4722, 0d3FE2C8B439581062, %fd4721;
	cvt.rn.f64.u16 	%fd4724, %rs2537;
	fma.rn.f64 	%fd4725, %fd4724, 0d3FBD2F1A9FBE76C9, %fd4723;
	cvt.rzi.u32.f64 	%r4752, %fd4725;
	st.local.u8 	[%rd20+2], %r4752;
	add.s32 	%r4753, %r290, %r4280;
	div.s32 	%r4754, %r4753, %r4276;
	max.s32 	%r318, %r4754, 0;
	mov.b32 	%r10312, 1;
	mov.f64 	%fd27421, %fd28513;
	@%p437 bra 	$L__BB0_253;
	setp.ltu.f64 	%p438, %fd2, 0d41E0000000000000;
	mov.f64 	%fd27421, %fd28512;
	mov.u32 	%r10311, %r11448;
	@%p438 bra 	$L__BB0_252;
	{ // callseq 56, 0
	.param .b64 param0;
	st.param.f64 	[param0], %fd1;
	.param .align 16 .b8 retval0[16];
	call.uni (retval0), 
	__internal_trig_reduction_slowpathd, 
	(
	param0
	);
	ld.param.f64 	%fd27421, [retval0];
	ld.param.b32 	%r10311, [retval0+8];
	} // callseq 56
$L__BB0_252:
	add.s32 	%r10312, %r10311, 1;
$L__BB0_253:
	shl.b32 	%r4756, %r10312, 6;
	cvt.u64.u32 	%rd589, %r4756;
	and.b64  	%rd590, %rd589, 64;
	mov.u64 	%rd591, __cudart_sin_cos_coeffs;
	add.s64 	%rd592, %rd591, %rd590;
	mul.rn.f64 	%fd4727, %fd27421, %fd27421;
	and.b32  	%r4757, %r10312, 1;
	setp.eq.b32 	%p439, %r4757, 1;
	selp.f64 	%fd4728, 0dBDA8FF8320FD8164, 0d3DE5DB65F9785EBA, %p439;
	ld.global.nc.v2.f64 	{%fd4729, %fd4730}, [%rd592];
	fma.rn.f64 	%fd4731, %fd4728, %fd4727, %fd4729;
	fma.rn.f64 	%fd4732, %fd4731, %fd4727, %fd4730;
	ld.global.nc.v2.f64 	{%fd4733, %fd4734}, [%rd592+16];
	fma.rn.f64 	%fd4735, %fd4732, %fd4727, %fd4733;
	fma.rn.f64 	%fd4736, %fd4735, %fd4727, %fd4734;
	ld.global.nc.v2.f64 	{%fd4737, %fd4738}, [%rd592+32];
	fma.rn.f64 	%fd4739, %fd4736, %fd4727, %fd4737;
	fma.rn.f64 	%fd4740, %fd4739, %fd4727, %fd4738;
	fma.rn.f64 	%fd4741, %fd4740, %fd27421, %fd27421;
	fma.rn.f64 	%fd4742, %fd4740, %fd4727, 0d3FF0000000000000;
	selp.f64 	%fd4743, %fd4742, %fd4741, %p439;
	and.b32  	%r4758, %r10312, 2;
	setp.eq.s32 	%p440, %r4758, 0;
	mov.f64 	%fd4744, 0d0000000000000000;
	sub.f64 	%fd4745, %fd4744, %fd4743;
	selp.f64 	%fd233, %fd4743, %fd4745, %p440;
	mov.f64 	%fd27422, %fd28514;
	mov.u32 	%r10313, %r11450;
	@%p1 bra 	$L__BB0_255;
	{ // callseq 57, 0
	.param .b64 param0;
	st.param.f64 	[param0], %fd1;
	.param .align 16 .b8 retval0[16];
	call.uni (retval0), 
	__internal_trig_reduction_slowpathd, 
	(
	param0
	);
	ld.param.f64 	%fd27422, [retval0];
	ld.param.b32 	%r10313, [retval0+8];
	} // callseq 57
$L__BB0_255:
	shl.b32 	%r4760, %r10313, 6;
	cvt.u64.u32 	%rd593, %r4760;
	and.b64  	%rd594, %rd593, 64;
	mov.u64 	%rd595, __cudart_sin_cos_coeffs;
	add.s64 	%rd596, %rd595, %rd594;
	mul.rn.f64 	%fd4747, %fd27422, %fd27422;
	and.b32  	%r4761, %r10313, 1;
	setp.eq.b32 	%p441, %r4761, 1;
	selp.f64 	%fd4748, 0dBDA8FF8320FD8164, 0d3DE5DB65F9785EBA, %p441;
	ld.global.nc.v2.f64 	{%fd4749, %fd4750}, [%rd596];
	fma.rn.f64 	%fd4751, %fd4748, %fd4747, %fd4749;
	fma.rn.f64 	%fd4752, %fd4751, %fd4747, %fd4750;
	ld.global.nc.v2.f64 	{%fd4753, %fd4754}, [%rd596+16];
	fma.rn.f64 	%fd4755, %fd4752, %fd4747, %fd4753;
	fma.rn.f64 	%fd4756, %fd4755, %fd4747, %fd4754;
	ld.global.nc.v2.f64 	{%fd4757, %fd4758}, [%rd596+32];
	fma.rn.f64 	%fd4759, %fd4756, %fd4747, %fd4757;
	fma.rn.f64 	%fd4760, %fd4759, %fd4747, %fd4758;
	fma.rn.f64 	%fd4761, %fd4760, %fd27422, %fd27422;
	fma.rn.f64 	%fd4762, %fd4760, %fd4747, 0d3FF0000000000000;
	selp.f64 	%fd4763, %fd4762, %fd4761, %p441;
	and.b32  	%r4762, %r10313, 2;
	setp.eq.s32 	%p442, %r4762, 0;
	mov.f64 	%fd4764, 0d0000000000000000;
	sub.f64 	%fd4765, %fd4764, %fd4763;
	selp.f64 	%fd4766, %fd4763, %fd4765, %p442;
	min.s32 	%r4763, %r318, %r8;
	cvt.rn.f64.s32 	%fd4767, %r4763;
	sub.f64 	%fd236, %fd4767, %fd5;
	mul.f64 	%fd4768, %fd215, %fd4766;
	fma.rn.f64 	%fd4769, %fd236, %fd233, %fd4768;
	add.f64 	%fd4770, %fd7, %fd4769;
	mul.f64 	%fd4771, %fd215, %fd233;
	mul.f64 	%fd4772, %fd236, %fd4766;
	sub.f64 	%fd4773, %fd4771, %fd4772;
	add.f64 	%fd4774, %fd8, %fd4773;
	mov.f64 	%fd4775, 0d3FE0000000000000;
	copysign.f64 	%fd4776, %fd4770, %fd4775;
	add.rz.f64 	%fd4777, %fd4770, %fd4776;
	cvt.rzi.f64.f64 	%fd4778, %fd4777;
	cvt.rzi.s32.f64 	%r325, %fd4778;
	copysign.f64 	%fd4779, %fd4774, %fd4775;
	add.rz.f64 	%fd4780, %fd4774, %fd4779;
	cvt.rzi.f64.f64 	%fd4781, %fd4780;
	cvt.rzi.s32.f64 	%r326, %fd4781;
	setp.lt.s32 	%p443, %r325, 0;
	setp.ge.s32 	%p444, %r325, %r4273;
	or.pred  	%p445, %p443, %p444;
	setp.lt.s32 	%p446, %r326, 0;
	setp.ge.s32 	%p447, %r326, %r4274;
	or.pred  	%p448, %p446, %p447;
	or.pred  	%p450, %p445, %p448;
	mov.b16 	%rs4188, 0;
	mov.u16 	%rs4189, %rs4188;
	mov.u16 	%rs4190, %rs4188;
	@%p450 bra 	$L__BB0_257;
	mul.lo.s32 	%r4764, %r326, %r4275;
	cvt.u64.u32 	%rd597, %r4764;
	shl.b32 	%r4765, %r325, 2;
	cvt.u64.u32 	%rd598, %r4765;
	add.s64 	%rd599, %rd597, %rd598;
	add.s64 	%rd600, %rd1, %rd599;
	ld.global.u8 	%rs4189, [%rd600];
	ld.global.u8 	%rs4188, [%rd600+1];
	ld.global.u8 	%rs4190, [%rd600+2];
$L__BB0_257:
	setp.eq.f64 	%p451, %fd2, 0d7FF0000000000000;
	st.local.u8 	[%rd17+3], %rs4190;
	and.b16  	%rs2539, %rs4190, 255;
	st.local.u8 	[%rd18+3], %rs4188;
	and.b16  	%rs2540, %rs4188, 255;
	st.local.u8 	[%rd19+3], %rs4189;
	and.b16  	%rs2541, %rs4189, 255;
	cvt.rn.f64.u16 	%fd4782, %rs2539;
	mul.f64 	%fd4783, %fd4782, 0d3FD322D0E5604189;
	cvt.rn.f64.u16 	%fd4784, %rs2540;
	fma.rn.f64 	%fd4785, %fd4784, 0d3FE2C8B439581062, %fd4783;
	cvt.rn.f64.u16 	%fd4786, %rs2541;
	fma.rn.f64 	%fd4787, %fd4786, 0d3FBD2F1A9FBE76C9, %fd4785;
	cvt.rzi.u32.f64 	%r4767, %fd4787;
	st.local.u8 	[%rd20+3], %r4767;
	mov.b32 	%r10315, 1;
	mov.f64 	%fd27424, %fd28513;
	@%p451 bra 	$L__BB0_261;
	setp.ltu.f64 	%p452, %fd2, 0d41E0000000000000;
	mov.f64 	%fd27424, %fd28512;
	mov.u32 	%r10314, %r11448;
	@%p452 bra 	$L__BB0_260;
	{ // callseq 58, 0
	.param .b64 param0;
	st.param.f64 	[param0], %fd1;
	.param .align 16 .b8 retval0[16];
	call.uni (retval0), 
	__internal_trig_reduction_slowpathd, 
	(
	param0
	);
	ld.param.f64 	%fd27424, [retval0];
	ld.param.b32 	%r10314, [retval0+8];
	} // callseq 58
$L__BB0_260:
	add.s32 	%r10315, %r10314, 1;
$L__BB0_261:
	shl.b32 	%r4769, %r10315, 6;
	cvt.u64.u32 	%rd601, %r4769;
	and.b64  	%rd602, %rd601, 64;
	mov.u64 	%rd603, __cudart_sin_cos_coeffs;
	add.s64 	%rd604, %rd603, %rd602;
	mul.rn.f64 	%fd4789, %fd27424, %fd27424;
	and.b32  	%r4770, %r10315, 1;
	setp.eq.b32 	%p453, %r4770, 1;
	selp.f64 	%fd4790, 0dBDA8FF8320FD8164, 0d3DE5DB65F9785EBA, %p453;
	ld.global.nc.v2.f64 	{%fd4791, %fd4792}, [%rd604];
	fma.rn.f64 	%fd4793, %fd4790, %fd4789, %fd4791;
	fma.rn.f64 	%fd4794, %fd4793, %fd4789, %fd4792;
	ld.global.nc.v2.f64 	{%fd4795, %fd4796}, [%rd604+16];
	fma.rn.f64 	%fd4797, %fd4794, %fd4789, %fd4795;
	fma.rn.f64 	%fd4798, %fd4797, %fd4789, %fd4796;
	ld.global.nc.v2.f64 	{%fd4799, %fd4800}, [%rd604+32];
	fma.rn.f64 	%fd4801, %fd4798, %fd4789, %fd4799;
	fma.rn.f64 	%fd4802, %fd4801, %fd4789, %fd4800;
	fma.rn.f64 	%fd4803, %fd4802, %fd27424, %fd27424;
	fma.rn.f64 	%fd4804, %fd4802, %fd4789, 0d3FF0000000000000;
	selp.f64 	%fd4805, %fd4804, %fd4803, %p453;
	and.b32  	%r4771, %r10315, 2;
	setp.eq.s32 	%p454, %r4771, 0;
	mov.f64 	%fd4806, 0d0000000000000000;
	sub.f64 	%fd4807, %fd4806, %fd4805;
	selp.f64 	%fd240, %fd4805, %fd4807, %p454;
	mov.f64 	%fd27425, %fd28514;
	mov.u32 	%r10316, %r11450;
	@%p1 bra 	$L__BB0_263;
	{ // callseq 59, 0
	.param .b64 param0;
	st.param.f64 	[param0], %fd1;
	.param .align 16 .b8 retval0[16];
	call.uni (retval0), 
	__internal_trig_reduction_slowpathd, 
	(
	param0
	);
	ld.param.f64 	%fd27425, [retval0];
	ld.param.b32 	%r10316, [retval0+8];
	} // callseq 59
$L__BB0_263:
	shl.b32 	%r4773, %r10316, 6;
	cvt.u64.u32 	%rd605, %r4773;
	and.b64  	%rd606, %rd605, 64;
	mov.u64 	%rd607, __cudart_sin_cos_coeffs;
	add.s64 	%rd608, %rd607, %rd606;
	mul.rn.f64 	%fd4809, %fd27425, %fd27425;
	and.b32  	%r4774, %r10316, 1;
	setp.eq.b32 	%p455, %r4774, 1;
	selp.f64 	%fd4810, 0dBDA8FF8320FD8164, 0d3DE5DB65F9785EBA, %p455;
	ld.global.nc.v2.f64 	{%fd4811, %fd4812}, [%rd608];
	fma.rn.f64 	%fd4813, %fd4810, %fd4809, %fd4811;
	fma.rn.f64 	%fd4814, %fd4813, %fd4809, %fd4812;
	ld.global.nc.v2.f64 	{%fd4815, %fd4816}, [%rd608+16];
	fma.rn.f64 	%fd4817, %fd4814, %fd4809, %fd4815;
	fma.rn.f64 	%fd4818, %fd4817, %fd4809, %fd4816;
	ld.global.nc.v2.f64 	{%fd4819, %fd4820}, [%rd608+32];
	fma.rn.f64 	%fd4821, %fd4818, %fd4809, %fd4819;
	fma.rn.f64 	%fd4822, %fd4821, %fd4809, %fd4820;
	fma.rn.f64 	%fd4823, %fd4822, %fd27425, %fd27425;
	fma.rn.f64 	%fd4824, %fd4822, %fd4809, 0d3FF0000000000000;
	selp.f64 	%fd4825, %fd4824, %fd4823, %p455;
	and.b32  	%r4775, %r10316, 2;
	setp.eq.s32 	%p456, %r4775, 0;
	mov.f64 	%fd4826, 0d0000000000000000;
	sub.f64 	%fd4827, %fd4826, %fd4825;
	selp.f64 	%fd4828, %fd4825, %fd4827, %p456;
	mul.f64 	%fd4829, %fd222, %fd4828;
	fma.rn.f64 	%fd4830, %fd236, %fd240, %fd4829;
	add.f64 	%fd4831, %fd7, %fd4830;
	mul.f64 	%fd4832, %fd222, %fd240;
	mul.f64 	%fd4833, %fd236, %fd4828;
	sub.f64 	%fd4834, %fd4832, %fd4833;
	add.f64 	%fd4835, %fd8, %fd4834;
	mov.f64 	%fd4836, 0d3FE0000000000000;
	copysign.f64 	%fd4837, %fd4831, %fd4836;
	add.rz.f64 	%fd4838, %fd4831, %fd4837;
	cvt.rzi.f64.f64 	%fd4839, %fd4838;
	cvt.rzi.s32.f64 	%r333, %fd4839;
	copysign.f64 	%fd4840, %fd4835, %fd4836;
	add.rz.f64 	%fd4841, %fd4835, %fd4840;
	cvt.rzi.f64.f64 	%fd4842, %fd4841;
	cvt.rzi.s32.f64 	%r334, %fd4842;
	setp.lt.s32 	%p457, %r333, 0;
	setp.ge.s32 	%p458, %r333, %r4273;
	or.pred  	%p459, %p457, %p458;
	setp.lt.s32 	%p460, %r334, 0;
	setp.ge.s32 	%p461, %r334, %r4274;
	or.pred  	%p462, %p460, %p461;
	or.pred  	%p464, %p459, %p462;
	mov.b16 	%rs4191, 0;
	mov.u16 	%rs4192, %rs4191;
	mov.u16 	%rs4193, %rs4191;
	@%p464 bra 	$L__BB0_265;
	mul.lo.s32 	%r4776, %r334, %r4275;
	cvt.u64.u32 	%rd609, %r4776;
	shl.b32 	%r4777, %r333, 2;
	cvt.u64.u32 	%rd610, %r4777;
	add.s64 	%rd611, %rd609, %rd610;
	add.s64 	%rd612, %rd1, %rd611;
	ld.global.u8 	%rs4192, [%rd612];
	ld.global.u8 	%rs4191, [%rd612+1];
	ld.global.u8 	%rs4193, [%rd612+2];
$L__BB0_265:
	setp.eq.f64 	%p465, %fd2, 0d7FF0000000000000;
	st.local.u8 	[%rd17+4], %rs4193;
	and.b16  	%rs2543, %rs4193, 255;
	st.local.u8 	[%rd18+4], %rs4191;
	and.b16  	%rs2544, %rs4191, 255;
	st.local.u8 	[%rd19+4], %rs4192;
	and.b16  	%rs2545, %rs4192, 255;
	cvt.rn.f64.u16 	%fd4843, %rs2543;
	mul.f64 	%fd4844, %fd4843, 0d3FD322D0E5604189;
	cvt.rn.f64.u16 	%fd4845, %rs2544;
	fma.rn.f64 	%fd4846, %fd4845, 0d3FE2C8B439581062, %fd4844;
	cvt.rn.f64.u16 	%fd4847, %rs2545;
	fma.rn.f64 	%fd4848, %fd4847, 0d3FBD2F1A9FBE76C9, %fd4846;
	cvt.rzi.u32.f64 	%r4779, %fd4848;
	st.local.u8 	[%rd20+4], %r4779;
	mov.b32 	%r10318, 1;
	mov.f64 	%fd27427, %fd28513;
	@%p465 bra 	$L__BB0_269;
	setp.ltu.f64 	%p466, %fd2, 0d41E0000000000000;
	mov.f64 	%fd27427, %fd28512;
	mov.u32 	%r10317, %r11448;
	@%p466 bra 	$L__BB0_268;
	{ // callseq 60, 0
	.param .b64 param0;
	st.param.f64 	[param0], %fd1;
	.param .align 16 .b8 retval0[16];
	call.uni (retval0), 
	__internal_trig_reduction_slowpathd, 
	(
	param0
	);
	ld.param.f64 	%fd27427, [retval0];
	ld.param.b32 	%r10317, [retval0+8];
	} // callseq 60
$L__BB0_268:
	add.s32 	%r10318, %r10317, 1;
$L__BB0_269:
	shl.b32 	%r4781, %r10318, 6;
	cvt.u64.u32 	%rd613, %r4781;
	and.b64  	%rd614, %rd613, 64;
	mov.u64 	%rd615, __cudart_sin_cos_coeffs;
	add.s64 	%rd616, %rd615, %rd614;
	mul.rn.f64 	%fd4850, %fd27427, %fd27427;
	and.b32  	%r4782, %r10318, 1;
	setp.eq.b32 	%p467, %r4782, 1;
	selp.f64 	%fd4851, 0dBDA8FF8320FD8164, 0d3DE5DB65F9785EBA, %p467;
	ld.global.nc.v2.f64 	{%fd4852, %fd4853}, [%rd616];
	fma.rn.f64 	%fd4854, %fd4851, %fd4850, %fd4852;
	fma.rn.f64 	%fd4855, %fd4854, %fd4850, %fd4853;
	ld.global.nc.v2.f64 	{%fd4856, %fd4857}, [%rd616+16];
	fma.rn.f64 	%fd4858, %fd4855, %fd4850, %fd4856;
	fma.rn.f64 	%fd4859, %fd4858, %fd4850, %fd4857;
	ld.global.nc.v2.f64 	{%fd4860, %fd4861}, [%rd616+32];
	fma.rn.f64 	%fd4862, %fd4859, %fd4850, %fd4860;
	fma.rn.f64 	%fd4863, %fd4862, %fd4850, %fd4861;
	fma.rn.f64 	%fd4864, %fd4863, %fd27427, %fd27427;
	fma.rn.f64 	%fd4865, %fd4863, %fd4850, 0d3FF0000000000000;
	selp.f64 	%fd4866, %fd4865, %fd4864, %p467;
	and.b32  	%r4783, %r10318, 2;
	setp.eq.s32 	%p468, %r4783, 0;
	mov.f64 	%fd4867, 0d0000000000000000;
	sub.f64 	%fd4868, %fd4867, %fd4866;
	selp.f64 	%fd246, %fd4866, %fd4868, %p468;
	mov.f64 	%fd27428, %fd28514;
	mov.u32 	%r10319, %r11450;
	@%p1 bra 	$L__BB0_271;
	{ // callseq 61, 0
	.param .b64 param0;
	st.param.f64 	[param0], %fd1;
	.param .align 16 .b8 retval0[16];
	call.uni (retval0), 
	__internal_trig_reduction_slowpathd, 
	(
	param0
	);
	ld.param.f64 	%fd27428, [retval0];
	ld.param.b32 	%r10319, [retval0+8];
	} // callseq 61
$L__BB0_271:
	shl.b32 	%r4785, %r10319, 6;
	cvt.u64.u32 	%rd617, %r4785;
	and.b64  	%rd618, %rd617, 64;
	mov.u64 	%rd619, __cudart_sin_cos_coeffs;
	add.s64 	%rd620, %rd619, %rd618;
	mul.rn.f64 	%fd4870, %fd27428, %fd27428;
	and.b32  	%r4786, %r10319, 1;
	setp.eq.b32 	%p469, %r4786, 1;
	selp.f64 	%fd4871, 0dBDA8FF8320FD8164, 0d3DE5DB65F9785EBA, %p469;
	ld.global.nc.v2.f64 	{%fd4872, %fd4873}, [%rd620];
	fma.rn.f64 	%fd4874, %fd4871, %fd4870, %fd4872;
	fma.rn.f64 	%fd4875, %fd4874, %fd4870, %fd4873;
	ld.global.nc.v2.f64 	{%fd4876, %fd4877}, [%rd620+16];
	fma.rn.f64 	%fd4878, %fd4875, %fd4870, %fd4876;
	fma.rn.f64 	%fd4879, %fd4878, %fd4870, %fd4877;
	ld.global.nc.v2.f64 	{%fd4880, %fd4881}, [%rd620+32];
	fma.rn.f64 	%fd4882, %fd4879, %fd4870, %fd4880;
	fma.rn.f64 	%fd4883, %fd4882, %fd4870, %fd4881;
	fma.rn.f64 	%fd4884, %fd4883, %fd27428, %fd27428;
	fma.rn.f64 	%fd4885, %fd4883, %fd4870, 0d3FF0000000000000;
	selp.f64 	%fd4886, %fd4885, %fd4884, %p469;
	and.b32  	%r4787, %r10319, 2;
	setp.eq.s32 	%p470, %r4787, 0;
	mov.f64 	%fd4887, 0d0000000000000000;
	sub.f64 	%fd4888, %fd4887, %fd4886;
	selp.f64 	%fd4889, %fd4886, %fd4888, %p470;
	mul.f64 	%fd4890, %fd229, %fd4889;
	fma.rn.f64 	%fd4891, %fd236, %fd246, %fd4890;
	add.f64 	%fd4892, %fd7, %fd4891;
	mul.f64 	%fd4893, %fd229, %fd246;
	mul.f64 	%fd4894, %fd236, %fd4889;
	sub.f64 	%fd4895, %fd4893, %fd4894;
	add.f64 	%fd4896, %fd8, %fd4895;
	mov.f64 	%fd4897, 0d3FE0000000000000;
	copysign.f64 	%fd4898, %fd4892, %fd4897;
	add.rz.f64 	%fd4899, %fd4892, %fd4898;
	cvt.rzi.f64.f64 	%fd4900, %fd4899;
	cvt.rzi.s32.f64 	%r341, %fd4900;
	copysign.f64 	%fd4901, %fd4896, %fd4897;
	add.rz.f64 	%fd4902, %fd4896, %fd4901;
	cvt.rzi.f64.f64 	%fd4903, %fd4902;
	cvt.rzi.s32.f64 	%r342, %fd4903;
	setp.lt.s32 	%p471, %r341, 0;
	setp.ge.s32 	%p472, %r341, %r4273;
	or.pred  	%p473, %p471, %p472;
	setp.lt.s32 	%p474, %r342, 0;
	setp.ge.s32 	%p475, %r342, %r4274;
	or.pred  	%p476, %p474, %p475;
	or.pred  	%p478, %p473, %p476;
	mov.b16 	%rs4194, 0;
	mov.u16 	%rs4195, %rs4194;
	mov.u16 	%rs4196, %rs4194;
	@%p478 bra 	$L__BB0_273;
	mul.lo.s32 	%r4788, %r342, %r4275;
	cvt.u64.u32 	%rd621, %r4788;
	shl.b32 	%r4789, %r341, 2;
	cvt.u64.u32 	%rd622, %r4789;
	add.s64 	%rd623, %rd621, %rd622;
	add.s64 	%rd624, %rd1, %rd623;
	ld.global.u8 	%rs4195, [%rd624];
	ld.global.u8 	%rs4194, [%rd624+1];
	ld.global.u8 	%rs4196, [%rd624+2];
$L__BB0_273:
	setp.eq.f64 	%p479, %fd2, 0d7FF0000000000000;
	st.local.u8 	[%rd17+5], %rs4196;
	and.b16  	%rs2547, %rs4196, 255;
	st.local.u8 	[%rd18+5], %rs4194;
	and.b16  	%rs2548, %rs4194, 255;
	st.local.u8 	[%rd19+5], %rs4195;
	and.b16  	%rs2549, %rs4195, 255;
	cvt.rn.f64.u16 	%fd4904, %rs2547;
	mul.f64 	%fd4905, %fd4904, 0d3FD322D0E5604189;
	cvt.rn.f64.u16 	%fd4906, %rs2548;
	fma.rn.f64 	%fd4907, %fd4906, 0d3FE2C8B439581062, %fd4905;
	cvt.rn.f64.u16 	%fd4908, %rs2549;
	fma.rn.f64 	%fd4909, %fd4908, 0d3FBD2F1A9FBE76C9, %fd4907;
	cvt.rzi.u32.f64 	%r4791, %fd4909;
	st.local.u8 	[%rd20+5], %r4791;
	add.s32 	%r4792, %r309, %r4281;
	div.s32 	%r4793, %r4792, %r4277;
	max.s32 	%r343, %r4793, 0;
	mov.b32 	%r10321, 1;
	mov.f64 	%fd27430, %fd28513;
	@%p479 bra 	$L__BB0_277;
	setp.ltu.f64 	%p480, %fd2, 0d41E0000000000000;
	mov.f64 	%fd27430, %fd28512;
	mov.u32 	%r10320, %r11448;
	@%p480 bra 	$L__BB0_276;
	{ // callseq 62, 0
	.param .b64 param0;
	st.param.f64 	[param0], %fd1;
	.param .align 16 .b8 retval0[16];
	call.uni (retval0), 
	__internal_trig_reduction_slowpathd, 
	(
	param0
	);
	ld.param.f64 	%fd27430, [retval0];
	ld.param.b32 	%r10320, [retval0+8];
	} // callseq 62
$L__BB0_276:
	add.s32 	%r10321, %r10320, 1;
$L__BB0_277:
	shl.b32 	%r4795, %r10321, 6;
	cvt.u64.u32 	%rd625, %r4795;
	and.b64  	%rd626, %rd625, 64;
	mov.u64 	%rd627, __cudart_sin_cos_coeffs;
	add.s64 	%rd628, %rd627, %rd626;
	mul.rn.f64 	%fd4911, %fd27430, %fd27430;
	and.b32  	%r4796, %r10321, 1;
	setp.eq.b32 	%p481, %r4796, 1;
	selp.f64 	%fd4912, 0dBDA8FF8320FD8164, 0d3DE5DB65F9785EBA, %p481;
	ld.global.nc.v2.f64 	{%fd4913, %fd4914}, [%rd628];
	fma.rn.f64 	%fd4915, %fd4912, %fd4911, %fd4913;
	fma.rn.f64 	%fd4916, %fd4915, %fd4911, %fd4914;
	ld.global.nc.v2.f64 	{%fd4917, %fd4918}, [%rd628+16];
	fma.rn.f64 	%fd4919, %fd4916, %fd4911, %fd4917;
	fma.rn.f64 	%fd4920, %fd4919, %fd4911, %fd4918;
	ld.global.nc.v2.f64 	{%fd4921, %fd4922}, [%rd628+32];
	fma.rn.f64 	%fd4923, %fd4920, %fd4911, %fd4921;
	fma.rn.f64 	%fd4924, %fd4923, %fd4911, %fd4922;
	fma.rn.f64 	%fd4925, %fd4924, %fd27430, %fd27430;
	fma.rn.f64 	%fd4926, %fd4924, %fd4911, 0d3FF0000000000000;
	selp.f64 	%fd4927, %fd4926, %fd4925, %p481;
	and.b32  	%r4797, %r10321, 2;
	setp.eq.s32 	%p482, %r4797, 0;
	mov.f64 	%fd4928, 0d0000000000000000;
	sub.f64 	%fd4929, %fd4928, %fd4927;
	selp.f64 	%fd252, %fd4927, %fd4929, %p482;
	mov.f64 	%fd27431, %fd28514;
	mov.u32 	%r10322, %r11450;
	@%p1 bra 	$L__BB0_279;
	{ // callseq 63, 0
	.param .b64 param0;
	st.param.f64 	[param0], %fd1;
	.param .align 16 .b8 retval0[16];
	call.uni (retval0), 
	__internal_trig_reduction_slowpathd, 
	(
	param0
	);
	ld.param.f64 	%fd27431, [retval0];
	ld.param.b32 	%r10322, [retval0+8];
	} // callseq 63
$L__BB0_279:
	shl.b32 	%r4799, %r10322, 6;
	cvt.u64.u32 	%rd629, %r4799;
	and.b64  	%rd630, %rd629, 64;
	mov.u64 	%rd631, __cudart_sin_cos_coeffs;
	add.s64 	%rd632, %rd631, %rd630;
	mul.rn.f64 	%fd4931, %fd27431, %fd27431;
	and.b32  	%r4800, %r10322, 1;
	setp.eq.b32 	%p483, %r4800, 1;
	selp.f64 	%fd4932, 0dBDA8FF8320FD8164, 0d3DE5DB65F9785EBA, %p483;
	ld.global.nc.v2.f64 	{%fd4933, %fd4934}, [%rd632];
	fma.rn.f64 	%fd4935, %fd4932, %fd4931, %fd4933;
	fma.rn.f64 	%fd4936, %fd4935, %fd4931, %fd4934;
	ld.global.nc.v2.f64 	{%fd4937, %fd4938}, [%rd632+16];
	fma.rn.f64 	%fd4939, %fd4936, %fd4931, %fd4937;
	fma.rn.f64 	%fd4940, %fd4939, %fd4931, %fd4938;
	ld.global.nc.v2.f64 	{%fd4941, %fd4942}, [%rd632+32];
	fma.rn.f64 	%fd4943, %fd4940, %fd4931, %fd4941;
	fma.rn.f64 	%fd4944, %fd4943, %fd4931, %fd4942;
	fma.rn.f64 	%fd4945, %fd4944, %fd27431, %fd27431;
	fma.rn.f64 	%fd4946, %fd4944, %fd4931, 0d3FF0000000000000;
	selp.f64 	%fd4947, %fd4946, %fd4945, %p483;
	and.b32  	%r4801, %r10322, 2;
	setp.eq.s32 	%p484, %r4801, 0;
	mov.f64 	%fd4948, 0d0000000000000000;
	sub.f64 	%fd4949, %fd4948, %fd4947;
	selp.f64 	%fd4950, %fd4947, %fd4949, %p484;
	min.s32 	%r4802, %r343, %r9;
	cvt.rn.f64.s32 	%fd4951, %r4802;
	sub.f64 	%fd255, %fd4951, %fd6;
	mul.f64 	%fd4952, %fd255, %fd4950;
	fma.rn.f64 	%fd4953, %fd214, %fd252, %fd4952;
	add.f64 	%fd4954, %fd7, %fd4953;
	mul.f64 	%fd4955, %fd255, %fd252;
	mul.f64 	%fd4956, %fd214, %fd4950;
	sub.f64 	%fd4957, %fd4955, %fd4956;
	add.f64 	%fd4958, %fd8, %fd4957;
	mov.f64 	%fd4959, 0d3FE0000000000000;
	copysign.f64 	%fd4960, %fd4954, %fd4959;
	add.rz.f64 	%fd4961, %fd4954, %fd4960;
	cvt.rzi.f64.f64 	%fd4962, %fd4961;
	cvt.rzi.s32.f64 	%r350, %fd4962;
	copysign.f64 	%fd4963, %fd4958, %fd4959;
	add.rz.f64 	%fd4964, %fd4958, %fd4963;
	cvt.rzi.f64.f64 	%fd4965, %fd4964;
	cvt.rzi.s32.f64 	%r351, %fd4965;
	setp.lt.s32 	%p485, %r350, 0;
	setp.ge.s32 	%p486, %r350, %r4273;
	or.pred  	%p487, %p485, %p486;
	setp.lt.s32 	%p488, %r351, 0;
	setp.ge.s32 	%p489, %r351, %r4274;
	or.pred  	%p490, %p488, %p489;
	or.pred  	%p492, %p487, %p490;
	mov.b16 	%rs4197, 0;
	mov.u16 	%rs4198, %rs4197;
	mov.u16 	%rs4199, %rs4197;
	@%p492 bra 	$L__BB0_281;
	mul.lo.s32 	%r4803, %r351, %r4275;
	cvt.u64.u32 	%rd633, %r4803;
	shl.b32 	%r4804, %r350, 2;
	cvt.u64.u32 	%rd634, %r4804;
	add.s64 	%rd635, %rd633, %rd634;
	add.s64 	%rd636, %rd1, %rd635;
	ld.global.u8 	%rs4198, [%rd636];
	ld.global.u8 	%rs4197, [%rd636+1];
	ld.global.u8 	%rs4199, [%rd636+2];
$L__BB0_281:
	setp.eq.f64 	%p493, %fd2, 0d7FF0000000000000;
	st.local.u8 	[%rd17+6], %rs4199;
	and.b16  	%rs2551, %rs4199, 255;
	st.local.u8 	[%rd18+6], %rs4197;
	and.b16  	%rs2552, %rs4197, 255;
	st.local.u8 	[%rd19+6], %rs4198;
	and.b16  	%rs2553, %rs4198, 255;
	cvt.rn.f64.u16 	%fd4966, %rs2551;
	mul.f64 	%fd4967, %fd4966, 0d3FD322D0E5604189;
	cvt.rn.f64.u16 	%fd4968, %rs2552;
	fma.rn.f64 	%fd4969, %fd4968, 0d3FE2C8B439581062, %fd4967;
	cvt.rn.f64.u16 	%fd4970, %rs2553;
	fma.rn.f64 	%fd4971, %fd4970, 0d3FBD2F1A9FBE76C9, %fd4969;
	cvt.rzi.u32.f64 	%r4806, %fd4971;
	st.local.u8 	[%rd20+6], %r4806;
	mov.b32 	%r10324, 1;
	mov.f64 	%fd27433, %fd28513;
	@%p493 bra 	$L__BB0_285;
	setp.ltu.f64 	%p494, %fd2, 0d41E0000000000000;
	mov.f64 	%fd27433, %fd28512;
	mov.u32 	%r10323, %r11448;
	@%p494 bra 	$L__BB0_284;
	{ // callseq 64, 0
	.param .b64 param0;
	st.param.f64 	[param0], %fd1;
	.param .align 16 .b8 retval0[16];
	call.uni (retval0), 
	__internal_trig_reduction_slowpathd, 
	(
	param0
	);
	ld.param.f64 	%fd27433, [retval0];
	ld.param.b32 	%r10323, [retval0+8];
	} // callseq 64
$L__BB0_284:
	add.s32 	%r10324, %r10323, 1;
$L__BB0_285:
	shl.b32 	%r4808, %r10324, 6;
	cvt.u64.u32 	%rd637, %r4808;
	and.b64  	%rd638, %rd637, 64;
	mov.u64 	%rd639, __cudart_sin_cos_coeffs;
	add.s64 	%rd640, %rd639, %rd638;
	mul.rn.f64 	%fd4973, %fd27433, %fd27433;
	and.b32  	%r4809, %r10324, 1;
	setp.eq.b32 	%p495, %r4809, 1;
	selp.f64 	%fd4974, 0dBDA8FF8320FD8164, 0d3DE5DB65F9785EBA, %p495;
	ld.global.nc.v2.f64 	{%fd4975, %fd4976}, [%rd640];
	fma.rn.f64 	%fd4977, %fd4974, %fd4973, %fd4975;
	fma.rn.f64 	%fd4978, %fd4977, %fd4973, %fd4976;
	ld.global.nc.v2.f64 	{%fd4979, %fd4980}, [%rd640+16];
	fma.rn.f64 	%fd4981, %fd4978, %fd4973, %fd4979;
	fma.rn.f64 	%fd4982, %fd4981, %fd4973, %fd4980;
	ld.global.nc.v2.f64 	{%fd4983, %fd4984}, [%rd640+32];
	fma.rn.f64 	%fd4985, %fd4982, %fd4973, %fd4983;
	fma.rn.f64 	%fd4986, %fd4985, %fd4973, %fd4984;
	fma.rn.f64 	%fd4987, %fd4986, %fd27433, %fd27433;
	fma.rn.f64 	%fd4988, %fd4986, %fd4973, 0d3FF0000000000000;
	selp.f64 	%fd4989, %fd4988, %fd4987, %p495;
	and.b32  	%r4810, %r10324, 2;
	setp.eq.s32 	%p496, %r4810, 0;
	mov.f64 	%fd4990, 0d0000000000000000;
	sub.f64 	%fd4991, %fd4990, %fd4989;
	selp.f64 	%fd259, %fd4989, %fd4991, %p496;
	mov.f64 	%fd27434, %fd28514;
	mov.u32 	%r10325, %r11450;
	@%p1 bra 	$L__BB0_287;
	{ // callseq 65, 0
	.param .b64 param0;
	st.param.f64 	[param0], %fd1;
	.param .align 16 .b8 retval0[16];
	call.uni (retval0), 
	__internal_trig_reduction_slowpathd, 
	(
	param0
	);
	ld.param.f64 	%fd27434, [retval0];
	ld.param.b32 	%r10325, [retval0+8];
	} // callseq 65
$L__BB0_287:
	shl.b32 	%r4812, %r10325, 6;
	cvt.u64.u32 	%rd641, %r4812;
	and.b64  	%rd642, %rd641, 64;
	mov.u64 	%rd643, __cudart_sin_cos_coeffs;
	add.s64 	%rd644, %rd643, %rd642;
	mul.rn.f64 	%fd4993, %fd27434, %fd27434;
	and.b32  	%r4813, %r10325, 1;
	setp.eq.b32 	%p497, %r4813, 1;
	selp.f64 	%fd4994, 0dBDA8FF8320FD8164, 0d3DE5DB65F9785EBA, %p497;
	ld.global.nc.v2.f64 	{%fd4995, %fd4996}, [%rd644];
	fma.rn.f64 	%fd4997, %fd4994, %fd4993, %fd4995;
	fma.rn.f64 	%fd4998, %fd4997, %fd4993, %fd4996;
	ld.global.nc.v2.f64 	{%fd4999, %fd5000}, [%rd644+16];
	fma.rn.f64 	%fd5001, %fd4998, %fd4993, %fd4999;
	fma.rn.f64 	%fd5002, %fd5001, %fd4993, %fd5000;
	ld.global.nc.v2.f64 	{%fd5003, %fd5004}, [%rd644+32];
	fma.rn.f64 	%fd5005, %fd5002, %fd4993, %fd5003;
	fma.rn.f64 	%fd5006, %fd5005, %fd4993, %fd5004;
	fma.rn.f64 	%fd5007, %fd5006, %fd27434, %fd27434;
	fma.rn.f64 	%fd5008, %fd5006, %fd4993, 0d3FF0000000000000;
	selp.f64 	%fd5009, %fd5008, %fd5007, %p497;
	and.b32  	%r4814, %r10325, 2;
	setp.eq.s32 	%p498, %r4814, 0;
	mov.f64 	%fd5010, 0d0000000000000000;
	sub.f64 	%fd5011, %fd5010, %fd5009;
	selp.f64 	%fd5012, %fd5009, %fd5011, %p498;
	mul.f64 	%fd5013, %fd255, %fd5012;
	fma.rn.f64 	%fd5014, %fd236, %fd259, %fd5013;
	add.f64 	%fd5015, %fd7, %fd5014;
	mul.f64 	%fd5016, %fd255, %fd259;
	mul.f64 	%fd5017, %fd236, %fd5012;
	sub.f64 	%fd5018, %fd5016, %fd5017;
	add.f64 	%fd5019, %fd8, %fd5018;
	mov.f64 	%fd5020, 0d3FE0000000000000;
	copysign.f64 	%fd5021, %fd5015, %fd5020;
	add.rz.f64 	%fd5022, %fd5015, %fd5021;
	cvt.rzi.f64.f64 	%fd5023, %fd5022;
	cvt.rzi.s32.f64 	%r358, %fd5023;
	copysign.f64 	%fd5024, %fd5019, %fd5020;
	add.rz.f64 	%fd5025, %fd5019, %fd5024;
	cvt.rzi.f64.f64 	%fd5026, %fd5025;
	cvt.rzi.s32.f64 	%r359, %fd5026;
	setp.lt.s32 	%p499, %r358, 0;
	setp.ge.s32 	%p500, %r358, %r4273;
	or.pred  	%p501, %p499, %p500;
	setp.lt.s32 	%p502, %r359, 0;
	setp.ge.s32 	%p503, %r359, %r4274;
	or.pred  	%p504, %p502, %p503;
	or.pred  	%p506, %p501, %p504;
	mov.b16 	%rs4200, 0;
	mov.u16 	%rs4201, %rs4200;
	mov.u16 	%rs4202, %rs4200;
	@%p506 bra 	$L__BB0_289;
	mul.lo.s32 	%r4815, %r359, %r4275;
	cvt.u64.u32 	%rd645, %r4815;
	shl.b32 	%r4816, %r358, 2;
	cvt.u64.u32 	%rd646, %r4816;
	add.s64 	%rd647, %rd645, %rd646;
	add.s64 	%rd648, %rd1, %rd647;
	ld.global.u8 	%rs4201, [%rd648];
	ld.global.u8 	%rs4200, [%rd648+1];
	ld.global.u8 	%rs4202, [%rd648+2];
$L__BB0_289:
	st.local.u8 	[%rd17+7], %rs4202;
	and.b16  	%rs2555, %rs4202, 255;
	st.local.u8 	[%rd18+7], %rs4200;
	and.b16  	%rs2556, %rs4200, 255;
	st.local.u8 	[%rd19+7], %rs4201;
	and.b16  	%rs2557, %rs4201, 255;
	cvt.rn.f64.u16 	%fd5027, %rs2555;
	mul.f64 	%fd5028, %fd5027, 0d3FD322D0E5604189;
	cvt.rn.f64.u16 	%fd5029, %rs2556;
	fma.rn.f64 	%fd5030, %fd5029, 0d3FE2C8B439581062, %fd5028;
	cvt.rn.f64.u16 	%fd5031, %rs2557;
	fma.rn.f64 	%fd5032, %fd5031, 0d3FBD2F1A9FBE76C9, %fd5030;
	cvt.rzi.u32.f64 	%r4817, %fd5032;
	st.local.u8 	[%rd20+7], %r4817;
	add.s32 	%r10401, %r10401, 8;
$L__BB0_290:
	xor.b32  	%r4818, %r68, 3;
	setp.ge.u32 	%p507, %r4818, %r68;
	@%p507 bra 	$L__BB0_491;
	add.s32 	%r362, %r142, 3;
	setp.lt.s32 	%p508, %r362, 0;
	setp.ge.s32 	%p509, %r362, %r4278;
	or.pred  	%p510, %p508, %p509;
	or.pred  	%p511, %p510, %p2;
	@%p511 bra 	$L__BB0_357;
	setp.eq.f64 	%p512, %fd2, 0d7FF0000000000000;
	mul.lo.s32 	%r4820, %r362, %r4280;
	shl.b32 	%r363, %r4820, 1;
	mul.lo.s32 	%r364, %r69, %r4281;
	mov.b32 	%r10328, 1;
	mov.f64 	%fd27436, %fd28513;
	@%p512 bra 	$L__BB0_296;
	setp.ltu.f64 	%p513, %fd2, 0d41E0000000000000;
	mov.f64 	%fd27436, %fd28512;
	mov.u32 	%r10327, %r11448;
	@%p513 bra 	$L__BB0_295;
	{ // callseq 66, 0
	.param .b64 param0;
	st.param.f64 	[param0], %fd1;
	.param .align 16 .b8 retval0[16];
	call.uni (retval0), 
	__internal_trig_reduction_slowpathd, 
	(
	param0
	);
	ld.param.f64 	%fd27436, [retval0];
	ld.param.b32 	%r10327, [retval0+8];
	} // callseq 66
$L__BB0_295:
	add.s32 	%r10328, %r10327, 1;
$L__BB0_296:
	shl.b32 	%r4822, %r10328, 6;
	cvt.u64.u32 	%rd649, %r4822;
	and.b64  	%rd650, %rd649, 64;
	mov.u64 	%rd651, __cudart_sin_cos_coeffs;
	add.s64 	%rd652, %rd651, %rd650;
	mul.rn.f64 	%fd5034, %fd27436, %fd27436;
	and.b32  	%r4823, %r10328, 1;
	setp.eq.b32 	%p514, %r4823, 1;
	selp.f64 	%fd5035, 0dBDA8FF8320FD8164, 0d3DE5DB65F9785EBA, %p514;
	ld.global.nc.v2.f64 	{%fd5036, %fd5037}, [%rd652];
	fma.rn.f64 	%fd5038, %fd5035, %fd5034, %fd5036;
	fma.rn.f64 	%fd5039, %fd5038, %fd5034, %fd5037;
	ld.global.nc.v2.f64 	{%fd5040, %fd5041}, [%rd652+16];
	fma.rn.f64 	%fd5042, %fd5039, %fd5034, %fd5040;
	fma.rn.f64 	%fd5043, %fd5042, %fd5034, %fd5041;
	ld.global.nc.v2.f64 	{%fd5044, %fd5045}, [%rd652+32];
	fma.rn.f64 	%fd5046, %fd5043, %fd5034, %fd5044;
	fma.rn.f64 	%fd5047, %fd5046, %fd5034, %fd5045;
	fma.rn.f64 	%fd5048, %fd5047, %fd27436, %fd27436;
	fma.rn.f64 	%fd5049, %fd5047, %fd5034, 0d3FF0000000000000;
	selp.f64 	%fd5050, %fd5049, %fd5048, %p514;
	and.b32  	%r4824, %r10328, 2;
	setp.eq.s32 	%p515, %r4824, 0;
	mov.f64 	%fd5051, 0d0000000000000000;
	sub.f64 	%fd5052, %fd5051, %fd5050;
	selp.f64 	%fd265, %fd5050, %fd5052, %p515;
	mov.f64 	%fd27437, %fd28514;
	mov.u32 	%r10329, %r11450;
	@%p1 bra 	$L__BB0_298;
	{ // callseq 67, 0
	.param .b64 param0;
	st.param.f64 	[param0], %fd1;
	.param .align 16 .b8 retval0[16];
	call.uni (retval0), 
	__internal_trig_reduction_slowpathd, 
	(
	param0
	);
	ld.param.f64 	%fd27437, [retval0];
	ld.param.b32 	%r10329, [retval0+8];
	} // callseq 67
$L__BB0_298:
	shl.b32 	%r4826, %r10329, 6;
	cvt.u64.u32 	%rd653, %r4826;
	and.b64  	%rd654, %rd653, 64;
	mov.u64 	%rd655, __cudart_sin_cos_coeffs;
	add.s64 	%rd656, %rd655, %rd654;
	mul.rn.f64 	%fd5054, %fd27437, %fd27437;
	and.b32  	%r4827, %r10329, 1;
	setp.eq.b32 	%p516, %r4827, 1;
	selp.f64 	%fd5055, 0dBDA8FF8320FD8164, 0d3DE5DB65F9785EBA, %p516;
	ld.global.nc.v2.f64 	{%fd5056, %fd5057}, [%rd656];
	fma.rn.f64 	%fd5058, %fd5055, %fd5054, %fd5056;
	fma.rn.f64 	%fd5059, %fd5058, %fd5054, %fd5057;
	ld.global.nc.v2.f64 	{%fd5060, %fd5061}, [%rd656+16];
	fma.rn.f64 	%fd5062, %fd5059, %fd5054, %fd5060;
	fma.rn.f64 	%fd5063, %fd5062, %fd5054, %fd5061;
	ld.global.nc.v2.f64 	{%fd5064, %fd5065}, [%rd656+32];
	fma.rn.f64 	%fd5066, %fd5063, %fd5054, %fd5064;
	fma.rn.f64 	%fd5067, %fd5066, %fd5054, %fd5065;
	fma.rn.f64 	%fd5068, %fd5067, %fd27437, %fd27437;
	fma.rn.f64 	%fd5069, %fd5067, %fd5054, 0d3FF0000000000000;
	selp.f64 	%fd5070, %fd5069, %fd5068, %p516;
	and.b32  	%r4828, %r10329, 2;
	setp.eq.s32 	%p517, %r4828, 0;
	mov.f64 	%fd5071, 0d0000000000000000;
	sub.f64 	%fd5072, %fd5071, %fd5070;
	selp.f64 	%fd5073, %fd5070, %fd5072, %p517;
	div.s32 	%r4829, %r363, %r4276;
	max.s32 	%r4830, %r4829, 0;
	min.s32 	%r4831, %r4830, %r8;
	cvt.rn.f64.s32 	%fd5074, %r4831;
	sub.f64 	%fd268, %fd5074, %fd5;
	div.s32 	%r4832, %r364, %r4277;
	max.s32 	%r4833, %r4832, 0;
	min.s32 	%r4834, %r4833, %r9;
	cvt.rn.f64.s32 	%fd5075, %r4834;
	sub.f64 	%fd269, %fd5075, %fd6;
	mul.f64 	%fd5076, %fd269, %fd5073;
	fma.rn.f64 	%fd5077, %fd268, %fd265, %fd5076;
	add.f64 	%fd5078, %fd7, %fd5077;
	mul.f64 	%fd5079, %fd269, %fd265;
	mul.f64 	%fd5080, %fd268, %fd5073;
	sub.f64 	%fd5081, %fd5079, %fd5080;
	add.f64 	%fd5082, %fd8, %fd5081;
	mov.f64 	%fd5083, 0d3FE0000000000000;
	copysign.f64 	%fd5084, %fd5078, %fd5083;
	add.rz.f64 	%fd5085, %fd5078, %fd5084;
	cvt.rzi.f64.f64 	%fd5086, %fd5085;
	cvt.rzi.s32.f64 	%r371, %fd5086;
	copysign.f64 	%fd5087, %fd5082, %fd5083;
	add.rz.f64 	%fd5088, %fd5082, %fd5087;
	cvt.rzi.f64.f64 	%fd5089, %fd5088;
	cvt.rzi.s32.f64 	%r372, %fd5089;
	setp.lt.s32 	%p518, %r371, 0;
	setp.ge.s32 	%p519, %r371, %r4273;
	or.pred  	%p520, %p518, %p519;
	setp.lt.s32 	%p521, %r372, 0;
	setp.ge.s32 	%p522, %r372, %r4274;
	or.pred  	%p523, %p521, %p522;
	or.pred  	%p525, %p520, %p523;
	mov.b16 	%rs4203, 0;
	mov.u16 	%rs4204, %rs4203;
	mov.u16 	%rs4205, %rs4203;
	@%p525 bra 	$L__BB0_300;
	mul.lo.s32 	%r4835, %r372, %r4275;
	cvt.u64.u32 	%rd657, %r4835;
	shl.b32 	%r4836, %r371, 2;
	cvt.u64.u32 	%rd658, %r4836;
	add.s64 	%rd659, %rd657, %rd658;
	add.s64 	%rd660, %rd1, %rd659;
	ld.global.u8 	%rs4204, [%rd660];
	ld.global.u8 	%rs4203, [%rd660+1];
	ld.global.u8 	%rs4205, [%rd660+2];
$L__BB0_300:
	setp.eq.f64 	%p526, %fd2, 0d7FF0000000000000;
	cvt.u64.u32 	%rd661, %r10401;
	add.s64 	%rd21, %rd2, %rd661;
	st.local.u8 	[%rd21], %rs4205;
	and.b16  	%rs2559, %rs4205, 255;
	add.s64 	%rd22, %rd3, %rd661;
	st.local.u8 	[%rd22], %rs4203;
	and.b16  	%rs2560, %rs4203, 255;
	add.s64 	%rd23, %rd4, %rd661;
	st.local.u8 	[%rd23], %rs4204;
	and.b16  	%rs2561, %rs4204, 255;
	cvt.rn.f64.u16 	%fd5090, %rs2559;
	mul.f64 	%fd5091, %fd5090, 0d3FD322D0E5604189;
	cvt.rn.f64.u16 	%fd5092, %rs2560;
	fma.rn.f64 	%fd5093, %fd5092, 0d3FE2C8B439581062, %fd5091;
	cvt.rn.f64.u16 	%fd5094, %rs2561;
	fma.rn.f64 	%fd5095, %fd5094, 0d3FBD2F1A9FBE76C9, %fd5093;
	cvt.rzi.u32.f64 	%r4838, %fd5095;
	add.s64 	%rd24, %rd5, %rd661;
	st.local.u8 	[%rd24], %r4838;
	add.s32 	%r373, %r364, %r4281;
	mov.b32 	%r10331, 1;
	mov.f64 	%fd27439, %fd28513;
	@%p526 bra 	$L__BB0_304;
	setp.ltu.f64 	%p527, %fd2, 0d41E0000000000000;
	mov.f64 	%fd27439, %fd28512;
	mov.u32 	%r10330, %r11448;
	@%p527 bra 	$L__BB0_303;
	{ // callseq 68, 0
	.param .b64 param0;
	st.param.f64 	[param0], %fd1;
	.param .align 16 .b8 retval0[16];
	call.uni (retval0), 
	__internal_trig_reduction_slowpathd, 
	(
	param0
	);
	ld.param.f64 	%fd27439, [retval0];
	ld.param.b32 	%r10330, [retval0+8];
	} // callseq 68
$L__BB0_303:
	add.s32 	%r10331, %r10330, 1;
$L__BB0_304:
	shl.b32 	%r4840, %r10331, 6;
	cvt.u64.u32 	%rd662, %r4840;
	and.b64  	%rd663, %rd662, 64;
	mov.u64 	%rd664, __cudart_sin_cos_coeffs;
	add.s64 	%rd665, %rd664, %rd663;
	mul.rn.f64 	%fd5097, %fd27439, %fd27439;
	and.b32  	%r4841, %r10331, 1;
	setp.eq.b32 	%p528, %r4841, 1;
	selp.f64 	%fd5098, 0dBDA8FF8320FD8164, 0d3DE5DB65F9785EBA, %p528;
	ld.global.nc.v2.f64 	{%fd5099, %fd5100}, [%rd665];
	fma.rn.f64 	%fd5101, %fd5098, %fd5097, %fd5099;
	fma.rn.f64 	%fd5102, %fd5101, %fd5097, %fd5100;
	ld.global.nc.v2.f64 	{%fd5103, %fd5104}, [%rd665+16];
	fma.rn.f64 	%fd5105, %fd5102, %fd5097, %fd5103;
	fma.rn.f64 	%fd5106, %fd5105, %fd5097, %fd5104;
	ld.global.nc.v2.f64 	{%fd5107, %fd5108}, [%rd665+32];
	fma.rn.f64 	%fd5109, %fd5106, %fd5097, %fd5107;
	fma.rn.f64 	%fd5110, %fd5109, %fd5097, %fd5108;
	fma.rn.f64 	%fd5111, %fd5110, %fd27439, %fd27439;
	fma.rn.f64 	%fd5112, %fd5110, %fd5097, 0d3FF0000000000000;
	selp.f64 	%fd5113, %fd5112, %fd5111, %p528;
	and.b32  	%r4842, %r10331, 2;
	setp.eq.s32 	%p529, %r4842, 0;
	mov.f64 	%fd5114, 0d0000000000000000;
	sub.f64 	%fd5115, %fd5114, %fd5113;
	selp.f64 	%fd273, %fd5113, %fd5115, %p529;
	mov.f64 	%fd27440, %fd28514;
	mov.u32 	%r10332, %r11450;
	@%p1 bra 	$L__BB0_306;
	{ // callseq 69, 0
	.param .b64 param0;
	st.param.f64 	[param0], %fd1;
	.param .align 16 .b8 retval0[16];
	call.uni (retval0), 
	__internal_trig_reduction_slowpathd, 
	(
	param0
	);
	ld.param.f64 	%fd27440, [retval0];
	ld.param.b32 	%r10332, [retval0+8];
	} // callseq 69
$L__BB0_306:
	shl.b32 	%r4844, %r10332, 6;
	cvt.u64.u32 	%rd666, %r4844;
	and.b64  	%rd667, %rd666, 64;
	mov.u64 	%rd668, __cudart_sin_cos_coeffs;
	add.s64 	%rd669, %rd668, %rd667;
	mul.rn.f64 	%fd5117, %fd27440, %fd27440;
	and.b32  	%r4845, %r10332, 1;
	setp.eq.b32 	%p530, %r4845, 1;
	selp.f64 	%fd5118, 0dBDA8FF8320FD8164, 0d3DE5DB65F9785EBA, %p530;
	ld.global.nc.v2.f64 	{%fd5119, %fd5120}, [%rd669];
	fma.rn.f64 	%fd5121, %fd5118, %fd5117, %fd5119;
	fma.rn.f64 	%fd5122, %fd5121, %fd5117, %fd5120;
	ld.global.nc.v2.f64 	{%fd5123, %fd5124}, [%rd669+16];
	fma.rn.f64 	%fd5125, %fd5122, %fd5117, %fd5123;
	fma.rn.f64 	%fd5126, %fd5125, %fd5117, %fd5124;
	ld.global.nc.v2.f64 	{%fd5127, %fd5128}, [%rd669+32];
	fma.rn.f64 	%fd5129, %fd5126, %fd5117, %fd5127;
	fma.rn.f64 	%fd5130, %fd5129, %fd5117, %fd5128;
	fma.rn.f64 	%fd5131, %fd5130, %fd27440, %fd27440;
	fma.rn.f64 	%fd5132, %fd5130, %fd5117, 0d3FF0000000000000;
	selp.f64 	%fd5133, %fd5132, %fd5131, %p530;
	and.b32  	%r4846, %r10332, 2;
	setp.eq.s32 	%p531, %r4846, 0;
	mov.f64 	%fd5134, 0d0000000000000000;
	sub.f64 	%fd5135, %fd5134, %fd5133;
	selp.f64 	%fd5136, %fd5133, %fd5135, %p531;
	div.s32 	%r4847, %r373, %r4277;
	max.s32 	%r4848, %r4847, 0;
	min.s32 	%r4849, %r4848, %r9;
	cvt.rn.f64.s32 	%fd5137, %r4849;
	sub.f64 	%fd276, %fd5137, %fd6;
	mul.f64 	%fd5138, %fd276, %fd5136;
	fma.rn.f64 	%fd5139, %fd268, %fd273, %fd5138;
	add.f64 	%fd5140, %fd7, %fd5139;
	mul.f64 	%fd5141, %fd276, %fd273;
	mul.f64 	%fd5142, %fd268, %fd5136;
	sub.f64 	%fd5143, %fd5141, %fd5142;
	add.f64 	%fd5144, %fd8, %fd5143;
	mov.f64 	%fd5145, 0d3FE0000000000000;
	copysign.f64 	%fd5146, %fd5140, %fd5145;
	add.rz.f64 	%fd5147, %fd5140, %fd5146;
	cvt.rzi.f64.f64 	%fd5148, %fd5147;
	cvt.rzi.s32.f64 	%r380, %fd5148;
	copysign.f64 	%fd5149, %fd5144, %fd5145;
	add.rz.f64 	%fd5150, %fd5144, %fd5149;
	cvt.rzi.f64.f64 	%fd5151, %fd5150;
	cvt.rzi.s32.f64 	%r381, %fd5151;
	setp.lt.s32 	%p532, %r380, 0;
	setp.ge.s32 	%p533, %r380, %r4273;
	or.pred  	%p534, %p532, %p533;
	setp.lt.s32 	%p535, %r381, 0;
	setp.ge.s32 	%p536, %r381, %r4274;
	or.pred  	%p537, %p535, %p536;
	or.pred  	%p539, %p534, %p537;
	mov.b16 	%rs4206, 0;
	mov.u16 	%rs4207, %rs4206;
	mov.u16 	%rs4208, %rs4206;
	@%p539 bra 	$L__BB0_308;
	mul.lo.s32 	%r4850, %r381, %r4275;
	cvt.u64.u32 	%rd670, %r4850;
	shl.b32 	%r4851, %r380, 2;
	cvt.u64.u32 	%rd671, %r4851;
	add.s64 	%rd672, %rd670, %rd671;
	add.s64 	%rd673, %rd1, %rd672;
	ld.global.u8 	%rs4207, [%rd673];
	ld.global.u8 	%rs4206, [%rd673+1];
	ld.global.u8 	%rs4208, [%rd673+2];
$L__BB0_308:
	setp.eq.f64 	%p540, %fd2, 0d7FF0000000000000;
	st.local.u8 	[%rd21+1], %rs4208;
	and.b16  	%rs2563, %rs4208, 255;
	st.local.u8 	[%rd22+1], %rs4206;
	and.b16  	%rs2564, %rs4206, 255;
	st.local.u8 	[%rd23+1], %rs4207;
	and.b16  	%rs2565, %rs4207, 255;
	cvt.rn.f64.u16 	%fd5152, %rs2563;
	mul.f64 	%fd5153, %fd5152, 0d3FD322D0E5604189;
	cvt.rn.f64.u16 	%fd5154, %rs2564;
	fma.rn.f64 	%fd5155, %fd5154, 0d3FE2C8B439581062, %fd5153;
	cvt.rn.f64.u16 	%fd5156, %rs2565;
	fma.rn.f64 	%fd5157, %fd5156, 0d3FBD2F1A9FBE76C9, %fd5155;
	cvt.rzi.u32.f64 	%r4853, %fd5157;
	st.local.u8 	[%rd24+1], %r4853;
	add.s32 	%r382, %r373, %r4281;
	mov.b32 	%r10334, 1;
	mov.f64 	%fd27442, %fd28513;
	@%p540 bra 	$L__BB0_312;
	setp.ltu.f64 	%p541, %fd2, 0d41E0000000000000;
	mov.f64 	%fd27442, %fd28512;
	mov.u32 	%r10333, %r11448;
	@%p541 bra 	$L__BB0_311;
	{ // callseq 70, 0
	.param .b64 param0;
	st.param.f64 	[param0], %fd1;
	.param .align 16 .b8 retval0[16];
	call.uni (retval0), 
	__internal_trig_reduction_slowpathd, 
	(
	param0
	);
	ld.param.f64 	%fd27442, [retval0];
	ld.param.b32 	%r10333, [retval0+8];
	} // callseq 70
$L__BB0_311:
	add.s32 	%r10334, %r10333, 1;
$L__BB0_312:
	shl.b32 	%r4855, %r10334, 6;
	cvt.u64.u32 	%rd674, %r4855;
	and.b64  	%rd675, %rd674, 64;
	mov.u64 	%rd676, __cudart_sin_cos_coeffs;
	add.s64 	%rd677, %rd676, %rd675;
	mul.rn.f64 	%fd5159, %fd27442, %fd27442;
	and.b32  	%r4856, %r10334, 1;
	setp.eq.b32 	%p542, %r4856, 1;
	selp.f64 	%fd5160, 0dBDA8FF8320FD8164, 0d3DE5DB65F9785EBA, %p542;
	ld.global.nc.v2.f64 	{%fd5161, %fd5162}, [%rd677];
	fma.rn.f64 	%fd5163, %fd5160, %fd5159, %fd5161;
	fma.rn.f64 	%fd5164, %fd5163, %fd5159, %fd5162;
	ld.global.nc.v2.f64 	{%fd5165, %fd5166}, [%rd677+16];
	fma.rn.f64 	%fd5167, %fd5164, %fd5159, %fd5165;
	fma.rn.f64 	%fd5168, %fd5167, %fd5159, %fd5166;
	ld.global.nc.v2.f64 	{%fd5169, %fd5170}, [%rd677+32];
	fma.rn.f64 	%fd5171, %fd5168, %fd5159, %fd5169;
	fma.rn.f64 	%fd5172, %fd5171, %fd5159, %fd5170;
	fma.rn.f64 	%fd5173, %fd5172, %fd27442, %fd27442;
	fma.rn.f64 	%fd5174, %fd5172, %fd5159, 0d3FF0000000000000;
	selp.f64 	%fd5175, %fd5174, %fd5173, %p542;
	and.b32  	%r4857, %r10334, 2;
	setp.eq.s32 	%p543, %r4857, 0;
	mov.f64 	%fd5176, 0d0000000000000000;
	sub.f64 	%fd5177, %fd5176, %fd5175;
	selp.f64 	%fd280, %fd5175, %fd5177, %p543;
	mov.f64 	%fd27443, %fd28514;
	mov.u32 	%r10335, %r11450;
	@%p1 bra 	$L__BB0_314;
	{ // callseq 71, 0
	.param .b64 param0;
	st.param.f64 	[param0], %fd1;
	.param .align 16 .b8 retval0[16];
	call.uni (retval0), 
	__internal_trig_reduction_slowpathd, 
	(
	param0
	);
	ld.param.f64 	%fd27443, [retval0];
	ld.param.b32 	%r10335, [retval0+8];
	} // callseq 71
$L__BB0_314:
	shl.b32 	%r4859, %r10335, 6;
	cvt.u64.u32 	%rd678, %r4859;
	and.b64  	%rd679, %rd678, 64;
	mov.u64 	%rd680, __cudart_sin_cos_coeffs;
	add.s64 	%rd681, %rd680, %rd679;
	mul.rn.f64 	%fd5179, %fd27443, %fd27443;
	and.b32  	%r4860, %r10335, 1;
	setp.eq.b32 	%p544, %r4860, 1;
	selp.f64 	%fd5180, 0dBDA8FF8320FD8164, 0d3DE5DB65F9785EBA, %p544;
	ld.global.nc.v2.f64 	{%fd5181, %fd5182}, [%rd681];
	fma.rn.f64 	%fd5183, %fd5180, %fd5179, %fd5181;
	fma.rn.f64 	%fd5184, %fd5183, %fd5179, %fd5182;
	ld.global.nc.v2.f64 	{%fd5185, %fd5186}, [%rd681+16];
	fma.rn.f64 	%fd5187, %fd5184, %fd5179, %fd5185;
	fma.rn.f64 	%fd5188, %fd5187, %fd5179, %fd5186;
	ld.global.nc.v2.f64 	{%fd5189, %fd5190}, [%rd681+32];
	fma.rn.f64 	%fd5191, %fd5188, %fd5179, %fd5189;
	fma.rn.f64 	%fd5192, %fd5191, %fd5179, %fd5190;
	fma.rn.f64 	%fd5193, %fd5192, %fd27443, %fd27443;
	fma.rn.f64 	%fd5194, %fd5192, %fd5179, 0d3FF0000000000000;
	selp.f64 	%fd5195, %fd5194, %fd5193, %p544;
	and.b32  	%r4861, %r10335, 2;
	setp.eq.s32 	%p545, %r4861, 0;
	mov.f64 	%fd5196, 0d0000000000000000;
	sub.f64 	%fd5197, %fd5196, %fd5195;
	selp.f64 	%fd5198, %fd5195, %fd5197, %p545;
	div.s32 	%r4862, %r382, %r4277;
	max.s32 	%r4863, %r4862, 0;
	min.s32 	%r4864, %r4863, %r9;
	cvt.rn.f64.s32 	%fd5199, %r4864;
	sub.f64 	%fd283, %fd5199, %fd6;
	mul.f64 	%fd5200, %fd283, %fd5198;
	fma.rn.f64 	%fd5201, %fd268, %fd280, %fd5200;
	add.f64 	%fd5202, %fd7, %fd5201;
	mul.f64 	%fd5203, %fd283, %fd280;
	mul.f64 	%fd5204, %fd268, %fd5198;
	sub.f64 	%fd5205, %fd5203, %fd5204;
	add.f64 	%fd5206, %fd8, %fd5205;
	mov.f64 	%fd5207, 0d3FE0000000000000;
	copysign.f64 	%fd5208, %fd5202, %fd5207;
	add.rz.f64 	%fd5209, %fd5202, %fd5208;
	cvt.rzi.f64.f64 	%fd5210, %fd5209;
	cvt.rzi.s32.f64 	%r389, %fd5210;
	copysign.f64 	%fd5211, %fd5206, %fd5207;
	add.rz.f64 	%fd5212, %fd5206, %fd5211;
	cvt.rzi.f64.f64 	%fd5213, %fd5212;
	cvt.rzi.s32.f64 	%r390, %fd5213;
	setp.lt.s32 	%p546, %r389, 0;
	setp.ge.s32 	%p547, %r389, %r4273;
	or.pred  	%p548, %p546, %p547;
	setp.lt.s32 	%p549, %r390, 0;
	setp.ge.s32 	%p550, %r390, %r4274;
	or.pred  	%p551, %p549, %p550;
	or.pred  	%p553, %p548, %p551;
	mov.b16 	%rs4209, 0;
	mov.u16 	%rs4210, %rs4209;
	mov.u16 	%rs4211, %rs4209;
	@%p553 bra 	$L__BB0_316;
	mul.lo.s32 	%r4865, %r390, %r4275;
	cvt.u64.u32 	%rd682, %r4865;
	shl.b32 	%r4866, %r389, 2;
	cvt.u64.u32 	%rd683, %r4866;
	add.s64 	%rd684, %rd682, %rd683;
	add.s64 	%rd685, %rd1, %rd684;
	ld.global.u8 	%rs4210, [%rd685];
	ld.global.u8 	%rs4209, [%rd685+1];
	ld.global.u8 	%rs4211, [%rd685+2];
$L__BB0_316:
	setp.eq.f64 	%p554, %fd2, 0d7FF0000000000000;
	st.local.u8 	[%rd21+2], %rs4211;
	and.b16  	%rs2567, %rs4211, 255;
	st.local.u8 	[%rd22+2], %rs4209;
	and.b16  	%rs2568, %rs4209, 255;
	st.local.u8 	[%rd23+2], %rs4210;
	and.b16  	%rs2569, %rs4210, 255;
	cvt.rn.f64.u16 	%fd5214, %rs2567;
	mul.f64 	%fd5215, %fd5214, 0d3FD322D0E5604189;
	cvt.rn.f64.u16 	%fd5216, %rs2568;
	fma.rn.f64 	%fd5217, %fd5216, 0d3FE2C8B439581062, %fd5215;
	cvt.rn.f64.u16 	%fd5218, %rs2569;
	fma.rn.f64 	%fd5219, %fd5218, 0d3FBD2F1A9FBE76C9, %fd5217;
	cvt.rzi.u32.f64 	%r4868, %fd5219;
	st.local.u8 	[%rd24+2], %r4868;
	add.s32 	%r4869, %r363, %r4280;
	div.s32 	%r4870, %r4869, %r4276;
	max.s32 	%r391, %r4870, 0;
	mov.b32 	%r10337, 1;
	mov.f64 	%fd27445, %fd28513;
	@%p554 bra 	$L__BB0_320;
	setp.ltu.f64 	%p555, %fd2, 0d41E0000000000000;
	mov.f64 	%fd27445, %fd28512;
	mov.u32 	%r10336, %r11448;
	@%p555 bra 	$L__BB0_319;
	{ // callseq 72, 0
	.param .b64 param0;
	st.param.f64 	[param0], %fd1;
	.param .align 16 .b8 retval0[16];
	call.uni (retval0), 
	__internal_trig_reduction_slowpathd, 
	(
	param0
	);
	ld.param.f64 	%fd27445, [retval0];
	ld.param.b32 	%r10336, [retval0+8];
	} // callseq 72
$L__BB0_319:
	add.s32 	%r10337, %r10336, 1;
$L__BB0_320:
	shl.b32 	%r4872, %r10337, 6;
	cvt.u64.u32 	%rd686, %r4872;
	and.b64  	%rd687, %rd686, 64;
	mov.u64 	%rd688, __cudart_sin_cos_coeffs;
	add.s64 	%rd689, %rd688, %rd687;
	mul.rn.f64 	%fd5221, %fd27445, %fd27445;
	and.b32  	%r4873, %r10337, 1;
	setp.eq.b32 	%p556, %r4873, 1;
	selp.f64 	%fd5222, 0dBDA8FF8320FD8164, 0d3DE5DB65F9785EBA, %p556;
	ld.global.nc.v2.f64 	{%fd5223, %fd5224}, [%rd689];
	fma.rn.f64 	%fd5225, %fd5222, %fd5221, %fd5223;
	fma.rn.f64 	%fd5226, %fd5225, %fd5221, %fd5224;
	ld.global.nc.v2.f64 	{%fd5227, %fd5228}, [%rd689+16];
	fma.rn.f64 	%fd5229, %fd5226, %fd5221, %fd5227;
	fma.rn.f64 	%fd5230, %fd5229, %fd5221, %fd5228;
	ld.global.nc.v2.f64 	{%fd5231, %fd5232}, [%rd689+32];
	fma.rn.f64 	%fd5233, %fd5230, %fd5221, %fd5231;
	fma.rn.f64 	%fd5234, %fd5233, %fd5221, %fd5232;
	fma.rn.f64 	%fd5235, %fd5234, %fd27445, %fd27445;
	fma.rn.f64 	%fd5236, %fd5234, %fd5221, 0d3FF0000000000000;
	selp.f64 	%fd5237, %fd5236, %fd5235, %p556;
	and.b32  	%r4874, %r10337, 2;
	setp.eq.s32 	%p557, %r4874, 0;
	mov.f64 	%fd5238, 0d0000000000000000;
	sub.f64 	%fd5239, %fd5238, %fd5237;
	selp.f64 	%fd287, %fd5237, %fd5239, %p557;
	mov.f64 	%fd27446, %fd28514;
	mov.u32 	%r10338, %r11450;
	@%p1 bra 	$L__BB0_322;
	{ // callseq 73, 0
	.param .b64 param0;
	st.param.f64 	[param0], %fd1;
	.param .align 16 .b8 retval0[16];
	call.uni (retval0), 
	__internal_trig_reduction_slowpathd, 
	(
	param0
	);
	ld.param.f64 	%fd27446, [retval0];
	ld.param.b32 	%r10338, [retval0+8];
	} // callseq 73
$L__BB0_322:
	shl.b32 	%r4876, %r10338, 6;
	cvt.u64.u32 	%rd690, %r4876;
	and.b64  	%rd691, %rd690, 64;
	mov.u64 	%rd692, __cudart_sin_cos_coeffs;
	add.s64 	%rd693, %rd692, %rd691;
	mul.rn.f64 	%fd5241, %fd27446, %fd27446;
	and.b32  	%r4877, %r10338, 1;
	setp.eq.b32 	%p558, %r4877, 1;
	selp.f64 	%fd5242, 0dBDA8FF8320FD8164, 0d3DE5DB65F9785EBA, %p558;
	ld.global.nc.v2.f64 	{%fd5243, %fd5244}, [%rd693];
	fma.rn.f64 	%fd5245, %fd5242, %fd5241, %fd5243;
	fma.rn.f64 	%fd5246, %fd5245, %fd5241, %fd5244;
	ld.global.nc.v2.f64 	{%fd5247, %fd5248}, [%rd693+16];
	fma.rn.f64 	%fd5249, %fd5246, %fd5241, %fd5247;
	fma.rn.f64 	%fd5250, %fd5249, %fd5241, %fd5248;
	ld.global.nc.v2.f64 	{%fd5251, %fd5252}, [%rd693+32];
	fma.rn.f64 	%fd5253, %fd5250, %fd5241, %fd5251;
	fma.rn.f64 	%fd5254, %fd5253, %fd5241, %fd5252;
	fma.rn.f64 	%fd5255, %fd5254, %fd27446, %fd27446;
	fma.rn.f64 	%fd5256, %fd5254, %fd5241, 0d3FF0000000000000;
	selp.f64 	%fd5257, %fd5256, %fd5255, %p558;
	and.b32  	%r4878, %r10338, 2;
	setp.eq.s32 	%p559, %r4878, 0;
	mov.f64 	%fd5258, 0d0000000000000000;
	sub.f64 	%fd5259, %fd5258, %fd5257;
	selp.f64 	%fd5260, %fd5257, %fd5259, %p559;
	min.s32 	%r4879, %r391, %r8;
	cvt.rn.f64.s32 	%fd5261, %r4879;
	sub.f64 	%fd290, %fd5261, %fd5;
	mul.f64 	%fd5262, %fd269, %fd5260;
	fma.rn.f64 	%fd5263, %fd290, %fd287, %fd5262;
	add.f64 	%fd5264, %fd7, %fd5263;
	mul.f64 	%fd5265, %fd269, %fd287;
	mul.f64 	%fd5266, %fd290, %fd5260;
	sub.f64 	%fd5267, %fd5265, %fd5266;
	add.f64 	%fd5268, %fd8, %fd5267;
	mov.f64 	%fd5269, 0d3FE0000000000000;
	copysign.f64 	%fd5270, %fd5264, %fd5269;
	add.rz.f64 	%fd5271, %fd5264, %fd5270;
	cvt.rzi.f64.f64 	%fd5272, %fd5271;
	cvt.rzi.s32.f64 	%r398, %fd5272;
	copysign.f64 	%fd5273, %fd5268, %fd5269;
	add.rz.f64 	%fd5274, %fd5268, %fd5273;
	cvt.rzi.f64.f64 	%fd5275, %fd5274;
	cvt.rzi.s32.f64 	%r399, %fd5275;
	setp.lt.s32 	%p560, %r398, 0;
	setp.ge.s32 	%p561, %r398, %r4273;
	or.pred  	%p562, %p560, %p561;
	setp.lt.s32 	%p563, %r399, 0;
	setp.ge.s32 	%p564, %r399, %r4274;
	or.pred  	%p565, %p563, %p564;
	or.pred  	%p567, %p562, %p565;
	mov.b16 	%rs4212, 0;
	mov.u16 	%rs4213, %rs4212;
	mov.u16 	%rs4214, %rs4212;
	@%p567 bra 	$L__BB0_324;
	mul.lo.s32 	%r4880, %r399, %r4275;
	cvt.u64.u32 	%rd694, %r4880;
	shl.b32 	%r4881, %r398, 2;
	cvt.u64.u32 	%rd695, %r4881;
	add.s64 	%rd696, %rd694, %rd695;
	add.s64 	%rd697, %rd1, %rd696;
	ld.global.u8 	%rs4213, [%rd697];
	ld.global.u8 	%rs4212, [%rd697+1];
	ld.global.u8 	%rs4214, [%rd697+2];
$L__BB0_324:
	setp.eq.f64 	%p568, %fd2, 0d7FF0000000000000;
	st.local.u8 	[%rd21+3], %rs4214;
	and.b16  	%rs2571, %rs4214, 255;
	st.local.u8 	[%rd22+3], %rs4212;
	and.b16  	%rs2572, %rs4212, 255;
	st.local.u8 	[%rd23+3], %rs4213;
	and.b16  	%rs2573, %rs4213, 255;
	cvt.rn.f64.u16 	%fd5276, %rs2571;
	mul.f64 	%fd5277, %fd5276, 0d3FD322D0E5604189;
	cvt.rn.f64.u16 	%fd5278, %rs2572;
	fma.rn.f64 	%fd5279, %fd5278, 0d3FE2C8B439581062, %fd5277;
	cvt.rn.f64.u16 	%fd5280, %rs2573;
	fma.rn.f64 	%fd5281, %fd5280, 0d3FBD2F1A9FBE76C9, %fd5279;
	cvt.rzi.u32.f64 	%r4883, %fd5281;
	st.local.u8 	[%rd24+3], %r4883;
	mov.b32 	%r10340, 1;
	mov.f64 	%fd27448, %fd28513;
	@%p568 bra 	$L__BB0_328;
	setp.ltu.f64 	%p569, %fd2, 0d41E0000000000000;
	mov.f64 	%fd27448, %fd28512;
	mov.u32 	%r10339, %r11448;
	@%p569 bra 	$L__BB0_327;
	{ // callseq 74, 0
	.param .b64 param0;
	st.param.f64 	[param0], %fd1;
	.param .align 16 .b8 retval0[16];
	call.uni (retval0), 
	__internal_trig_reduction_slowpathd, 
	(
	param0
	);
	ld.param.f64 	%fd27448, [retval0];
	ld.param.b32 	%r10339, [retval0+8];
	} // callseq 74
$L__BB0_327:
	add.s32 	%r10340, %r10339, 1;
$L__BB0_328:
	shl.b32 	%r4885, %r10340, 6;
	cvt.u64.u32 	%rd698, %r4885;
	and.b64  	%rd699, %rd698, 64;
	mov.u64 	%rd700, __cudart_sin_cos_coeffs;
	add.s64 	%rd701, %rd700, %rd699;
	mul.rn.f64 	%fd5283, %fd27448, %fd27448;
	and.b32  	%r4886, %r10340, 1;
	setp.eq.b32 	%p570, %r4886, 1;
	selp.f64 	%fd5284, 0dBDA8FF8320FD8164, 0d3DE5DB65F9785EBA, %p570;
	ld.global.nc.v2.f64 	{%fd5285, %fd5286}, [%rd701];
	fma.rn.f64 	%fd5287, %fd5284, %fd5283, %fd5285;
	fma.rn.f64 	%fd5288, %fd5287, %fd5283, %fd5286;
	ld.global.nc.v2.f64 	{%fd5289, %fd5290}, [%rd701+16];
	fma.rn.f64 	%fd5291, %fd5288, %fd5283, %fd5289;
	fma.rn.f64 	%fd5292, %fd5291, %fd5283, %fd5290;
	ld.global.nc.v2.f64 	{%fd5293, %fd5294}, [%rd701+32];
	fma.rn.f64 	%fd5295, %fd5292, %fd5283, %fd5293;
	fma.rn.f64 	%fd5296, %fd5295, %fd5283, %fd5294;
	fma.rn.f64 	%fd5297, %fd5296, %fd27448, %fd27448;
	fma.rn.f64 	%fd5298, %fd5296, %fd5283, 0d3FF0000000000000;
	selp.f64 	%fd5299, %fd5298, %fd5297, %p570;
	and.b32  	%r4887, %r10340, 2;
	setp.eq.s32 	%p571, %r4887, 0;
	mov.f64 	%fd5300, 0d0000000000000000;
	sub.f64 	%fd5301, %fd5300, %fd5299;
	selp.f64 	%fd294, %fd5299, %fd5301, %p571;
	mov.f64 	%fd27449, %fd28514;
	mov.u32 	%r10341, %r11450;
	@%p1 bra 	$L__BB0_330;
	{ // callseq 75, 0
	.param .b64 param0;
	st.param.f64 	[param0], %fd1;
	.param .align 16 .b8 retval0[16];
	call.uni (retval0), 
	__internal_trig_reduction_slowpathd, 
	(
	param0
	);
	ld.param.f64 	%fd27449, [retval0];
	ld.param.b32 	%r10341, [retval0+8];
	} // callseq 75
$L__BB0_330:
	shl.b32 	%r4889, %r10341, 6;
	cvt.u64.u32 	%rd702, %r4889;
	and.b64  	%rd703, %rd702, 64;
	mov.u64 	%rd704, __cudart_sin_cos_coeffs;
	add.s64 	%rd705, %rd704, %rd703;
	mul.rn.f64 	%fd5303, %fd27449, %fd27449;
	and.b32  	%r4890, %r10341, 1;
	setp.eq.b32 	%p572, %r4890, 1;
	selp.f64 	%fd5304, 0dBDA8FF8320FD8164, 0d3DE5DB65F9785EBA, %p572;
	ld.global.nc.v2.f64 	{%fd5305, %fd5306}, [%rd705];
	fma.rn.f64 	%fd5307, %fd5304, %fd5303, %fd5305;
	fma.rn.f64 	%fd5308, %fd5307, %fd5303, %fd5306;
	ld.global.nc.v2.f64 	{%fd5309, %fd5310}, [%rd705+16];
	fma.rn.f64 	%fd5311, %fd5308, %fd5303, %fd5309;
	fma.rn.f64 	%fd5312, %fd5311, %fd5303, %fd5310;
	ld.global.nc.v2.f64 	{%fd5313, %fd5314}, [%rd705+32];
	fma.rn.f64 	%fd5315, %fd5312, %fd5303, %fd5313;
	fma.rn.f64 	%fd5316, %fd5315, %fd5303, %fd5314;
	fma.rn.f64 	%fd5317, %fd5316, %fd27449, %fd27449;
	fma.rn.f64 	%fd5318, %fd5316, %fd5303, 0d3FF0000000000000;
	selp.f64 	%fd5319, %fd5318, %fd5317, %p572;
	and.b32  	%r4891, %r10341, 2;
	setp.eq.s32 	%p573, %r4891, 0;
	mov.f64 	%fd5320, 0d0000000000000000;
	sub.f64 	%fd5321, %fd5320, %fd5319;
	selp.f64 	%fd5322, %fd5319, %fd5321, %p573;
	mul.f64 	%fd5323, %fd276, %fd5322;
	fma.rn.f64 	%fd5324, %fd290, %fd294, %fd5323;
	add.f64 	%fd5325, %fd7, %fd5324;
	mul.f64 	%fd5326, %fd276, %fd294;
	mul.f64 	%fd5327, %fd290, %fd5322;
	sub.f64 	%fd5328, %fd5326, %fd5327;
	add.f64 	%fd5329, %fd8, %fd5328;
	mov.f64 	%fd5330, 0d3FE0000000000000;
	copysign.f64 	%fd5331, %fd5325, %fd5330;
	add.rz.f64 	%fd5332, %fd5325, %fd5331;
	cvt.rzi.f64.f64 	%fd5333, %fd5332;
	cvt.rzi.s32.f64 	%r406, %fd5333;
	copysign.f64 	%fd5334, %fd5329, %fd5330;
	add.rz.f64 	%fd5335, %fd5329, %fd5334;
	cvt.rzi.f64.f64 	%fd5336, %fd5335;
	cvt.rzi.s32.f64 	%r407, %fd5336;
	setp.lt.s32 	%p574, %r406, 0;
	setp.ge.s32 	%p575, %r406, %r4273;
	or.pred  	%p576, %p574, %p575;
	setp.lt.s32 	%p577, %r407, 0;
	setp.ge.s32 	%p578, %r407, %r4274;
	or.pred  	%p579, %p577, %p578;
	or.pred  	%p581, %p576, %p579;
	mov.b16 	%rs4215, 0;
	mov.u16 	%rs4216, %rs4215;
	mov.u16 	%rs4217, %rs4215;
	@%p581 bra 	$L__BB0_332;
	mul.lo.s32 	%r4892, %r407, %r4275;
	cvt.u64.u32 	%rd706, %r4892;
	shl.b32 	%r4893, %r406, 2;
	cvt.u64.u32 	%rd707, %r4893;
	add.s64 	%rd708, %rd706, %rd707;
	add.s64 	%rd709, %rd1, %rd708;
	ld.global.u8 	%rs4216, [%rd709];
	ld.global.u8 	%rs4215, [%rd709+1];
	ld.global.u8 	%rs4217, [%rd709+2];
$L__BB0_332:
	setp.eq.f64 	%p582, %fd2, 0d7FF0000000000000;
	st.local.u8 	[%rd21+4], %rs4217;
	and.b16  	%rs2575, %rs4217, 255;
	st.local.u8 	[%rd22+4], %rs4215;
	and.b16  	%rs2576, %rs4215, 255;
	st.local.u8 	[%rd23+4], %rs4216;
	and.b16  	%rs2577, %rs4216, 255;
	cvt.rn.f64.u16 	%fd5337, %rs2575;
	mul.f64 	%fd5338, %fd5337, 0d3FD322D0E5604189;
	cvt.rn.f64.u16 	%fd5339, %rs2576;
	fma.rn.f64 	%fd5340, %fd5339, 0d3FE2C8B439581062, %fd5338;
	cvt.rn.f64.u16 	%fd5341, %rs2577;
	fma.rn.f64 	%fd5342, %fd5341, 0d3FBD2F1A9FBE76C9, %fd5340;
	cvt.rzi.u32.f64 	%r4895, %fd5342;
	st.local.u8 	[%rd24+4], %r4895;
	mov.b32 	%r10343, 1;
	mov.f64 	%fd27451, %fd28513;
	@%p582 bra 	$L__BB0_336;
	setp.ltu.f64 	%p583, %fd2, 0d41E0000000000000;
	mov.f64 	%fd27451, %fd28512;
	mov.u32 	%r10342, %r11448;
	@%p583 bra 	$L__BB0_335;
	{ // callseq 76, 0
	.param .b64 param0;
	st.param.f64 	[param0], %fd1;
	.param .align 16 .b8 retval0[16];
	call.uni (retval0), 
	__internal_trig_reduction_slowpathd, 
	(
	param0
	);
	ld.param.f64 	%fd27451, [retval0];
	ld.param.b32 	%r10342, [retval0+8];
	} // callseq 76
$L__BB0_335:
	add.s32 	%r10343, %r10342, 1;
$L__BB0_336:
	shl.b32 	%r4897, %r10343, 6;
	cvt.u64.u32 	%rd710, %r4897;
	and.b64  	%rd711, %rd710, 64;
	mov.u64 	%rd712, __cudart_sin_cos_coeffs;
	add.s64 	%rd713, %rd712, %rd711;
	mul.rn.f64 	%fd5344, %fd27451, %fd27451;
	and.b32  	%r4898, %r10343, 1;
	setp.eq.b32 	%p584, %r4898, 1;
	selp.f64 	%fd5345, 0dBDA8FF8320FD8164, 0d3DE5DB65F9785EBA, %p584;
	ld.global.nc.v2.f64 	{%fd5346, %fd5347}, [%rd713];
	fma.rn.f64 	%fd5348, %fd5345, %fd5344, %fd5346;
	fma.rn.f64 	%fd5349, %fd5348, %fd5344, %fd5347;
	ld.global.nc.v2.f64 	{%fd5350, %fd5351}, [%rd713+16];
	fma.rn.f64 	%fd5352, %fd5349, %fd5344, %fd5350;
	fma.rn.f64 	%fd5353, %fd5352, %fd5344, %fd5351;
	ld.global.nc.v2.f64 	{%fd5354, %fd5355}, [%rd713+32];
	fma.rn.f64 	%fd5356, %fd5353, %fd5344, %fd5354;
	fma.rn.f64 	%fd5357, %fd5356, %fd5344, %fd5355;
	fma.rn.f64 	%fd5358, %fd5357, %fd27451, %fd27451;
	fma.rn.f64 	%fd5359, %fd5357, %fd5344, 0d3FF0000000000000;
	selp.f64 	%fd5360, %fd5359, %fd5358, %p584;
	and.b32  	%r4899, %r10343, 2;
	setp.eq.s32 	%p585, %r4899, 0;
	mov.f64 	%fd5361, 0d0000000000000000;
	sub.f64 	%fd5362, %fd5361, %fd5360;
	selp.f64 	%fd300, %fd5360, %fd5362, %p585;
	mov.f64 	%fd27452, %fd28514;
	mov.u32 	%r10344, %r11450;
	@%p1 bra 	$L__BB0_338;
	{ // callseq 77, 0
	.param .b64 param0;
	st.param.f64 	[param0], %fd1;
	.param .align 16 .b8 retval0[16];
	call.uni (retval0), 
	__internal_trig_reduction_slowpathd, 
	(
	param0
	);
	ld.param.f64 	%fd27452, [retval0];
	ld.param.b32 	%r10344, [retval0+8];
	} // callseq 77
$L__BB0_338:
	shl.b32 	%r4901, %r10344, 6;
	cvt.u64.u32 	%rd714, %r4901;
	and.b64  	%rd715, %rd714, 64;
	mov.u64 	%rd716, __cudart_sin_cos_coeffs;
	add.s64 	%rd717, %rd716, %rd715;
	mul.rn.f64 	%fd5364, %fd27452, %fd27452;
	and.b32  	%r4902, %r10344, 1;
	setp.eq.b32 	%p586, %r4902, 1;
	selp.f64 	%fd5365, 0dBDA8FF8320FD8164, 0d3DE5DB65F9785EBA, %p586;
	ld.global.nc.v2.f64 	{%fd5366, %fd5367}, [%rd717];
	fma.rn.f64 	%fd5368, %fd5365, %fd5364, %fd5366;
	fma.rn.f64 	%fd5369, %fd5368, %fd5364, %fd5367;
	ld.global.nc.v2.f64 	{%fd5370, %fd5371}, [%rd717+16];
	fma.rn.f64 	%fd5372, %fd5369, %fd5364, %fd5370;
	fma.rn.f64 	%fd5373, %fd5372, %fd5364, %fd5371;
	ld.global.nc.v2.f64 	{%fd5374, %fd5375}, [%rd717+32];
	fma.rn.f64 	%fd5376, %fd5373, %fd5364, %fd5374;
	fma.rn.f64 	%fd5377, %fd5376, %fd5364, %fd5375;
	fma.rn.f64 	%fd5378, %fd5377, %fd27452, %fd27452;
	fma.rn.f64 	%fd5379, %fd5377, %fd5364, 0d3FF0000000000000;
	selp.f64 	%fd5380, %fd5379, %fd5378, %p586;
	and.b32  	%r4903, %r10344, 2;
	setp.eq.s32 	%p587, %r4903, 0;
	mov.f64 	%fd5381, 0d0000000000000000;
	sub.f64 	%fd5382, %fd5381, %fd5380;
	selp.f64 	%fd5383, %fd5380, %fd5382, %p587;
	mul.f64 	%fd5384, %fd283, %fd5383;
	fma.rn.f64 	%fd5385, %fd290, %fd300, %fd5384;
	add.f64 	%fd5386, %fd7, %fd5385;
	mul.f64 	%fd5387, %fd283, %fd300;
	mul.f64 	%fd5388, %fd290, %fd5383;
	sub.f64 	%fd5389, %fd5387, %fd5388;
	add.f64 	%fd5390, %fd8, %fd5389;
	mov.f64 	%fd5391, 0d3FE0000000000000;
	copysign.f64 	%fd5392, %fd5386, %fd5391;
	add.rz.f64 	%fd5393, %fd5386, %fd5392;
	cvt.rzi.f64.f64 	%fd5394, %fd5393;
	cvt.rzi.s32.f64 	%r414, %fd5394;
	copysign.f64 	%fd5395, %fd5390, %fd5391;
	add.rz.f64 	%fd5396, %fd5390, %fd5395;
	cvt.rzi.f64.f64 	%fd5397, %fd5396;
	cvt.rzi.s32.f64 	%r415, %fd5397;
	setp.lt.s32 	%p588, %r414, 0;
	setp.ge.s32 	%p589, %r414, %r4273;
	or.pred  	%p590, %p588, %p589;
	setp.lt.s32 	%p591, %r415, 0;
	setp.ge.s32 	%p592, %r415, %r4274;
	or.pred  	%p593, %p591, %p592;
	or.pred  	%p595, %p590, %p593;
	mov.b16 	%rs4218, 0;
	mov.u16 	%rs4219, %rs4218;
	mov.u16 	%rs4220, %rs4218;
	@%p595 bra 	$L__BB0_340;
	mul.lo.s32 	%r4904, %r415, %r4275;
	cvt.u64.u32 	%rd718, %r4904;
	shl.b32 	%r4905, %r414, 2;
	cvt.u64.u32 	%rd719, %r4905;
	add.s64 	%rd720, %rd718, %rd719;
	add.s64 	%rd721, %rd1, %rd720;
	ld.global.u8 	%rs4219, [%rd721];
	ld.global.u8 	%rs4218, [%rd721+1];
	ld.global.u8 	%rs4220, [%rd721+2];
$L__BB0_340:
	setp.eq.f64 	%p596, %fd2, 0d7FF0000000000000;
	st.local.u8 	[%rd21+5], %rs4220;
	and.b16  	%rs2579, %rs4220, 255;
	st.local.u8 	[%rd22+5], %rs4218;
	and.b16  	%rs2580, %rs4218, 255;
	st.local.u8 	[%rd23+5], %rs4219;
	and.b16  	%rs2581, %rs4219, 255;
	cvt.rn.f64.u16 	%fd5398, %rs2579;
	mul.f64 	%fd5399, %fd5398, 0d3FD322D0E5604189;
	cvt.rn.f64.u16 	%fd5400, %rs2580;
	fma.rn.f64 	%fd5401, %fd5400, 0d3FE2C8B439581062, %fd5399;
	cvt.rn.f64.u16 	%fd5402, %rs2581;
	fma.rn.f64 	%fd5403, %fd5402, 0d3FBD2F1A9FBE76C9, %fd5401;
	cvt.rzi.u32.f64 	%r4907, %fd5403;
	st.local.u8 	[%rd24+5], %r4907;
	add.s32 	%r4908, %r382, %r4281;
	div.s32 	%r4909, %r4908, %r4277;
	max.s32 	%r416, %r4909, 0;
	mov.b32 	%r10346, 1;
	mov.f64 	%fd27454, %fd28513;
	@%p596 bra 	$L__BB0_344;
	setp.ltu.f64 	%p597, %fd2, 0d41E0000000000000;
	mov.f64 	%fd27454, %fd28512;
	mov.u32 	%r10345, %r11448;
	@%p597 bra 	$L__BB0_343;
	{ // callseq 78, 0
	.param .b64 param0;
	st.param.f64 	[param0], %fd1;
	.param .align 16 .b8 retval0[16];
	call.uni (retval0), 
	__internal_trig_reduction_slowpathd, 
	(
	param0
	);
	ld.param.f64 	%fd27454, [retval0];
	ld.param.b32 	%r10345, [retval0+8];
	} // callseq 78
$L__BB0_343:
	add.s32 	%r10346, %r10345, 1;
$L__BB0_344:
	shl.b32 	%r4911, %r10346, 6;
	cvt.u64.u32 	%rd722, %r4911;
	and.b64  	%rd723, %rd722, 64;
	mov.u64 	%rd724, __cudart_sin_cos_coeffs;
	add.s64 	%rd725, %rd724, %rd723;
	mul.rn.f64 	%fd5405, %fd27454, %fd27454;
	and.b32  	%r4912, %r10346, 1;
	setp.eq.b32 	%p598, %r4912, 1;
	selp.f64 	%fd5406, 0dBDA8FF8320FD8164, 0d3DE5DB65F9785EBA, %p598;
	ld.global.nc.v2.f64 	{%fd5407, %fd5408}, [%rd725];
	fma.rn.f64 	%fd5409, %fd5406, %fd5405, %fd5407;
	fma.rn.f64 	%fd5410, %fd5409, %fd5405, %fd5408;
	ld.global.nc.v2.f64 	{%fd5411, %fd5412}, [%rd725+16];
	fma.rn.f64 	%fd5413, %fd5410, %fd5405, %fd5411;
	fma.rn.f64 	%fd5414, %fd5413, %fd5405, %fd5412;
	ld.global.nc.v2.f64 	{%fd5415, %fd5416}, [%rd725+32];
	fma.rn.f64 	%fd5417, %fd5414, %fd5405, %fd5415;
	fma.rn.f64 	%fd5418, %fd5417, %fd5405, %fd5416;
	fma.rn.f64 	%fd5419, %fd5418, %fd27454, %fd27454;
	fma.rn.f64 	%fd5420, %fd5418, %fd5405, 0d3FF0000000000000;
	selp.f64 	%fd5421, %fd5420, %fd5419, %p598;
	and.b32  	%r4913, %r10346, 2;
	setp.eq.s32 	%p599, %r4913, 0;
	mov.f64 	%fd5422, 0d0000000000000000;
	sub.f64 	%fd5423, %fd5422, %fd5421;
	selp.f64 	%fd306, %fd5421, %fd5423, %p599;
	mov.f64 	%fd27455, %fd28514;
	mov.u32 	%r10347, %r11450;
	@%p1 bra 	$L__BB0_346;
	{ // callseq 79, 0
	.param .b64 param0;
	st.param.f64 	[param0], %fd1;
	.param .align 16 .b8 retval0[16];
	call.uni (retval0), 
	__internal_trig_reduction_slowpathd, 
	(
	param0
	);
	ld.param.f64 	%fd27455, [retval0];
	ld.param.b32 	%r10347, [retval0+8];
	} // callseq 79
$L__BB0_346:
	shl.b32 	%r4915, %r10347, 6;
	cvt.u64.u32 	%rd726, %r4915;
	and.b64  	%rd727, %rd726, 64;
	mov.u64 	%rd728, __cudart_sin_cos_coeffs;
	add.s64 	%rd729, %rd728, %rd727;
	mul.rn.f64 	%fd5425, %fd27455, %fd27455;
	and.b32  	%r4916, %r10347, 1;
	setp.eq.b32 	%p600, %r4916, 1;
	selp.f64 	%fd5426, 0dBDA8FF8320FD8164, 0d3DE5DB65F9785EBA, %p600;
	ld.global.nc.v2.f64 	{%fd5427, %fd5428}, [%rd729];
	fma.rn.f64 	%fd5429, %fd5426, %fd5425, %fd5427;
	fma.rn.f64 	%fd5430, %fd5429, %fd5425, %fd5428;
	ld.global.nc.v2.f64 	{%fd5431, %fd5432}, [%rd729+16];
	fma.rn.f64 	%fd5433, %fd5430, %fd5425, %fd5431;
	fma.rn.f64 	%fd5434, %fd5433, %fd5425, %fd5432;
	ld.global.nc.v2.f64 	{%fd5435, %fd5436}, [%rd729+32];
	fma.rn.f64 	%fd5437, %fd5434, %fd5425, %fd5435;
	fma.rn.f64 	%fd5438, %fd5437, %fd5425, %fd5436;
	fma.rn.f64 	%fd5439, %fd5438, %fd27455, %fd27455;
	fma.rn.f64 	%fd5440, %fd5438, %fd5425, 0d3FF0000000000000;
	selp.f64 	%fd5441, %fd5440, %fd5439, %p600;
	and.b32  	%r4917, %r10347, 2;
	setp.eq.s32 	%p601, %r4917, 0;
	mov.f64 	%fd5442, 0d0000000000000000;
	sub.f64 	%fd5443, %fd5442, %fd5441;
	selp.f64 	%fd5444, %fd5441, %fd5443, %p601;
	min.s32 	%r4918, %r416, %r9;
	cvt.rn.f64.s32 	%fd5445, %r4918;
	sub.f64 	%fd309, %fd5445, %fd6;
	mul.f64 	%fd5446, %fd309, %fd5444;
	fma.rn.f64 	%fd5447, %fd268, %fd306, %fd5446;
	add.f64 	%fd5448, %fd7, %fd5447;
	mul.f64 	%fd5449, %fd309, %fd306;
	mul.f64 	%fd5450, %fd268, %fd5444;
	sub.f64 	%fd5451, %fd5449, %fd5450;
	add.f64 	%fd5452, %fd8, %fd5451;
	mov.f64 	%fd5453, 0d3FE0000000000000;
	copysign.f64 	%fd5454, %fd5448, %fd5453;
	add.rz.f64 	%fd5455, %fd5448, %fd5454;
	cvt.rzi.f64.f64 	%fd5456, %fd5455;
	cvt.rzi.s32.f64 	%r423, %fd5456;
	copysign.f64 	%fd5457, %fd5452, %fd5453;
	add.rz.f64 	%fd5458, %fd5452, %fd5457;
	cvt.rzi.f64.f64 	%fd5459, %fd5458;
	cvt.rzi.s32.f64 	%r424, %fd5459;
	setp.lt.s32 	%p602, %r423, 0;
	setp.ge.s32 	%p603, %r423, %r4273;
	or.pred  	%p604, %p602, %p603;
	setp.lt.s32 	%p605, %r424, 0;
	setp.ge.s32 	%p606, %r424, %r4274;
	or.pred  	%p607, %p605, %p606;
	or.pred  	%p609, %p604, %p607;
	mov.b16 	%rs4221, 0;
	mov.u16 	%rs4222, %rs4221;
	mov.u16 	%rs4223, %rs4221;
	@%p609 bra 	$L__BB0_348;
	mul.lo.s32 	%r4919, %r424, %r4275;
	cvt.u64.u32 	%rd730, %r4919;
	shl.b32 	%r4920, %r423, 2;
	cvt.u64.u32 	%rd731, %r4920;
	add.s64 	%rd732, %rd730, %rd731;
	add.s64 	%rd733, %rd1, %rd732;
	ld.global.u8 	%rs4222, [%rd733];
	ld.global.u8 	%rs4221, [%rd733+1];
	ld.global.u8 	%rs4223, [%rd733+2];
$L__BB0_348:
	setp.eq.f64 	%p610, %fd2, 0d7FF0000000000000;
	st.local.u8 	[%rd21+6], %rs4223;
	and.b16  	%rs2583, %rs4223, 255;
	st.local.u8 	[%rd22+6], %rs4221;
	and.b16  	%rs2584, %rs4221, 255;
	st.local.u8 	[%rd23+6], %rs4222;
	and.b16  	%rs2585, %rs4222, 255;
	cvt.rn.f64.u16 	%fd5460, %rs2583;
	mul.f64 	%fd5461, %fd5460, 0d3FD322D0E5604189;
	cvt.rn.f64.u16 	%fd5462, %rs2584;
	fma.rn.f64 	%fd5463, %fd5462, 0d3FE2C8B439581062, %fd5461;
	cvt.rn.f64.u16 	%fd5464, %rs2585;
	fma.rn.f64 	%fd5465, %fd5464, 0d3FBD2F1A9FBE76C9, %fd5463;
	cvt.rzi.u32.f64 	%r4922, %fd5465;
	st.local.u8 	[%rd24+6], %r4922;
	mov.b32 	%r10349, 1;
	mov.f64 	%fd27457, %fd28513;
	@%p610 bra 	$L__BB0_352;
	setp.ltu.f64 	%p611, %fd2, 0d41E0000000000000;
	mov.f64 	%fd27457, %fd28512;
	mov.u32 	%r10348, %r11448;
	@%p611 bra 	$L__BB0_351;
	{ // callseq 80, 0
	.param .b64 param0;
	st.param.f64 	[param0], %fd1;
	.param .align 16 .b8 retval0[16];
	call.uni (retval0), 
	__internal_trig_reduction_slowpathd, 
	(
	param0
	);
	ld.param.f64 	%fd27457, [retval0];
	ld.param.b32 	%r10348, [retval0+8];
	} // callseq 80
$L__BB0_351:
	add.s32 	%r10349, %r10348, 1;
$L__BB0_352:
	shl.b32 	%r4924, %r10349, 6;
	cvt.u64.u32 	%rd734, %r4924;
	and.b64  	%rd735, %rd734, 64;
	mov.u64 	%rd736, __cudart_sin_cos_coeffs;
	add.s64 	%rd737, %rd736, %rd735;
	mul.rn.f64 	%fd5467, %fd27457, %fd27457;
	and.b32  	%r4925, %r10349, 1;
	setp.eq.b32 	%p612, %r4925, 1;
	selp.f64 	%fd5468, 0dBDA8FF8320FD8164, 0d3DE5DB65F9785EBA, %p612;
	ld.global.nc.v2.f64 	{%fd5469, %fd5470}, [%rd737];
	fma.rn.f64 	%fd5471, %fd5468, %fd5467, %fd5469;
	fma.rn.f64 	%fd5472, %fd5471, %fd5467, %fd5470;
	ld.global.nc.v2.f64 	{%fd5473, %fd5474}, [%rd737+16];
	fma.rn.f64 	%fd5475, %fd5472, %fd5467, %fd5473;
	fma.rn.f64 	%fd5476, %fd5475, %fd5467, %fd5474;
	ld.global.nc.v2.f64 	{%fd5477, %fd5478}, [%rd737+32];
	fma.rn.f64 	%fd5479, %fd5476, %fd5467, %fd5477;
	fma.rn.f64 	%fd5480, %fd5479, %fd5467, %fd5478;
	fma.rn.f64 	%fd5481, %fd5480, %fd27457, %fd27457;
	fma.rn.f64 	%fd5482, %fd5480, %fd5467, 0d3FF0000000000000;
	selp.f64 	%fd5483, %fd5482, %fd5481, %p612;
	and.b32  	%r4926, %r10349, 2;
	setp.eq.s32 	%p613, %r4926, 0;
	mov.f64 	%fd5484, 0d0000000000000000;
	sub.f64 	%fd5485, %fd5484, %fd5483;
	selp.f64 	%fd313, %fd5483, %fd5485, %p613;
	mov.f64 	%fd27458, %fd28514;
	mov.u32 	%r10350, %r11450;
	@%p1 bra 	$L__BB0_354;
	{ // callseq 81, 0
	.param .b64 param0;
	st.param.f64 	[param0], %fd1;
	.param .align 16 .b8 retval0[16];
	call.uni (retval0), 
	__internal_trig_reduction_slowpathd, 
	(
	param0
	);
	ld.param.f64 	%fd27458, [retval0];
	ld.param.b32 	%r10350, [retval0+8];
	} // callseq 81
$L__BB0_354:
	shl.b32 	%r4928, %r10350, 6;
	cvt.u64.u32 	%rd738, %r4928;
	and.b64  	%rd739, %rd738, 64;
	mov.u64 	%rd740, __cudart_sin_cos_coeffs;
	add.s64 	%rd741, %rd740, %rd739;
	mul.rn.f64 	%fd5487, %fd27458, %fd27458;
	and.b32  	%r4929, %r10350, 1;
	setp.eq.b32 	%p614, %r4929, 1;
	selp.f64 	%fd5488, 0dBDA8FF8320FD8164, 0d3DE5DB65F9785EBA, %p614;
	ld.global.nc.v2.f64 	{%fd5489, %fd5490}, [%rd741];
	fma.rn.f64 	%fd5491, %fd5488, %fd5487, %fd5489;
	fma.rn.f64 	%fd5492, %fd5491, %fd5487, %fd5490;
	ld.global.nc.v2.f64 	{%fd5493, %fd5494}, [%rd741+16];
	fma.rn.f64 	%fd5495, %fd5492, %fd5487, %fd5493;
	fma.rn.f64 	%fd5496, %fd5495, %fd5487, %fd5494;
	ld.global.nc.v2.f64 	{%fd5497, %fd5498}, [%rd741+32];
	fma.rn.f64 	%fd5499, %fd5496, %fd5487, %fd5497;
	fma.rn.f64 	%fd5500, %fd5499, %fd5487, %fd5498;
	fma.rn.f64 	%fd5501, %fd5500, %fd27458, %fd27458;
	fma.rn.f64 	%fd5502, %fd5500, %fd5487, 0d3FF0000000000000;
	selp.f64 	%fd5503, %fd5502, %fd5501, %p614;
	and.b32  	%r4930, %r10350, 2;
	setp.eq.s32 	%p615, %r4930, 0;
	mov.f64 	%fd5504, 0d0000000000000000;
	sub.f64 	%fd5505, %fd5504, %fd5503;
	selp.f64 	%fd5506, %fd5503, %fd5505, %p615;
	mul.f64 	%fd5507, %fd309, %fd5506;
	fma.rn.f64 	%fd5508, %fd290, %fd313, %fd5507;
	add.f64 	%fd5509, %fd7, %fd5508;
	mul.f64 	%fd5510, %fd309, %fd313;
	mul.f64 	%fd5511, %fd290, %fd5506;
	sub.f64 	%fd5512, %fd5510, %fd5511;
	add.f64 	%fd5513, %fd8, %fd5512;
	mov.f64 	%fd5514, 0d3FE0000000000000;
	copysign.f64 	%fd5515, %fd5509, %fd5514;
	add.rz.f64 	%fd5516, %fd5509, %fd5515;
	cvt.rzi.f64.f64 	%fd5517, %fd5516;
	cvt.rzi.s32.f64 	%r431, %fd5517;
	copysign.f64 	%fd5518, %fd5513, %fd5514;
	add.rz.f64 	%fd5519, %fd5513, %fd5518;
	cvt.rzi.f64.f64 	%fd5520, %fd5519;
	cvt.rzi.s32.f64 	%r432, %fd5520;
	setp.lt.s32 	%p616, %r431, 0;
	setp.ge.s32 	%p617, %r431, %r4273;
	or.pred  	%p618, %p616, %p617;
	setp.lt.s32 	%p619, %r432, 0;
	setp.ge.s32 	%p620, %r432, %r4274;
	or.pred  	%p621, %p619, %p620;
	or.pred  	%p623, %p618, %p621;
	mov.b16 	%rs4224, 0;
	mov.u16 	%rs4225, %rs4224;
	mov.u16 	%rs4226, %rs4224;
	@%p623 bra 	$L__BB0_356;
	mul.lo.s32 	%r4931, %r432, %r4275;
	cvt.u64.u32 	%rd742, %r4931;
	shl.b32 	%r4932, %r431, 2;
	cvt.u64.u32 	%rd743, %r4932;
	add.s64 	%rd744, %rd742, %rd743;
	add.s64 	%rd745, %rd1, %rd744;
	ld.global.u8 	%rs4225, [%rd745];
	ld.global.u8 	%rs4224, [%rd745+1];
	ld.global.u8 	%rs4226, [%rd745+2];
$L__BB0_356:
	st.local.u8 	[%rd21+7], %rs4226;
	and.b16  	%rs2587, %rs4226, 255;
	st.local.u8 	[%rd22+7], %rs4224;
	and.b16  	%rs2588, %rs4224, 255;
	st.local.u8 	[%rd23+7], %rs4225;
	and.b16  	%rs2589, %rs4225, 255;
	cvt.rn.f64.u16 	%fd5521, %rs2587;
	mul.f64 	%fd5522, %fd5521, 0d3FD322D0E5604189;
	cvt.rn.f64.u16 	%fd5523, %rs2588;
	fma.rn.f64 	%fd5524, %fd5523, 0d3FE2C8B439581062, %fd5522;
	cvt.rn.f64.u16 	%fd5525, %rs2589;
	fma.rn.f64 	%fd5526, %fd5525, 0d3FBD2F1A9FBE76C9, %fd5524;
	cvt.rzi.u32.f64 	%r4933, %fd5526;
	st.local.u8 	[%rd24+7], %r4933;
	add.s32 	%r10401, %r10401, 8;
$L__BB0_357:
	sub.s32 	%r4934, 4, %r68;
	setp.ge.u32 	%p624, %r4934, %r68;
	@%p624 bra 	$L__BB0_491;
	add.s32 	%r435, %r142, 4;
	setp.lt.s32 	%p625, %r435, 0;
	setp.ge.s32 	%p626, %r435, %r4278;
	or.pred  	%p627, %p625, %p626;
	or.pred  	%p628, %p627, %p2;
	@%p628 bra 	$L__BB0_424;
	setp.eq.f64 	%p629, %fd2, 0d7FF0000000000000;
	mul.lo.s32 	%r4936, %r435, %r4280;
	shl.b32 	%r436, %r4936, 1;
	mul.lo.s32 	%r437, %r69, %r4281;
	mov.b32 	%r10353, 1;
	mov.f64 	%fd27460, %fd28513;
	@%p629 bra 	$L__BB0_363;
	setp.ltu.f64 	%p630, %fd2, 0d41E0000000000000;
	mov.f64 	%fd27460, %fd28512;
	mov.u32 	%r10352, %r11448;
	@%p630 bra 	$L__BB0_362;
	{ // callseq 82, 0
	.param .b64 param0;
	st.param.f64 	[param0], %fd1;
	.param .align 16 .b8 retval0[16];
	call.uni (retval0), 
	__internal_trig_reduction_slowpathd, 
	(
	param0
	);
	ld.param.f64 	%fd27460, [retval0];
	ld.param.b32 	%r10352, [retval0+8];
	} // callseq 82
$L__BB0_362:
	add.s32 	%r10353, %r10352, 1;
$L__BB0_363:
	shl.b32 	%r4938, %r10353, 6;
	cvt.u64.u32 	%rd746, %r4938;
	and.b64  	%rd747, %rd746, 64;
	mov.u64 	%rd748, __cudart_sin_cos_coeffs;
	add.s64 	%rd749, %rd748, %rd747;
	mul.rn.f64 	%fd5528, %fd27460, %fd27460;
	and.b32  	%r4939, %r10353, 1;
	setp.eq.b32 	%p631, %r4939, 1;
	selp.f64 	%fd5529, 0dBDA8FF8320FD8164, 0d3DE5DB65F9785EBA, %p631;
	ld.global.nc.v2.f64 	{%fd5530, %fd5531}, [%rd749];
	fma.rn.f64 	%fd5532, %fd5529, %fd5528, %fd5530;
	fma.rn.f64 	%fd5533, %fd5532, %fd5528, %fd5531;
	ld.global.nc.v2.f64 	{%fd5534, %fd5535}, [%rd749+16];
	fma.rn.f64 	%fd5536, %fd5533, %fd5528, %fd5534;
	fma.rn.f64 	%fd5537, %fd5536, %fd5528, %fd5535;
	ld.global.nc.v2.f64 	{%fd5538, %fd5539}, [%rd749+32];
	fma.rn.f64 	%fd5540, %fd5537, %fd5528, %fd5538;
	fma.rn.f64 	%fd5541, %fd5540, %fd5528, %fd5539;
	fma.rn.f64 	%fd5542, %fd5541, %fd27460, %fd27460;
	fma.rn.f64 	%fd5543, %fd5541, %fd5528, 0d3FF0000000000000;
	selp.f64 	%fd5544, %fd5543, %fd5542, %p631;
	and.b32  	%r4940, %r10353, 2;
	setp.eq.s32 	%p632, %r4940, 0;
	mov.f64 	%fd5545, 0d0000000000000000;
	sub.f64 	%fd5546, %fd5545, %fd5544;
	selp.f64 	%fd319, %fd5544, %fd5546, %p632;
	mov.f64 	%fd27461, %fd28514;
	mov.u32 	%r10354, %r11450;
	@%p1 bra 	$L__BB0_365;
	{ // callseq 83, 0
	.param .b64 param0;
	st.param.f64 	[param0], %fd1;
	.param .align 16 .b8 retval0[16];
	call.uni (retval0), 
	__internal_trig_reduction_slowpathd, 
	(
	param0
	);
	ld.param.f64 	%fd27461, [retval0];
	ld.param.b32 	%r10354, [retval0+8];
	} // callseq 83
$L__BB0_365:
	shl.b32 	%r4942, %r10354, 6;
	cvt.u64.u32 	%rd750, %r4942;
	and.b64  	%rd751, %rd750, 64;
	mov.u64 	%rd752, __cudart_sin_cos_coeffs;
	add.s64 	%rd753, %rd752, %rd751;
	mul.rn.f64 	%fd5548, %fd27461, %fd27461;
	and.b32  	%r4943, %r10354, 1;
	setp.eq.b32 	%p633, %r4943, 1;
	selp.f64 	%fd5549, 0dBDA8FF8320FD8164, 0d3DE5DB65F9785EBA, %p633;
	ld.global.nc.v2.f64 	{%fd5550, %fd5551}, [%rd753];
	fma.rn.f64 	%fd5552, %fd5549, %fd5548, %fd5550;
	fma.rn.f64 	%fd5553, %fd5552, %fd5548, %fd5551;
	ld.global.nc.v2.f64 	{%fd5554, %fd5555}, [%rd753+16];
	fma.rn.f64 	%fd5556, %fd5553, %fd5548, %fd5554;
	fma.rn.f64 	%fd5557, %fd5556, %fd5548, %fd5555;
	ld.global.nc.v2.f64 	{%fd5558, %fd5559}, [%rd753+32];
	fma.rn.f64 	%fd5560, %fd5557, %fd5548, %fd5558;
	fma.rn.f64 	%fd5561, %fd5560, %fd5548, %fd5559;
	fma.rn.f64 	%fd5562, %fd5561, %fd27461, %fd27461;
	fma.rn.f64 	%fd5563, %fd5561, %fd5548, 0d3FF0000000000000;
	selp.f64 	%fd5564, %fd5563, %fd5562, %p633;
	and.b32  	%r4944, %r10354, 2;
	setp.eq.s32 	%p634, %r4944, 0;
	mov.f64 	%fd5565, 0d0000000000000000;
	sub.f64 	%fd5566, %fd5565, %fd5564;
	selp.f64 	%fd5567, %fd5564, %fd5566, %p634;
	div.s32 	%r4945, %r436, %r4276;
	max.s32 	%r4946, %r4945, 0;
	min.s32 	%r4947, %r4946, %r8;
	cvt.rn.f64.s32 	%fd5568, %r4947;
	sub.f64 	%fd322, %fd5568, %fd5;
	div.s32 	%r4948, %r437, %r4277;
	max.s32 	%r4949, %r4948, 0;
	min.s32 	%r4950, %r4949, %r9;
	cvt.rn.f64.s32 	%fd5569, %r4950;
	sub.f64 	%fd323, %fd5569, %fd6;
	mul.f64 	%fd5570, %fd323, %fd5567;
	fma.rn.f64 	%fd5571, %fd322, %fd319, %fd5570;
	add.f64 	%fd5572, %fd7, %fd5571;
	mul.f64 	%fd5573, %fd323, %fd319;
	mul.f64 	%fd5574, %fd322, %fd5567;
	sub.f64 	%fd5575, %fd5573, %fd5574;
	add.f64 	%fd5576, %fd8, %fd5575;
	mov.f64 	%fd5577, 0d3FE0000000000000;
	copysign.f64 	%fd5578, %fd5572, %fd5577;
	add.rz.f64 	%fd5579, %fd5572, %fd5578;
	cvt.rzi.f64.f64 	%fd5580, %fd5579;
	cvt.rzi.s32.f64 	%r444, %fd5580;
	copysign.f64 	%fd5581, %fd5576, %fd5577;
	add.rz.f64 	%fd5582, %fd5576, %fd5581;
	cvt.rzi.f64.f64 	%fd5583, %fd5582;
	cvt.rzi.s32.f64 	%r445, %fd5583;
	setp.lt.s32 	%p635, %r444, 0;
	setp.ge.s32 	%p636, %r444, %r4273;
	or.pred  	%p637, %p635, %p636;
	setp.lt.s32 	%p638, %r445, 0;
	setp.ge.s32 	%p639, %r445, %r4274;
	or.pred  	%p640, %p638, %p639;
	or.pred  	%p642, %p637, %p640;
	mov.b16 	%rs4227, 0;
	mov.u16 	%rs4228, %rs4227;
	mov.u16 	%rs4229, %rs4227;
	@%p642 bra 	$L__BB0_367;
	mul.lo.s32 	%r4951, %r445, %r4275;
	cvt.u64.u32 	%rd754, %r4951;
	shl.b32 	%r4952, %r444, 2;
	cvt.u64.u32 	%rd755, %r4952;
	add.s64 	%rd756, %rd754, %rd755;
	add.s64 	%rd757, %rd1, %rd756;
	ld.global.u8 	%rs4228, [%rd757];
	ld.global.u8 	%rs4227, [%rd757+1];
	ld.global.u8 	%rs4229, [%rd757+2];
$L__BB0_367:
	setp.eq.f64 	%p643, %fd2, 0d7FF0000000000000;
	cvt.u64.u32 	%rd758, %r10401;
	add.s64 	%rd25, %rd2, %rd758;
	st.local.u8 	[%rd25], %rs4229;
	and.b16  	%rs2591, %rs4229, 255;
	add.s64 	%rd26, %rd3, %rd758;
	st.local.u8 	[%rd26], %rs4227;
	and.b16  	%rs2592, %rs4227, 255;
	add.s64 	%rd27, %rd4, %rd758;
	st.local.u8 	[%rd27], %rs4228;
	and.b16  	%rs2593, %rs4228, 255;
	cvt.rn.f64.u16 	%fd5584, %rs2591;
	mul.f64 	%fd5585, %fd5584, 0d3FD322D0E5604189;
	cvt.rn.f64.u16 	%fd5586, %rs2592;
	fma.rn.f64 	%fd5587, %fd5586, 0d3FE2C8B439581062, %fd5585;
	cvt.rn.f64.u16 	%fd5588, %rs2593;
	fma.rn.f64 	%fd5589, %fd5588, 0d3FBD2F1A9FBE76C9, %fd5587;
	cvt.rzi.u32.f64 	%r4954, %fd5589;
	add.s64 	%rd28, %rd5, %rd758;
	st.local.u8 	[%rd28], %r4954;
	add.s32 	%r446, %r437, %r4281;
	mov.b32 	%r10356, 1;
	mov.f64 	%fd27463, %fd28513;
	@%p643 bra 	$L__BB0_371;
	setp.ltu.f64 	%p644, %fd2, 0d41E0000000000000;
	mov.f64 	%fd27463, %fd28512;
	mov.u32 	%r10355, %r11448;
	@%p644 bra 	$L__BB0_370;
	{ // callseq 84, 0
	.param .b64 param0;
	st.param.f64 	[param0], %fd1;
	.param .align 16 .b8 retval0[16];
	call.uni (retval0), 
	__internal_trig_reduction_slowpathd, 
	(
	param0
	);
	ld.param.f64 	%fd27463, [retval0];
	ld.param.b32 	%r10355, [retval0+8];
	} // callseq 84
$L__BB0_370:
	add.s32 	%r10356, %r10355, 1;
$L__BB0_371:
	shl.b32 	%r4956, %r10356, 6;
	cvt.u64.u32 	%rd759, %r4956;
	and.b64  	%rd760, %rd759, 64;
	mov.u64 	%rd761, __cudart_sin_cos_coeffs;
	add.s64 	%rd762, %rd761, %rd760;
	mul.rn.f64 	%fd5591, %fd27463, %fd27463;
	and.b32  	%r4957, %r10356, 1;
	setp.eq.b32 	%p645, %r4957, 1;
	selp.f64 	%fd5592, 0dBDA8FF8320FD8164, 0d3DE5DB65F9785EBA, %p645;
	ld.global.nc.v2.f64 	{%fd5593, %fd5594}, [%rd762];
	fma.rn.f64 	%fd5595, %fd5592, %fd5591, %fd5593;
	fma.rn.f64 	%fd5596, %fd5595, %fd5591, %fd5594;
	ld.global.nc.v2.f64 	{%fd5597, %fd5598}, [%rd762+16];
	fma.rn.f64 	%fd5599, %fd5596, %fd5591, %fd5597;
	fma.rn.f64 	%fd5600, %fd5599, %fd5591, %fd5598;
	ld.global.nc.v2.f64 	{%fd5601, %fd5602}, [%rd762+32];
	fma.rn.f64 	%fd5603, %fd5600, %fd5591, %fd5601;
	fma.rn.f64 	%fd5604, %fd5603, %fd5591, %fd5602;
	fma.rn.f64 	%fd5605, %fd5604, %fd27463, %fd27463;
	fma.rn.f64 	%fd5606, %fd5604, %fd5591, 0d3FF0000000000000;
	selp.f64 	%fd5607, %fd5606, %fd5605, %p645;
	and.b32  	%r4958, %r10356, 2;
	setp.eq.s32 	%p646, %r4958, 0;
	mov.f64 	%fd5608, 0d0000000000000000;
	sub.f64 	%fd5609, %fd5608, %fd5607;
	selp.f64 	%fd327, %fd5607, %fd5609, %p646;
	mov.f64 	%fd27464, %fd28514;
	mov.u32 	%r10357, %r11450;
	@%p1 bra 	$L__BB0_373;
	{ // callseq 85, 0
	.param .b64 param0;
	st.param.f64 	[param0], %fd1;
	.param .align 16 .b8 retval0[16];
	call.uni (retval0), 
	__internal_trig_reduction_slowpathd, 
	(
	param0
	);
	ld.param.f64 	%fd27464, [retval0];
	ld.param.b32 	%r10357, [retval0+8];
	} // callseq 85
$L__BB0_373:
	shl.b32 	%r4960, %r10357, 6;
	cvt.u64.u32 	%rd763, %r4960;
	and.b64  	%rd764, %rd763, 64;
	mov.u64 	%rd765, __cudart_sin_cos_coeffs;
	add.s64 	%rd766, %rd765, %rd764;
	mul.rn.f64 	%fd5611, %fd27464, %fd27464;
	and.b32  	%r4961, %r10357, 1;
	setp.eq.b32 	%p647, %r4961, 1;
	selp.f64 	%fd5612, 0dBDA8FF8320FD8164, 0d3DE5DB65F9785EBA, %p647;
	ld.global.nc.v2.f64 	{%fd5613, %fd5614}, [%rd766];
	fma.rn.f64 	%fd5615, %fd5612, %fd5611, %fd5613;
	fma.rn.f64 	%fd5616, %fd5615, %fd5611, %fd5614;
	ld.global.nc.v2.f64 	{%fd5617, %fd5618}, [%rd766+16];
	fma.rn.f64 	%fd5619, %fd5616, %fd5611, %fd5617;
	fma.rn.f64 	%fd5620, %fd5619, %fd5611, %fd5618;
	ld.global.nc.v2.f64 	{%fd5621, %fd5622}, [%rd766+32];
	fma.rn.f64 	%fd5623, %fd5620, %fd5611, %fd5621;
	fma.rn.f64 	%fd5624, %fd5623, %fd5611, %fd5622;
	fma.rn.f64 	%fd5625, %fd5624, %fd27464, %fd27464;
	fma.rn.f64 	%fd5626, %fd5624, %fd5611, 0d3FF0000000000000;
	selp.f64 	%fd5627, %fd5626, %fd5625, %p647;
	and.b32  	%r4962, %r10357, 2;
	setp.eq.s32 	%p648, %r4962, 0;
	mov.f64 	%fd5628, 0d0000000000000000;
	sub.f64 	%fd5629, %fd5628, %fd5627;
	selp.f64 	%fd5630, %fd5627, %fd5629, %p648;
	div.s32 	%r4963, %r446, %r4277;
	max.s32 	%r4964, %r4963, 0;
	min.s32 	%r4965, %r4964, %r9;
	cvt.rn.f64.s32 	%fd5631, %r4965;
	sub.f64 	%fd330, %fd5631, %fd6;
	mul.f64 	%fd5632, %fd330, %fd5630;
	fma.rn.f64 	%fd5633, %fd322, %fd327, %fd5632;
	add.f64 	%fd5634, %fd7, %fd5633;
	mul.f64 	%fd5635, %fd330, %fd327;
	mul.f64 	%fd5636, %fd322, %fd5630;
	sub.f64 	%fd5637, %fd5635, %fd5636;
	add.f64 	%fd5638, %fd8, %fd5637;
	mov.f64 	%fd5639, 0d3FE0000000000000;
	copysign.f64 	%fd5640, %fd5634, %fd5639;
	add.rz.f64 	%fd5641, %fd5634, %fd5640;
	cvt.rzi.f64.f64 	%fd5642, %fd5641;
	cvt.rzi.s32.f64 	%r453, %fd5642;
	copysign.f64 	%fd5643, %fd5638, %fd5639;
	add.rz.f64 	%fd5644, %fd5638, %fd5643;
	cvt.rzi.f64.f64 	%fd5645, %fd5644;
	cvt.rzi.s32.f64 	%r454, %fd5645;
	setp.lt.s32 	%p649, %r453, 0;
	setp.ge.s32 	%p650, %r453, %r4273;
	or.pred  	%p651, %p649, %p650;
	setp.lt.s32 	%p652, %r454, 0;
	setp.ge.s32 	%p653, %r454, %r4274;
	or.pred  	%p654, %p652, %p653;
	or.pred  	%p656, %p651, %p654;
	mov.b16 	%rs4230, 0;
	mov.u16 	%rs4231, %rs4230;
	mov.u16 	%rs4232, %rs4230;
	@%p656 bra 	$L__BB0_375;
	mul.lo.s32 	%r4966, %r454, %r4275;
	cvt.u64.u32 	%rd767, %r4966;
	shl.b32 	%r4967, %r453, 2;
	cvt.u64.u32 	%rd768, %r4967;
	add.s64 	%rd769, %rd767, %rd768;
	add.s64 	%rd770, %rd1, %rd769;
	ld.global.u8 	%rs4231, [%rd770];
	ld.global.u8 	%rs4230, [%rd770+1];
	ld.global.u8 	%rs4232, [%rd770+2];
$L__BB0_375:
	setp.eq.f64 	%p657, %fd2, 0d7FF0000000000000;
	st.local.u8 	[%rd25+1], %rs4232;
	and.b16  	%rs2595, %rs4232, 255;
	st.local.u8 	[%rd26+1], %rs4230;
	and.b16  	%rs2596, %rs4230, 255;
	st.local.u8 	[%rd27+1], %rs4231;
	and.b16  	%rs2597, %rs4231, 255;
	cvt.rn.f64.u16 	%fd5646, %rs2595;
	mul.f64 	%fd5647, %fd5646, 0d3FD322D0E5604189;
	cvt.rn.f64.u16 	%fd5648, %rs2596;
	fma.rn.f64 	%fd5649, %fd5648, 0d3FE2C8B439581062, %fd5647;
	cvt.rn.f64.u16 	%fd5650, %rs2597;
	fma.rn.f64 	%fd5651, %fd5650, 0d3FBD2F1A9FBE76C9, %fd5649;
	cvt.rzi.u32.f64 	%r4969, %fd5651;
	st.local.u8 	[%rd28+1], %r4969;
	add.s32 	%r455, %r446, %r4281;
	mov.b32 	%r10359, 1;
	mov.f64 	%fd27466, %fd28513;
	@%p657 bra 	$L__BB0_379;
	setp.ltu.f64 	%p658, %fd2, 0d41E0000000000000;
	mov.f64 	%fd27466, %fd28512;
	mov.u32 	%r10358, %r11448;
	@%p658 bra 	$L__BB0_378;
	{ // callseq 86, 0
	.param .b64 param0;
	st.param.f64 	[param0], %fd1;
	.param .align 16 .b8 retval0[16];
	call.uni (retval0), 
	__internal_trig_reduction_slowpathd, 
	(
	param0
	);
	ld.param.f64 	%fd27466, [retval0];
	ld.param.b32 	%r10358, [retval0+8];
	} // callseq 86
$L__BB0_378:
	add.s32 	%r10359, %r10358, 1;
$L__BB0_379:
	shl.b32 	%r4971, %r10359, 6;
	cvt.u64.u32 	%rd771, %r4971;
	and.b64  	%rd772, %rd771, 64;
	mov.u64 	%rd773, __cudart_sin_cos_coeffs;
	add.s64 	%rd774, %rd773, %rd772;
	mul.rn.f64 	%fd5653, %fd27466, %fd27466;
	and.b32  	%r4972, %r10359, 1;
	setp.eq.b32 	%p659, %r4972, 1;
	selp.f64 	%fd5654, 0dBDA8FF8320FD8164, 0d3DE5DB65F9785EBA, %p659;
	ld.global.nc.v2.f64 	{%fd5655, %fd5656}, [%rd774];
	fma.rn.f64 	%fd5657, %fd5654, %fd5653, %fd5655;
	fma.rn.f64 	%fd5658, %fd5657, %fd5653, %fd5656;
	ld.global.nc.v2.f64 	{%fd5659, %fd5660}, [%rd774+16];
	fma.rn.f64 	%fd5661, %fd5658, %fd5653, %fd5659;
	fma.rn.f64 	%fd5662, %fd5661, %fd5653, %fd5660;
	ld.global.nc.v2.f64 	{%fd5663, %fd5664}, [%rd774+32];
	fma.rn.f64 	%fd5665, %fd5662, %fd5653, %fd5663;
	fma.rn.f64 	%fd5666, %fd5665, %fd5653, %fd5664;
	fma.rn.f64 	%fd5667, %fd5666, %fd27466, %fd27466;
	fma.rn.f64 	%fd5668, %fd5666, %fd5653, 0d3FF0000000000000;
	selp.f64 	%fd5669, %fd5668, %fd5667, %p659;
	and.b32  	%r4973, %r10359, 2;
	setp.eq.s32 	%p660, %r4973, 0;
	mov.f64 	%fd5670, 0d0000000000000000;
	sub.f64 	%fd5671, %fd5670, %fd5669;
	selp.f64 	%fd334, %fd5669, %fd5671, %p660;
	mov.f64 	%fd27467, %fd28514;
	mov.u32 	%r10360, %r11450;
	@%p1 bra 	$L__BB0_381;
	{ // callseq 87, 0
	.param .b64 param0;
	st.param.f64 	[param0], %fd1;
	.param .align 16 .b8 retval0[16];
	call.uni (retval0), 
	__internal_trig_reduction_slowpathd, 
	(
	param0
	);
	ld.param.f64 	%fd27467, [retval0];
	ld.param.b32 	%r10360, [retval0+8];
	} // callseq 87
$L__BB0_381:
	shl.b32 	%r4975, %r10360, 6;
	cvt.u64.u32 	%rd775, %r4975;
	and.b64  	%rd776, %rd775, 64;
	mov.u64 	%rd777, __cudart_sin_cos_coeffs;
	add.s64 	%rd778, %rd777, %rd776;
	mul.rn.f64 	%fd5673, %fd27467, %fd27467;
	and.b32  	%r4976, %r10360, 1;
	setp.eq.b32 	%p661, %r4976, 1;
	selp.f64 	%fd5674, 0dBDA8FF8320FD8164, 0d3DE5DB65F9785EBA, %p661;
	ld.global.nc.v2.f64 	{%fd5675, %fd5676}, [%rd778];
	fma.rn.f64 	%fd5677, %fd5674, %fd5673, %fd5675;
	fma.rn.f64 	%fd5678, %fd5677, %fd5673, %fd5676;
	ld.global.nc.v2.f64 	{%fd5679, %fd5680}, [%rd778+16];
	fma.rn.f64 	%fd5681, %fd5678, %fd5673, %fd5679;
	fma.rn.f64 	%fd5682, %fd5681, %fd5673, %fd5680;
	ld.global.nc.v2.f64 	{%fd5683, %fd5684}, [%rd778+32];
	fma.rn.f64 	%fd5685, %fd5682, %fd5673, %fd5683;
	fma.rn.f64 	%fd5686, %fd5685, %fd5673, %fd5684;
	fma.rn.f64 	%fd5687, %fd5686, %fd27467, %fd27467;
	fma.rn.f64 	%fd5688, %fd5686, %fd5673, 0d3FF0000000000000;
	selp.f64 	%fd5689, %fd5688, %fd5687, %p661;
	and.b32  	%r4977, %r10360, 2;
	setp.eq.s32 	%p662, %r4977, 0;
	mov.f64 	%fd5690, 0d0000000000000000;
	sub.f64 	%fd5691, %fd5690, %fd5689;
	selp.f64 	%fd5692, %fd5689, %fd5691, %p662;
	div.s32 	%r4978, %r455, %r4277;
	max.s32 	%r4979, %r4978, 0;
	min.s32 	%r4980, %r4979, %r9;
	cvt.rn.f64.s32 	%fd5693, %r4980;
	sub.f64 	%fd337, %fd5693, %fd6;
	mul.f64 	%fd5694, %fd337, %fd5692;
	fma.rn.f64 	%fd5695, %fd322, %fd334, %fd5694;
	add.f64 	%fd5696, %fd7, %fd5695;
	mul.f64 	%fd5697, %fd337, %fd334;
	mul.f64 	%fd5698, %fd322, %fd5692;
	sub.f64 	%fd5699, %fd5697, %fd5698;
	add.f64 	%fd5700, %fd8, %fd5699;
	mov.f64 	%fd5701, 0d3FE0000000000000;
	copysign.f64 	%fd5702, %fd5696, %fd5701;
	add.rz.f64 	%fd5703, %fd5696, %fd5702;
	cvt.rzi.f64.f64 	%fd5704, %fd5703;
	cvt.rzi.s32.f64 	%r462, %fd5704;
	copysign.f64 	%fd5705, %fd5700, %fd5701;
	add.rz.f64 	%fd5706, %fd5700, %fd5705;
	cvt.rzi.f64.f64 	%fd5707, %fd5706;
	cvt.rzi.s32.f64 	%r463, %fd5707;
	setp.lt.s32 	%p663, %r462, 0;
	setp.ge.s32 	%p664, %r462, %r4273;
	or.pred  	%p665, %p663, %p664;
	setp.lt.s32 	%p666, %r463, 0;
	setp.ge.s32 	%p667, %r463, %r4274;
	or.pred  	%p668, %p666, %p667;
	or.pred  	%p670, %p665, %p668;
	mov.b16 	%rs4233, 0;
	mov.u16 	%rs4234, %rs4233;
	mov.u16 	%rs4235, %rs4233;
	@%p670 bra 	$L__BB0_383;
	mul.lo.s32 	%r4981, %r463, %r4275;
	cvt.u64.u32 	%rd779, %r4981;
	shl.b32 	%r4982, %r462, 2;
	cvt.u64.u32 	%rd780, %r4982;
	add.s64 	%rd781, %rd779, %rd780;
	add.s64 	%rd782, %rd1, %rd781;
	ld.global.u8 	%rs4234, [%rd782];
	ld.global.u8 	%rs4233, [%rd782+1];
	ld.global.u8 	%rs4235, [%rd782+2];
$L__BB0_383:
	setp.eq.f64 	%p671, %fd2, 0d7FF0000000000000;
	st.local.u8 	[%rd25+2], %rs4235;
	and.b16  	%rs2599, %rs4235, 255;
	st.local.u8 	[%rd26+2], %rs4233;
	and.b16  	%rs2600, %rs4233, 255;
	st.local.u8 	[%rd27+2], %rs4234;
	and.b16  	%rs2601, %rs4234, 255;
	cvt.rn.f64.u16 	%fd5708, %rs2599;
	mul.f64 	%fd5709, %fd5708, 0d3FD322D0E5604189;
	cvt.rn.f64.u16 	%fd5710, %rs2600;
	fma.rn.f64 	%fd5711, %fd5710, 0d3FE2C8B439581062, %fd5709;
	cvt.rn.f64.u16 	%fd5712, %rs2601;
	fma.rn.f64 	%fd5713, %fd5712, 0d3FBD2F1A9FBE76C9, %fd5711;
	cvt.rzi.u32.f64 	%r4984, %fd5713;
	st.local.u8 	[%rd28+2], %r4984;
	add.s32 	%r4985, %r436, %r4280;
	div.s32 	%r4986, %r4985, %r4276;
	max.s32 	%r464, %r4986, 0;
	mov.b32 	%r10362, 1;
	mov.f64 	%fd27469, %fd28513;
	@%p671 bra 	$L__BB0_387;
	setp.ltu.f64 	%p672, %fd2, 0d41E0000000000000;
	mov.f64 	%fd27469, %fd28512;
	mov.u32 	%r10361, %r11448;
	@%p672 bra 	$L__BB0_386;
	{ // callseq 88, 0
	.param .b64 param0;
	st.param.f64 	[param0], %fd1;
	.param .align 16 .b8 retval0[16];
	call.uni (retval0), 
	__internal_trig_reduction_slowpathd, 
	(
	param0
	);
	ld.param.f64 	%fd27469, [retval0];
	ld.param.b32 	%r10361, [retval0+8];
	} // callseq 88
$L__BB0_386:
	add.s32 	%r10362, %r10361, 1;
$L__BB0_387:
	shl.b32 	%r4988, %r10362, 6;
	cvt.u64.u32 	%rd783, %r4988;
	and.b64  	%rd784, %rd783, 64;
	mov.u64 	%rd785, __cudart_sin_cos_coeffs;
	add.s64 	%rd786, %rd785, %rd784;
	mul.rn.f64 	%fd5715, %fd27469, %fd27469;
	and.b32  	%r4989, %r10362, 1;
	setp.eq.b32 	%p673, %r4989, 1;
	selp.f64 	%fd5716, 0dBDA8FF8320FD8164, 0d3DE5DB65F9785EBA, %p673;
	ld.global.nc.v2.f64 	{%fd5717, %fd5718}, [%rd786];
	fma.rn.f64 	%fd5719, %fd5716, %fd5715, %fd5717;
	fma.rn.f64 	%fd5720, %fd5719, %fd5715, %fd5718;
	ld.global.nc.v2.f64 	{%fd5721, %fd5722}, [%rd786+16];
	fma.rn.f64 	%fd5723, %fd5720, %fd5715, %fd5721;
	fma.rn.f64 	%fd5724, %fd5723, %fd5715, %fd5722;
	ld.global.nc.v2.f64 	{%fd5725, %fd5726}, [%rd786+32];
	fma.rn.f64 	%fd5727, %fd5724, %fd5715, %fd5725;
	fma.rn.f64 	%fd5728, %fd5727, %fd5715, %fd5726;
	fma.rn.f64 	%fd5729, %fd5728, %fd27469, %fd27469;
	fma.rn.f64 	%fd5730, %fd5728, %fd5715, 0d3FF0000000000000;
	selp.f64 	%fd5731, %fd5730, %fd5729, %p673;
	and.b32  	%r4990, %r10362, 2;
	setp.eq.s32 	%p674, %r4990, 0;
	mov.f64 	%fd5732, 0d0000000000000000;
	sub.f64 	%fd5733, %fd5732, %fd5731;
	selp.f64 	%fd341, %fd5731, %fd5733, %p674;
	mov.f64 	%fd27470, %fd28514;
	mov.u32 	%r10363, %r11450;
	@%p1 bra 	$L__BB0_389;
	{ // callseq 89, 0
	.param .b64 param0;
	st.param.f64 	[param0], %fd1;
	.param .align 16 .b8 retval0[16];
	call.uni (retval0), 
	__internal_trig_reduction_slowpathd, 
	(
	param0
	);
	ld.param.f64 	%fd27470, [retval0];
	ld.param.b32 	%r10363, [retval0+8];
	} // callseq 89
$L__BB0_389:
	shl.b32 	%r4992, %r10363, 6;
	cvt.u64.u32 	%rd787, %r4992;
	and.b64  	%rd788, %rd787, 64;
	mov.u64 	%rd789, __cudart_sin_cos_coeffs;
	add.s64 	%rd790, %rd789, %rd788;
	mul.rn.f64 	%fd5735, %fd27470, %fd27470;
	and.b32  	%r4993, %r10363, 1;
	setp.eq.b32 	%p675, %r4993, 1;
	selp.f64 	%fd5736, 0dBDA8FF8320FD8164, 0d3DE5DB65F9785EBA, %p675;
	ld.global.nc.v2.f64 	{%fd5737, %fd5738}, [%rd790];
	fma.rn.f64 	%fd5739, %fd5736, %fd5735, %fd5737;
	fma.rn.f64 	%fd5740, %fd5739, %fd5735, %fd5738;
	ld.global.nc.v2.f64 	{%fd5741, %fd5742}, [%rd790+16];
	fma.rn.f64 	%fd5743, %fd5740, %fd5735, %fd5741;
	fma.rn.f64 	%fd5744, %fd5743, %fd5735, %fd5742;
	ld.global.nc.v2.f64 	{%fd5745, %fd5746}, [%rd790+32];
	fma.rn.f64 	%fd5747, %fd5744, %fd5735, %fd5745;
	fma.rn.f64 	%fd5748, %fd5747, %fd5735, %fd5746;
	fma.rn.f64 	%fd5749, %fd5748, %fd27470, %fd27470;
	fma.rn.f64 	%fd5750, %fd5748, %fd5735, 0d3FF0000000000000;
	selp.f64 	%fd5751, %fd5750, %fd5749, %p675;
	and.b32  	%r4994, %r10363, 2;
	setp.eq.s32 	%p676, %r4994, 0;
	mov.f64 	%fd5752, 0d0000000000000000;
	sub.f64 	%fd5753, %fd5752, %fd5751;
	selp.f64 	%fd5754, %fd5751, %fd5753, %p676;
	min.s32 	%r4995, %r464, %r8;
	cvt.rn.f64.s32 	%fd5755, %r4995;
	sub.f64 	%fd344, %fd5755, %fd5;
	mul.f64 	%fd5756, %fd323, %fd5754;
	fma.rn.f64 	%fd5757, %fd344, %fd341, %fd5756;
	add.f64 	%fd5758, %fd7, %fd5757;
	mul.f64 	%fd5759, %fd323, %fd341;
	mul.f64 	%fd5760, %fd344, %fd5754;
	sub.f64 	%fd5761, %fd5759, %fd5760;
	add.f64 	%fd5762, %fd8, %fd5761;
	mov.f64 	%fd5763, 0d3FE0000000000000;
	copysign.f64 	%fd5764, %fd5758, %fd5763;
	add.rz.f64 	%fd5765, %fd5758, %fd5764;
	cvt.rzi.f64.f64 	%fd5766, %fd5765;
	cvt.rzi.s32.f64 	%r471, %fd5766;
	copysign.f64 	%fd5767, %fd5762, %fd5763;
	add.rz.f64 	%fd5768, %fd5762, %fd5767;
	cvt.rzi.f64.f64 	%fd5769, %fd5768;
	cvt.rzi.s32.f64 	%r472, %fd5769;
	setp.lt.s32 	%p677, %r471, 0;
	setp.ge.s32 	%p678, %r471, %r4273;
	or.pred  	%p679, %p677, %p678;
	setp.lt.s32 	%p680, %r472, 0;
	setp.ge.s32 	%p681, %r472, %r4274;
	or.pred  	%p682, %p680, %p681;
	or.pred  	%p684, %p679, %p682;
	mov.b16 	%rs4236, 0;
	mov.u16 	%rs4237, %rs4236;
	mov.u16 	%rs4238, %rs4236;
	@%p684 bra 	$L__BB0_391;
	mul.lo.s32 	%r4996, %r472, %r4275;
	cvt.u64.u32 	%rd791, %r4996;
	shl.b32 	%r4997, %r471, 2;
	cvt.u64.u32 	%rd792, %r4997;
	add.s64 	%rd793, %rd791, %rd792;
	add.s64 	%rd794, %rd1, %rd793;
	ld.global.u8 	%rs4237, [%rd794];
	ld.global.u8 	%rs4236, [%rd794+1];
	ld.global.u8 	%rs4238, [%rd794+2];
$L__BB0_391:
	setp.eq.f64 	%p685, %fd2, 0d7FF0000000000000;
	st.local.u8 	[%rd25+3], %rs4238;
	and.b16  	%rs2603, %rs4238, 255;
	st.local.u8 	[%rd26+3], %rs4236;
	and.b16  	%rs2604, %rs4236, 255;
	st.local.u8 	[%rd27+3], %rs4237;
	and.b16  	%rs2605, %rs4237, 255;
	cvt.rn.f64.u16 	%fd5770, %rs2603;
	mul.f64 	%fd5771, %fd5770, 0d3FD322D0E5604189;
	cvt.rn.f64.u16 	%fd5772, %rs2604;
	fma.rn.f64 	%fd5773, %fd5772, 0d3FE2C8B439581062, %fd5771;
	cvt.rn.f64.u16 	%fd5774, %rs2605;
	fma.rn.f64 	%fd5775, %fd5774, 0d3FBD2F1A9FBE76C9, %fd5773;
	cvt.rzi.u32.f64 	%r4999, %fd5775;
	st.local.u8 	[%rd28+3], %r4999;
	mov.b32 	%r10365, 1;
	mov.f64 	%fd27472, %fd28513;
	@%p685 bra 	$L__BB0_395;
	setp.ltu.f64 	%p686, %fd2, 0d41E0000000000000;
	mov.f64 	%fd27472, %fd28512;
	mov.u32 	%r10364, %r11448;
	@%p686 bra 	$L__BB0_394;
	{ // callseq 90, 0
	.param .b64 param0;
	st.param.f64 	[param0], %fd1;
	.param .align 16 .b8 retval0[16];
	call.uni (retval0), 
	__internal_trig_reduction_slowpathd, 
	(
	param0
	);
	ld.param.f64 	%fd27472, [retval0];
	ld.param.b32 	%r10364, [retval0+8];
	} // callseq 90
$L__BB0_394:
	add.s32 	%r10365, %r10364, 1;
$L__BB0_395:
	shl.b32 	%r5001, %r10365, 6;
	cvt.u64.u32 	%rd795, %r5001;
	and.b64  	%rd796, %rd795, 64;
	mov.u64 	%rd797, __cudart_sin_cos_coeffs;
	add.s64 	%rd798, %rd797, %rd796;
	mul.rn.f64 	%fd5777, %fd27472, %fd27472;
	and.b32  	%r5002, %r10365, 1;
	setp.eq.b32 	%p687, %r5002, 1;
	selp.f64 	%fd5778, 0dBDA8FF8320FD8164, 0d3DE5DB65F9785EBA, %p687;
	ld.global.nc.v2.f64 	{%fd5779, %fd5780}, [%rd798];
	fma.rn.f64 	%fd5781, %fd5778, %fd5777, %fd5779;
	fma.rn.f64 	%fd5782, %fd5781, %fd5777, %fd5780;
	ld.global.nc.v2.f64 	{%fd5783, %fd5784}, [%rd798+16];
	fma.rn.f64 	%fd5785, %fd5782, %fd5777, %fd5783;
	fma.rn.f64 	%fd5786, %fd5785, %fd5777, %fd5784;
	ld.global.nc.v2.f64 	{%fd5787, %fd5788}, [%rd798+32];
	fma.rn.f64 	%fd5789, %fd5786, %fd5777, %fd5787;
	fma.rn.f64 	%fd5790, %fd5789, %fd5777, %fd5788;
	fma.rn.f64 	%fd5791, %fd5790, %fd27472, %fd27472;
	fma.rn.f64 	%fd5792, %fd5790, %fd5777, 0d3FF0000000000000;
	selp.f64 	%fd5793, %fd5792, %fd5791, %p687;
	and.b32  	%r5003, %r10365, 2;
	setp.eq.s32 	%p688, %r5003, 0;
	mov.f64 	%fd5794, 0d0000000000000000;
	sub.f64 	%fd5795, %fd5794, %fd5793;
	selp.f64 	%fd348, %fd5793, %fd5795, %p688;
	mov.f64 	%fd27473, %fd28514;
	mov.u32 	%r10366, %r11450;
	@%p1 bra 	$L__BB0_397;
	{ // callseq 91, 0
	.param .b64 param0;
	st.param.f64 	[param0], %fd1;
	.param .align 16 .b8 retval0[16];
	call.uni (retval0), 
	__internal_trig_reduction_slowpathd, 
	(
	param0
	);
	ld.param.f64 	%fd27473, [retval0];
	ld.param.b32 	%r10366, [retval0+8];
	} // callseq 91
$L__BB0_397:
	shl.b32 	%r5005, %r10366, 6;
	cvt.u64.u32 	%rd799, %r5005;
	and.b64  	%rd800, %rd799, 64;
	mov.u64 	%rd801, __cudart_sin_cos_coeffs;
	add.s64 	%rd802, %rd801, %rd800;
	mul.rn.f64 	%fd5797, %fd27473, %fd27473;
	and.b32  	%r5006, %r10366, 1;
	setp.eq.b32 	%p689, %r5006, 1;
	selp.f64 	%fd5798, 0dBDA8FF8320FD8164, 0d3DE5DB65F9785EBA, %p689;
	ld.global.nc.v2.f64 	{%fd5799, %fd5800}, [%rd802];
	fma.rn.f64 	%fd5801, %fd5798, %fd5797, %fd5799;
	fma.rn.f64 	%fd5802, %fd5801, %fd5797, %fd5800;
	ld.global.nc.v2.f64 	{%fd5803, %fd5804}, [%rd802+16];
	fma.rn.f64 	%fd5805, %fd5802, %fd5797, %fd5803;
	fma.rn.f64 	%fd5806, %fd5805, %fd5797, %fd5804;
	ld.global.nc.v2.f64 	{%fd5807, %fd5808}, [%rd802+32];
	fma.rn.f64 	%fd5809, %fd5806, %fd5797, %fd5807;
	fma.rn.f64 	%fd5810, %fd5809, %fd5797, %fd5808;
	fma.rn.f64 	%fd5811, %fd5810, %fd27473, %fd27473;
	fma.rn.f64 	%fd5812, %fd5810, %fd5797, 0d3FF0000000000000;
	selp.f64 	%fd5813, %fd5812, %fd5811, %p689;
	and.b32  	%r5007, %r10366, 2;
	setp.eq.s32 	%p690, %r5007, 0;
	mov.f64 	%fd5814, 0d0000000000000000;
	sub.f64 	%fd5815, %fd5814, %fd5813;
	selp.f64 	%fd5816, %fd5813, %fd5815, %p690;
	mul.f64 	%fd5817, %fd330, %fd5816;
	fma.rn.f64 	%fd5818, %fd344, %fd348, %fd5817;
	add.f64 	%fd5819, %fd7, %fd5818;
	mul.f64 	%fd5820, %fd330, %fd348;
	mul.f64 	%fd5821, %fd344, %fd5816;
	sub.f64 	%fd5822, %fd5820, %fd5821;
	add.f64 	%fd5823, %fd8, %fd5822;
	mov.f64 	%fd5824, 0d3FE0000000000000;
	copysign.f64 	%fd5825, %fd5819, %fd5824;
	add.rz.f64 	%fd5826, %fd5819, %fd5825;
	cvt.rzi.f64.f64 	%fd5827, %fd5826;
	cvt.rzi.s32.f64 	%r479, %fd5827;
	copysign.f64 	%fd5828, %fd5823, %fd5824;
	add.rz.f64 	%fd5829, %fd5823, %fd5828;
	cvt.rzi.f64.f64 	%fd5830, %fd5829;
	cvt.rzi.s32.f64 	%r480, %fd5830;
	setp.lt.s32 	%p691, %r479, 0;
	setp.ge.s32 	%p692, %r479, %r4273;
	or.pred  	%p693, %p691, %p692;
	setp.lt.s32 	%p694, %r480, 0;
	setp.ge.s32 	%p695, %r480, %r4274;
	or.pred  	%p696, %p694, %p695;
	or.pred  	%p698, %p693, %p696;
	mov.b16 	%rs4239, 0;
	mov.u16 	%rs4240, %rs4239;
	mov.u16 	%rs4241, %rs4239;
	@%p698 bra 	$L__BB0_399;
	mul.lo.s32 	%r5008, %r480, %r4275;
	cvt.u64.u32 	%rd803, %r5008;
	shl.b32 	%r5009, %r479, 2;
	cvt.u64.u32 	%rd804, %r5009;
	add.s64 	%rd805, %rd803, %rd804;
	add.s64 	%rd806, %rd1, %rd805;
	ld.global.u8 	%rs4240, [%rd806];
	ld.global.u8 	%rs4239, [%rd806+1];
	ld.global.u8 	%rs4241, [%rd806+2];
$L__BB0_399:
	setp.eq.f64 	%p699, %fd2, 0d7FF0000000000000;
	st.local.u8 	[%rd25+4], %rs4241;
	and.b16  	%rs2607, %rs4241, 255;
	st.local.u8 	[%rd26+4], %rs4239;
	and.b16  	%rs2608, %rs4239, 255;
	st.local.u8 	[%rd27+4], %rs4240;
	and.b16  	%rs2609, %rs4240, 255;
	cvt.rn.f64.u16 	%fd5831, %rs2607;
	mul.f64 	%fd5832, %fd5831, 0d3FD322D0E5604189;
	cvt.rn.f64.u16 	%fd5833, %rs2608;
	fma.rn.f64 	%fd5834, %fd5833, 0d3FE2C8B439581062, %fd5832;
	cvt.rn.f64.u16 	%fd5835, %rs2609;
	fma.rn.f64 	%fd5836, %fd5835, 0d3FBD2F1A9FBE76C9, %fd5834;
	cvt.rzi.u32.f64 	%r5011, %fd5836;
	st.local.u8 	[%rd28+4], %r5011;
	mov.b32 	%r10368, 1;
	mov.f64 	%fd27475, %fd28513;
	@%p699 bra 	$L__BB0_403;
	setp.ltu.f64 	%p700, %fd2, 0d41E0000000000000;
	mov.f64 	%fd27475, %fd28512;
	mov.u32 	%r10367, %r11448;
	@%p700 bra 	$L__BB0_402;
	{ // callseq 92, 0
	.param .b64 param0;
	st.param.f64 	[param0], %fd1;
	.param .align 16 .b8 retval0[16];
	call.uni (retval0), 
	__internal_trig_reduction_slowpathd, 
	(
	param0
	);
	ld.param.f64 	%fd27475, [retval0];
	ld.param.b32 	%r10367, [retval0+8];
	} // callseq 92
$L__BB0_402:
	add.s32 	%r10368, %r10367, 1;
$L__BB0_403:
	shl.b32 	%r5013, %r10368, 6;
	cvt.u64.u32 	%rd807, %r5013;
	and.b64  	%rd808, %rd807, 64;
	mov.u64 	%rd809, __cudart_sin_cos_coeffs;
	add.s64 	%rd810, %rd809, %rd808;
	mul.rn.f64 	%fd5838, %fd27475, %fd27475;
	and.b32  	%r5014, %r10368, 1;
	setp.eq.b32 	%p701, %r5014, 1;
	selp.f64 	%fd5839, 0dBDA8FF8320FD8164, 0d3DE5DB65F9785EBA, %p701;
	ld.global.nc.v2.f64 	{%fd5840, %fd5841}, [%rd810];
	fma.rn.f64 	%fd5842, %fd5839, %fd5838, %fd5840;
	fma.rn.f64 	%fd5843, %fd5842, %fd5838, %fd5841;
	ld.global.nc.v2.f64 	{%fd5844, %fd5845}, [%rd810+16];
	fma.rn.f64 	%fd5846, %fd5843, %fd5838, %fd5844;
	fma.rn.f64 	%fd5847, %fd5846, %fd5838, %fd5845;
	ld.global.nc.v2.f64 	{%fd5848, %fd5849}, [%rd810+32];
	fma.rn.f64 	%fd5850, %fd5847, %fd5838, %fd5848;
	fma.rn.f64 	%fd5851, %fd5850, %fd5838, %fd5849;
	fma.rn.f64 	%fd5852, %fd5851, %fd27475, %fd27475;
	fma.rn.f64 	%fd5853, %fd5851, %fd5838, 0d3FF0000000000000;
	selp.f64 	%fd5854, %fd5853, %fd5852, %p701;
	and.b32  	%r5015, %r10368, 2;
	setp.eq.s32 	%p702, %r5015, 0;
	mov.f64 	%fd5855, 0d0000000000000000;
	sub.f64 	%fd5856, %fd5855, %fd5854;
	selp.f64 	%fd354, %fd5854, %fd5856, %p702;
	mov.f64 	%fd27476, %fd28514;
	mov.u32 	%r10369, %r11450;
	@%p1 bra 	$L__BB0_405;
	{ // callseq 93, 0
	.param .b64 param0;
	st.param.f64 	[param0], %fd1;
	.param .align 16 .b8 retval0[16];
	call.uni (retval0), 
	__internal_trig_reduction_slowpathd, 
	(
	param0
	);
	ld.param.f64 	%fd27476, [retval0];
	ld.param.b32 	%r10369, [retval0+8];
	} // callseq 93
$L__BB0_405:
	shl.b32 	%r5017, %r10369, 6;
	cvt.u64.u32 	%rd811, %r5017;
	and.b64  	%rd812, %rd811, 64;
	mov.u64 	%rd813, __cudart_sin_cos_coeffs;
	add.s64 	%rd814, %rd813, %rd812;
	mul.rn.f64 	%fd5858, %fd27476, %fd27476;
	and.b32  	%r5018, %r10369, 1;
	setp.eq.b32 	%p703, %r5018, 1;
	selp.f64 	%fd5859, 0dBDA8FF8320FD8164, 0d3DE5DB65F9785EBA, %p703;
	ld.global.nc.v2.f64 	{%fd5860, %fd5861}, [%rd814];
	fma.rn.f64 	%fd5862, %fd5859, %fd5858, %fd5860;
	fma.rn.f64 	%fd5863, %fd5862, %fd5858, %fd5861;
	ld.global.nc.v2.f64 	{%fd5864, %fd5865}, [%rd814+16];
	fma.rn.f64 	%fd5866, %fd5863, %fd5858, %fd5864;
	fma.rn.f64 	%fd5867, %fd5866, %fd5858, %fd5865;
	ld.global.nc.v2.f64 	{%fd5868, %fd5869}, [%rd814+32];
	fma.rn.f64 	%fd5870, %fd5867, %fd5858, %fd5868;
	fma.rn.f64 	%fd5871, %fd5870, %fd5858, %fd5869;
	fma.rn.f64 	%fd5872, %fd5871, %fd27476, %fd27476;
	fma.rn.f64 	%fd5873, %fd5871, %fd5858, 0d3FF0000000000000;
	selp.f64 	%fd5874, %fd5873, %fd5872, %p703;
	and.b32  	%r5019, %r10369, 2;
	setp.eq.s32 	%p704, %r5019, 0;
	mov.f64 	%fd5875, 0d0000000000000000;
	sub.f64 	%fd5876, %fd5875, %fd5874;
	selp.f64 	%fd5877, %fd5874, %fd5876, %p704;
	mul.f64 	%fd5878, %fd337, %fd5877;
	fma.rn.f64 	%fd5879, %fd344, %fd354, %fd5878;
	add.f64 	%fd5880, %fd7, %fd5879;
	mul.f64 	%fd5881, %fd337, %fd354;
	mul.f64 	%fd5882, %fd344, %fd5877;
	sub.f64 	%fd5883, %fd5881, %fd5882;
	add.f64 	%fd5884, %fd8, %fd5883;
	mov.f64 	%fd5885, 0d3FE0000000000000;
	copysign.f64 	%fd5886, %fd5880, %fd5885;
	add.rz.f64 	%fd5887, %fd5880, %fd5886;
	cvt.rzi.f64.f64 	%fd5888, %fd5887;
	cvt.rzi.s32.f64 	%r487, %fd5888;
	copysign.f64 	%fd5889, %fd5884, %fd5885;
	add.rz.f64 	%fd5890, %fd5884, %fd5889;
	cvt.rzi.f64.f64 	%fd5891, %fd5890;
	cvt.rzi.s32.f64 	%r488, %fd5891;
	setp.lt.s32 	%p705, %r487, 0;
	setp.ge.s32 	%p706, %r487, %r4273;
	or.pred  	%p707, %p705, %p706;
	setp.lt.s32 	%p708, %r488, 0;
	setp.ge.s32 	%p709, %r488, %r4274;
	or.pred  	%p710, %p708, %p709;
	or.pred  	%p712, %p707, %p710;
	mov.b16 	%rs4242, 0;
	mov.u16 	%rs4243, %rs4242;
	mov.u16 	%rs4244, %rs4242;
	@%p712 bra 	$L__BB0_407;
	mul.lo.s32 	%r5020, %r488, %r4275;
	cvt.u64.u32 	%rd815, %r5020;
	shl.b32 	%r5021, %r487, 2;
	cvt.u64.u32 	%rd816, %r5021;
	add.s64 	%rd817, %rd815, %rd816;
	add.s64 	%rd818, %rd1, %rd817;
	ld.global.u8 	%rs4243, [%rd818];
	ld.global.u8 	%rs4242, [%rd818+1];
	ld.global.u8 	%rs4244, [%rd818+2];
$L__BB0_407:
	setp.eq.f64 	%p713, %fd2, 0d7FF0000000000000;
	st.local.u8 	[%rd25+5], %rs4244;
	and.b16  	%rs2611, %rs4244, 255;
	st.local.u8 	[%rd26+5], %rs4242;
	and.b16  	%rs2612, %rs4242, 255;
	st.local.u8 	[%rd27+5], %rs4243;
	and.b16  	%rs2613, %rs4243, 255;
	cvt.rn.f64.u16 	%fd5892, %rs2611;
	mul.f64 	%fd5893, %fd5892, 0d3FD322D0E5604189;
	cvt.rn.f64.u16 	%fd5894, %rs2612;
	fma.rn.f64 	%fd5895, %fd5894, 0d3FE2C8B439581062, %fd5893;
	cvt.rn.f64.u16 	%fd5896, %rs2613;
	fma.rn.f64 	%fd5897, %fd5896, 0d3FBD2F1A9FBE76C9, %fd5895;
	cvt.rzi.u32.f64 	%r5023, %fd5897;
	st.local.u8 	[%rd28+5], %r5023;
	add.s32 	%r5024, %r455, %r4281;
	div.s32 	%r5025, %r5024, %r4277;
	max.s32 	%r489, %r5025, 0;
	mov.b32 	%r10371, 1;
	mov.f64 	%fd27478, %fd28513;
	@%p713 bra 	$L__BB0_411;
	setp.ltu.f64 	%p714, %fd2, 0d41E0000000000000;
	mov.f64 	%fd27478, %fd28512;
	mov.u32 	%r10370, %r11448;
	@%p714 bra 	$L__BB0_410;
	{ // callseq 94, 0
	.param .b64 param0;
	st.param.f64 	[param0], %fd1;
	.param .align 16 .b8 retval0[16];
	call.uni (retval0), 
	__internal_trig_reduction_slowpathd, 
	(
	param0
	);
	ld.param.f64 	%fd27478, [retval0];
	ld.param.b32 	%r10370, [retval0+8];
	} // callseq 94
$L__BB0_410:
	add.s32 	%r10371, %r10370, 1;
$L__BB0_411:
	shl.b32 	%r5027, %r10371, 6;
	cvt.u64.u32 	%rd819, %r5027;
	and.b64  	%rd820, %rd819, 64;
	mov.u64 	%rd821, __cudart_sin_cos_coeffs;
	add.s64 	%rd822, %rd821, %rd820;
	mul.rn.f64 	%fd5899, %fd27478, %fd27478;
	and.b32  	%r5028, %r10371, 1;
	setp.eq.b32 	%p715, %r5028, 1;
	selp.f64 	%fd5900, 0dBDA8FF8320FD8164, 0d3DE5DB65F9785EBA, %p715;
	ld.global.nc.v2.f64 	{%fd5901, %fd5902}, [%rd822];
	fma.rn.f64 	%fd5903, %fd5900, %fd5899, %fd5901;
	fma.rn.f64 	%fd5904, %fd5903, %fd5899, %fd5902;
	ld.global.nc.v2.f64 	{%fd5905, %fd5906}, [%rd822+16];
	fma.rn.f64 	%fd5907, %fd5904, %fd5899, %fd5905;
	fma.rn.f64 	%fd5908, %fd5907, %fd5899, %fd5906;
	ld.global.nc.v2.f64 	{%fd5909, %fd5910}, [%rd822+32];
	fma.rn.f64 	%fd5911, %fd5908, %fd5899, %fd5909;
	fma.rn.f64 	%fd5912, %fd5911, %fd5899, %fd5910;
	fma.rn.f64 	%fd5913, %fd5912, %fd27478, %fd27478;
	fma.rn.f64 	%fd5914, %fd5912, %fd5899, 0d3FF0000000000000;
	selp.f64 	%fd5915, %fd5914, %fd5913, %p715;
	and.b32  	%r5029, %r10371, 2;
	setp.eq.s32 	%p716, %r5029, 0;
	mov.f64 	%fd5916, 0d0000000000000000;
	sub.f64 	%fd5917, %fd5916, %fd5915;
	selp.f64 	%fd360, %fd5915, %fd5917, %p716;
	mov.f64 	%fd27479, %fd28514;
	mov.u32 	%r10372, %r11450;
	@%p1 bra 	$L__BB0_413;
	{ // callseq 95, 0
	.param .b64 param0;
	st.param.f64 	[param0], %fd1;
	.param .align 16 .b8 retval0[16];
	call.uni (retval0), 
	__internal_trig_reduction_slowpathd, 
	(
	param0
	);
	ld.param.f64 	%fd27479, [retval0];
	ld.param.b32 	%r10372, [retval0+8];
	} // callseq 95
$L__BB0_413:
	shl.b32 	%r5031, %r10372, 6;
	cvt.u64.u32 	%rd823, %r5031;
	and.b64  	%rd824, %rd823, 64;
	mov.u64 	%rd825, __cudart_sin_cos_coeffs;
	add.s64 	%rd826, %rd825, %rd824;
	mul.rn.f64 	%fd5919, %fd27479, %fd27479;
	and.b32  	%r5032, %r10372, 1;
	setp.eq.b32 	%p717, %r5032, 1;
	selp.f64 	%fd5920, 0dBDA8FF8320FD8164, 0d3DE5DB65F9785EBA, %p717;
	ld.global.nc.v2.f64 	{%fd5921, %fd5922}, [%rd826];
	fma.rn.f64 	%fd5923, %fd5920, %fd5919, %fd5921;
	fma.rn.f64 	%fd5924, %fd5923, %fd5919, %fd5922;
	ld.global.nc.v2.f64 	{%fd5925, %fd5926}, [%rd826+16];
	fma.rn.f64 	%fd5927, %fd5924, %fd5919, %fd5925;
	fma.rn.f64 	%fd5928, %fd5927, %fd5919, %fd5926;
	ld.global.nc.v2.f64 	{%fd5929, %fd5930}, [%rd826+32];
	fma.rn.f64 	%fd5931, %fd5928, %fd5919, %fd5929;
	fma.rn.f64 	%fd5932, %fd5931, %fd5919, %fd5930;
	fma.rn.f64 	%fd5933, %fd5932, %fd27479, %fd27479;
	fma.rn.f64 	%fd5934, %fd5932, %fd5919, 0d3FF0000000000000;
	selp.f64 	%fd5935, %fd5934, %fd5933, %p717;
	and.b32  	%r5033, %r10372, 2;
	setp.eq.s32 	%p718, %r5033, 0;
	mov.f64 	%fd5936, 0d0000000000000000;
	sub.f64 	%fd5937, %fd5936, %fd5935;
	selp.f64 	%fd5938, %fd5935, %fd5937, %p718;
	min.s32 	%r5034, %r489, %r9;
	cvt.rn.f64.s32 	%fd5939, %r5034;
	sub.f64 	%fd363, %fd5939, %fd6;
	mul.f64 	%fd5940, %fd363, %fd5938;
	fma.rn.f64 	%fd5941, %fd322, %fd360, %fd5940;
	add.f64 	%fd5942, %fd7, %fd5941;
	mul.f64 	%fd5943, %fd363, %fd360;
	mul.f64 	%fd5944, %fd322, %fd5938;
	sub.f64 	%fd5945, %fd5943, %fd5944;
	add.f64 	%fd5946, %fd8, %fd5945;
	mov.f64 	%fd5947, 0d3FE0000000000000;
	copysign.f64 	%fd5948, %fd5942, %fd5947;
	add.rz.f64 	%fd5949, %fd5942, %fd5948;
	cvt.rzi.f64.f64 	%fd5950, %fd5949;
	cvt.rzi.s32.f64 	%r496, %fd5950;
	copysign.f64 	%fd5951, %fd5946, %fd5947;
	add.rz.f64 	%fd5952, %fd5946, %fd5951;
	cvt.rzi.f64.f64 	%fd5953, %fd5952;
	cvt.rzi.s32.f64 	%r497, %fd5953;
	setp.lt.s32 	%p719, %r496, 0;
	setp.ge.s32 	%p720, %r496, %r4273;
	or.pred  	%p721, %p719, %p720;
	setp.lt.s32 	%p722, %r497, 0;
	setp.ge.s32 	%p723, %r497, %r4274;
	or.pred  	%p724, %p722, %p723;
	or.pred  	%p726, %p721, %p724;
	mov.b16 	%rs4245, 0;
	mov.u16 	%rs4246, %rs4245;
	mov.u16 	%rs4247, %rs4245;
	@%p726 bra 	$L__BB0_415;
	mul.lo.s32 	%r5035, %r497, %r4275;
	cvt.u64.u32 	%rd827, %r5035;
	shl.b32 	%r5036, %r496, 2;
	cvt.u64.u32 	%rd828, %r5036;
	add.s64 	%rd829, %rd827, %rd828;
	add.s64 	%rd830, %rd1, %rd829;
	ld.global.u8 	%rs4246, [%rd830];
	ld.global.u8 	%rs4245, [%rd830+1];
	ld.global.u8 	%rs4247, [%rd830+2];
$L__BB0_415:
	setp.eq.f64 	%p727, %fd2, 0d7FF0000000000000;
	st.local.u8 	[%rd25+6], %rs4247;
	and.b16  	%rs2615, %rs4247, 255;
	st.local.u8 	[%rd26+6], %rs4245;
	and.b16  	%rs2616, %rs4245, 255;
	st.local.u8 	[%rd27+6], %rs4246;
	and.b16  	%rs2617, %rs4246, 255;
	cvt.rn.f64.u16 	%fd5954, %rs2615;
	mul.f64 	%fd5955, %fd5954, 0d3FD322D0E5604189;
	cvt.rn.f64.u16 	%fd5956, %rs2616;
	fma.rn.f64 	%fd5957, %fd5956, 0d3FE2C8B439581062, %fd5955;
	cvt.rn.f64.u16 	%fd5958, %rs2617;
	fma.rn.f64 	%fd5959, %fd5958, 0d3FBD2F1A9FBE76C9, %fd5957;
	cvt.rzi.u32.f64 	%r5038, %fd5959;
	st.local.u8 	[%rd28+6], %r5038;
	mov.b32 	%r10374, 1;
	mov.f64 	%fd27481, %fd28513;
	@%p727 bra 	$L__BB0_419;
	setp.ltu.f64 	%p728, %fd2, 0d41E0000000000000;
	mov.f64 	%fd27481, %fd28512;
	mov.u32 	%r10373, %r11448;
	@%p728 bra 	$L__BB0_418;
	{ // callseq 96, 0
	.param .b64 param0;
	st.param.f64 	[param0], %fd1;
	.param .align 16 .b8 retval0[16];
	call.uni (retval0), 
	__internal_trig_reduction_slowpathd, 
	(
	param0
	);
	ld.param.f64 	%fd27481, [retval0];
	ld.param.b32 	%r10373, [retval0+8];
	} // callseq 96
$L__BB0_418:
	add.s32 	%r10374, %r10373, 1;
$L__BB0_419:
	shl.b32 	%r5040, %r10374, 6;
	cvt.u64.u32 	%rd831, %r5040;
	and.b64  	%rd832, %rd831, 64;
	mov.u64 	%rd833, __cudart_sin_cos_coeffs;
	add.s64 	%rd834, %rd833, %rd832;
	mul.rn.f64 	%fd5961, %fd27481, %fd27481;
	and.b32  	%r5041, %r10374, 1;
	setp.eq.b32 	%p729, %r5041, 1;
	selp.f64 	%fd5962, 0dBDA8FF8320FD8164, 0d3DE5DB65F9785EBA, %p729;
	ld.global.nc.v2.f64 	{%fd5963, %fd5964}, [%rd834];
	fma.rn.f64 	%fd5965, %fd5962, %fd5961, %fd5963;
	fma.rn.f64 	%fd5966, %fd5965, %fd5961, %fd5964;
	ld.global.nc.v2.f64 	{%fd5967, %fd5968}, [%rd834+16];
	fma.rn.f64 	%fd5969, %fd5966, %fd5961, %fd5967;
	fma.rn.f64 	%fd5970, %fd5969, %fd5961, %fd5968;
	ld.global.nc.v2.f64 	{%fd5971, %fd5972}, [%rd834+32];
	fma.rn.f64 	%fd5973, %fd5970, %fd5961, %fd5971;
	fma.rn.f64 	%fd5974, %fd5973, %fd5961, %fd5972;
	fma.rn.f64 	%fd5975, %fd5974, %fd27481, %fd27481;
	fma.rn.f64 	%fd5976, %fd5974, %fd5961, 0d3FF0000000000000;
	selp.f64 	%fd5977, %fd5976, %fd5975, %p729;
	and.b32  	%r5042, %r10374, 2;
	setp.eq.s32 	%p730, %r5042, 0;
	mov.f64 	%fd5978, 0d0000000000000000;
	sub.f64 	%fd5979, %fd5978, %fd5977;
	selp.f64 	%fd367, %fd5977, %fd5979, %p730;
	mov.f64 	%fd27482, %fd28514;
	mov.u32 	%r10375, %r11450;
	@%p1 bra 	$L__BB0_421;
	{ // callseq 97, 0
	.param .b64 param0;
	st.param.f64 	[param0], %fd1;
	.param .align 16 .b8 retval0[16];
	call.uni (retval0), 
	__internal_trig_reduction_slowpathd, 
	(
	param0
	);
	ld.param.f64 	%fd27482, [retval0];
	ld.param.b32 	%r10375, [retval0+8];
	} // callseq 97
$L__BB0_421:
	shl.b32 	%r5044, %r10375, 6;
	cvt.u64.u32 	%rd835, %r5044;
	and.b64  	%rd836, %rd835, 64;
	mov.u64 	%rd837, __cudart_sin_cos_coeffs;
	add.s64 	%rd838, %rd837, %rd836;
	mul.rn.f64 	%fd5981, %fd27482, %fd27482;
	and.b32  	%r5045, %r10375, 1;
	setp.eq.b32 	%p731, %r5045, 1;
	selp.f64 	%fd5982, 0dBDA8FF8320FD8164, 0d3DE5DB65F9785EBA, %p731;
	ld.global.nc.v2.f64 	{%fd5983, %fd5984}, [%rd838];
	fma.rn.f64 	%fd5985, %fd5982, %fd5981, %fd5983;
	fma.rn.f64 	%fd5986, %fd5985, %fd5981, %fd5984;
	ld.global.nc.v2.f64 	{%fd5987, %fd5988}, [%rd838+16];
	fma.rn.f64 	%fd5989, %fd5986, %fd5981, %fd5987;
	fma.rn.f64 	%fd5990, %fd5989, %fd5981, %fd5988;
	ld.global.nc.v2.f64 	{%fd5991, %fd5992}, [%rd838+32];
	fma.rn.f64 	%fd5993, %fd5990, %fd5981, %fd5991;
	fma.rn.f64 	%fd5994, %fd5993, %fd5981, %fd5992;
	fma.rn.f64 	%fd5995, %fd5994, %fd27482, %fd27482;
	fma.rn.f64 	%fd5996, %fd5994, %fd5981, 0d3FF0000000000000;
	selp.f64 	%fd5997, %fd5996, %fd5995, %p731;
	and.b32  	%r5046, %r10375, 2;
	setp.eq.s32 	%p732, %r5046, 0;
	mov.f64 	%fd5998, 0d0000000000000000;
	sub.f64 	%fd5999, %fd5998, %fd5997;
	selp.f64 	%fd6000, %fd5997, %fd5999, %p732;
	mul.f64 	%fd6001, %fd363, %fd6000;
	fma.rn.f64 	%fd6002, %fd344, %fd367, %fd6001;
	add.f64 	%fd6003, %fd7, %fd6002;
	mul.f64 	%fd6004, %fd363, %fd367;
	mul.f64 	%fd6005, %fd344, %fd6000;
	sub.f64 	%fd6006, %fd6004, %fd6005;
	add.f64 	%fd6007, %fd8, %fd6006;
	mov.f64 	%fd6008, 0d3FE0000000000000;
	copysign.f64 	%fd6009, %fd6003, %fd6008;
	add.rz.f64 	%fd6010, %fd6003, %fd6009;
	cvt.rzi.f64.f64 	%fd6011, %fd6010;
	cvt.rzi.s32.f64 	%r504, %fd6011;
	copysign.f64 	%fd6012, %fd6007, %fd6008;
	add.rz.f64 	%fd6013, %fd6007, %fd6012;
	cvt.rzi.f64.f64 	%fd6014, %fd6013;
	cvt.rzi.s32.f64 	%r505, %fd6014;
	setp.lt.s32 	%p733, %r504, 0;
	setp.ge.s32 	%p734, %r504, %r4273;
	or.pred  	%p735, %p733, %p734;
	setp.lt.s32 	%p736, %r505, 0;
	setp.ge.s32 	%p737, %r505, %r4274;
	or.pred  	%p738, %p736, %p737;
	or.pred  	%p740, %p735, %p738;
	mov.b16 	%rs4248, 0;
	mov.u16 	%rs4249, %rs4248;
	mov.u16 	%rs4250, %rs4248;
	@%p740 bra 	$L__BB0_423;
	mul.lo.s32 	%r5047, %r505, %r4275;
	cvt.u64.u32 	%rd839, %r5047;
	shl.b32 	%r5048, %r504, 2;
	cvt.u64.u32 	%rd840, %r5048;
	add.s64 	%rd841, %rd839, %rd840;
	add.s64 	%rd842, %rd1, %rd841;
	ld.global.u8 	%rs4249, [%rd842];
	ld.global.u8 	%rs4248, [%rd842+1];
	ld.global.u8 	%rs4250, [%rd842+2];
$L__BB0_423:
	st.local.u8 	[%rd25+7], %rs4250;
	and.b16  	%rs2619, %rs4250, 255;
	st.local.u8 	[%rd26+7], %rs4248;
	and.b16  	%rs2620, %rs4248, 255;
	st.local.u8 	[%rd27+7], %rs4249;
	and.b16  	%rs2621, %rs4249, 255;
	cvt.rn.f64.u16 	%fd6015, %rs2619;
	mul.f64 	%fd6016, %fd6015, 0d3FD322D0E5604189;
	cvt.rn.f64.u16 	%fd6017, %rs2620;
	fma.rn.f64 	%fd6018, %fd6017, 0d3FE2C8B439581062, %fd6016;
	cvt.rn.f64.u16 	%fd6019, %rs2621;
	fma.rn.f64 	%fd6020, %fd6019, 0d3FBD2F1A9FBE76C9, %fd6018;
	cvt.rzi.u32.f64 	%r5049, %fd6020;
	st.local.u8 	[%rd28+7], %r5049;
	add.s32 	%r10401, %r10401, 8;
$L__BB0_424:
	sub.s32 	%r5050, 5, %r68;
	setp.ge.u32 	%p741, %r5050, %r68;
	@%p741 bra 	$L__BB0_491;
	add.s32 	%r508, %r70, 6;
	setp.lt.s32 	%p742, %r508, 0;
	setp.ge.s32 	%p743, %r508, %r4278;
	or.pred  	%p744, %p742, %p743;
	or.pred  	%p745, %p744, %p2;
	@%p745 bra 	$L__BB0_491;
	setp.eq.f64 	%p746, %fd2, 0d7FF0000000000000;
	mul.lo.s32 	%r5052, %r508, %r4280;
	shl.b32 	%r509, %r5052, 1;
	mul.lo.s32 	%r510, %r69, %r4281;
	mov.b32 	%r10378, 1;
	mov.f64 	%fd27484, %fd28513;
	@%p746 bra 	$L__BB0_430;
	setp.ltu.f64 	%p747, %fd2, 0d41E0000000000000;
	mov.f64 	%fd27484, %fd28512;
	mov.u32 	%r10377, %r11448;
	@%p747 bra 	$L__BB0_429;
	{ // callseq 98, 0
	.param .b64 param0;
	st.param.f64 	[param0], %fd1;
	.param .align 16 .b8 retval0[16];
	call.uni (retval0), 
	__internal_trig_reduction_slowpathd, 
	(
	param0
	);
	ld.param.f64 	%fd27484, [retval0];
	ld.param.b32 	%r10377, [retval0+8];
	} // callseq 98
$L__BB0_429:
	add.s32 	%r10378, %r10377, 1;
$L__BB0_430:
	shl.b32 	%r5054, %r10378, 6;
	cvt.u64.u32 	%rd843, %r5054;
	and.b64  	%rd844, %rd843, 64;
	mov.u64 	%rd845, __cudart_sin_cos_coeffs;
	add.s64 	%rd846, %rd845, %rd844;
	mul.rn.f64 	%fd6022, %fd27484, %fd27484;
	and.b32  	%r5055, %r10378, 1;
	setp.eq.b32 	%p748, %r5055, 1;
	selp.f64 	%fd6023, 0dBDA8FF8320FD8164, 0d3DE5DB65F9785EBA, %p748;
	ld.global.nc.v2.f64 	{%fd6024, %fd6025}, [%rd846];
	fma.rn.f64 	%fd6026, %fd6023, %fd6022, %fd6024;
	fma.rn.f64 	%fd6027, %fd6026, %fd6022, %fd6025;
	ld.global.nc.v2.f64 	{%fd6028, %fd6029}, [%rd846+16];
	fma.rn.f64 	%fd6030, %fd6027, %fd6022, %fd6028;
	fma.rn.f64 	%fd6031, %fd6030, %fd6022, %fd6029;
	ld.global.nc.v2.f64 	{%fd6032, %fd6033}, [%rd846+32];
	fma.rn.f64 	%fd6034, %fd6031, %fd6022, %fd6032;
	fma.rn.f64 	%fd6035, %fd6034, %fd6022, %fd6033;
	fma.rn.f64 	%fd6036, %fd6035, %fd27484, %fd27484;
	fma.rn.f64 	%fd6037, %fd6035, %fd6022, 0d3FF0000000000000;
	selp.f64 	%fd6038, %fd6037, %fd6036, %p748;
	and.b32  	%r5056, %r10378, 2;
	setp.eq.s32 	%p749, %r5056, 0;
	mov.f64 	%fd6039, 0d0000000000000000;
	sub.f64 	%fd6040, %fd6039, %fd6038;
	selp.f64 	%fd373, %fd6038, %fd6040, %p749;
	mov.f64 	%fd27485, %fd28514;
	mov.u32 	%r10379, %r11450;
	@%p1 bra 	$L__BB0_432;
	{ // callseq 99, 0
	.param .b64 param0;
	st.param.f64 	[param0], %fd1;
	.param .align 16 .b8 retval0[16];
	call.uni (retval0), 
	__internal_trig_reduction_slowpathd, 
	(
	param0
	);
	ld.param.f64 	%fd27485, [retval0];
	ld.param.b32 	%r10379, [retval0+8];
	} // callseq 99
$L__BB0_432:
	shl.b32 	%r5058, %r10379, 6;
	cvt.u64.u32 	%rd847, %r5058;
	and.b64  	%rd848, %rd847, 64;
	mov.u64 	%rd849, __cudart_sin_cos_coeffs;
	add.s64 	%rd850, %rd849, %rd848;
	mul.rn.f64 	%fd6042, %fd27485, %fd27485;
	and.b32  	%r5059, %r10379, 1;
	setp.eq.b32 	%p750, %r5059, 1;
	selp.f64 	%fd6043, 0dBDA8FF8320FD8164, 0d3DE5DB65F9785EBA, %p750;
	ld.global.nc.v2.f64 	{%fd6044, %fd6045}, [%rd850];
	fma.rn.f64 	%fd6046, %fd6043, %fd6042, %fd6044;
	fma.rn.f64 	%fd6047, %fd6046, %fd6042, %fd6045;
	ld.global.nc.v2.f64 	{%fd6048, %fd6049}, [%rd850+16];
	fma.rn.f64 	%fd6050, %fd6047, %fd6042, %fd6048;
	fma.rn.f64 	%fd6051, %fd6050, %fd6042, %fd6049;
	ld.global.nc.v2.f64 	{%fd6052, %fd6053}, [%rd850+32];
	fma.rn.f64 	%fd6054, %fd6051, %fd6042, %fd6052;
	fma.rn.f64 	%fd6055, %fd6054, %fd6042, %fd6053;
	fma.rn.f64 	%fd6056, %fd6055, %fd27485, %fd27485;
	fma.rn.f64 	%fd6057, %fd6055, %fd6042, 0d3FF0000000000000;
	selp.f64 	%fd6058, %fd6057, %fd6056, %p750;
	and.b32  	%r5060, %r10379, 2;
	setp.eq.s32 	%p751, %r5060, 0;
	mov.f64 	%fd6059, 0d0000000000000000;
	sub.f64 	%fd6060, %fd6059, %fd6058;
	selp.f64 	%fd6061, %fd6058, %fd6060, %p751;
	div.s32 	%r5061, %r509, %r4276;
	max.s32 	%r5062, %r5061, 0;
	min.s32 	%r5063, %r5062, %r8;
	cvt.rn.f64.s32 	%fd6062, %r5063;
	sub.f64 	%fd376, %fd6062, %fd5;
	div.s32 	%r5064, %r510, %r4277;
	max.s32 	%r5065, %r5064, 0;
	min.s32 	%r5066, %r5065, %r9;
	cvt.rn.f64.s32 	%fd6063, %r5066;
	sub.f64 	%fd377, %fd6063, %fd6;
	mul.f64 	%fd6064, %fd377, %fd6061;
	fma.rn.f64 	%fd6065, %fd376, %fd373, %fd6064;
	add.f64 	%fd6066, %fd7, %fd6065;
	mul.f64 	%fd6067, %fd377, %fd373;
	mul.f64 	%fd6068, %fd376, %fd6061;
	sub.f64 	%fd6069, %fd6067, %fd6068;
	add.f64 	%fd6070, %fd8, %fd6069;
	mov.f64 	%fd6071, 0d3FE0000000000000;
	copysign.f64 	%fd6072, %fd6066, %fd6071;
	add.rz.f64 	%fd6073, %fd6066, %fd6072;
	cvt.rzi.f64.f64 	%fd6074, %fd6073;
	cvt.rzi.s32.f64 	%r517, %fd6074;
	copysign.f64 	%fd6075, %fd6070, %fd6071;
	add.rz.f64 	%fd6076, %fd6070, %fd6075;
	cvt.rzi.f64.f64 	%fd6077, %fd6076;
	cvt.rzi.s32.f64 	%r518, %fd6077;
	setp.lt.s32 	%p752, %r517, 0;
	setp.ge.s32 	%p753, %r517, %r4273;
	or.pred  	%p754, %p752, %p753;
	setp.lt.s32 	%p755, %r518, 0;
	setp.ge.s32 	%p756, %r518, %r4274;
	or.pred  	%p757, %p755, %p756;
	or.pred  	%p759, %p754, %p757;
	mov.b16 	%rs4251, 0;
	mov.u16 	%rs4252, %rs4251;
	mov.u16 	%rs4253, %rs4251;
	@%p759 bra 	$L__BB0_434;
	mul.lo.s32 	%r5067, %r518, %r4275;
	cvt.u64.u32 	%rd851, %r5067;
	shl.b32 	%r5068, %r517, 2;
	cvt.u64.u32 	%rd852, %r5068;
	add.s64 	%rd853, %rd851, %rd852;
	add.s64 	%rd854, %rd1, %rd853;
	ld.global.u8 	%rs4252, [%rd854];
	ld.global.u8 	%rs4251, [%rd854+1];
	ld.global.u8 	%rs4253, [%rd854+2];
$L__BB0_434:
	cvt.u64.u32 	%rd855, %r10401;
	add.s64 	%rd29, %rd2, %rd855;
	st.local.u8 	[%rd29], %rs4253;
	and.b16  	%rs2623, %rs4253, 255;
	add.s64 	%rd30, %rd3, %rd855;
	st.local.u8 	[%rd30], %rs4251;
	and.b16  	%rs2624, %rs4251, 255;
	add.s64 	%rd31, %rd4, %rd855;
	st.local.u8 	[%rd31], %rs4252;
	and.b16  	%rs2625, %rs4252, 255;
	cvt.rn.f64.u16 	%fd6078, %rs2623;
	mul.f64 	%fd6079, %fd6078, 0d3FD322D0E5604189;
	cvt.rn.f64.u16 	%fd6080, %rs2624;
	fma.rn.f64 	%fd6081, %fd6080, 0d3FE2C8B439581062, %fd6079;
	cvt.rn.f64.u16 	%fd6082, %rs2625;
	fma.rn.f64 	%fd6083, %fd6082, 0d3FBD2F1A9FBE76C9, %fd6081;
	cvt.rzi.u32.f64 	%r5070, %fd6083;
	add.s64 	%rd32, %rd5, %rd855;
	st.local.u8 	[%rd32], %r5070;
	add.s32 	%r519, %r510, %r4281;
	mov.b32 	%r10381, 1;
	mov.f64 	%fd27487, %fd28513;
	@%p746 bra 	$L__BB0_438;
	setp.ltu.f64 	%p761, %fd2, 0d41E0000000000000;
	mov.f64 	%fd27487, %fd28512;
	mov.u32 	%r10380, %r11448;
	@%p761 bra 	$L__BB0_437;
	{ // callseq 100, 0
	.param .b64 param0;
	st.param.f64 	[param0], %fd1;
	.param .align 16 .b8 retval0[16];
	call.uni (retval0), 
	__internal_trig_reduction_slowpathd, 
	(
	param0
	);
	ld.param.f64 	%fd27487, [retval0];
	ld.param.b32 	%r10380, [retval0+8];
	} // callseq 100
$L__BB0_437:
	add.s32 	%r10381, %r10380, 1;
$L__BB0_438:
	shl.b32 	%r5072, %r10381, 6;
	cvt.u64.u32 	%rd856, %r5072;
	and.b64  	%rd857, %rd856, 64;
	mov.u64 	%rd858, __cudart_sin_cos_coeffs;
	add.s64 	%rd859, %rd858, %rd857;
	mul.rn.f64 	%fd6085, %fd27487, %fd27487;
	and.b32  	%r5073, %r10381, 1;
	setp.eq.b32 	%p762, %r5073, 1;
	selp.f64 	%fd6086, 0dBDA8FF8320FD8164, 0d3DE5DB65F9785EBA, %p762;
	ld.global.nc.v2.f64 	{%fd6087, %fd6088}, [%rd859];
	fma.rn.f64 	%fd6089, %fd6086, %fd6085, %fd6087;
	fma.rn.f64 	%fd6090, %fd6089, %fd6085, %fd6088;
	ld.global.nc.v2.f64 	{%fd6091, %fd6092}, [%rd859+16];
	fma.rn.f64 	%fd6093, %fd6090, %fd6085, %fd6091;
	fma.rn.f64 	%fd6094, %fd6093, %fd6085, %fd6092;
	ld.global.nc.v2.f64 	{%fd6095, %fd6096}, [%rd859+32];
	fma.rn.f64 	%fd6097, %fd6094, %fd6085, %fd6095;
	fma.rn.f64 	%fd6098, %fd6097, %fd6085, %fd6096;
	fma.rn.f64 	%fd6099, %fd6098, %fd27487, %fd27487;
	fma.rn.f64 	%fd6100, %fd6098, %fd6085, 0d3FF0000000000000;
	selp.f64 	%fd6101, %fd6100, %fd6099, %p762;
	and.b32  	%r5074, %r10381, 2;
	setp.eq.s32 	%p763, %r5074, 0;
	mov.f64 	%fd6102, 0d0000000000000000;
	sub.f64 	%fd6103, %fd6102, %fd6101;
	selp.f64 	%fd381, %fd6101, %fd6103, %p763;
	mov.f64 	%fd27488, %fd28514;
	mov.u32 	%r10382, %r11450;
	@%p1 bra 	$L__BB0_440;
	{ // callseq 101, 0
	.param .b64 param0;
	st.param.f64 	[param0], %fd1;
	.param .align 16 .b8 retval0[16];
	call.uni (retval0), 
	__internal_trig_reduction_slowpathd, 
	(
	param0
	);
	ld.param.f64 	%fd27488, [retval0];
	ld.param.b32 	%r10382, [retval0+8];
	} // callseq 101
$L__BB0_440:
	shl.b32 	%r5076, %r10382, 6;
	cvt.u64.u32 	%rd860, %r5076;
	and.b64  	%rd861, %rd860, 64;
	mov.u64 	%rd862, __cudart_sin_cos_coeffs;
	add.s64 	%rd863, %rd862, %rd861;
	mul.rn.f64 	%fd6105, %fd27488, %fd27488;
	and.b32  	%r5077, %r10382, 1;
	setp.eq.b32 	%p764, %r5077, 1;
	selp.f64 	%fd6106, 0dBDA8FF8320FD8164, 0d3DE5DB65F9785EBA, %p764;
	ld.global.nc.v2.f64 	{%fd6107, %fd6108}, [%rd863];
	fma.rn.f64 	%fd6109, %fd6106, %fd6105, %fd6107;
	fma.rn.f64 	%fd6110, %fd6109, %fd6105, %fd6108;
	ld.global.nc.v2.f64 	{%fd6111, %fd6112}, [%rd863+16];
	fma.rn.f64 	%fd6113, %fd6110, %fd6105, %fd6111;
	fma.rn.f64 	%fd6114, %fd6113, %fd6105, %fd6112;
	ld.global.nc.v2.f64 	{%fd6115, %fd6116}, [%rd863+32];
	fma.rn.f64 	%fd6117, %fd6114, %fd6105, %fd6115;
	fma.rn.f64 	%fd6118, %fd6117, %fd6105, %fd6116;
	fma.rn.f64 	%fd6119, %fd6118, %fd27488, %fd27488;
	fma.rn.f64 	%fd6120, %fd6118, %fd6105, 0d3FF0000000000000;
	selp.f64 	%fd6121, %fd6120, %fd6119, %p764;
	and.b32  	%r5078, %r10382, 2;
	setp.eq.s32 	%p765, %r5078, 0;
	mov.f64 	%fd6122, 0d0000000000000000;
	sub.f64 	%fd6123, %fd6122, %fd6121;
	selp.f64 	%fd6124, %fd6121, %fd6123, %p765;
	div.s32 	%r5079, %r519, %r4277;
	max.s32 	%r5080, %r5079, 0;
	min.s32 	%r5081, %r5080, %r9;
	cvt.rn.f64.s32 	%fd6125, %r5081;
	sub.f64 	%fd384, %fd6125, %fd6;
	mul.f64 	%fd6126, %fd384, %fd6124;
	fma.rn.f64 	%fd6127, %fd376, %fd381, %fd6126;
	add.f64 	%fd6128, %fd7, %fd6127;
	mul.f64 	%fd6129, %fd384, %fd381;
	mul.f64 	%fd6130, %fd376, %fd6124;
	sub.f64 	%fd6131, %fd6129, %fd6130;
	add.f64 	%fd6132, %fd8, %fd6131;
	mov.f64 	%fd6133, 0d3FE0000000000000;
	copysign.f64 	%fd6134, %fd6128, %fd6133;
	add.rz.f64 	%fd6135, %fd6128, %fd6134;
	cvt.rzi.f64.f64 	%fd6136, %fd6135;
	cvt.rzi.s32.f64 	%r526, %fd6136;
	copysign.f64 	%fd6137, %fd6132, %fd6133;
	add.rz.f64 	%fd6138, %fd6132, %fd6137;
	cvt.rzi.f64.f64 	%fd6139, %fd6138;
	cvt.rzi.s32.f64 	%r527, %fd6139;
	setp.lt.s32 	%p766, %r526, 0;
	setp.ge.s32 	%p767, %r526, %r4273;
	or.pred  	%p768, %p766, %p767;
	setp.lt.s32 	%p769, %r527, 0;
	setp.ge.s32 	%p770, %r527, %r4274;
	or.pred  	%p771, %p769, %p770;
	or.pred  	%p773, %p768, %p771;
	mov.b16 	%rs4254, 0;
	mov.u16 	%rs4255, %rs4254;
	mov.u16 	%rs4256, %rs4254;
	@%p773 bra 	$L__BB0_442;
	mul.lo.s32 	%r5082, %r527, %r4275;
	cvt.u64.u32 	%rd864, %r5082;
	shl.b32 	%r5083, %r526, 2;
	cvt.u64.u32 	%rd865, %r5083;
	add.s64 	%rd866, %rd864, %rd865;
	add.s64 	%rd867, %rd1, %rd866;
	ld.global.u8 	%rs4255, [%rd867];
	ld.global.u8 	%rs4254, [%rd867+1];
	ld.global.u8 	%rs4256, [%rd867+2];
$L__BB0_442:
	setp.eq.f64 	%p774, %fd2, 0d7FF0000000000000;
	st.local.u8 	[%rd29+1], %rs4256;
	and.b16  	%rs2627, %rs4256, 255;
	st.local.u8 	[%rd30+1], %rs4254;
	and.b16  	%rs2628, %rs4254, 255;
	st.local.u8 	[%rd31+1], %rs4255;
	and.b16  	%rs2629, %rs4255, 255;
	cvt.rn.f64.u16 	%fd6140, %rs2627;
	mul.f64 	%fd6141, %fd6140, 0d3FD322D0E5604189;
	cvt.rn.f64.u16 	%fd6142, %rs2628;
	fma.rn.f64 	%fd6143, %fd6142, 0d3FE2C8B439581062, %fd6141;
	cvt.rn.f64.u16 	%fd6144, %rs2629;
	fma.rn.f64 	%fd6145, %fd6144, 0d3FBD2F1A9FBE76C9, %fd6143;
	cvt.rzi.u32.f64 	%r5085, %fd6145;
	st.local.u8 	[%rd32+1], %r5085;
	add.s32 	%r528, %r519, %r4281;
	mov.b32 	%r10384, 1;
	mov.f64 	%fd27490, %fd28513;
	@%p774 bra 	$L__BB0_446;
	setp.ltu.f64 	%p775, %fd2, 0d41E0000000000000;
	mov.f64 	%fd27490, %fd28512;
	mov.u32 	%r10383, %r11448;
	@%p775 bra 	$L__BB0_445;
	{ // callseq 102, 0
	.param .b64 param0;
	st.param.f64 	[param0], %fd1;
	.param .align 16 .b8 retval0[16];
	call.uni (retval0), 
	__internal_trig_reduction_slowpathd, 
	(
	param0
	);
	ld.param.f64 	%fd27490, [retval0];
	ld.param.b32 	%r10383, [retval0+8];
	} // callseq 102
$L__BB0_445:
	add.s32 	%r10384, %r10383, 1;
$L__BB0_446:
	shl.b32 	%r5087, %r10384, 6;
	cvt.u64.u32 	%rd868, %r5087;
	and.b64  	%rd869, %rd868, 64;
	mov.u64 	%rd870, __cudart_sin_cos_coeffs;
	add.s64 	%rd871, %rd870, %rd869;
	mul.rn.f64 	%fd6147, %fd27490, %fd27490;
	and.b32  	%r5088, %r10384, 1;
	setp.eq.b32 	%p776, %r5088, 1;
	selp.f64 	%fd6148, 0dBDA8FF8320FD8164, 0d3DE5DB65F9785EBA, %p776;
	ld.global.nc.v2.f64 	{%fd6149, %fd6150}, [%rd871];
	fma.rn.f64 	%fd6151, %fd6148, %fd6147, %fd6149;
	fma.rn.f64 	%fd6152, %fd6151, %fd6147, %fd6150;
	ld.global.nc.v2.f64 	{%fd6153, %fd6154}, [%rd871+16];
	fma.rn.f64 	%fd6155, %fd6152, %fd6147, %fd6153;
	fma.rn.f64 	%fd6156, %fd6155, %fd6147, %fd6154;
	ld.global.nc.v2.f64 	{%fd6157, %fd6158}, [%rd871+32];
	fma.rn.f64 	%fd6159, %fd6156, %fd6147, %fd6157;
	fma.rn.f64 	%fd6160, %fd6159, %fd6147, %fd6158;
	fma.rn.f64 	%fd6161, %fd6160, %fd27490, %fd27490;
	fma.rn.f64 	%fd6162, %fd6160, %fd6147, 0d3FF0000000000000;
	selp.f64 	%fd6163, %fd6162, %fd6161, %p776;
	and.b32  	%r5089, %r10384, 2;
	setp.eq.s32 	%p777, %r5089, 0;
	mov.f64 	%fd6164, 0d0000000000000000;
	sub.f64 	%fd6165, %fd6164, %fd6163;
	selp.f64 	%fd388, %fd6163, %fd6165, %p777;
	mov.f64 	%fd27491, %fd28514;
	mov.u32 	%r10385, %r11450;
	@%p1 bra 	$L__BB0_448;
	{ // callseq 103, 0
	.param .b64 param0;
	st.param.f64 	[param0], %fd1;
	.param .align 16 .b8 retval0[16];
	call.uni (retval0), 
	__internal_trig_reduction_slowpathd, 
	(
	param0
	);
	ld.param.f64 	%fd27491, [retval0];
	ld.param.b32 	%r10385, [retval0+8];
	} // callseq 103
$L__BB0_448:
	shl.b32 	%r5091, %r10385, 6;
	cvt.u64.u32 	%rd872, %r5091;
	and.b64  	%rd873, %rd872, 64;
	mov.u64 	%rd874, __cudart_sin_cos_coeffs;
	add.s64 	%rd875, %rd874, %rd873;
	mul.rn.f64 	%fd6167, %fd27491, %fd27491;
	and.b32  	%r5092, %r10385, 1;
	setp.eq.b32 	%p778, %r5092, 1;
	selp.f64 	%fd6168, 0dBDA8FF8320FD8164, 0d3DE5DB65F9785EBA, %p778;
	ld.global.nc.v2.f64 	{%fd6169, %fd6170}, [%rd875];
	fma.rn.f64 	%fd6171, %fd6168, %fd6167, %fd6169;
	fma.rn.f64 	%fd6172, %fd6171, %fd6167, %fd6170;
	ld.global.nc.v2.f64 	{%fd6173, %fd6174}, [%rd875+16];
	fma.rn.f64 	%fd6175, %fd6172, %fd6167, %fd6173;
	fma.rn.f64 	%fd6176, %fd6175, %fd6167, %fd6174;
	ld.global.nc.v2.f64 	{%fd6177, %fd6178}, [%rd875+32];
	fma.rn.f64 	%fd6179, %fd6176, %fd6167, %fd6177;
	fma.rn.f64 	%fd6180, %fd6179, %fd6167, %fd6178;
	fma.rn.f64 	%fd6181, %fd6180, %fd27491, %fd27491;
	fma.rn.f64 	%fd6182, %fd6180, %fd6167, 0d3FF0000000000000;
	selp.f64 	%fd6183, %fd6182, %fd6181, %p778;
	and.b32  	%r5093, %r10385, 2;
	setp.eq.s32 	%p779, %r5093, 0;
	mov.f64 	%fd6184, 0d0000000000000000;
	sub.f64 	%fd6185, %fd6184, %fd6183;
	selp.f64 	%fd6186, %fd6183, %fd6185, %p779;
	div.s32 	%r5094, %r528, %r4277;
	max.s32 	%r5095, %r5094, 0;
	min.s32 	%r5096, %r5095, %r9;
	cvt.rn.f64.s32 	%fd6187, %r5096;
	sub.f64 	%fd391, %fd6187, %fd6;
	mul.f64 	%fd6188, %fd391, %fd6186;
	fma.rn.f64 	%fd6189, %fd376, %fd388, %fd6188;
	add.f64 	%fd6190, %fd7, %fd6189;
	mul.f64 	%fd6191, %fd391, %fd388;
	mul.f64 	%fd6192, %fd376, %fd6186;
	sub.f64 	%fd6193, %fd6191, %fd6192;
	add.f64 	%fd6194, %fd8, %fd6193;
	mov.f64 	%fd6195, 0d3FE0000000000000;
	copysign.f64 	%fd6196, %fd6190, %fd6195;
	add.rz.f64 	%fd6197, %fd6190, %fd6196;
	cvt.rzi.f64.f64 	%fd6198, %fd6197;
	cvt.rzi.s32.f64 	%r535, %fd6198;
	copysign.f64 	%fd6199, %fd6194, %fd6195;
	add.rz.f64 	%fd6200, %fd6194, %fd6199;
	cvt.rzi.f64.f64 	%fd6201, %fd6200;
	cvt.rzi.s32.f64 	%r536, %fd6201;
	setp.lt.s32 	%p780, %r535, 0;
	setp.ge.s32 	%p781, %r535, %r4273;
	or.pred  	%p782, %p780, %p781;
	setp.lt.s32 	%p783, %r536, 0;
	setp.ge.s32 	%p784, %r536, %r4274;
	or.pred  	%p785, %p783, %p784;
	or.pred  	%p787, %p782, %p785;
	mov.b16 	%rs4257, 0;
	mov.u16 	%rs4258, %rs4257;
	mov.u16 	%rs4259, %rs4257;
	@%p787 bra 	$L__BB0_450;
	mul.lo.s32 	%r5097, %r536, %r4275;
	cvt.u64.u32 	%rd876, %r5097;
	shl.b32 	%r5098, %r535, 2;
	cvt.u64.u32 	%rd877, %r5098;
	add.s64 	%rd878, %rd876, %rd877;
	add.s64 	%rd879, %rd1, %rd878;
	ld.global.u8 	%rs4258, [%rd879];
	ld.global.u8 	%rs4257, [%rd879+1];
	ld.global.u8 	%rs4259, [%rd879+2];
$L__BB0_450:
	st.local.u8 	[%rd29+2], %rs4259;
	and.b16  	%rs2631, %rs4259, 255;
	st.local.u8 	[%rd30+2], %rs4257;
	and.b16  	%rs2632, %rs4257, 255;
	st.local.u8 	[%rd31+2], %rs4258;
	and.b16  	%rs2633, %rs4258, 255;
	cvt.rn.f64.u16 	%fd6202, %rs2631;
	mul.f64 	%fd6203, %fd6202, 0d3FD322D0E5604189;
	cvt.rn.f64.u16 	%fd6204, %rs2632;
	fma.rn.f64 	%fd6205, %fd6204, 0d3FE2C8B439581062, %fd6203;
	cvt.rn.f64.u16 	%fd6206, %rs2633;
	fma.rn.f64 	%fd6207, %fd6206, 0d3FBD2F1A9FBE76C9, %fd6205;
	cvt.rzi.u32.f64 	%r5100, %fd6207;
	st.local.u8 	[%rd32+2], %r5100;
	add.s32 	%r5101, %r509, %r4280;
	div.s32 	%r5102, %r5101, %r4276;
	max.s32 	%r537, %r5102, 0;
	mov.b32 	%r10387, 1;
	mov.f64 	%fd27493, %fd28513;
	@%p774 bra 	$L__BB0_454;
	setp.ltu.f64 	%p789, %fd2, 0d41E0000000000000;
	mov.f64 	%fd27493, %fd28512;
	mov.u32 	%r10386, %r11448;
	@%p789 bra 	$L__BB0_453;
	{ // callseq 104, 0
	.param .b64 param0;
	st.param.f64 	[param0], %fd1;
	.param .align 16 .b8 retval0[16];
	call.uni (retval0), 
	__internal_trig_reduction_slowpathd, 
	(
	param0
	);
	ld.param.f64 	%fd27493, [retval0];
	ld.param.b32 	%r10386, [retval0+8];
	} // callseq 104
$L__BB0_453:
	add.s32 	%r10387, %r10386, 1;
$L__BB0_454:
	shl.b32 	%r5104, %r10387, 6;
	cvt.u64.u32 	%rd880, %r5104;
	and.b64  	%rd881, %rd880, 64;
	mov.u64 	%rd882, __cudart_sin_cos_coeffs;
	add.s64 	%rd883, %rd882, %rd881;
	mul.rn.f64 	%fd6209, %fd27493, %fd27493;
	and.b32  	%r5105, %r10387, 1;
	setp.eq.b32 	%p790, %r5105, 1;
	selp.f64 	%fd6210, 0dBDA8FF8320FD8164, 0d3DE5DB65F9785EBA, %p790;
	ld.global.nc.v2.f64 	{%fd6211, %fd6212}, [%rd883];
	fma.rn.f64 	%fd6213, %fd6210, %fd6209, %fd6211;
	fma.rn.f64 	%fd6214, %fd6213, %fd6209, %fd6212;
	ld.global.nc.v2.f64 	{%fd6215, %fd6216}, [%rd883+16];
	fma.rn.f64 	%fd6217, %fd6214, %fd6209, %fd6215;
	fma.rn.f64 	%fd6218, %fd6217, %fd6209, %fd6216;
	ld.global.nc.v2.f64 	{%fd6219, %fd6220}, [%rd883+32];
	fma.rn.f64 	%fd6221, %fd6218, %fd6209, %fd6219;
	fma.rn.f64 	%fd6222, %fd6221, %fd6209, %fd6220;
	fma.rn.f64 	%fd6223, %fd6222, %fd27493, %fd27493;
	fma.rn.f64 	%fd6224, %fd6222, %fd6209, 0d3FF0000000000000;
	selp.f64 	%fd6225, %fd6224, %fd6223, %p790;
	and.b32  	%r5106, %r10387, 2;
	setp.eq.s32 	%p791, %r5106, 0;
	mov.f64 	%fd6226, 0d0000000000000000;
	sub.f64 	%fd6227, %fd6226, %fd6225;
	selp.f64 	%fd395, %fd6225, %fd6227, %p791;
	mov.f64 	%fd27494, %fd28514;
	mov.u32 	%r10388, %r11450;
	@%p1 bra 	$L__BB0_456;
	{ // callseq 105, 0
	.param .b64 param0;
	st.param.f64 	[param0], %fd1;
	.param .align 16 .b8 retval0[16];
	call.uni (retval0), 
	__internal_trig_reduction_slowpathd, 
	(
	param0
	);
	ld.param.f64 	%fd27494, [retval0];
	ld.param.b32 	%r10388, [retval0+8];
	} // callseq 105
$L__BB0_456:
	shl.b32 	%r5108, %r10388, 6;
	cvt.u64.u32 	%rd884, %r5108;
	and.b64  	%rd885, %rd884, 64;
	mov.u64 	%rd886, __cudart_sin_cos_coeffs;
	add.s64 	%rd887, %rd886, %rd885;
	mul.rn.f64 	%fd6229, %fd27494, %fd27494;
	and.b32  	%r5109, %r10388, 1;
	setp.eq.b32 	%p792, %r5109, 1;
	selp.f64 	%fd6230, 0dBDA8FF8320FD8164, 0d3DE5DB65F9785EBA, %p792;
	ld.global.nc.v2.f64 	{%fd6231, %fd6232}, [%rd887];
	fma.rn.f64 	%fd6233, %fd6230, %fd6229, %fd6231;
	fma.rn.f64 	%fd6234, %fd6233, %fd6229, %fd6232;
	ld.global.nc.v2.f64 	{%fd6235, %fd6236}, [%rd887+16];
	fma.rn.f64 	%fd6237, %fd6234, %fd6229, %fd6235;
	fma.rn.f64 	%fd6238, %fd6237, %fd6229, %fd6236;
	ld.global.nc.v2.f64 	{%fd6239, %fd6240}, [%rd887+32];
	fma.rn.f64 	%fd6241, %fd6238, %fd6229, %fd6239;
	fma.rn.f64 	%fd6242, %fd6241, %fd6229, %fd6240;
	fma.rn.f64 	%fd6243, %fd6242, %fd27494, %fd27494;
	fma.rn.f64 	%fd6244, %fd6242, %fd6229, 0d3FF0000000000000;
	selp.f64 	%fd6245, %fd6244, %fd6243, %p792;
	and.b32  	%r5110, %r10388, 2;
	setp.eq.s32 	%p793, %r5110, 0;
	mov.f64 	%fd6246, 0d0000000000000000;
	sub.f64 	%fd6247, %fd6246, %fd6245;
	selp.f64 	%fd6248, %fd6245, %fd6247, %p793;
	min.s32 	%r5111, %r537, %r8;
	cvt.rn.f64.s32 	%fd6249, %r5111;
	sub.f64 	%fd398, %fd6249, %fd5;
	mul.f64 	%fd6250, %fd377, %fd6248;
	fma.rn.f64 	%fd6251, %fd398, %fd395, %fd6250;
	add.f64 	%fd6252, %fd7, %fd6251;
	mul.f64 	%fd6253, %fd377, %fd395;
	mul.f64 	%fd6254, %fd398, %fd6248;
	sub.f64 	%fd6255, %fd6253, %fd6254;
	add.f64 	%fd6256, %fd8, %fd6255;
	mov.f64 	%fd6257, 0d3FE0000000000000;
	copysign.f64 	%fd6258, %fd6252, %fd6257;
	add.rz.f64 	%fd6259, %fd6252, %fd6258;
	cvt.rzi.f64.f64 	%fd6260, %fd6259;
	cvt.rzi.s32.f64 	%r544, %fd6260;
	copysign.f64 	%fd6261, %fd6256, %fd6257;
	add.rz.f64 	%fd6262, %fd6256, %fd6261;
	cvt.rzi.f64.f64 	%fd6263, %fd6262;
	cvt.rzi.s32.f64 	%r545, %fd6263;
	setp.lt.s32 	%p794, %r544, 0;
	setp.ge.s32 	%p795, %r544, %r4273;
	or.pred  	%p796, %p794, %p795;
	setp.lt.s32 	%p797, %r545, 0;
	setp.ge.s32 	%p798, %r545, %r4274;
	or.pred  	%p799, %p797, %p798;
	or.pred  	%p801, %p796, %p799;
	mov.b16 	%rs4260, 0;
	mov.u16 	%rs4261, %rs4260;
	mov.u16 	%rs4262, %rs4260;
	@%p801 bra 	$L__BB0_458;
	mul.lo.s32 	%r5112, %r545, %r4275;
	cvt.u64.u32 	%rd888, %r5112;
	shl.b32 	%r5113, %r544, 2;
	cvt.u64.u32 	%rd889, %r5113;
	add.s64 	%rd890, %rd888, %rd889;
	add.s64 	%rd891, %rd1, %rd890;
	ld.global.u8 	%rs4261, [%rd891];
	ld.global.u8 	%rs4260, [%rd891+1];
	ld.global.u8 	%rs4262, [%rd891+2];
$L__BB0_458:
	setp.eq.f64 	%p802, %fd2, 0d7FF0000000000000;
	st.local.u8 	[%rd29+3], %rs4262;
	and.b16  	%rs2635, %rs4262, 255;
	st.local.u8 	[%rd30+3], %rs4260;
	and.b16  	%rs2636, %rs4260, 255;
	st.local.u8 	[%rd31+3], %rs4261;
	and.b16  	%rs2637, %rs4261, 255;
	cvt.rn.f64.u16 	%fd6264, %rs2635;
	mul.f64 	%fd6265, %fd6264, 0d3FD322D0E5604189;
	cvt.rn.f64.u16 	%fd6266, %rs2636;
	fma.rn.f64 	%fd6267, %fd6266, 0d3FE2C8B439581062, %fd6265;
	cvt.rn.f64.u16 	%fd6268, %rs2637;
	fma.rn.f64 	%fd6269, %fd6268, 0d3FBD2F1A9FBE76C9, %fd6267;
	cvt.rzi.u32.f64 	%r5115, %fd6269;
	st.local.u8 	[%rd32+3], %r5115;
	mov.b32 	%r10390, 1;
	mov.f64 	%fd27496, %fd28513;
	@%p802 bra 	$L__BB0_462;
	setp.ltu.f64 	%p803, %fd2, 0d41E0000000000000;
	mov.f64 	%fd27496, %fd28512;
	mov.u32 	%r10389, %r11448;
	@%p803 bra 	$L__BB0_461;
	{ // callseq 106, 0
	.param .b64 param0;
	st.param.f64 	[param0], %fd1;
	.param .align 16 .b8 retval0[16];
	call.uni (retval0), 
	__internal_trig_reduction_slowpathd, 
	(
	param0
	);
	ld.param.f64 	%fd27496, [retval0];
	ld.param.b32 	%r10389, [retval0+8];
	} // callseq 106
$L__BB0_461:
	add.s32 	%r10390, %r10389, 1;
$L__BB0_462:
	shl.b32 	%r5117, %r10390, 6;
	cvt.u64.u32 	%rd892, %r5117;
	and.b64  	%rd893, %rd892, 64;
	mov.u64 	%rd894, __cudart_sin_cos_coeffs;
	add.s64 	%rd895, %rd894, %rd893;
	mul.rn.f64 	%fd6271, %fd27496, %fd27496;
	and.b32  	%r5118, %r10390, 1;
	setp.eq.b32 	%p804, %r5118, 1;
	selp.f64 	%fd6272, 0dBDA8FF8320FD8164, 0d3DE5DB65F9785EBA, %p804;
	ld.global.nc.v2.f64 	{%fd6273, %fd6274}, [%rd895];
	fma.rn.f64 	%fd6275, %fd6272, %fd6271, %fd6273;
	fma.rn.f64 	%fd6276, %fd6275, %fd6271, %fd6274;
	ld.global.nc.v2.f64 	{%fd6277, %fd6278}, [%rd895+16];
	fma.rn.f64 	%fd6279, %fd6276, %fd6271, %fd6277;
	fma.rn.f64 	%fd6280, %fd6279, %fd6271, %fd6278;
	ld.global.nc.v2.f64 	{%fd6281, %fd6282}, [%rd895+32];
	fma.rn.f64 	%fd6283, %fd6280, %fd6271, %fd6281;
	fma.rn.f64 	%fd6284, %fd6283, %fd6271, %fd6282;
	fma.rn.f64 	%fd6285, %fd6284, %fd27496, %fd27496;
	fma.rn.f64 	%fd6286, %fd6284, %fd6271, 0d3FF0000000000000;
	selp.f64 	%fd6287, %fd6286, %fd6285, %p804;
	and.b32  	%r5119, %r10390, 2;
	setp.eq.s32 	%p805, %r5119, 0;
	mov.f64 	%fd6288, 0d0000000000000000;
	sub.f64 	%fd6289, %fd6288, %fd6287;
	selp.f64 	%fd402, %fd6287, %fd6289, %p805;
	mov.f64 	%fd27497, %fd28514;
	mov.u32 	%r10391, %r11450;
	@%p1 bra 	$L__BB0_464;
	{ // callseq 107, 0
	.param .b64 param0;
	st.param.f64 	[param0], %fd1;
	.param .align 16 .b8 retval0[16];
	call.uni (retval0), 
	__internal_trig_reduction_slowpathd, 
	(
	param0
	);
	ld.param.f64 	%fd27497, [retval0];
	ld.param.b32 	%r10391, [retval0+8];
	} // callseq 107
$L__BB0_464:
	shl.b32 	%r5121, %r10391, 6;
	cvt.u64.u32 	%rd896, %r5121;
	and.b64  	%rd897, %rd896, 64;
	mov.u64 	%rd898, __cudart_sin_cos_coeffs;
	add.s64 	%rd899, %rd898, %rd897;
	mul.rn.f64 	%fd6291, %fd27497, %fd27497;
	and.b32  	%r5122, %r10391, 1;
	setp.eq.b32 	%p806, %r5122, 1;
	selp.f64 	%fd6292, 0dBDA8FF8320FD8164, 0d3DE5DB65F9785EBA, %p806;
	ld.global.nc.v2.f64 	{%fd6293, %fd6294}, [%rd899];
	fma.rn.f64 	%fd6295, %fd6292, %fd6291, %fd6293;
	fma.rn.f64 	%fd6296, %fd6295, %fd6291, %fd6294;
	ld.global.nc.v2.f64 	{%fd6297, %fd6298}, [%rd899+16];
	fma.rn.f64 	%fd6299, %fd6296, %fd6291, %fd6297;
	fma.rn.f64 	%fd6300, %fd6299, %fd6291, %fd6298;
	ld.global.nc.v2.f64 	{%fd6301, %fd6302}, [%rd899+32];
	fma.rn.f64 	%fd6303, %fd6300, %fd6291, %fd6301;
	fma.rn.f64 	%fd6304, %fd6303, %fd6291, %fd6302;
	fma.rn.f64 	%fd6305, %fd6304, %fd27497, %fd27497;
	fma.rn.f64 	%fd6306, %fd6304, %fd6291, 0d3FF0000000000000;
	selp.f64 	%fd6307, %fd6306, %fd6305, %p806;
	and.b32  	%r5123, %r10391, 2;
	setp.eq.s32 	%p807, %r5123, 0;
	mov.f64 	%fd6308, 0d0000000000000000;
	sub.f64 	%fd6309, %fd6308, %fd6307;
	selp.f64 	%fd6310, %fd6307, %fd6309, %p807;
	mul.f64 	%fd6311, %fd384, %fd6310;
	fma.rn.f64 	%fd6312, %fd398, %fd402, %fd6311;
	add.f64 	%fd6313, %fd7, %fd6312;
	mul.f64 	%fd6314, %fd384, %fd402;
	mul.f64 	%fd6315, %fd398, %fd6310;
	sub.f64 	%fd6316, %fd6314, %fd6315;
	add.f64 	%fd6317, %fd8, %fd6316;
	mov.f64 	%fd6318, 0d3FE0000000000000;
	copysign.f64 	%fd6319, %fd6313, %fd6318;
	add.rz.f64 	%fd6320, %fd6313, %fd6319;
	cvt.rzi.f64.f64 	%fd6321, %fd6320;
	cvt.rzi.s32.f64 	%r552, %fd6321;
	copysign.f64 	%fd6322, %fd6317, %fd6318;
	add.rz.f64 	%fd6323, %fd6317, %fd6322;
	cvt.rzi.f64.f64 	%fd6324, %fd6323;
	cvt.rzi.s32.f64 	%r553, %fd6324;
	setp.lt.s32 	%p808, %r552, 0;
	setp.ge.s32 	%p809, %r552, %r4273;
	or.pred  	%p810, %p808, %p809;
	setp.lt.s32 	%p811, %r553, 0;
	setp.ge.s32 	%p812, %r553, %r4274;
	or.pred  	%p813, %p811, %p812;
	or.pred  	%p815, %p810, %p813;
	mov.b16 	%rs4263, 0;
	mov.u16 	%rs4264, %rs4263;
	mov.u16 	%rs4265, %rs4263;
	@%p815 bra 	$L__BB0_466;
	mul.lo.s32 	%r5124, %r553, %r4275;
	cvt.u64.u32 	%rd900, %r5124;
	shl.b32 	%r5125, %r552, 2;
	cvt.u64.u32 	%rd901, %r5125;
	add.s64 	%rd902, %rd900, %rd901;
	add.s64 	%rd903, %rd1, %rd902;
	ld.global.u8 	%rs4264, [%rd903];
	ld.global.u8 	%rs4263, [%rd903+1];
	ld.global.u8 	%rs4265, [%rd903+2];
$L__BB0_466:
	st.local.u8 	[%rd29+4], %rs4265;
	and.b16  	%rs2639, %rs4265, 255;
	st.local.u8 	[%rd30+4], %rs4263;
	and.b16  	%rs2640, %rs4263, 255;
	st.local.u8 	[%rd31+4], %rs4264;
	and.b16  	%rs2641, %rs4264, 255;
	cvt.rn.f64.u16 	%fd6325, %rs2639;
	mul.f64 	%fd6326, %fd6325, 0d3FD322D0E5604189;
	cvt.rn.f64.u16 	%fd6327, %rs2640;
	fma.rn.f64 	%fd6328, %fd6327, 0d3FE2C8B439581062, %fd6326;
	cvt.rn.f64.u16 	%fd6329, %rs2641;
	fma.rn.f64 	%fd6330, %fd6329, 0d3FBD2F1A9FBE76C9, %fd6328;
	cvt.rzi.u32.f64 	%r5127, %fd6330;
	st.local.u8 	[%rd32+4], %r5127;
	mov.b32 	%r10393, 1;
	mov.f64 	%fd27499, %fd28513;
	@%p802 bra 	$L__BB0_470;
	setp.ltu.f64 	%p817, %fd2, 0d41E0000000000000;
	mov.f64 	%fd27499, %fd28512;
	mov.u32 	%r10392, %r11448;
	@%p817 bra 	$L__BB0_469;
	{ // callseq 108, 0
	.param .b64 param0;
	st.param.f64 	[param0], %fd1;
	.param .align 16 .b8 retval0[16];
	call.uni (retval0), 
	__internal_trig_reduction_slowpathd, 
	(
	param0
	);
	ld.param.f64 	%fd27499, [retval0];
	ld.param.b32 	%r10392, [retval0+8];
	} // callseq 108
$L__BB0_469:
	add.s32 	%r10393, %r10392, 1;
$L__BB0_470:
	shl.b32 	%r5129, %r10393, 6;
	cvt.u64.u32 	%rd904, %r5129;
	and.b64  	%rd905, %rd904, 64;
	mov.u64 	%rd906, __cudart_sin_cos_coeffs;
	add.s64 	%rd907, %rd906, %rd905;
	mul.rn.f64 	%fd6332, %fd27499, %fd27499;
	and.b32  	%r5130, %r10393, 1;
	setp.eq.b32 	%p818, %r5130, 1;
	selp.f64 	%fd6333, 0dBDA8FF8320FD8164, 0d3DE5DB65F9785EBA, %p818;
	ld.global.nc.v2.f64 	{%fd6334, %fd6335}, [%rd907];
	fma.rn.f64 	%fd6336, %fd6333, %fd6332, %fd6334;
	fma.rn.f64 	%fd6337, %fd6336, %fd6332, %fd6335;
	ld.global.nc.v2.f64 	{%fd6338, %fd6339}, [%rd907+16];
	fma.rn.f64 	%fd6340, %fd6337, %fd6332, %fd6338;
	fma.rn.f64 	%fd6341, %fd6340, %fd6332, %fd6339;
	ld.global.nc.v2.f64 	{%fd6342, %fd6343}, [%rd907+32];
	fma.rn.f64 	%fd6344, %fd6341, %fd6332, %fd6342;
	fma.rn.f64 	%fd6345, %fd6344, %fd6332, %fd6343;
	fma.rn.f64 	%fd6346, %fd6345, %fd27499, %fd27499;
	fma.rn.f64 	%fd6347, %fd6345, %fd6332, 0d3FF0000000000000;
	selp.f64 	%fd6348, %fd6347, %fd6346, %p818;
	and.b32  	%r5131, %r10393, 2;
	setp.eq.s32 	%p819, %r5131, 0;
	mov.f64 	%fd6349, 0d0000000000000000;
	sub.f64 	%fd6350, %fd6349, %fd6348;
	selp.f64 	%fd408, %fd6348, %fd6350, %p819;
	mov.f64 	%fd27500, %fd28514;
	mov.u32 	%r10394, %r11450;
	@%p1 bra 	$L__BB0_472;
	{ // callseq 109, 0
	.param .b64 param0;
	st.param.f64 	[param0], %fd1;
	.param .align 16 .b8 retval0[16];
	call.uni (retval0), 
	__internal_trig_reduction_slowpathd, 
	(
	param0
	);
	ld.param.f64 	%fd27500, [retval0];
	ld.param.b32 	%r10394, [retval0+8];
	} // callseq 109
$L__BB0_472:
	shl.b32 	%r5133, %r10394, 6;
	cvt.u64.u32 	%rd908, %r5133;
	and.b64  	%rd909, %rd908, 64;
	mov.u64 	%rd910, __cudart_sin_cos_coeffs;
	add.s64 	%rd911, %rd910, %rd909;
	mul.rn.f64 	%fd6352, %fd27500, %fd27500;
	and.b32  	%r5134, %r10394, 1;
	setp.eq.b32 	%p820, %r5134, 1;
	selp.f64 	%fd6353, 0dBDA8FF8320FD8164, 0d3DE5DB65F9785EBA, %p820;
	ld.global.nc.v2.f64 	{%fd6354, %fd6355}, [%rd911];
	fma.rn.f64 	%fd6356, %fd6353, %fd6352, %fd6354;
	fma.rn.f64 	%fd6357, %fd6356, %fd6352, %fd6355;
	ld.global.nc.v2.f64 	{%fd6358, %fd6359}, [%rd911+16];
	fma.rn.f64 	%fd6360, %fd6357, %fd6352, %fd6358;
	fma.rn.f64 	%fd6361, %fd6360, %fd6352, %fd6359;
	ld.global.nc.v2.f64 	{%fd6362, %fd6363}, [%rd911+32];
	fma.rn.f64 	%fd6364, %fd6361, %fd6352, %fd6362;
	fma.rn.f64 	%fd6365, %fd6364, %fd6352, %fd6363;
	fma.rn.f64 	%fd6366, %fd6365, %fd27500, %fd27500;
	fma.rn.f64 	%fd6367, %fd6365, %fd6352, 0d3FF0000000000000;
	selp.f64 	%fd6368, %fd6367, %fd6366, %p820;
	and.b32  	%r5135, %r10394, 2;
	setp.eq.s32 	%p821, %r5135, 0;
	mov.f64 	%fd6369, 0d0000000000000000;
	sub.f64 	%fd6370, %fd6369, %fd6368;
	selp.f64 	%fd6371, %fd6368, %fd6370, %p821;
	mul.f64 	%fd6372, %fd391, %fd6371;
	fma.rn.f64 	%fd6373, %fd398, %fd408, %fd6372;
	add.f64 	%fd6374, %fd7, %fd6373;
	mul.f64 	%fd6375, %fd391, %fd408;
	mul.f64 	%fd6376, %fd398, %fd6371;
	sub.f64 	%fd6377, %fd6375, %fd6376;
	add.f64 	%fd6378, %fd8, %fd6377;
	mov.f64 	%fd6379, 0d3FE0000000000000;
	copysign.f64 	%fd6380, %fd6374, %fd6379;
	add.rz.f64 	%fd6381, %fd6374, %fd6380;
	cvt.rzi.f64.f64 	%fd6382, %fd6381;
	cvt.rzi.s32.f64 	%r560, %fd6382;
	copysign.f64 	%fd6383, %fd6378, %fd6379;
	add.rz.f64 	%fd6384, %fd6378, %fd6383;
	cvt.rzi.f64.f64 	%fd6385, %fd6384;
	cvt.rzi.s32.f64 	%r561, %fd6385;
	setp.lt.s32 	%p822, %r560, 0;
	setp.ge.s32 	%p823, %r560, %r4273;
	or.pred  	%p824, %p822, %p823;
	setp.lt.s32 	%p825, %r561, 0;
	setp.ge.s32 	%p826, %r561, %r4274;
	or.pred  	%p827, %p825, %p826;
	or.pred  	%p829, %p824, %p827;
	mov.b16 	%rs4266, 0;
	mov.u16 	%rs4267, %rs4266;
	mov.u16 	%rs4268, %rs4266;
	@%p829 bra 	$L__BB0_474;
	mul.lo.s32 	%r5136, %r561, %r4275;
	cvt.u64.u32 	%rd912, %r5136;
	shl.b32 	%r5137, %r560, 2;
	cvt.u64.u32 	%rd913, %r5137;
	add.s64 	%rd914, %rd912, %rd913;
	add.s64 	%rd915, %rd1, %rd914;
	ld.global.u8 	%rs4267, [%rd915];
	ld.global.u8 	%rs4266, [%rd915+1];
	ld.global.u8 	%rs4268, [%rd915+2];
$L__BB0_474:
	setp.eq.f64 	%p830, %fd2, 0d7FF0000000000000;
	st.local.u8 	[%rd29+5], %rs4268;
	and.b16  	%rs2643, %rs4268, 255;
	st.local.u8 	[%rd30+5], %rs4266;
	and.b16  	%rs2644, %rs4266, 255;
	st.local.u8 	[%rd31+5], %rs4267;
	and.b16  	%rs2645, %rs4267, 255;
	cvt.rn.f64.u16 	%fd6386, %rs2643;
	mul.f64 	%fd6387, %fd6386, 0d3FD322D0E5604189;
	cvt.rn.f64.u16 	%fd6388, %rs2644;
	fma.rn.f64 	%fd6389, %fd6388, 0d3FE2C8B439581062, %fd6387;
	cvt.rn.f64.u16 	%fd6390, %rs2645;
	fma.rn.f64 	%fd6391, %fd6390, 0d3FBD2F1A9FBE76C9, %fd6389;
	cvt.rzi.u32.f64 	%r5139, %fd6391;
	st.local.u8 	[%rd32+5], %r5139;
	add.s32 	%r5140, %r528, %r4281;
	div.s32 	%r5141, %r5140, %r4277;
	max.s32 	%r562, %r5141, 0;
	mov.b32 	%r10396, 1;
	mov.f64 	%fd27502, %fd28513;
	@%p830 bra 	$L__BB0_478;
	setp.ltu.f64 	%p831, %fd2, 0d41E0000000000000;
	mov.f64 	%fd27502, %fd28512;
	mov.u32 	%r10395, %r11448;
	@%p831 bra 	$L__BB0_477;
	{ // callseq 110, 0
	.param .b64 param0;
	st.param.f64 	[param0], %fd1;
	.param .align 16 .b8 retval0[16];
	call.uni (retval0), 
	__internal_trig_reduction_slowpathd, 
	(
	param0
	);
	ld.param.f64 	%fd27502, [retval0];
	ld.param.b32 	%r10395, [retval0+8];
	} // callseq 110
$L__BB0_477:
	add.s32 	%r10396, %r10395, 1;
$L__BB0_478:
	shl.b32 	%r5143, %r10396, 6;
	cvt.u64.u32 	%rd916, %r5143;
	and.b64  	%rd917, %rd916, 64;
	mov.u64 	%rd918, __cudart_sin_cos_coeffs;
	add.s64 	%rd919, %rd918, %rd917;
	mul.rn.f64 	%fd6393, %fd27502, %fd27502;
	and.b32  	%r5144, %r10396, 1;
	setp.eq.b32 	%p832, %r5144, 1;
	selp.f64 	%fd6394, 0dBDA8FF8320FD8164, 0d3DE5DB65F9785EBA, %p832;
	ld.global.nc.v2.f64 	{%fd6395, %fd6396}, [%rd919];
	fma.rn.f64 	%fd6397, %fd6394, %fd6393, %fd6395;
	fma.rn.f64 	%fd6398, %fd6397, %fd6393, %fd6396;
	ld.global.nc.v2.f64 	{%fd6399, %fd6400}, [%rd919+16];
	fma.rn.f64 	%fd6401, %fd6398, %fd6393, %fd6399;
	fma.rn.f64 	%fd6402, %fd6401, %fd6393, %fd6400;
	ld.global.nc.v2.f64 	{%fd6403, %fd6404}, [%rd919+32];
	fma.rn.f64 	%fd6405, %fd6402, %fd6393, %fd6403;
	fma.rn.f64 	%fd6406, %fd6405, %fd6393, %fd6404;
	fma.rn.f64 	%fd6407, %fd6406, %fd27502, %fd27502;
	fma.rn.f64 	%fd6408, %fd6406, %fd6393, 0d3FF0000000000000;
	selp.f64 	%fd6409, %fd6408, %fd6407, %p832;
	and.b32  	%r5145, %r10396, 2;
	setp.eq.s32 	%p833, %r5145, 0;
	mov.f64 	%fd6410, 0d0000000000000000;
	sub.f64 	%fd6411, %fd6410, %fd6409;
	selp.f64 	%fd414, %fd6409, %fd6411, %p833;
	mov.f64 	%fd27503, %fd28514;
	mov.u32 	%r10397, %r11450;
	@%p1 bra 	$L__BB0_480;
	{ // callseq 111, 0
	.param .b64 param0;
	st.param.f64 	[param0], %fd1;
	.param .align 16 .b8 retval0[16];
	call.uni (retval0), 
	__internal_trig_reduction_slowpathd, 
	(
	param0
	);
	ld.param.f64 	%fd27503, [retval0];
	ld.param.b32 	%r10397, [retval0+8];
	} // callseq 111
$L__BB0_480:
	shl.b32 	%r5147, %r10397, 6;
	cvt.u64.u32 	%rd920, %r5147;
	and.b64  	%rd921, %rd920, 64;
	mov.u64 	%rd922, __cudart_sin_cos_coeffs;
	add.s64 	%rd923, %rd922, %rd921;
	mul.rn.f64 	%fd6413, %fd27503, %fd27503;
	and.b32  	%r5148, %r10397, 1;
	setp.eq.b32 	%p834, %r5148, 1;
	selp.f64 	%fd6414, 0dBDA8FF8320FD8164, 0d3DE5DB65F9785EBA, %p834;
	ld.global.nc.v2.f64 	{%fd6415, %fd6416}, [%rd923];
	fma.rn.f64 	%fd6417, %fd6414, %fd6413, %fd6415;
	fma.rn.f64 	%fd6418, %fd6417, %fd6413, %fd6416;
	ld.global.nc.v2.f64 	{%fd6419, %fd6420}, [%rd923+16];
	fma.rn.f64 	%fd6421, %fd6418, %fd6413, %fd6419;
	fma.rn.f64 	%fd6422, %fd6421, %fd6413, %fd6420;
	ld.global.nc.v2.f64 	{%fd6423, %fd6424}, [%rd923+32];
	fma.rn.f64 	%fd6425, %fd6422, %fd6413, %fd6423;
	fma.rn.f64 	%fd6426, %fd6425, %fd6413, %fd6424;
	fma.rn.f64 	%fd6427, %fd6426, %fd27503, %fd27503;
	fma.rn.f64 	%fd6428, %fd6426, %fd6413, 0d3FF0000000000000;
	selp.f64 	%fd6429, %fd6428, %fd6427, %p834;
	and.b32  	%r5149, %r10397, 2;
	setp.eq.s32 	%p835, %r5149, 0;
	mov.f64 	%fd6430, 0d0000000000000000;
	sub.f64 	%fd6431, %fd6430, %fd6429;
	selp.f64 	%fd6432, %fd6429, %fd6431, %p835;
	min.s32 	%r5150, %r562, %r9;
	cvt.rn.f64.s32 	%fd6433, %r5150;
	sub.f64 	%fd417, %fd6433, %fd6;
	mul.f64 	%fd6434, %fd417, %fd6432;
	fma.rn.f64 	%fd6435, %fd376, %fd414, %fd6434;
	add.f64 	%fd6436, %fd7, %fd6435;
	mul.f64 	%fd6437, %fd417, %fd414;
	mul.f64 	%fd6438, %fd376, %fd6432;
	sub.f64 	%fd6439, %fd6437, %fd6438;
	add.f64 	%fd6440, %fd8, %fd6439;
	mov.f64 	%fd6441, 0d3FE0000000000000;
	copysign.f64 	%fd6442, %fd6436, %fd6441;
	add.rz.f64 	%fd6443, %fd6436, %fd6442;
	cvt.rzi.f64.f64 	%fd6444, %fd6443;
	cvt.rzi.s32.f64 	%r569, %fd6444;
	copysign.f64 	%fd6445, %fd6440, %fd6441;
	add.rz.f64 	%fd6446, %fd6440, %fd6445;
	cvt.rzi.f64.f64 	%fd6447, %fd6446;
	cvt.rzi.s32.f64 	%r570, %fd6447;
	setp.lt.s32 	%p836, %r569, 0;
	setp.ge.s32 	%p837, %r569, %r4273;
	or.pred  	%p838, %p836, %p837;
	setp.lt.s32 	%p839, %r570, 0;
	setp.ge.s32 	%p840, %r570, %r4274;
	or.pred  	%p841, %p839, %p840;
	or.pred  	%p843, %p838, %p841;
	mov.b16 	%rs4269, 0;
	mov.u16 	%rs4270, %rs4269;
	mov.u16 	%rs4271, %rs4269;
	@%p843 bra 	$L__BB0_482;
	mul.lo.s32 	%r5151, %r570, %r4275;
	cvt.u64.u32 	%rd924, %r5151;
	shl.b32 	%r5152, %r569, 2;
	cvt.u64.u32 	%rd925, %r5152;
	add.s64 	%rd926, %rd924, %rd925;
	add.s64 	%rd927, %rd1, %rd926;
	ld.global.u8 	%rs4270, [%rd927];
	ld.global.u8 	%rs4269, [%rd927+1];
	ld.global.u8 	%rs4271, [%rd927+2];
$L__BB0_482:
	st.local.u8 	[%rd29+6], %rs4271;
	and.b16  	%rs2647, %rs4271, 255;
	st.local.u8 	[%rd30+6], %rs4269;
	and.b16  	%rs2648, %rs4269, 255;
	st.local.u8 	[%rd31+6], %rs4270;
	and.b16  	%rs2649, %rs4270, 255;
	cvt.rn.f64.u16 	%fd6448, %rs2647;
	mul.f64 	%fd6449, %fd6448, 0d3FD322D0E5604189;
	cvt.rn.f64.u16 	%fd6450, %rs2648;
	fma.rn.f64 	%fd6451, %fd6450, 0d3FE2C8B439581062, %fd6449;
	cvt.rn.f64.u16 	%fd6452, %rs2649;
	fma.rn.f64 	%fd6453, %fd6452, 0d3FBD2F1A9FBE76C9, %fd6451;
	cvt.rzi.u32.f64 	%r5154, %fd6453;
	st.local.u8 	[%rd32+6], %r5154;
	mov.b32 	%r10399, 1;
	mov.f64 	%fd27505, %fd28513;
	@%p830 bra 	$L__BB0_486;
	setp.ltu.f64 	%p845, %fd2, 0d41E0000000000000;
	mov.f64 	%fd27505, %fd28512;
	mov.u32 	%r10398, %r11448;
	@%p845 bra 	$L__BB0_485;
	{ // callseq 112, 0
	.param .b64 param0;
	st.param.f64 	[param0], %fd1;
	.param .align 16 .b8 retval0[16];
	call.uni (retval0), 
	__internal_trig_reduction_slowpathd, 
	(
	param0
	);
	ld.param.f64 	%fd27505, [retval0];
	ld.param.b32 	%r10398, [retval0+8];
	} // callseq 112
$L__BB0_485:
	add.s32 	%r10399, %r10398, 1;
$L__BB0_486:
	shl.b32 	%r5156, %r10399, 6;
	cvt.u64.u32 	%rd928, %r5156;
	and.b64  	%rd929, %rd928, 64;
	mov.u64 	%rd930, __cudart_sin_cos_coeffs;
	add.s64 	%rd931, %rd930, %rd929;
	mul.rn.f64 	%fd6455, %fd27505, %fd27505;
	and.b32  	%r5157, %r10399, 1;
	setp.eq.b32 	%p846, %r5157, 1;
	selp.f64 	%fd6456, 0dBDA8FF8320FD8164, 0d3DE5DB65F9785EBA, %p846;
	ld.global.nc.v2.f64 	{%fd6457, %fd6458}, [%rd931];
	fma.rn.f64 	%fd6459, %fd6456, %fd6455, %fd6457;
	fma.rn.f64 	%fd6460, %fd6459, %fd6455, %fd6458;
	ld.global.nc.v2.f64 	{%fd6461, %fd6462}, [%rd931+16];
	fma.rn.f64 	%fd6463, %fd6460, %fd6455, %fd6461;
	fma.rn.f64 	%fd6464, %fd6463, %fd6455, %fd6462;
	ld.global.nc.v2.f64 	{%fd6465, %fd6466}, [%rd931+32];
	fma.rn.f64 	%fd6467, %fd6464, %fd6455, %fd6465;
	fma.rn.f64 	%fd6468, %fd6467, %fd6455, %fd6466;
	fma.rn.f64 	%fd6469, %fd6468, %fd27505, %fd27505;
	fma.rn.f64 	%fd6470, %fd6468, %fd6455, 0d3FF0000000000000;
	selp.f64 	%fd6471, %fd6470, %fd6469, %p846;
	and.b32  	%r5158, %r10399, 2;
	setp.eq.s32 	%p847, %r5158, 0;
	mov.f64 	%fd6472, 0d0000000000000000;
	sub.f64 	%fd6473, %fd6472, %fd6471;
	selp.f64 	%fd421, %fd6471, %fd6473, %p847;
	mov.f64 	%fd27506, %fd28514;
	mov.u32 	%r10400, %r11450;
	@%p1 bra 	$L__BB0_488;
	{ // callseq 113, 0
	.param .b64 param0;
	st.param.f64 	[param0], %fd1;
	.param .align 16 .b8 retval0[16];
	call.uni (retval0), 
	__internal_trig_reduction_slowpathd, 
	(
	param0
	);
	ld.param.f64 	%fd27506, [retval0];
	ld.param.b32 	%r10400, [retval0+8];
	} // callseq 113
$L__BB0_488:
	shl.b32 	%r5160, %r10400, 6;
	cvt.u64.u32 	%rd932, %r5160;
	and.b64  	%rd933, %rd932, 64;
	mov.u64 	%rd934, __cudart_sin_cos_coeffs;
	add.s64 	%rd935, %rd934, %rd933;
	mul.rn.f64 	%fd6475, %fd27506, %fd27506;
	and.b32  	%r5161, %r10400, 1;
	setp.eq.b32 	%p848, %r5161, 1;
	selp.f64 	%fd6476, 0dBDA8FF8320FD8164, 0d3DE5DB65F9785EBA, %p848;
	ld.global.nc.v2.f64 	{%fd6477, %fd6478}, [%rd935];
	fma.rn.f64 	%fd6479, %fd6476, %fd6475, %fd6477;
	fma.rn.f64 	%fd6480, %fd6479, %fd6475, %fd6478;
	ld.global.nc.v2.f64 	{%fd6481, %fd6482}, [%rd935+16];
	fma.rn.f64 	%fd6483, %fd6480, %fd6475, %fd6481;
	fma.rn.f64 	%fd6484, %fd6483, %fd6475, %fd6482;
	ld.global.nc.v2.f64 	{%fd6485, %fd6486}, [%rd935+32];
	fma.rn.f64 	%fd6487, %fd6484, %fd6475, %fd6485;
	fma.rn.f64 	%fd6488, %fd6487, %fd6475, %fd6486;
	fma.rn.f64 	%fd6489, %fd6488, %fd27506, %fd27506;
	fma.rn.f64 	%fd6490, %fd6488, %fd6475, 0d3FF0000000000000;
	selp.f64 	%fd6491, %fd6490, %fd6489, %p848;
	and.b32  	%r5162, %r10400, 2;
	setp.eq.s32 	%p849, %r5162, 0;
	mov.f64 	%fd6492, 0d0000000000000000;
	sub.f64 	%fd6493, %fd6492, %fd6491;
	selp.f64 	%fd6494, %fd6491, %fd6493, %p849;
	mul.f64 	%fd6495, %fd417, %fd6494;
	fma.rn.f64 	%fd6496, %fd398, %fd421, %fd6495;
	add.f64 	%fd6497, %fd7, %fd6496;
	mul.f64 	%fd6498, %fd417, %fd421;
	mul.f64 	%fd6499, %fd398, %fd6494;
	sub.f64 	%fd6500, %fd6498, %fd6499;
	add.f64 	%fd6501, %fd8, %fd6500;
	mov.f64 	%fd6502, 0d3FE0000000000000;
	copysign.f64 	%fd6503, %fd6497, %fd6502;
	add.rz.f64 	%fd6504, %fd6497, %fd6503;
	cvt.rzi.f64.f64 	%fd6505, %fd6504;
	cvt.rzi.s32.f64 	%r577, %fd6505;
	copysign.f64 	%fd6506, %fd6501, %fd6502;
	add.rz.f64 	%fd6507, %fd6501, %fd6506;
	cvt.rzi.f64.f64 	%fd6508, %fd6507;
	cvt.rzi.s32.f64 	%r578, %fd6508;
	setp.lt.s32 	%p850, %r577, 0;
	setp.ge.s32 	%p851, %r577, %r4273;
	or.pred  	%p852, %p850, %p851;
	setp.lt.s32 	%p853, %r578, 0;
	setp.ge.s32 	%p854, %r578, %r4274;
	or.pred  	%p855, %p853, %p854;
	or.pred  	%p857, %p852, %p855;
	mov.b16 	%rs4272, 0;
	mov.u16 	%rs4273, %rs4272;
	mov.u16 	%rs4274, %rs4272;
	@%p857 bra 	$L__BB0_490;
	mul.lo.s32 	%r5163, %r578, %r4275;
	cvt.u64.u32 	%rd936, %r5163;
	shl.b32 	%r5164, %r577, 2;
	cvt.u64.u32 	%rd937, %r5164;
	add.s64 	%rd938, %rd936, %rd937;
	add.s64 	%rd939, %rd1, %rd938;
	ld.global.u8 	%rs4273, [%rd939];
	ld.global.u8 	%rs4272, [%rd939+1];
	ld.global.u8 	%rs4274, [%rd939+2];
$L__BB0_490:
	st.local.u8 	[%rd29+7], %rs4274;
	and.b16  	%rs2651, %rs4274, 255;
	st.local.u8 	[%rd30+7], %rs4272;
	and.b16  	%rs2652, %rs4272, 255;
	st.local.u8 	[%rd31+7], %rs4273;
	and.b16  	%rs2653, %rs4273, 255;
	cvt.rn.f64.u16 	%fd6509, %rs2651;
	mul.f64 	%fd6510, %fd6509, 0d3FD322D0E5604189;
	cvt.rn.f64.u16 	%fd6511, %rs2652;
	fma.rn.f64 	%fd6512, %fd6511, 0d3FE2C8B439581062, %fd6510;
	cvt.rn.f64.u16 	%fd6513, %rs2653;
	fma.rn.f64 	%fd6514, %fd6513, 0d3FBD2F1A9FBE76C9, %fd6512;
	cvt.rzi.u32.f64 	%r5165, %fd6514;
	st.local.u8 	[%rd32+7], %r5165;
	add.s32 	%r10401, %r10401, 8;
$L__BB0_491:
	sub.s32 	%r5166, %r4289, %r68;
	add.s32 	%r5167, %r5166, 1;
	setp.lt.s32 	%p858, %r5167, 0;
	setp.ge.s32 	%p859, %r5167, %r4282;
	or.pred  	%p4, %p858, %p859;
	shl.b32 	%r581, %r5167, 2;
	or.pred  	%p861, %p3, %p4;
	@%p861 bra 	$L__BB0_557;
	setp.eq.f64 	%p862, %fd2, 0d7FF0000000000000;
	mul.lo.s32 	%r5169, %r70, %r4280;
	shl.b32 	%r582, %r5169, 1;
	mul.lo.s32 	%r583, %r581, %r4281;
	mov.b32 	%r10403, 1;
	mov.f64 	%fd27508, %fd28513;
	@%p862 bra 	$L__BB0_496;
	setp.ltu.f64 	%p863, %fd2, 0d41E0000000000000;
	mov.f64 	%fd27508, %fd28512;
	mov.u32 	%r10402, %r11448;
	@%p863 bra 	$L__BB0_495;
	{ // callseq 114, 0
	.param .b64 param0;
	st.param.f64 	[param0], %fd1;
	.param .align 16 .b8 retval0[16];
	call.uni (retval0), 
	__internal_trig_reduction_slowpathd, 
	(
	param0
	);
	ld.param.f64 	%fd27508, [retval0];
	ld.param.b32 	%r10402, [retval0+8];
	} // callseq 114
$L__BB0_495:
	add.s32 	%r10403, %r10402, 1;
$L__BB0_496:
	shl.b32 	%r5171, %r10403, 6;
	cvt.u64.u32 	%rd940, %r5171;
	and.b64  	%rd941, %rd940, 64;
	mov.u64 	%rd942, __cudart_sin_cos_coeffs;
	add.s64 	%rd943, %rd942, %rd941;
	mul.rn.f64 	%fd6516, %fd27508, %fd27508;
	and.b32  	%r5172, %r10403, 1;
	setp.eq.b32 	%p864, %r5172, 1;
	selp.f64 	%fd6517, 0dBDA8FF8320FD8164, 0d3DE5DB65F9785EBA, %p864;
	ld.global.nc.v2.f64 	{%fd6518, %fd6519}, [%rd943];
	fma.rn.f64 	%fd6520, %fd6517, %fd6516, %fd6518;
	fma.rn.f64 	%fd6521, %fd6520, %fd6516, %fd6519;
	ld.global.nc.v2.f64 	{%fd6522, %fd6523}, [%rd943+16];
	fma.rn.f64 	%fd6524, %fd6521, %fd6516, %fd6522;
	fma.rn.f64 	%fd6525, %fd6524, %fd6516, %fd6523;
	ld.global.nc.v2.f64 	{%fd6526, %fd6527}, [%rd943+32];
	fma.rn.f64 	%fd6528, %fd6525, %fd6516, %fd6526;
	fma.rn.f64 	%fd6529, %fd6528, %fd6516, %fd6527;
	fma.rn.f64 	%fd6530, %fd6529, %fd27508, %fd27508;
	fma.rn.f64 	%fd6531, %fd6529, %fd6516, 0d3FF0000000000000;
	selp.f64 	%fd6532, %fd6531, %fd6530, %p864;
	and.b32  	%r5173, %r10403, 2;
	setp.eq.s32 	%p865, %r5173, 0;
	mov.f64 	%fd6533, 0d0000000000000000;
	sub.f64 	%fd6534, %fd6533, %fd6532;
	selp.f64 	%fd427, %fd6532, %fd6534, %p865;
	mov.f64 	%fd27509, %fd28514;
	mov.u32 	%r10404, %r11450;
	@%p1 bra 	$L__BB0_498;
	{ // callseq 115, 0
	.param .b64 param0;
	st.param.f64 	[param0], %fd1;
	.param .align 16 .b8 retval0[16];
	call.uni (retval0), 
	__internal_trig_reduction_slowpathd, 
	(
	param0
	);
	ld.param.f64 	%fd27509, [retval0];
	ld.param.b32 	%r10404, [retval0+8];
	} // callseq 115
$L__BB0_498:
	shl.b32 	%r5175, %r10404, 6;
	cvt.u64.u32 	%rd944, %r5175;
	and.b64  	%rd945, %rd944, 64;
	mov.u64 	%rd946, __cudart_sin_cos_coeffs;
	add.s64 	%rd947, %rd946, %rd945;
	mul.rn.f64 	%fd6536, %fd27509, %fd27509;
	and.b32  	%r5176, %r10404, 1;
	setp.eq.b32 	%p866, %r5176, 1;
	selp.f64 	%fd6537, 0dBDA8FF8320FD8164, 0d3DE5DB65F9785EBA, %p866;
	ld.global.nc.v2.f64 	{%fd6538, %fd6539}, [%rd947];
	fma.rn.f64 	%fd6540, %fd6537, %fd6536, %fd6538;
	fma.rn.f64 	%fd6541, %fd6540, %fd6536, %fd6539;
	ld.global.nc.v2.f64 	{%fd6542, %fd6543}, [%rd947+16];
	fma.rn.f64 	%fd6544, %fd6541, %fd6536, %fd6542;
	fma.rn.f64 	%fd6545, %fd6544, %fd6536, %fd6543;
	ld.global.nc.v2.f64 	{%fd6546, %fd6547}, [%rd947+32];
	fma.rn.f64 	%fd6548, %fd6545, %fd6536, %fd6546;
	fma.rn.f64 	%fd6549, %fd6548, %fd6536, %fd6547;
	fma.rn.f64 	%fd6550, %fd6549, %fd27509, %fd27509;
	fma.rn.f64 	%fd6551, %fd6549, %fd6536, 0d3FF0000000000000;
	selp.f64 	%fd6552, %fd6551, %fd6550, %p866;
	and.b32  	%r5177, %r10404, 2;
	setp.eq.s32 	%p867, %r5177, 0;
	mov.f64 	%fd6553, 0d0000000000000000;
	sub.f64 	%fd6554, %fd6553, %fd6552;
	selp.f64 	%fd6555, %fd6552, %fd6554, %p867;
	div.s32 	%r5178, %r582, %r4276;
	max.s32 	%r5179, %r5178, 0;
	min.s32 	%r5180, %r5179, %r8;
	cvt.rn.f64.s32 	%fd6556, %r5180;
	sub.f64 	%fd430, %fd6556, %fd5;
	div.s32 	%r5181, %r583, %r4277;
	max.s32 	%r5182, %r5181, 0;
	min.s32 	%r5183, %r5182, %r9;
	cvt.rn.f64.s32 	%fd6557, %r5183;
	sub.f64 	%fd431, %fd6557, %fd6;
	mul.f64 	%fd6558, %fd431, %fd6555;
	fma.rn.f64 	%fd6559, %fd430, %fd427, %fd6558;
	add.f64 	%fd6560, %fd7, %fd6559;
	mul.f64 	%fd6561, %fd431, %fd427;
	mul.f64 	%fd6562, %fd430, %fd6555;
	sub.f64 	%fd6563, %fd6561, %fd6562;
	add.f64 	%fd6564, %fd8, %fd6563;
	mov.f64 	%fd6565, 0d3FE0000000000000;
	copysign.f64 	%fd6566, %fd6560, %fd6565;
	add.rz.f64 	%fd6567, %fd6560, %fd6566;
	cvt.rzi.f64.f64 	%fd6568, %fd6567;
	cvt.rzi.s32.f64 	%r590, %fd6568;
	copysign.f64 	%fd6569, %fd6564, %fd6565;
	add.rz.f64 	%fd6570, %fd6564, %fd6569;
	cvt.rzi.f64.f64 	%fd6571, %fd6570;
	cvt.rzi.s32.f64 	%r591, %fd6571;
	setp.lt.s32 	%p868, %r590, 0;
	setp.ge.s32 	%p869, %r590, %r4273;
	or.pred  	%p870, %p868, %p869;
	setp.lt.s32 	%p871, %r591, 0;
	setp.ge.s32 	%p872, %r591, %r4274;
	or.pred  	%p873, %p871, %p872;
	or.pred  	%p875, %p870, %p873;
	mov.b16 	%rs4275, 0;
	mov.u16 	%rs4276, %rs4275;
	mov.u16 	%rs4277, %rs4275;
	@%p875 bra 	$L__BB0_500;
	mul.lo.s32 	%r5184, %r591, %r4275;
	cvt.u64.u32 	%rd948, %r5184;
	shl.b32 	%r5185, %r590, 2;
	cvt.u64.u32 	%rd949, %r5185;
	add.s64 	%rd950, %rd948, %rd949;
	add.s64 	%rd951, %rd1, %rd950;
	ld.global.u8 	%rs4276, [%rd951];
	ld.global.u8 	%rs4275, [%rd951+1];
	ld.global.u8 	%rs4277, [%rd951+2];
$L__BB0_500:
	setp.eq.f64 	%p876, %fd2, 0d7FF0000000000000;
	cvt.u64.u32 	%rd952, %r10401;
	add.s64 	%rd33, %rd2, %rd952;
	st.local.u8 	[%rd33], %rs4277;
	and.b16  	%rs2655, %rs4277, 255;
	add.s64 	%rd34, %rd3, %rd952;
	st.local.u8 	[%rd34], %rs4275;
	and.b16  	%rs2656, %rs4275, 255;
	add.s64 	%rd35, %rd4, %rd952;
	st.local.u8 	[%rd35], %rs4276;
	and.b16  	%rs2657, %rs4276, 255;
	cvt.rn.f64.u16 	%fd6572, %rs2655;
	mul.f64 	%fd6573, %fd6572, 0d3FD322D0E5604189;
	cvt.rn.f64.u16 	%fd6574, %rs2656;
	fma.rn.f64 	%fd6575, %fd6574, 0d3FE2C8B439581062, %fd6573;
	cvt.rn.f64.u16 	%fd6576, %rs2657;
	fma.rn.f64 	%fd6577, %fd6576, 0d3FBD2F1A9FBE76C9, %fd6575;
	cvt.rzi.u32.f64 	%r5187, %fd6577;
	add.s64 	%rd36, %rd5, %rd952;
	st.local.u8 	[%rd36], %r5187;
	add.s32 	%r592, %r583, %r4281;
	mov.b32 	%r10406, 1;
	mov.f64 	%fd27511, %fd28513;
	@%p876 bra 	$L__BB0_504;
	setp.ltu.f64 	%p877, %fd2, 0d41E0000000000000;
	mov.f64 	%fd27511, %fd28512;
	mov.u32 	%r10405, %r11448;
	@%p877 bra 	$L__BB0_503;
	{ // callseq 116, 0
	.param .b64 param0;
	st.param.f64 	[param0], %fd1;
	.param .align 16 .b8 retval0[16];
	call.uni (retval0), 
	__internal_trig_reduction_slowpathd, 
	(
	param0
	);
	ld.param.f64 	%fd27511, [retval0];
	ld.param.b32 	%r10405, [retval0+8];
	} // callseq 116
$L__BB0_503:
	add.s32 	%r10406, %r10405, 1;
$L__BB0_504:
	shl.b32 	%r5189, %r10406, 6;
	cvt.u64.u32 	%rd953, %r5189;
	and.b64  	%rd954, %rd953, 64;
	mov.u64 	%rd955, __cudart_sin_cos_coeffs;
	add.s64 	%rd956, %rd955, %rd954;
	mul.rn.f64 	%fd6579, %fd27511, %fd27511;
	and.b32  	%r5190, %r10406, 1;
	setp.eq.b32 	%p878, %r5190, 1;
	selp.f64 	%fd6580, 0dBDA8FF8320FD8164, 0d3DE5DB65F9785EBA, %p878;
	ld.global.nc.v2.f64 	{%fd6581, %fd6582}, [%rd956];
	fma.rn.f64 	%fd6583, %fd6580, %fd6579, %fd6581;
	fma.rn.f64 	%fd6584, %fd6583, %fd6579, %fd6582;
	ld.global.nc.v2.f64 	{%fd6585, %fd6586}, [%rd956+16];
	fma.rn.f64 	%fd6587, %fd6584, %fd6579, %fd6585;
	fma.rn.f64 	%fd6588, %fd6587, %fd6579, %fd6586;
	ld.global.nc.v2.f64 	{%fd6589, %fd6590}, [%rd956+32];
	fma.rn.f64 	%fd6591, %fd6588, %fd6579, %fd6589;
	fma.rn.f64 	%fd6592, %fd6591, %fd6579, %fd6590;
	fma.rn.f64 	%fd6593, %fd6592, %fd27511, %fd27511;
	fma.rn.f64 	%fd6594, %fd6592, %fd6579, 0d3FF0000000000000;
	selp.f64 	%fd6595, %fd6594, %fd6593, %p878;
	and.b32  	%r5191, %r10406, 2;
	setp.eq.s32 	%p879, %r5191, 0;
	mov.f64 	%fd6596, 0d0000000000000000;
	sub.f64 	%fd6597, %fd6596, %fd6595;
	selp.f64 	%fd435, %fd6595, %fd6597, %p879;
	mov.f64 	%fd27512, %fd28514;
	mov.u32 	%r10407, %r11450;
	@%p1 bra 	$L__BB0_506;
	{ // callseq 117, 0
	.param .b64 param0;
	st.param.f64 	[param0], %fd1;
	.param .align 16 .b8 retval0[16];
	call.uni (retval0), 
	__internal_trig_reduction_slowpathd, 
	(
	param0
	);
	ld.param.f64 	%fd27512, [retval0];
	ld.param.b32 	%r10407, [retval0+8];
	} // callseq 117
$L__BB0_506:
	shl.b32 	%r5193, %r10407, 6;
	cvt.u64.u32 	%rd957, %r5193;
	and.b64  	%rd958, %rd957, 64;
	mov.u64 	%rd959, __cudart_sin_cos_coeffs;
	add.s64 	%rd960, %rd959, %rd958;
	mul.rn.f64 	%fd6599, %fd27512, %fd27512;
	and.b32  	%r5194, %r10407, 1;
	setp.eq.b32 	%p880, %r5194, 1;
	selp.f64 	%fd6600, 0dBDA8FF8320FD8164, 0d3DE5DB65F9785EBA, %p880;
	ld.global.nc.v2.f64 	{%fd6601, %fd6602}, [%rd960];
	fma.rn.f64 	%fd6603, %fd6600, %fd6599, %fd6601;
	fma.rn.f64 	%fd6604, %fd6603, %fd6599, %fd6602;
	ld.global.nc.v2.f64 	{%fd6605, %fd6606}, [%rd960+16];
	fma.rn.f64 	%fd6607, %fd6604, %fd6599, %fd6605;
	fma.rn.f64 	%fd6608, %fd6607, %fd6599, %fd6606;
	ld.global.nc.v2.f64 	{%fd6609, %fd6610}, [%rd960+32];
	fma.rn.f64 	%fd6611, %fd6608, %fd6599, %fd6609;
	fma.rn.f64 	%fd6612, %fd6611, %fd6599, %fd6610;
	fma.rn.f64 	%fd6613, %fd6612, %fd27512, %fd27512;
	fma.rn.f64 	%fd6614, %fd6612, %fd6599, 0d3FF0000000000000;
	selp.f64 	%fd6615, %fd6614, %fd6613, %p880;
	and.b32  	%r5195, %r10407, 2;
	setp.eq.s32 	%p881, %r5195, 0;
	mov.f64 	%fd6616, 0d0000000000000000;
	sub.f64 	%fd6617, %fd6616, %fd6615;
	selp.f64 	%fd6618, %fd6615, %fd6617, %p881;
	div.s32 	%r5196, %r592, %r4277;
	max.s32 	%r5197, %r5196, 0;
	min.s32 	%r5198, %r5197, %r9;
	cvt.rn.f64.s32 	%fd6619, %r5198;
	sub.f64 	%fd438, %fd6619, %fd6;
	mul.f64 	%fd6620, %fd438, %fd6618;
	fma.rn.f64 	%fd6621, %fd430, %fd435, %fd6620;
	add.f64 	%fd6622, %fd7, %fd6621;
	mul.f64 	%fd6623, %fd438, %fd435;
	mul.f64 	%fd6624, %fd430, %fd6618;
	sub.f64 	%fd6625, %fd6623, %fd6624;
	add.f64 	%fd6626, %fd8, %fd6625;
	mov.f64 	%fd6627, 0d3FE0000000000000;
	copysign.f64 	%fd6628, %fd6622, %fd6627;
	add.rz.f64 	%fd6629, %fd6622, %fd6628;
	cvt.rzi.f64.f64 	%fd6630, %fd6629;
	cvt.rzi.s32.f64 	%r599, %fd6630;
	copysign.f64 	%fd6631, %fd6626, %fd6627;
	add.rz.f64 	%fd6632, %fd6626, %fd6631;
	cvt.rzi.f64.f64 	%fd6633, %fd6632;
	cvt.rzi.s32.f64 	%r600, %fd6633;
	setp.lt.s32 	%p882, %r599, 0;
	setp.ge.s32 	%p883, %r599, %r4273;
	or.pred  	%p884, %p882, %p883;
	setp.lt.s32 	%p885, %r600, 0;
	setp.ge.s32 	%p886, %r600, %r4274;
	or.pred  	%p887, %p885, %p886;
	or.pred  	%p889, %p884, %p887;
	mov.b16 	%rs4278, 0;
	mov.u16 	%rs4279, %rs4278;
	mov.u16 	%rs4280, %rs4278;
	@%p889 bra 	$L__BB0_508;
	mul.lo.s32 	%r5199, %r600, %r4275;
	cvt.u64.u32 	%rd961, %r5199;
	shl.b32 	%r5200, %r599, 2;
	cvt.u64.u32 	%rd962, %r5200;
	add.s64 	%rd963, %rd961, %rd962;
	add.s64 	%rd964, %rd1, %rd963;
	ld.global.u8 	%rs4279, [%rd964];
	ld.global.u8 	%rs4278, [%rd964+1];
	ld.global.u8 	%rs4280, [%rd964+2];
$L__BB0_508:
	setp.eq.f64 	%p890, %fd2, 0d7FF0000000000000;
	st.local.u8 	[%rd33+1], %rs4280;
	and.b16  	%rs2659, %rs4280, 255;
	st.local.u8 	[%rd34+1], %rs4278;
	and.b16  	%rs2660, %rs4278, 255;
	st.local.u8 	[%rd35+1], %rs4279;
	and.b16  	%rs2661, %rs4279, 255;
	cvt.rn.f64.u16 	%fd6634, %rs2659;
	mul.f64 	%fd6635, %fd6634, 0d3FD322D0E5604189;
	cvt.rn.f64.u16 	%fd6636, %rs2660;
	fma.rn.f64 	%fd6637, %fd6636, 0d3FE2C8B439581062, %fd6635;
	cvt.rn.f64.u16 	%fd6638, %rs2661;
	fma.rn.f64 	%fd6639, %fd6638, 0d3FBD2F1A9FBE76C9, %fd6637;
	cvt.rzi.u32.f64 	%r5202, %fd6639;
	st.local.u8 	[%rd36+1], %r5202;
	add.s32 	%r601, %r592, %r4281;
	mov.b32 	%r10409, 1;
	mov.f64 	%fd27514, %fd28513;
	@%p890 bra 	$L__BB0_512;
	setp.ltu.f64 	%p891, %fd2, 0d41E0000000000000;
	mov.f64 	%fd27514, %fd28512;
	mov.u32 	%r10408, %r11448;
	@%p891 bra 	$L__BB0_511;
	{ // callseq 118, 0
	.param .b64 param0;
	st.param.f64 	[param0], %fd1;
	.param .align 16 .b8 retval0[16];
	call.uni (retval0), 
	__internal_trig_reduction_slowpathd, 
	(
	param0
	);
	ld.param.f64 	%fd27514, [retval0];
	ld.param.b32 	%r10408, [retval0+8];
	} // callseq 118
$L__BB0_511:
	add.s32 	%r10409, %r10408, 1;
$L__BB0_512:
	shl.b32 	%r5204, %r10409, 6;
	cvt.u64.u32 	%rd965, %r5204;
	and.b64  	%rd966, %rd965, 64;
	mov.u64 	%rd967, __cudart_sin_cos_coeffs;
	add.s64 	%rd968, %rd967, %rd966;
	mul.rn.f64 	%fd6641, %fd27514, %fd27514;
	and.b32  	%r5205, %r10409, 1;
	setp.eq.b32 	%p892, %r5205, 1;
	selp.f64 	%fd6642, 0dBDA8FF8320FD8164, 0d3DE5DB65F9785EBA, %p892;
	ld.global.nc.v2.f64 	{%fd6643, %fd6644}, [%rd968];
	fma.rn.f64 	%fd6645, %fd6642, %fd6641, %fd6643;
	fma.rn.f64 	%fd6646, %fd6645, %fd6641, %fd6644;
	ld.global.nc.v2.f64 	{%fd6647, %fd6648}, [%rd968+16];
	fma.rn.f64 	%fd6649, %fd6646, %fd6641, %fd6647;
	fma.rn.f64 	%fd6650, %fd6649, %fd6641, %fd6648;
	ld.global.nc.v2.f64 	{%fd6651, %fd6652}, [%rd968+32];
	fma.rn.f64 	%fd6653, %fd6650, %fd6641, %fd6651;
	fma.rn.f64 	%fd6654, %fd6653, %fd6641, %fd6652;
	fma.rn.f64 	%fd6655, %fd6654, %fd27514, %fd27514;
	fma.rn.f64 	%fd6656, %fd6654, %fd6641, 0d3FF0000000000000;
	selp.f64 	%fd6657, %fd6656, %fd6655, %p892;
	and.b32  	%r5206, %r10409, 2;
	setp.eq.s32 	%p893, %r5206, 0;
	mov.f64 	%fd6658, 0d0000000000000000;
	sub.f64 	%fd6659, %fd6658, %fd6657;
	selp.f64 	%fd442, %fd6657, %fd6659, %p893;
	mov.f64 	%fd27515, %fd28514;
	mov.u32 	%r10410, %r11450;
	@%p1 bra 	$L__BB0_514;
	{ // callseq 119, 0
	.param .b64 param0;
	st.param.f64 	[param0], %fd1;
	.param .align 16 .b8 retval0[16];
	call.uni (retval0), 
	__internal_trig_reduction_slowpathd, 
	(
	param0
	);
	ld.param.f64 	%fd27515, [retval0];
	ld.param.b32 	%r10410, [retval0+8];
	} // callseq 119
$L__BB0_514:
	shl.b32 	%r5208, %r10410, 6;
	cvt.u64.u32 	%rd969, %r5208;
	and.b64  	%rd970, %rd969, 64;
	mov.u64 	%rd971, __cudart_sin_cos_coeffs;
	add.s64 	%rd972, %rd971, %rd970;
	mul.rn.f64 	%fd6661, %fd27515, %fd27515;
	and.b32  	%r5209, %r10410, 1;
	setp.eq.b32 	%p894, %r5209, 1;
	selp.f64 	%fd6662, 0dBDA8FF8320FD8164, 0d3DE5DB65F9785EBA, %p894;
	ld.global.nc.v2.f64 	{%fd6663, %fd6664}, [%rd972];
	fma.rn.f64 	%fd6665, %fd6662, %fd6661, %fd6663;
	fma.rn.f64 	%fd6666, %fd6665, %fd6661, %fd6664;
	ld.global.nc.v2.f64 	{%fd6667, %fd6668}, [%rd972+16];
	fma.rn.f64 	%fd6669, %fd6666, %fd6661, %fd6667;
	fma.rn.f64 	%fd6670, %fd6669, %fd6661, %fd6668;
	ld.global.nc.v2.f64 	{%fd6671, %fd6672}, [%rd972+32];
	fma.rn.f64 	%fd6673, %fd6670, %fd6661, %fd6671;
	fma.rn.f64 	%fd6674, %fd6673, %fd6661, %fd6672;
	fma.rn.f64 	%fd6675, %fd6674, %fd27515, %fd27515;
	fma.rn.f64 	%fd6676, %fd6674, %fd6661, 0d3FF0000000000000;
	selp.f64 	%fd6677, %fd6676, %fd6675, %p894;
	and.b32  	%r5210, %r10410, 2;
	setp.eq.s32 	%p895, %r5210, 0;
	mov.f64 	%fd6678, 0d0000000000000000;
	sub.f64 	%fd6679, %fd6678, %fd6677;
	selp.f64 	%fd6680, %fd6677, %fd6679, %p895;
	div.s32 	%r5211, %r601, %r4277;
	max.s32 	%r5212, %r5211, 0;
	min.s32 	%r5213, %r5212, %r9;
	cvt.rn.f64.s32 	%fd6681, %r5213;
	sub.f64 	%fd445, %fd6681, %fd6;
	mul.f64 	%fd6682, %fd445, %fd6680;
	fma.rn.f64 	%fd6683, %fd430, %fd442, %fd6682;
	add.f64 	%fd6684, %fd7, %fd6683;
	mul.f64 	%fd6685, %fd445, %fd442;
	mul.f64 	%fd6686, %fd430, %fd6680;
	sub.f64 	%fd6687, %fd6685, %fd6686;
	add.f64 	%fd6688, %fd8, %fd6687;
	mov.f64 	%fd6689, 0d3FE0000000000000;
	copysign.f64 	%fd6690, %fd6684, %fd6689;
	add.rz.f64 	%fd6691, %fd6684, %fd6690;
	cvt.rzi.f64.f64 	%fd6692, %fd6691;
	cvt.rzi.s32.f64 	%r608, %fd6692;
	copysign.f64 	%fd6693, %fd6688, %fd6689;
	add.rz.f64 	%fd6694, %fd6688, %fd6693;
	cvt.rzi.f64.f64 	%fd6695, %fd6694;
	cvt.rzi.s32.f64 	%r609, %fd6695;
	setp.lt.s32 	%p896, %r608, 0;
	setp.ge.s32 	%p897, %r608, %r4273;
	or.pred  	%p898, %p896, %p897;
	setp.lt.s32 	%p899, %r609, 0;
	setp.ge.s32 	%p900, %r609, %r4274;
	or.pred  	%p901, %p899, %p900;
	or.pred  	%p903, %p898, %p901;
	mov.b16 	%rs4281, 0;
	mov.u16 	%rs4282, %rs4281;
	mov.u16 	%rs4283, %rs4281;
	@%p903 bra 	$L__BB0_516;
	mul.lo.s32 	%r5214, %r609, %r4275;
	cvt.u64.u32 	%rd973, %r5214;
	shl.b32 	%r5215, %r608, 2;
	cvt.u64.u32 	%rd974, %r5215;
	add.s64 	%rd975, %rd973, %rd974;
	add.s64 	%rd976, %rd1, %rd975;
	ld.global.u8 	%rs4282, [%rd976];
	ld.global.u8 	%rs4281, [%rd976+1];
	ld.global.u8 	%rs4283, [%rd976+2];
$L__BB0_516:
	setp.eq.f64 	%p904, %fd2, 0d7FF0000000000000;
	st.local.u8 	[%rd33+2], %rs4283;
	and.b16  	%rs2663, %rs4283, 255;
	st.local.u8 	[%rd34+2], %rs4281;
	and.b16  	%rs2664, %rs4281, 255;
	st.local.u8 	[%rd35+2], %rs4282;
	and.b16  	%rs2665, %rs4282, 255;
	cvt.rn.f64.u16 	%fd6696, %rs2663;
	mul.f64 	%fd6697, %fd6696, 0d3FD322D0E5604189;
	cvt.rn.f64.u16 	%fd6698, %rs2664;
	fma.rn.f64 	%fd6699, %fd6698, 0d3FE2C8B439581062, %fd6697;
	cvt.rn.f64.u16 	%fd6700, %rs2665;
	fma.rn.f64 	%fd6701, %fd6700, 0d3FBD2F1A9FBE76C9, %fd6699;
	cvt.rzi.u32.f64 	%r5217, %fd6701;
	st.local.u8 	[%rd36+2], %r5217;
	add.s32 	%r5218, %r582, %r4280;
	div.s32 	%r5219, %r5218, %r4276;
	max.s32 	%r610, %r5219, 0;
	mov.b32 	%r10412, 1;
	mov.f64 	%fd27517, %fd28513;
	@%p904 bra 	$L__BB0_520;
	setp.ltu.f64 	%p905, %fd2, 0d41E0000000000000;
	mov.f64 	%fd27517, %fd28512;
	mov.u32 	%r10411, %r11448;
	@%p905 bra 	$L__BB0_519;
	{ // callseq 120, 0
	.param .b64 param0;
	st.param.f64 	[param0], %fd1;
	.param .align 16 .b8 retval0[16];
	call.uni (retval0), 
	__internal_trig_reduction_slowpathd, 
	(
	param0
	);
	ld.param.f64 	%fd27517, [retval0];
	ld.param.b32 	%r10411, [retval0+8];
	} // callseq 120
$L__BB0_519:
	add.s32 	%r10412, %r10411, 1;
$L__BB0_520:
	shl.b32 	%r5221, %r10412, 6;
	cvt.u64.u32 	%rd977, %r5221;
	and.b64  	%rd978, %rd977, 64;
	mov.u64 	%rd979, __cudart_sin_cos_coeffs;
	add.s64 	%rd980, %rd979, %rd978;
	mul.rn.f64 	%fd6703, %fd27517, %fd27517;
	and.b32  	%r5222, %r10412, 1;
	setp.eq.b32 	%p906, %r5222, 1;
	selp.f64 	%fd6704, 0dBDA8FF8320FD8164, 0d3DE5DB65F9785EBA, %p906;
	ld.global.nc.v2.f64 	{%fd6705, %fd6706}, [%rd980];
	fma.rn.f64 	%fd6707, %fd6704, %fd6703, %fd6705;
	fma.rn.f64 	%fd6708, %fd6707, %fd6703, %fd6706;
	ld.global.nc.v2.f64 	{%fd6709, %fd6710}, [%rd980+16];
	fma.rn.f64 	%fd6711, %fd6708, %fd6703, %fd6709;
	fma.rn.f64 	%fd6712, %fd6711, %fd6703, %fd6710;
	ld.global.nc.v2.f64 	{%fd6713, %fd6714}, [%rd980+32];
	fma.rn.f64 	%fd6715, %fd6712, %fd6703, %fd6713;
	fma.rn.f64 	%fd6716, %fd6715, %fd6703, %fd6714;
	fma.rn.f64 	%fd6717, %fd6716, %fd27517, %fd27517;
	fma.rn.f64 	%fd6718, %fd6716, %fd6703, 0d3FF0000000000000;
	selp.f64 	%fd6719, %fd6718, %fd6717, %p906;
	and.b32  	%r5223, %r10412, 2;
	setp.eq.s32 	%p907, %r5223, 0;
	mov.f64 	%fd6720, 0d0000000000000000;
	sub.f64 	%fd6721, %fd6720, %fd6719;
	selp.f64 	%fd449, %fd6719, %fd6721, %p907;
	mov.f64 	%fd27518, %fd28514;
	mov.u32 	%r10413, %r11450;
	@%p1 bra 	$L__BB0_522;
	{ // callseq 121, 0
	.param .b64 param0;
	st.param.f64 	[param0], %fd1;
	.param .align 16 .b8 retval0[16];
	call.uni (retval0), 
	__internal_trig_reduction_slowpathd, 
	(
	param0
	);
	ld.param.f64 	%fd27518, [retval0];
	ld.param.b32 	%r10413, [retval0+8];
	} // callseq 121
$L__BB0_522:
	shl.b32 	%r5225, %r10413, 6;
	cvt.u64.u32 	%rd981, %r5225;
	and.b64  	%rd982, %rd981, 64;
	mov.u64 	%rd983, __cudart_sin_cos_coeffs;
	add.s64 	%rd984, %rd983, %rd982;
	mul.rn.f64 	%fd6723, %fd27518, %fd27518;
	and.b32  	%r5226, %r10413, 1;
	setp.eq.b32 	%p908, %r5226, 1;
	selp.f64 	%fd6724, 0dBDA8FF8320FD8164, 0d3DE5DB65F9785EBA, %p908;
	ld.global.nc.v2.f64 	{%fd6725, %fd6726}, [%rd984];
	fma.rn.f64 	%fd6727, %fd6724, %fd6723, %fd6725;
	fma.rn.f64 	%fd6728, %fd6727, %fd6723, %fd6726;
	ld.global.nc.v2.f64 	{%fd6729, %fd6730}, [%rd984+16];
	fma.rn.f64 	%fd6731, %fd6728, %fd6723, %fd6729;
	fma.rn.f64 	%fd6732, %fd6731, %fd6723, %fd6730;
	ld.global.nc.v2.f64 	{%fd6733, %fd6734}, [%rd984+32];
	fma.rn.f64 	%fd6735, %fd6732, %fd6723, %fd6733;
	fma.rn.f64 	%fd6736, %fd6735, %fd6723, %fd6734;
	fma.rn.f64 	%fd6737, %fd6736, %fd27518, %fd27518;
	fma.rn.f64 	%fd6738, %fd6736, %fd6723, 0d3FF0000000000000;
	selp.f64 	%fd6739, %fd6738, %fd6737, %p908;
	and.b32  	%r5227, %r10413, 2;
	setp.eq.s32 	%p909, %r5227, 0;
	mov.f64 	%fd6740, 0d0000000000000000;
	sub.f64 	%fd6741, %fd6740, %fd6739;
	selp.f64 	%fd6742, %fd6739, %fd6741, %p909;
	min.s32 	%r5228, %r610, %r8;
	cvt.rn.f64.s32 	%fd6743, %r5228;
	sub.f64 	%fd452, %fd6743, %fd5;
	mul.f64 	%fd6744, %fd431, %fd6742;
	fma.rn.f64 	%fd6745, %fd452, %fd449, %fd6744;
	add.f64 	%fd6746, %fd7, %fd6745;
	mul.f64 	%fd6747, %fd431, %fd449;
	mul.f64 	%fd6748, %fd452, %fd6742;
	sub.f64 	%fd6749, %fd6747, %fd6748;
	add.f64 	%fd6750, %fd8, %fd6749;
	mov.f64 	%fd6751, 0d3FE0000000000000;
	copysign.f64 	%fd6752, %fd6746, %fd6751;
	add.rz.f64 	%fd6753, %fd6746, %fd6752;
	cvt.rzi.f64.f64 	%fd6754, %fd6753;
	cvt.rzi.s32.f64 	%r617, %fd6754;
	copysign.f64 	%fd6755, %fd6750, %fd6751;
	add.rz.f64 	%fd6756, %fd6750, %fd6755;
	cvt.rzi.f64.f64 	%fd6757, %fd6756;
	cvt.rzi.s32.f64 	%r618, %fd6757;
	setp.lt.s32 	%p910, %r617, 0;
	setp.ge.s32 	%p911, %r617, %r4273;
	or.pred  	%p912, %p910, %p911;
	setp.lt.s32 	%p913, %r618, 0;
	setp.ge.s32 	%p914, %r618, %r4274;
	or.pred  	%p915, %p913, %p914;
	or.pred  	%p917, %p912, %p915;
	mov.b16 	%rs4284, 0;
	mov.u16 	%rs4285, %rs4284;
	mov.u16 	%rs4286, %rs4284;
	@%p917 bra 	$L__BB0_524;
	mul.lo.s32 	%r5229, %r618, %r4275;
	cvt.u64.u32 	%rd985, %r5229;
	shl.b32 	%r5230, %r617, 2;
	cvt.u64.u32 	%rd986, %r5230;
	add.s64 	%rd987, %rd985, %rd986;
	add.s64 	%rd988, %rd1, %rd987;
	ld.global.u8 	%rs4285, [%rd988];
	ld.global.u8 	%rs4284, [%rd988+1];
	ld.global.u8 	%rs4286, [%rd988+2];
$L__BB0_524:
	setp.eq.f64 	%p918, %fd2, 0d7FF0000000000000;
	st.local.u8 	[%rd33+3], %rs4286;
	and.b16  	%rs2667, %rs4286, 255;
	st.local.u8 	[%rd34+3], %rs4284;
	and.b16  	%rs2668, %rs4284, 255;
	st.local.u8 	[%rd35+3], %rs4285;
	and.b16  	%rs2669, %rs4285, 255;
	cvt.rn.f64.u16 	%fd6758, %rs2667;
	mul.f64 	%fd6759, %fd6758, 0d3FD322D0E5604189;
	cvt.rn.f64.u16 	%fd6760, %rs2668;
	fma.rn.f64 	%fd6761, %fd6760, 0d3FE2C8B439581062, %fd6759;
	cvt.rn.f64.u16 	%fd6762, %rs2669;
	fma.rn.f64 	%fd6763, %fd6762, 0d3FBD2F1A9FBE76C9, %fd6761;
	cvt.rzi.u32.f64 	%r5232, %fd6763;
	st.local.u8 	[%rd36+3], %r5232;
	mov.b32 	%r10415, 1;
	mov.f64 	%fd27520, %fd28513;
	@%p918 bra 	$L__BB0_528;
	setp.ltu.f64 	%p919, %fd2, 0d41E0000000000000;
	mov.f64 	%fd27520, %fd28512;
	mov.u32 	%r10414, %r11448;
	@%p919 bra 	$L__BB0_527;
	{ // callseq 122, 0
	.param .b64 param0;
	st.param.f64 	[param0], %fd1;
	.param .align 16 .b8 retval0[16];
	call.uni (retval0), 
	__internal_trig_reduction_slowpathd, 
	(
	param0
	);
	ld.param.f64 	%fd27520, [retval0];
	ld.param.b32 	%r10414, [retval0+8];
	} // callseq 122
$L__BB0_527:
	add.s32 	%r10415, %r10414, 1;
$L__BB0_528:
	shl.b32 	%r5234, %r10415, 6;
	cvt.u64.u32 	%rd989, %r5234;
	and.b64  	%rd990, %rd989, 64;
	mov.u64 	%rd991, __cudart_sin_cos_coeffs;
	add.s64 	%rd992, %rd991, %rd990;
	mul.rn.f64 	%fd6765, %fd27520, %fd27520;
	and.b32  	%r5235, %r10415, 1;
	setp.eq.b32 	%p920, %r5235, 1;
	selp.f64 	%fd6766, 0dBDA8FF8320FD8164, 0d3DE5DB65F9785EBA, %p920;
	ld.global.nc.v2.f64 	{%fd6767, %fd6768}, [%rd992];
	fma.rn.f64 	%fd6769, %fd6766, %fd6765, %fd6767;
	fma.rn.f64 	%fd6770, %fd6769, %fd6765, %fd6768;
	ld.global.nc.v2.f64 	{%fd6771, %fd6772}, [%rd992+16];
	fma.rn.f64 	%fd6773, %fd6770, %fd6765, %fd6771;
	fma.rn.f64 	%fd6774, %fd6773, %fd6765, %fd6772;
	ld.global.nc.v2.f64 	{%fd6775, %fd6776}, [%rd992+32];
	fma.rn.f64 	%fd6777, %fd6774, %fd6765, %fd6775;
	fma.rn.f64 	%fd6778, %fd6777, %fd6765, %fd6776;
	fma.rn.f64 	%fd6779, %fd6778, %fd27520, %fd27520;
	fma.rn.f64 	%fd6780, %fd6778, %fd6765, 0d3FF0000000000000;
	selp.f64 	%fd6781, %fd6780, %fd6779, %p920;
	and.b32  	%r5236, %r10415, 2;
	setp.eq.s32 	%p921, %r5236, 0;
	mov.f64 	%fd6782, 0d0000000000000000;
	sub.f64 	%fd6783, %fd6782, %fd6781;
	selp.f64 	%fd456, %fd6781, %fd6783, %p921;
	mov.f64 	%fd27521, %fd28514;
	mov.u32 	%r10416, %r11450;
	@%p1 bra 	$L__BB0_530;
	{ // callseq 123, 0
	.param .b64 param0;
	st.param.f64 	[param0], %fd1;
	.param .align 16 .b8 retval0[16];
	call.uni (retval0), 
	__internal_trig_reduction_slowpathd, 
	(
	param0
	);
	ld.param.f64 	%fd27521, [retval0];
	ld.param.b32 	%r10416, [retval0+8];
	} // callseq 123
$L__BB0_530:
	shl.b32 	%r5238, %r10416, 6;
	cvt.u64.u32 	%rd993, %r5238;
	and.b64  	%rd994, %rd993, 64;
	mov.u64 	%rd995, __cudart_sin_cos_coeffs;
	add.s64 	%rd996, %rd995, %rd994;
	mul.rn.f64 	%fd6785, %fd27521, %fd27521;
	and.b32  	%r5239, %r10416, 1;
	setp.eq.b32 	%p922, %r5239, 1;
	selp.f64 	%fd6786, 0dBDA8FF8320FD8164, 0d3DE5DB65F9785EBA, %p922;
	ld.global.nc.v2.f64 	{%fd6787, %fd6788}, [%rd996];
	fma.rn.f64 	%fd6789, %fd6786, %fd6785, %fd6787;
	fma.rn.f64 	%fd6790, %fd6789, %fd6785, %fd6788;
	ld.global.nc.v2.f64 	{%fd6791, %fd6792}, [%rd996+16];
	fma.rn.f64 	%fd6793, %fd6790, %fd6785, %fd6791;
	fma.rn.f64 	%fd6794, %fd6793, %fd6785, %fd6792;
	ld.global.nc.v2.f64 	{%fd6795, %fd6796}, [%rd996+32];
	fma.rn.f64 	%fd6797, %fd6794, %fd6785, %fd6795;
	fma.rn.f64 	%fd6798, %fd6797, %fd6785, %fd6796;
	fma.rn.f64 	%fd6799, %fd6798, %fd27521, %fd27521;
	fma.rn.f64 	%fd6800, %fd6798, %fd6785, 0d3FF0000000000000;
	selp.f64 	%fd6801, %fd6800, %fd6799, %p922;
	and.b32  	%r5240, %r10416, 2;
	setp.eq.s32 	%p923, %r5240, 0;
	mov.f64 	%fd6802, 0d0000000000000000;
	sub.f64 	%fd6803, %fd6802, %fd6801;
	selp.f64 	%fd6804, %fd6801, %fd6803, %p923;
	mul.f64 	%fd6805, %fd438, %fd6804;
	fma.rn.f64 	%fd6806, %fd452, %fd456, %fd6805;
	add.f64 	%fd6807, %fd7, %fd6806;
	mul.f64 	%fd6808, %fd438, %fd456;
	mul.f64 	%fd6809, %fd452, %fd6804;
	sub.f64 	%fd6810, %fd6808, %fd6809;
	add.f64 	%fd6811, %fd8, %fd6810;
	mov.f64 	%fd6812, 0d3FE0000000000000;
	copysign.f64 	%fd6813, %fd6807, %fd6812;
	add.rz.f64 	%fd6814, %fd6807, %fd6813;
	cvt.rzi.f64.f64 	%fd6815, %fd6814;
	cvt.rzi.s32.f64 	%r625, %fd6815;
	copysign.f64 	%fd6816, %fd6811, %fd6812;
	add.rz.f64 	%fd6817, %fd6811, %fd6816;
	cvt.rzi.f64.f64 	%fd6818, %fd6817;
	cvt.rzi.s32.f64 	%r626, %fd6818;
	setp.lt.s32 	%p924, %r625, 0;
	setp.ge.s32 	%p925, %r625, %r4273;
	or.pred  	%p926, %p924, %p925;
	setp.lt.s32 	%p927, %r626, 0;
	setp.ge.s32 	%p928, %r626, %r4274;
	or.pred  	%p929, %p927, %p928;
	or.pred  	%p931, %p926, %p929;
	mov.b16 	%rs4287, 0;
	mov.u16 	%rs4288, %rs4287;
	mov.u16 	%rs4289, %rs4287;
	@%p931 bra 	$L__BB0_532;
	mul.lo.s32 	%r5241, %r626, %r4275;
	cvt.u64.u32 	%rd997, %r5241;
	shl.b32 	%r5242, %r625, 2;
	cvt.u64.u32 	%rd998, %r5242;
	add.s64 	%rd999, %rd997, %rd998;
	add.s64 	%rd1000, %rd1, %rd999;
	ld.global.u8 	%rs4288, [%rd1000];
	ld.global.u8 	%rs4287, [%rd1000+1];
	ld.global.u8 	%rs4289, [%rd1000+2];
$L__BB0_532:
	setp.eq.f64 	%p932, %fd2, 0d7FF0000000000000;
	st.local.u8 	[%rd33+4], %rs4289;
	and.b16  	%rs2671, %rs4289, 255;
	st.local.u8 	[%rd34+4], %rs4287;
	and.b16  	%rs2672, %rs4287, 255;
	st.local.u8 	[%rd35+4], %rs4288;
	and.b16  	%rs2673, %rs4288, 255;
	cvt.rn.f64.u16 	%fd6819, %rs2671;
	mul.f64 	%fd6820, %fd6819, 0d3FD322D0E5604189;
	cvt.rn.f64.u16 	%fd6821, %rs2672;
	fma.rn.f64 	%fd6822, %fd6821, 0d3FE2C8B439581062, %fd6820;
	cvt.rn.f64.u16 	%fd6823, %rs2673;
	fma.rn.f64 	%fd6824, %fd6823, 0d3FBD2F1A9FBE76C9, %fd6822;
	cvt.rzi.u32.f64 	%r5244, %fd6824;
	st.local.u8 	[%rd36+4], %r5244;
	mov.b32 	%r10418, 1;
	mov.f64 	%fd27523, %fd28513;
	@%p932 bra 	$L__BB0_536;
	setp.ltu.f64 	%p933, %fd2, 0d41E0000000000000;
	mov.f64 	%fd27523, %fd28512;
	mov.u32 	%r10417, %r11448;
	@%p933 bra 	$L__BB0_535;
	{ // callseq 124, 0
	.param .b64 param0;
	st.param.f64 	[param0], %fd1;
	.param .align 16 .b8 retval0[16];
	call.uni (retval0), 
	__internal_trig_reduction_slowpathd, 
	(
	param0
	);
	ld.param.f64 	%fd27523, [retval0];
	ld.param.b32 	%r10417, [retval0+8];
	} // callseq 124
$L__BB0_535:
	add.s32 	%r10418, %r10417, 1;
$L__BB0_536:
	shl.b32 	%r5246, %r10418, 6;
	cvt.u64.u32 	%rd1001, %r5246;
	and.b64  	%rd1002, %rd1001, 64;
	mov.u64 	%rd1003, __cudart_sin_cos_coeffs;
	add.s64 	%rd1004, %rd1003, %rd1002;
	mul.rn.f64 	%fd6826, %fd27523, %fd27523;
	and.b32  	%r5247, %r10418, 1;
	setp.eq.b32 	%p934, %r5247, 1;
	selp.f64 	%fd6827, 0dBDA8FF8320FD8164, 0d3DE5DB65F9785EBA, %p934;
	ld.global.nc.v2.f64 	{%fd6828, %fd6829}, [%rd1004];
	fma.rn.f64 	%fd6830, %fd6827, %fd6826, %fd6828;
	fma.rn.f64 	%fd6831, %fd6830, %fd6826, %fd6829;
	ld.global.nc.v2.f64 	{%fd6832, %fd6833}, [%rd1004+16];
	fma.rn.f64 	%fd6834, %fd6831, %fd6826, %fd6832;
	fma.rn.f64 	%fd6835, %fd6834, %fd6826, %fd6833;
	ld.global.nc.v2.f64 	{%fd6836, %fd6837}, [%rd1004+32];
	fma.rn.f64 	%fd6838, %fd6835, %fd6826, %fd6836;
	fma.rn.f64 	%fd6839, %fd6838, %fd6826, %fd6837;
	fma.rn.f64 	%fd6840, %fd6839, %fd27523, %fd27523;
	fma.rn.f64 	%fd6841, %fd6839, %fd6826, 0d3FF0000000000000;
	selp.f64 	%fd6842, %fd6841, %fd6840, %p934;
	and.b32  	%r5248, %r10418, 2;
	setp.eq.s32 	%p935, %r5248, 0;
	mov.f64 	%fd6843, 0d0000000000000000;
	sub.f64 	%fd6844, %fd6843, %fd6842;
	selp.f64 	%fd462, %fd6842, %fd6844, %p935;
	mov.f64 	%fd27524, %fd28514;
	mov.u32 	%r10419, %r11450;
	@%p1 bra 	$L__BB0_538;
	{ // callseq 125, 0
	.param .b64 param0;
	st.param.f64 	[param0], %fd1;
	.param .align 16 .b8 retval0[16];
	call.uni (retval0), 
	__internal_trig_reduction_slowpathd, 
	(
	param0
	);
	ld.param.f64 	%fd27524, [retval0];
	ld.param.b32 	%r10419, [retval0+8];
	} // callseq 125
$L__BB0_538:
	shl.b32 	%r5250, %r10419, 6;
	cvt.u64.u32 	%rd1005, %r5250;
	and.b64  	%rd1006, %rd1005, 64;
	mov.u64 	%rd1007, __cudart_sin_cos_coeffs;
	add.s64 	%rd1008, %rd1007, %rd1006;
	mul.rn.f64 	%fd6846, %fd27524, %fd27524;
	and.b32  	%r5251, %r10419, 1;
	setp.eq.b32 	%p936, %r5251, 1;
	selp.f64 	%fd6847, 0dBDA8FF8320FD8164, 0d3DE5DB65F9785EBA, %p936;
	ld.global.nc.v2.f64 	{%fd6848, %fd6849}, [%rd1008];
	fma.rn.f64 	%fd6850, %fd6847, %fd6846, %fd6848;
	fma.rn.f64 	%fd6851, %fd6850, %fd6846, %fd6849;
	ld.global.nc.v2.f64 	{%fd6852, %fd6853}, [%rd1008+16];
	fma.rn.f64 	%fd6854, %fd6851, %fd6846, %fd6852;
	fma.rn.f64 	%fd6855, %fd6854, %fd6846, %fd6853;
	ld.global.nc.v2.f64 	{%fd6856, %fd6857}, [%rd1008+32];
	fma.rn.f64 	%fd6858, %fd6855, %fd6846, %fd6856;
	fma.rn.f64 	%fd6859, %fd6858, %fd6846, %fd6857;
	fma.rn.f64 	%fd6860, %fd6859, %fd27524, %fd27524;
	fma.rn.f64 	%fd6861, %fd6859, %fd6846, 0d3FF0000000000000;
	selp.f64 	%fd6862, %fd6861, %fd6860, %p936;
	and.b32  	%r5252, %r10419, 2;
	setp.eq.s32 	%p937, %r5252, 0;
	mov.f64 	%fd6863, 0d0000000000000000;
	sub.f64 	%fd6864, %fd6863, %fd6862;
	selp.f64 	%fd6865, %fd6862, %fd6864, %p937;
	mul.f64 	%fd6866, %fd445, %fd6865;
	fma.rn.f64 	%fd6867, %fd452, %fd462, %fd6866;
	add.f64 	%fd6868, %fd7, %fd6867;
	mul.f64 	%fd6869, %fd445, %fd462;
	mul.f64 	%fd6870, %fd452, %fd6865;
	sub.f64 	%fd6871, %fd6869, %fd6870;
	add.f64 	%fd6872, %fd8, %fd6871;
	mov.f64 	%fd6873, 0d3FE0000000000000;
	copysign.f64 	%fd6874, %fd6868, %fd6873;
	add.rz.f64 	%fd6875, %fd6868, %fd6874;
	cvt.rzi.f64.f64 	%fd6876, %fd6875;
	cvt.rzi.s32.f64 	%r633, %fd6876;
	copysign.f64 	%fd6877, %fd6872, %fd6873;
	add.rz.f64 	%fd6878, %fd6872, %fd6877;
	cvt.rzi.f64.f64 	%fd6879, %fd6878;
	cvt.rzi.s32.f64 	%r634, %fd6879;
	setp.lt.s32 	%p938, %r633, 0;
	setp.ge.s32 	%p939, %r633, %r4273;
	or.pred  	%p940, %p938, %p939;
	setp.lt.s32 	%p941, %r634, 0;
	setp.ge.s32 	%p942, %r634, %r4274;
	or.pred  	%p943, %p941, %p942;
	or.pred  	%p945, %p940, %p943;
	mov.b16 	%rs4290, 0;
	mov.u16 	%rs4291, %rs4290;
	mov.u16 	%rs4292, %rs4290;
	@%p945 bra 	$L__BB0_540;
	mul.lo.s32 	%r5253, %r634, %r4275;
	cvt.u64.u32 	%rd1009, %r5253;
	shl.b32 	%r5254, %r633, 2;
	cvt.u64.u32 	%rd1010, %r5254;
	add.s64 	%rd1011, %rd1009, %rd1010;
	add.s64 	%rd1012, %rd1, %rd1011;
	ld.global.u8 	%rs4291, [%rd1012];
	ld.global.u8 	%rs4290, [%rd1012+1];
	ld.global.u8 	%rs4292, [%rd1012+2];
$L__BB0_540:
	setp.eq.f64 	%p946, %fd2, 0d7FF0000000000000;
	st.local.u8 	[%rd33+5], %rs4292;
	and.b16  	%rs2675, %rs4292, 255;
	st.local.u8 	[%rd34+5], %rs4290;
	and.b16  	%rs2676, %rs4290, 255;
	st.local.u8 	[%rd35+5], %rs4291;
	and.b16  	%rs2677, %rs4291, 255;
	cvt.rn.f64.u16 	%fd6880, %rs2675;
	mul.f64 	%fd6881, %fd6880, 0d3FD322D0E5604189;
	cvt.rn.f64.u16 	%fd6882, %rs2676;
	fma.rn.f64 	%fd6883, %fd6882, 0d3FE2C8B439581062, %fd6881;
	cvt.rn.f64.u16 	%fd6884, %rs2677;
	fma.rn.f64 	%fd6885, %fd6884, 0d3FBD2F1A9FBE76C9, %fd6883;
	cvt.rzi.u32.f64 	%r5256, %fd6885;
	st.local.u8 	[%rd36+5], %r5256;
	add.s32 	%r5257, %r601, %r4281;
	div.s32 	%r5258, %r5257, %r4277;
	max.s32 	%r635, %r5258, 0;
	mov.b32 	%r10421, 1;
	mov.f64 	%fd27526, %fd28513;
	@%p946 bra 	$L__BB0_544;
	setp.ltu.f64 	%p947, %fd2, 0d41E0000000000000;
	mov.f64 	%fd27526, %fd28512;
	mov.u32 	%r10420, %r11448;
	@%p947 bra 	$L__BB0_543;
	{ // callseq 126, 0
	.param .b64 param0;
	st.param.f64 	[param0], %fd1;
	.param .align 16 .b8 retval0[16];
	call.uni (retval0), 
	__internal_trig_reduction_slowpathd, 
	(
	param0
	);
	ld.param.f64 	%fd27526, [retval0];
	ld.param.b32 	%r10420, [retval0+8];
	} // callseq 126
$L__BB0_543:
	add.s32 	%r10421, %r10420, 1;
$L__BB0_544:
	shl.b32 	%r5260, %r10421, 6;
	cvt.u64.u32 	%rd1013, %r5260;
	and.b64  	%rd1014, %rd1013, 64;
	mov.u64 	%rd1015, __cudart_sin_cos_coeffs;
	add.s64 	%rd1016, %rd1015, %rd1014;
	mul.rn.f64 	%fd6887, %fd27526, %fd27526;
	and.b32  	%r5261, %r10421, 1;
	setp.eq.b32 	%p948, %r5261, 1;
	selp.f64 	%fd6888, 0dBDA8FF8320FD8164, 0d3DE5DB65F9785EBA, %p948;
	ld.global.nc.v2.f64 	{%fd6889, %fd6890}, [%rd1016];
	fma.rn.f64 	%fd6891, %fd6888, %fd6887, %fd6889;
	fma.rn.f64 	%fd6892, %fd6891, %fd6887, %fd6890;
	ld.global.nc.v2.f64 	{%fd6893, %fd6894}, [%rd1016+16];
	fma.rn.f64 	%fd6895, %fd6892, %fd6887, %fd6893;
	fma.rn.f64 	%fd6896, %fd6895, %fd6887, %fd6894;
	ld.global.nc.v2.f64 	{%fd6897, %fd6898}, [%rd1016+32];
	fma.rn.f64 	%fd6899, %fd6896, %fd6887, %fd6897;
	fma.rn.f64 	%fd6900, %fd6899, %fd6887, %fd6898;
	fma.rn.f64 	%fd6901, %fd6900, %fd27526, %fd27526;
	fma.rn.f64 	%fd6902, %fd6900, %fd6887, 0d3FF0000000000000;
	selp.f64 	%fd6903, %fd6902, %fd6901, %p948;
	and.b32  	%r5262, %r10421, 2;
	setp.eq.s32 	%p949, %r5262, 0;
	mov.f64 	%fd6904, 0d0000000000000000;
	sub.f64 	%fd6905, %fd6904, %fd6903;
	selp.f64 	%fd468, %fd6903, %fd6905, %p949;
	mov.f64 	%fd27527, %fd28514;
	mov.u32 	%r10422, %r11450;
	@%p1 bra 	$L__BB0_546;
	{ // callseq 127, 0
	.param .b64 param0;
	st.param.f64 	[param0], %fd1;
	.param .align 16 .b8 retval0[16];
	call.uni (retval0), 
	__internal_trig_reduction_slowpathd, 
	(
	param0
	);
	ld.param.f64 	%fd27527, [retval0];
	ld.param.b32 	%r10422, [retval0+8];
	} // callseq 127
$L__BB0_546:
	shl.b32 	%r5264, %r10422, 6;
	cvt.u64.u32 	%rd1017, %r5264;
	and.b64  	%rd1018, %rd1017, 64;
	mov.u64 	%rd1019, __cudart_sin_cos_coeffs;
	add.s64 	%rd1020, %rd1019, %rd1018;
	mul.rn.f64 	%fd6907, %fd27527, %fd27527;
	and.b32  	%r5265, %r10422, 1;
	setp.eq.b32 	%p950, %r5265, 1;
	selp.f64 	%fd6908, 0dBDA8FF8320FD8164, 0d3DE5DB65F9785EBA, %p950;
	ld.global.nc.v2.f64 	{%fd6909, %fd6910}, [%rd1020];
	fma.rn.f64 	%fd6911, %fd6908, %fd6907, %fd6909;
	fma.rn.f64 	%fd6912, %fd6911, %fd6907, %fd6910;
	ld.global.nc.v2.f64 	{%fd6913, %fd6914}, [%rd1020+16];
	fma.rn.f64 	%fd6915, %fd6912, %fd6907, %fd6913;
	fma.rn.f64 	%fd6916, %fd6915, %fd6907, %fd6914;
	ld.global.nc.v2.f64 	{%fd6917, %fd6918}, [%rd1020+32];
	fma.rn.f64 	%fd6919, %fd6916, %fd6907, %fd6917;
	fma.rn.f64 	%fd6920, %fd6919, %fd6907, %fd6918;
	fma.rn.f64 	%fd6921, %fd6920, %fd27527, %fd27527;
	fma.rn.f64 	%fd6922, %fd6920, %fd6907, 0d3FF0000000000000;
	selp.f64 	%fd6923, %fd6922, %fd6921, %p950;
	and.b32  	%r5266, %r10422, 2;
	setp.eq.s32 	%p951, %r5266, 0;
	mov.f64 	%fd6924, 0d0000000000000000;
	sub.f64 	%fd6925, %fd6924, %fd6923;
	selp.f64 	%fd6926, %fd6923, %fd6925, %p951;
	min.s32 	%r5267, %r635, %r9;
	cvt.rn.f64.s32 	%fd6927, %r5267;
	sub.f64 	%fd471, %fd6927, %fd6;
	mul.f64 	%fd6928, %fd471, %fd6926;
	fma.rn.f64 	%fd6929, %fd430, %fd468, %fd6928;
	add.f64 	%fd6930, %fd7, %fd6929;
	mul.f64 	%fd6931, %fd471, %fd468;
	mul.f64 	%fd6932, %fd430, %fd6926;
	sub.f64 	%fd6933, %fd6931, %fd6932;
	add.f64 	%fd6934, %fd8, %fd6933;
	mov.f64 	%fd6935, 0d3FE0000000000000;
	copysign.f64 	%fd6936, %fd6930, %fd6935;
	add.rz.f64 	%fd6937, %fd6930, %fd6936;
	cvt.rzi.f64.f64 	%fd6938, %fd6937;
	cvt.rzi.s32.f64 	%r642, %fd6938;
	copysign.f64 	%fd6939, %fd6934, %fd6935;
	add.rz.f64 	%fd6940, %fd6934, %fd6939;
	cvt.rzi.f64.f64 	%fd6941, %fd6940;
	cvt.rzi.s32.f64 	%r643, %fd6941;
	setp.lt.s32 	%p952, %r642, 0;
	setp.ge.s32 	%p953, %r642, %r4273;
	or.pred  	%p954, %p952, %p953;
	setp.lt.s32 	%p955, %r643, 0;
	setp.ge.s32 	%p956, %r643, %r4274;
	or.pred  	%p957, %p955, %p956;
	or.pred  	%p959, %p954, %p957;
	mov.b16 	%rs4293, 0;
	mov.u16 	%rs4294, %rs4293;
	mov.u16 	%rs4295, %rs4293;
	@%p959 bra 	$L__BB0_548;
	mul.lo.s32 	%r5268, %r643, %r4275;
	cvt.u64.u32 	%rd1021, %r5268;
	shl.b32 	%r5269, %r642, 2;
	cvt.u64.u32 	%rd1022, %r5269;
	add.s64 	%rd1023, %rd1021, %rd1022;
	add.s64 	%rd1024, %rd1, %rd1023;
	ld.global.u8 	%rs4294, [%rd1024];
	ld.global.u8 	%rs4293, [%rd1024+1];
	ld.global.u8 	%rs4295, [%rd1024+2];
$L__BB0_548:
	setp.eq.f64 	%p960, %fd2, 0d7FF0000000000000;
	st.local.u8 	[%rd33+6], %rs4295;
	and.b16  	%rs2679, %rs4295, 255;
	st.local.u8 	[%rd34+6], %rs4293;
	and.b16  	%rs2680, %rs4293, 255;
	st.local.u8 	[%rd35+6], %rs4294;
	and.b16  	%rs2681, %rs4294, 255;
	cvt.rn.f64.u16 	%fd6942, %rs2679;
	mul.f64 	%fd6943, %fd6942, 0d3FD322D0E5604189;
	cvt.rn.f64.u16 	%fd6944, %rs2680;
	fma.rn.f64 	%fd6945, %fd6944, 0d3FE2C8B439581062, %fd6943;
	cvt.rn.f64.u16 	%fd6946, %rs2681;
	fma.rn.f64 	%fd6947, %fd6946, 0d3FBD2F1A9FBE76C9, %fd6945;
	cvt.rzi.u32.f64 	%r5271, %fd6947;
	st.local.u8 	[%rd36+6], %r5271;
	mov.b32 	%r10424, 1;
	mov.f64 	%fd27529, %fd28513;
	@%p960 bra 	$L__BB0_552;
	setp.ltu.f64 	%p961, %fd2, 0d41E0000000000000;
	mov.f64 	%fd27529, %fd28512;
	mov.u32 	%r10423, %r11448;
	@%p961 bra 	$L__BB0_551;
	{ // callseq 128, 0
	.param .b64 param0;
	st.param.f64 	[param0], %fd1;
	.param .align 16 .b8 retval0[16];
	call.uni (retval0), 
	__internal_trig_reduction_slowpathd, 
	(
	param0
	);
	ld.param.f64 	%fd27529, [retval0];
	ld.param.b32 	%r10423, [retval0+8];
	} // callseq 128
$L__BB0_551:
	add.s32 	%r10424, %r10423, 1;
$L__BB0_552:
	shl.b32 	%r5273, %r10424, 6;
	cvt.u64.u32 	%rd1025, %r5273;
	and.b64  	%rd1026, %rd1025, 64;
	mov.u64 	%rd1027, __cudart_sin_cos_coeffs;
	add.s64 	%rd1028, %rd1027, %rd1026;
	mul.rn.f64 	%fd6949, %fd27529, %fd27529;
	and.b32  	%r5274, %r10424, 1;
	setp.eq.b32 	%p962, %r5274, 1;
	selp.f64 	%fd6950, 0dBDA8FF8320FD8164, 0d3DE5DB65F9785EBA, %p962;
	ld.global.nc.v2.f64 	{%fd6951, %fd6952}, [%rd1028];
	fma.rn.f64 	%fd6953, %fd6950, %fd6949, %fd6951;
	fma.rn.f64 	%fd6954, %fd6953, %fd6949, %fd6952;
	ld.global.nc.v2.f64 	{%fd6955, %fd6956}, [%rd1028+16];
	fma.rn.f64 	%fd6957, %fd6954, %fd6949, %fd6955;
	fma.rn.f64 	%fd6958, %fd6957, %fd6949, %fd6956;
	ld.global.nc.v2.f64 	{%fd6959, %fd6960}, [%rd1028+32];
	fma.rn.f64 	%fd6961, %fd6958, %fd6949, %fd6959;
	fma.rn.f64 	%fd6962, %fd6961, %fd6949, %fd6960;
	fma.rn.f64 	%fd6963, %fd6962, %fd27529, %fd27529;
	fma.rn.f64 	%fd6964, %fd6962, %fd6949, 0d3FF0000000000000;
	selp.f64 	%fd6965, %fd6964, %fd6963, %p962;
	and.b32  	%r5275, %r10424, 2;
	setp.eq.s32 	%p963, %r5275, 0;
	mov.f64 	%fd6966, 0d0000000000000000;
	sub.f64 	%fd6967, %fd6966, %fd6965;
	selp.f64 	%fd475, %fd6965, %fd6967, %p963;
	mov.f64 	%fd27530, %fd28514;
	mov.u32 	%r10425, %r11450;
	@%p1 bra 	$L__BB0_554;
	{ // callseq 129, 0
	.param .b64 param0;
	st.param.f64 	[param0], %fd1;
	.param .align 16 .b8 retval0[16];
	call.uni (retval0), 
	__internal_trig_reduction_slowpathd, 
	(
	param0
	);
	ld.param.f64 	%fd27530, [retval0];
	ld.param.b32 	%r10425, [retval0+8];
	} // callseq 129
$L__BB0_554:
	shl.b32 	%r5277, %r10425, 6;
	cvt.u64.u32 	%rd1029, %r5277;
	and.b64  	%rd1030, %rd1029, 64;
	mov.u64 	%rd1031, __cudart_sin_cos_coeffs;
	add.s64 	%rd1032, %rd1031, %rd1030;
	mul.rn.f64 	%fd6969, %fd27530, %fd27530;
	and.b32  	%r5278, %r10425, 1;
	setp.eq.b32 	%p964, %r5278, 1;
	selp.f64 	%fd6970, 0dBDA8FF8320FD8164, 0d3DE5DB65F9785EBA, %p964;
	ld.global.nc.v2.f64 	{%fd6971, %fd6972}, [%rd1032];
	fma.rn.f64 	%fd6973, %fd6970, %fd6969, %fd6971;
	fma.rn.f64 	%fd6974, %fd6973, %fd6969, %fd6972;
	ld.global.nc.v2.f64 	{%fd6975, %fd6976}, [%rd1032+16];
	fma.rn.f64 	%fd6977, %fd6974, %fd6969, %fd6975;
	fma.rn.f64 	%fd6978, %fd6977, %fd6969, %fd6976;
	ld.global.nc.v2.f64 	{%fd6979, %fd6980}, [%rd1032+32];
	fma.rn.f64 	%fd6981, %fd6978, %fd6969, %fd6979;
	fma.rn.f64 	%fd6982, %fd6981, %fd6969, %fd6980;
	fma.rn.f64 	%fd6983, %fd6982, %fd27530, %fd27530;
	fma.rn.f64 	%fd6984, %fd6982, %fd6969, 0d3FF0000000000000;
	selp.f64 	%fd6985, %fd6984, %fd6983, %p964;
	and.b32  	%r5279, %r10425, 2;
	setp.eq.s32 	%p965, %r5279, 0;
	mov.f64 	%fd6986, 0d0000000000000000;
	sub.f64 	%fd6987, %fd6986, %fd6985;
	selp.f64 	%fd6988, %fd6985, %fd6987, %p965;
	mul.f64 	%fd6989, %fd471, %fd6988;
	fma.rn.f64 	%fd6990, %fd452, %fd475, %fd6989;
	add.f64 	%fd6991, %fd7, %fd6990;
	mul.f64 	%fd6992, %fd471, %fd475;
	mul.f64 	%fd6993, %fd452, %fd6988;
	sub.f64 	%fd6994, %fd6992, %fd6993;
	add.f64 	%fd6995, %fd8, %fd6994;
	mov.f64 	%fd6996, 0d3FE0000000000000;
	copysign.f64 	%fd6997, %fd6991, %fd6996;
	add.rz.f64 	%fd6998, %fd6991, %fd6997;
	cvt.rzi.f64.f64 	%fd6999, %fd6998;
	cvt.rzi.s32.f64 	%r650, %fd6999;
	copysign.f64 	%fd7000, %fd6995, %fd6996;
	add.rz.f64 	%fd7001, %fd6995, %fd7000;
	cvt.rzi.f64.f64 	%fd7002, %fd7001;
	cvt.rzi.s32.f64 	%r651, %fd7002;
	setp.lt.s32 	%p966, %r650, 0;
	setp.ge.s32 	%p967, %r650, %r4273;
	or.pred  	%p968, %p966, %p967;
	setp.lt.s32 	%p969, %r651, 0;
	setp.ge.s32 	%p970, %r651, %r4274;
	or.pred  	%p971, %p969, %p970;
	or.pred  	%p973, %p968, %p971;
	mov.b16 	%rs4296, 0;
	mov.u16 	%rs4297, %rs4296;
	mov.u16 	%rs4298, %rs4296;
	@%p973 bra 	$L__BB0_556;
	mul.lo.s32 	%r5280, %r651, %r4275;
	cvt.u64.u32 	%rd1033, %r5280;
	shl.b32 	%r5281, %r650, 2;
	cvt.u64.u32 	%rd1034, %r5281;
	add.s64 	%rd1035, %rd1033, %rd1034;
	add.s64 	%rd1036, %rd1, %rd1035;
	ld.global.u8 	%rs4297, [%rd1036];
	ld.global.u8 	%rs4296, [%rd1036+1];
	ld.global.u8 	%rs4298, [%rd1036+2];
$L__BB0_556:
	st.local.u8 	[%rd33+7], %rs4298;
	and.b16  	%rs2683, %rs4298, 255;
	st.local.u8 	[%rd34+7], %rs4296;
	and.b16  	%rs2684, %rs4296, 255;
	st.local.u8 	[%rd35+7], %rs4297;
	and.b16  	%rs2685, %rs4297, 255;
	cvt.rn.f64.u16 	%fd7003, %rs2683;
	mul.f64 	%fd7004, %fd7003, 0d3FD322D0E5604189;
	cvt.rn.f64.u16 	%fd7005, %rs2684;
	fma.rn.f64 	%fd7006, %fd7005, 0d3FE2C8B439581062, %fd7004;
	cvt.rn.f64.u16 	%fd7007, %rs2685;
	fma.rn.f64 	%fd7008, %fd7007, 0d3FBD2F1A9FBE76C9, %fd7006;
	cvt.rzi.u32.f64 	%r5282, %fd7008;
	st.local.u8 	[%rd36+7], %r5282;
	add.s32 	%r10401, %r10401, 8;
$L__BB0_557:
	setp.lt.s32 	%p974, %r142, 0;
	setp.ge.s32 	%p975, %r142, %r4278;
	or.pred  	%p976, %p974, %p975;
	or.pred  	%p977, %p976, %p4;
	@%p977 bra 	$L__BB0_623;
	setp.eq.f64 	%p978, %fd2, 0d7FF0000000000000;
	mul.lo.s32 	%r5284, %r142, %r4280;
	shl.b32 	%r654, %r5284, 1;
	mul.lo.s32 	%r655, %r581, %r4281;
	mov.b32 	%r10428, 1;
	mov.f64 	%fd27532, %fd28513;
	@%p978 bra 	$L__BB0_562;
	setp.ltu.f64 	%p979, %fd2, 0d41E0000000000000;
	mov.f64 	%fd27532, %fd28512;
	mov.u32 	%r10427, %r11448;
	@%p979 bra 	$L__BB0_561;
	{ // callseq 130, 0
	.param .b64 param0;
	st.param.f64 	[param0], %fd1;
	.param .align 16 .b8 retval0[16];
	call.uni (retval0), 
	__internal_trig_reduction_slowpathd, 
	(
	param0
	);
	ld.param.f64 	%fd27532, [retval0];
	ld.param.b32 	%r10427, [retval0+8];
	} // callseq 130
$L__BB0_561:
	add.s32 	%r10428, %r10427, 1;
$L__BB0_562:
	shl.b32 	%r5286, %r10428, 6;
	cvt.u64.u32 	%rd1037, %r5286;
	and.b64  	%rd1038, %rd1037, 64;
	mov.u64 	%rd1039, __cudart_sin_cos_coeffs;
	add.s64 	%rd1040, %rd1039, %rd1038;
	mul.rn.f64 	%fd7010, %fd27532, %fd27532;
	and.b32  	%r5287, %r10428, 1;
	setp.eq.b32 	%p980, %r5287, 1;
	selp.f64 	%fd7011, 0dBDA8FF8320FD8164, 0d3DE5DB65F9785EBA, %p980;
	ld.global.nc.v2.f64 	{%fd7012, %fd7013}, [%rd1040];
	fma.rn.f64 	%fd7014, %fd7011, %fd7010, %fd7012;
	fma.rn.f64 	%fd7015, %fd7014, %fd7010, %fd7013;
	ld.global.nc.v2.f64 	{%fd7016, %fd7017}, [%rd1040+16];
	fma.rn.f64 	%fd7018, %fd7015, %fd7010, %fd7016;
	fma.rn.f64 	%fd7019, %fd7018, %fd7010, %fd7017;
	ld.global.nc.v2.f64 	{%fd7020, %fd7021}, [%rd1040+32];
	fma.rn.f64 	%fd7022, %fd7019, %fd7010, %fd7020;
	fma.rn.f64 	%fd7023, %fd7022, %fd7010, %fd7021;
	fma.rn.f64 	%fd7024, %fd7023, %fd27532, %fd27532;
	fma.rn.f64 	%fd7025, %fd7023, %fd7010, 0d3FF0000000000000;
	selp.f64 	%fd7026, %fd7025, %fd7024, %p980;
	and.b32  	%r5288, %r10428, 2;
	setp.eq.s32 	%p981, %r5288, 0;
	mov.f64 	%fd7027, 0d0000000000000000;
	sub.f64 	%fd7028, %fd7027, %fd7026;
	selp.f64 	%fd481, %fd7026, %fd7028, %p981;
	mov.f64 	%fd27533, %fd28514;
	mov.u32 	%r10429, %r11450;
	@%p1 bra 	$L__BB0_564;
	{ // callseq 131, 0
	.param .b64 param0;
	st.param.f64 	[param0], %fd1;
	.param .align 16 .b8 retval0[16];
	call.uni (retval0), 
	__internal_trig_reduction_slowpathd, 
	(
	param0
	);
	ld.param.f64 	%fd27533, [retval0];
	ld.param.b32 	%r10429, [retval0+8];
	} // callseq 131
$L__BB0_564:
	shl.b32 	%r5290, %r10429, 6;
	cvt.u64.u32 	%rd1041, %r5290;
	and.b64  	%rd1042, %rd1041, 64;
	mov.u64 	%rd1043, __cudart_sin_cos_coeffs;
	add.s64 	%rd1044, %rd1043, %rd1042;
	mul.rn.f64 	%fd7030, %fd27533, %fd27533;
	and.b32  	%r5291, %r10429, 1;
	setp.eq.b32 	%p982, %r5291, 1;
	selp.f64 	%fd7031, 0dBDA8FF8320FD8164, 0d3DE5DB65F9785EBA, %p982;
	ld.global.nc.v2.f64 	{%fd7032, %fd7033}, [%rd1044];
	fma.rn.f64 	%fd7034, %fd7031, %fd7030, %fd7032;
	fma.rn.f64 	%fd7035, %fd7034, %fd7030, %fd7033;
	ld.global.nc.v2.f64 	{%fd7036, %fd7037}, [%rd1044+16];
	fma.rn.f64 	%fd7038, %fd7035, %fd7030, %fd7036;
	fma.rn.f64 	%fd7039, %fd7038, %fd7030, %fd7037;
	ld.global.nc.v2.f64 	{%fd7040, %fd7041}, [%rd1044+32];
	fma.rn.f64 	%fd7042, %fd7039, %fd7030, %fd7040;
	fma.rn.f64 	%fd7043, %fd7042, %fd7030, %fd7041;
	fma.rn.f64 	%fd7044, %fd7043, %fd27533, %fd27533;
	fma.rn.f64 	%fd7045, %fd7043, %fd7030, 0d3FF0000000000000;
	selp.f64 	%fd7046, %fd7045, %fd7044, %p982;
	and.b32  	%r5292, %r10429, 2;
	setp.eq.s32 	%p983, %r5292, 0;
	mov.f64 	%fd7047, 0d0000000000000000;
	sub.f64 	%fd7048, %fd7047, %fd7046;
	selp.f64 	%fd7049, %fd7046, %fd7048, %p983;
	div.s32 	%r5293, %r654, %r4276;
	max.s32 	%r5294, %r5293, 0;
	min.s32 	%r5295, %r5294, %r8;
	cvt.rn.f64.s32 	%fd7050, %r5295;
	sub.f64 	%fd484, %fd7050, %fd5;
	div.s32 	%r5296, %r655, %r4277;
	max.s32 	%r5297, %r5296, 0;
	min.s32 	%r5298, %r5297, %r9;
	cvt.rn.f64.s32 	%fd7051, %r5298;
	sub.f64 	%fd485, %fd7051, %fd6;
	mul.f64 	%fd7052, %fd485, %fd7049;
	fma.rn.f64 	%fd7053, %fd484, %fd481, %fd7052;
	add.f64 	%fd7054, %fd7, %fd7053;
	mul.f64 	%fd7055, %fd485, %fd481;
	mul.f64 	%fd7056, %fd484, %fd7049;
	sub.f64 	%fd7057, %fd7055, %fd7056;
	add.f64 	%fd7058, %fd8, %fd7057;
	mov.f64 	%fd7059, 0d3FE0000000000000;
	copysign.f64 	%fd7060, %fd7054, %fd7059;
	add.rz.f64 	%fd7061, %fd7054, %fd7060;
	cvt.rzi.f64.f64 	%fd7062, %fd7061;
	cvt.rzi.s32.f64 	%r662, %fd7062;
	copysign.f64 	%fd7063, %fd7058, %fd7059;
	add.rz.f64 	%fd7064, %fd7058, %fd7063;
	cvt.rzi.f64.f64 	%fd7065, %fd7064;
	cvt.rzi.s32.f64 	%r663, %fd7065;
	setp.lt.s32 	%p984, %r662, 0;
	setp.ge.s32 	%p985, %r662, %r4273;
	or.pred  	%p986, %p984, %p985;
	setp.lt.s32 	%p987, %r663, 0;
	setp.ge.s32 	%p988, %r663, %r4274;
	or.pred  	%p989, %p987, %p988;
	or.pred  	%p991, %p986, %p989;
	mov.b16 	%rs4299, 0;
	mov.u16 	%rs4300, %rs4299;
	mov.u16 	%rs4301, %rs4299;
	@%p991 bra 	$L__BB0_566;
	mul.lo.s32 	%r5299, %r663, %r4275;
	cvt.u64.u32 	%rd1045, %r5299;
	shl.b32 	%r5300, %r662, 2;
	cvt.u64.u32 	%rd1046, %r5300;
	add.s64 	%rd1047, %rd1045, %rd1046;
	add.s64 	%rd1048, %rd1, %rd1047;
	ld.global.u8 	%rs4300, [%rd1048];
	ld.global.u8 	%rs4299, [%rd1048+1];
	ld.global.u8 	%rs4301, [%rd1048+2];
$L__BB0_566:
	setp.eq.f64 	%p992, %fd2, 0d7FF0000000000000;
	cvt.u64.u32 	%rd1049, %r10401;
	add.s64 	%rd37, %rd2, %rd1049;
	st.local.u8 	[%rd37], %rs4301;
	and.b16  	%rs2687, %rs4301, 255;
	add.s64 	%rd38, %rd3, %rd1049;
	st.local.u8 	[%rd38], %rs4299;
	and.b16  	%rs2688, %rs4299, 255;
	add.s64 	%rd39, %rd4, %rd1049;
	st.local.u8 	[%rd39], %rs4300;
	and.b16  	%rs2689, %rs4300, 255;
	cvt.rn.f64.u16 	%fd7066, %rs2687;
	mul.f64 	%fd7067, %fd7066, 0d3FD322D0E5604189;
	cvt.rn.f64.u16 	%fd7068, %rs2688;
	fma.rn.f64 	%fd7069, %fd7068, 0d3FE2C8B439581062, %fd7067;
	cvt.rn.f64.u16 	%fd7070, %rs2689;
	fma.rn.f64 	%fd7071, %fd7070, 0d3FBD2F1A9FBE76C9, %fd7069;
	cvt.rzi.u32.f64 	%r5302, %fd7071;
	add.s64 	%rd40, %rd5, %rd1049;
	st.local.u8 	[%rd40], %r5302;
	add.s32 	%r664, %r655, %r4281;
	mov.b32 	%r10431, 1;
	mov.f64 	%fd27535, %fd28513;
	@%p992 bra 	$L__BB0_570;
	setp.ltu.f64 	%p993, %fd2, 0d41E0000000000000;
	mov.f64 	%fd27535, %fd28512;
	mov.u32 	%r10430, %r11448;
	@%p993 bra 	$L__BB0_569;
	{ // callseq 132, 0
	.param .b64 param0;
	st.param.f64 	[param0], %fd1;
	.param .align 16 .b8 retval0[16];
	call.uni (retval0), 
	__internal_trig_reduction_slowpathd, 
	(
	param0
	);
	ld.param.f64 	%fd27535, [retval0];
	ld.param.b32 	%r10430, [retval0+8];
	} // callseq 132
$L__BB0_569:
	add.s32 	%r10431, %r10430, 1;
$L__BB0_570:
	shl.b32 	%r5304, %r10431, 6;
	cvt.u64.u32 	%rd1050, %r5304;
	and.b64  	%rd1051, %rd1050, 64;
	mov.u64 	%rd1052, __cudart_sin_cos_coeffs;
	add.s64 	%rd1053, %rd1052, %rd1051;
	mul.rn.f64 	%fd7073, %fd27535, %fd27535;
	and.b32  	%r5305, %r10431, 1;
	setp.eq.b32 	%p994, %r5305, 1;
	selp.f64 	%fd7074, 0dBDA8FF8320FD8164, 0d3DE5DB65F9785EBA, %p994;
	ld.global.nc.v2.f64 	{%fd7075, %fd7076}, [%rd1053];
	fma.rn.f64 	%fd7077, %fd7074, %fd7073, %fd7075;
	fma.rn.f64 	%fd7078, %fd7077, %fd7073, %fd7076;
	ld.global.nc.v2.f64 	{%fd7079, %fd7080}, [%rd1053+16];
	fma.rn.f64 	%fd7081, %fd7078, %fd7073, %fd7079;
	fma.rn.f64 	%fd7082, %fd7081, %fd7073, %fd7080;
	ld.global.nc.v2.f64 	{%fd7083, %fd7084}, [%rd1053+32];
	fma.rn.f64 	%fd7085, %fd7082, %fd7073, %fd7083;
	fma.rn.f64 	%fd7086, %fd7085, %fd7073, %fd7084;
	fma.rn.f64 	%fd7087, %fd7086, %fd27535, %fd27535;
	fma.rn.f64 	%fd7088, %fd7086, %fd7073, 0d3FF0000000000000;
	selp.f64 	%fd7089, %fd7088, %fd7087, %p994;
	and.b32  	%r5306, %r10431, 2;
	setp.eq.s32 	%p995, %r5306, 0;
	mov.f64 	%fd7090, 0d0000000000000000;
	sub.f64 	%fd7091, %fd7090, %fd7089;
	selp.f64 	%fd489, %fd7089, %fd7091, %p995;
	mov.f64 	%fd27536, %fd28514;
	mov.u32 	%r10432, %r11450;
	@%p1 bra 	$L__BB0_572;
	{ // callseq 133, 0
	.param .b64 param0;
	st.param.f64 	[param0], %fd1;
	.param .align 16 .b8 retval0[16];
	call.uni (retval0), 
	__internal_trig_reduction_slowpathd, 
	(
	param0
	);
	ld.param.f64 	%fd27536, [retval0];
	ld.param.b32 	%r10432, [retval0+8];
	} // callseq 133
$L__BB0_572:
	shl.b32 	%r5308, %r10432, 6;
	cvt.u64.u32 	%rd1054, %r5308;
	and.b64  	%rd1055, %rd1054, 64;
	mov.u64 	%rd1056, __cudart_sin_cos_coeffs;
	add.s64 	%rd1057, %rd1056, %rd1055;
	mul.rn.f64 	%fd7093, %fd27536, %fd27536;
	and.b32  	%r5309, %r10432, 1;
	setp.eq.b32 	%p996, %r5309, 1;
	selp.f64 	%fd7094, 0dBDA8FF8320FD8164, 0d3DE5DB65F9785EBA, %p996;
	ld.global.nc.v2.f64 	{%fd7095, %fd7096}, [%rd1057];
	fma.rn.f64 	%fd7097, %fd7094, %fd7093, %fd7095;
	fma.rn.f64 	%fd7098, %fd7097, %fd7093, %fd7096;
	ld.global.nc.v2.f64 	{%fd7099, %fd7100}, [%rd1057+16];
	fma.rn.f64 	%fd7101, %fd7098, %fd7093, %fd7099;
	fma.rn.f64 	%fd7102, %fd7101, %fd7093, %fd7100;
	ld.global.nc.v2.f64 	{%fd7103, %fd7104}, [%rd1057+32];
	fma.rn.f64 	%fd7105, %fd7102, %fd7093, %fd7103;
	fma.rn.f64 	%fd7106, %fd7105, %fd7093, %fd7104;
	fma.rn.f64 	%fd7107, %fd7106, %fd27536, %fd27536;
	fma.rn.f64 	%fd7108, %fd7106, %fd7093, 0d3FF0000000000000;
	selp.f64 	%fd7109, %fd7108, %fd7107, %p996;
	and.b32  	%r5310, %r10432, 2;
	setp.eq.s32 	%p997, %r5310, 0;
	mov.f64 	%fd7110, 0d0000000000000000;
	sub.f64 	%fd7111, %fd7110, %fd7109;
	selp.f64 	%fd7112, %fd7109, %fd7111, %p997;
	div.s32 	%r5311, %r664, %r4277;
	max.s32 	%r5312, %r5311, 0;
	min.s32 	%r5313, %r5312, %r9;
	cvt.rn.f64.s32 	%fd7113, %r5313;
	sub.f64 	%fd492, %fd7113, %fd6;
	mul.f64 	%fd7114, %fd492, %fd7112;
	fma.rn.f64 	%fd7115, %fd484, %fd489, %fd7114;
	add.f64 	%fd7116, %fd7, %fd7115;
	mul.f64 	%fd7117, %fd492, %fd489;
	mul.f64 	%fd7118, %fd484, %fd7112;
	sub.f64 	%fd7119, %fd7117, %fd7118;
	add.f64 	%fd7120, %fd8, %fd7119;
	mov.f64 	%fd7121, 0d3FE0000000000000;
	copysign.f64 	%fd7122, %fd7116, %fd7121;
	add.rz.f64 	%fd7123, %fd7116, %fd7122;
	cvt.rzi.f64.f64 	%fd7124, %fd7123;
	cvt.rzi.s32.f64 	%r671, %fd7124;
	copysign.f64 	%fd7125, %fd7120, %fd7121;
	add.rz.f64 	%fd7126, %fd7120, %fd7125;
	cvt.rzi.f64.f64 	%fd7127, %fd7126;
	cvt.rzi.s32.f64 	%r672, %fd7127;
	setp.lt.s32 	%p998, %r671, 0;
	setp.ge.s32 	%p999, %r671, %r4273;
	or.pred  	%p1000, %p998, %p999;
	setp.lt.s32 	%p1001, %r672, 0;
	setp.ge.s32 	%p1002, %r672, %r4274;
	or.pred  	%p1003, %p1001, %p1002;
	or.pred  	%p1005, %p1000, %p1003;
	mov.b16 	%rs4302, 0;
	mov.u16 	%rs4303, %rs4302;
	mov.u16 	%rs4304, %rs4302;
	@%p1005 bra 	$L__BB0_574;
	mul.lo.s32 	%r5314, %r672, %r4275;
	cvt.u64.u32 	%rd1058, %r5314;
	shl.b32 	%r5315, %r671, 2;
	cvt.u64.u32 	%rd1059, %r5315;
	add.s64 	%rd1060, %rd1058, %rd1059;
	add.s64 	%rd1061, %rd1, %rd1060;
	ld.global.u8 	%rs4303, [%rd1061];
	ld.global.u8 	%rs4302, [%rd1061+1];
	ld.global.u8 	%rs4304, [%rd1061+2];
$L__BB0_574:
	setp.eq.f64 	%p1006, %fd2, 0d7FF0000000000000;
	st.local.u8 	[%rd37+1], %rs4304;
	and.b16  	%rs2691, %rs4304, 255;
	st.local.u8 	[%rd38+1], %rs4302;
	and.b16  	%rs2692, %rs4302, 255;
	st.local.u8 	[%rd39+1], %rs4303;
	and.b16  	%rs2693, %rs4303, 255;
	cvt.rn.f64.u16 	%fd7128, %rs2691;
	mul.f64 	%fd7129, %fd7128, 0d3FD322D0E5604189;
	cvt.rn.f64.u16 	%fd7130, %rs2692;
	fma.rn.f64 	%fd7131, %fd7130, 0d3FE2C8B439581062, %fd7129;
	cvt.rn.f64.u16 	%fd7132, %rs2693;
	fma.rn.f64 	%fd7133, %fd7132, 0d3FBD2F1A9FBE76C9, %fd7131;
	cvt.rzi.u32.f64 	%r5317, %fd7133;
	st.local.u8 	[%rd40+1], %r5317;
	add.s32 	%r673, %r664, %r4281;
	mov.b32 	%r10434, 1;
	mov.f64 	%fd27538, %fd28513;
	@%p1006 bra 	$L__BB0_578;
	setp.ltu.f64 	%p1007, %fd2, 0d41E0000000000000;
	mov.f64 	%fd27538, %fd28512;
	mov.u32 	%r10433, %r11448;
	@%p1007 bra 	$L__BB0_577;
	{ // callseq 134, 0
	.param .b64 param0;
	st.param.f64 	[param0], %fd1;
	.param .align 16 .b8 retval0[16];
	call.uni (retval0), 
	__internal_trig_reduction_slowpathd, 
	(
	param0
	);
	ld.param.f64 	%fd27538, [retval0];
	ld.param.b32 	%r10433, [retval0+8];
	} // callseq 134
$L__BB0_577:
	add.s32 	%r10434, %r10433, 1;
$L__BB0_578:
	shl.b32 	%r5319, %r10434, 6;
	cvt.u64.u32 	%rd1062, %r5319;
	and.b64  	%rd1063, %rd1062, 64;
	mov.u64 	%rd1064, __cudart_sin_cos_coeffs;
	add.s64 	%rd1065, %rd1064, %rd1063;
	mul.rn.f64 	%fd7135, %fd27538, %fd27538;
	and.b32  	%r5320, %r10434, 1;
	setp.eq.b32 	%p1008, %r5320, 1;
	selp.f64 	%fd7136, 0dBDA8FF8320FD8164, 0d3DE5DB65F9785EBA, %p1008;
	ld.global.nc.v2.f64 	{%fd7137, %fd7138}, [%rd1065];
	fma.rn.f64 	%fd7139, %fd7136, %fd7135, %fd7137;
	fma.rn.f64 	%fd7140, %fd7139, %fd7135, %fd7138;
	ld.global.nc.v2.f64 	{%fd7141, %fd7142}, [%rd1065+16];
	fma.rn.f64 	%fd7143, %fd7140, %fd7135, %fd7141;
	fma.rn.f64 	%fd7144, %fd7143, %fd7135, %fd7142;
	ld.global.nc.v2.f64 	{%fd7145, %fd7146}, [%rd1065+32];
	fma.rn.f64 	%fd7147, %fd7144, %fd7135, %fd7145;
	fma.rn.f64 	%fd7148, %fd7147, %fd7135, %fd7146;
	fma.rn.f64 	%fd7149, %fd7148, %fd27538, %fd27538;
	fma.rn.f64 	%fd7150, %fd7148, %fd7135, 0d3FF0000000000000;
	selp.f64 	%fd7151, %fd7150, %fd7149, %p1008;
	and.b32  	%r5321, %r10434, 2;
	setp.eq.s32 	%p1009, %r5321, 0;
	mov.f64 	%fd7152, 0d0000000000000000;
	sub.f64 	%fd7153, %fd7152, %fd7151;
	selp.f64 	%fd496, %fd7151, %fd7153, %p1009;
	mov.f64 	%fd27539, %fd28514;
	mov.u32 	%r10435, %r11450;
	@%p1 bra 	$L__BB0_580;
	{ // callseq 135, 0
	.param .b64 param0;
	st.param.f64 	[param0], %fd1;
	.param .align 16 .b8 retval0[16];
	call.uni (retval0), 
	__internal_trig_reduction_slowpathd, 
	(
	param0
	);
	ld.param.f64 	%fd27539, [retval0];
	ld.param.b32 	%r10435, [retval0+8];
	} // callseq 135
$L__BB0_580:
	shl.b32 	%r5323, %r10435, 6;
	cvt.u64.u32 	%rd1066, %r5323;
	and.b64  	%rd1067, %rd1066, 64;
	mov.u64 	%rd1068, __cudart_sin_cos_coeffs;
	add.s64 	%rd1069, %rd1068, %rd1067;
	mul.rn.f64 	%fd7155, %fd27539, %fd27539;
	and.b32  	%r5324, %r10435, 1;
	setp.eq.b32 	%p1010, %r5324, 1;
	selp.f64 	%fd7156, 0dBDA8FF8320FD8164, 0d3DE5DB65F9785EBA, %p1010;
	ld.global.nc.v2.f64 	{%fd7157, %fd7158}, [%rd1069];
	fma.rn.f64 	%fd7159, %fd7156, %fd7155, %fd7157;
	fma.rn.f64 	%fd7160, %fd7159, %fd7155, %fd7158;
	ld.global.nc.v2.f64 	{%fd7161, %fd7162}, [%rd1069+16];
	fma.rn.f64 	%fd7163, %fd7160, %fd7155, %fd7161;
	fma.rn.f64 	%fd7164, %fd7163, %fd7155, %fd7162;
	ld.global.nc.v2.f64 	{%fd7165, %fd7166}, [%rd1069+32];
	fma.rn.f64 	%fd7167, %fd7164, %fd7155, %fd7165;
	fma.rn.f64 	%fd7168, %fd7167, %fd7155, %fd7166;
	fma.rn.f64 	%fd7169, %fd7168, %fd27539, %fd27539;
	fma.rn.f64 	%fd7170, %fd7168, %fd7155, 0d3FF0000000000000;
	selp.f64 	%fd7171, %fd7170, %fd7169, %p1010;
	and.b32  	%r5325, %r10435, 2;
	setp.eq.s32 	%p1011, %r5325, 0;
	mov.f64 	%fd7172, 0d0000000000000000;
	sub.f64 	%fd7173, %fd7172, %fd7171;
	selp.f64 	%fd7174, %fd7171, %fd7173, %p1011;
	div.s32 	%r5326, %r673, %r4277;
	max.s32 	%r5327, %r5326, 0;
	min.s32 	%r5328, %r5327, %r9;
	cvt.rn.f64.s32 	%fd7175, %r5328;
	sub.f64 	%fd499, %fd7175, %fd6;
	mul.f64 	%fd7176, %fd499, %fd7174;
	fma.rn.f64 	%fd7177, %fd484, %fd496, %fd7176;
	add.f64 	%fd7178, %fd7, %fd7177;
	mul.f64 	%fd7179, %fd499, %fd496;
	mul.f64 	%fd7180, %fd484, %fd7174;
	sub.f64 	%fd7181, %fd7179, %fd7180;
	add.f64 	%fd7182, %fd8, %fd7181;
	mov.f64 	%fd7183, 0d3FE0000000000000;
	copysign.f64 	%fd7184, %fd7178, %fd7183;
	add.rz.f64 	%fd7185, %fd7178, %fd7184;
	cvt.rzi.f64.f64 	%fd7186, %fd7185;
	cvt.rzi.s32.f64 	%r680, %fd7186;
	copysign.f64 	%fd7187, %fd7182, %fd7183;
	add.rz.f64 	%fd7188, %fd7182, %fd7187;
	cvt.rzi.f64.f64 	%fd7189, %fd7188;
	cvt.rzi.s32.f64 	%r681, %fd7189;
	setp.lt.s32 	%p1012, %r680, 0;
	setp.ge.s32 	%p1013, %r680, %r4273;
	or.pred  	%p1014, %p1012, %p1013;
	setp.lt.s32 	%p1015, %r681, 0;
	setp.ge.s32 	%p1016, %r681, %r4274;
	or.pred  	%p1017, %p1015, %p1016;
	or.pred  	%p1019, %p1014, %p1017;
	mov.b16 	%rs4305, 0;
	mov.u16 	%rs4306, %rs4305;
	mov.u16 	%rs4307, %rs4305;
	@%p1019 bra 	$L__BB0_582;
	mul.lo.s32 	%r5329, %r681, %r4275;
	cvt.u64.u32 	%rd1070, %r5329;
	shl.b32 	%r5330, %r680, 2;
	cvt.u64.u32 	%rd1071, %r5330;
	add.s64 	%rd1072, %rd1070, %rd1071;
	add.s64 	%rd1073, %rd1, %rd1072;
	ld.global.u8 	%rs4306, [%rd1073];
	ld.global.u8 	%rs4305, [%rd1073+1];
	ld.global.u8 	%rs4307, [%rd1073+2];
$L__BB0_582:
	setp.eq.f64 	%p1020, %fd2, 0d7FF0000000000000;
	st.local.u8 	[%rd37+2], %rs4307;
	and.b16  	%rs2695, %rs4307, 255;
	st.local.u8 	[%rd38+2], %rs4305;
	and.b16  	%rs2696, %rs4305, 255;
	st.local.u8 	[%rd39+2], %rs4306;
	and.b16  	%rs2697, %rs4306, 255;
	cvt.rn.f64.u16 	%fd7190, %rs2695;
	mul.f64 	%fd7191, %fd7190, 0d3FD322D0E5604189;
	cvt.rn.f64.u16 	%fd7192, %rs2696;
	fma.rn.f64 	%fd7193, %fd7192, 0d3FE2C8B439581062, %fd7191;
	cvt.rn.f64.u16 	%fd7194, %rs2697;
	fma.rn.f64 	%fd7195, %fd7194, 0d3FBD2F1A9FBE76C9, %fd7193;
	cvt.rzi.u32.f64 	%r5332, %fd7195;
	st.local.u8 	[%rd40+2], %r5332;
	add.s32 	%r5333, %r654, %r4280;
	div.s32 	%r5334, %r5333, %r4276;
	max.s32 	%r682, %r5334, 0;
	mov.b32 	%r10437, 1;
	mov.f64 	%fd27541, %fd28513;
	@%p1020 bra 	$L__BB0_586;
	setp.ltu.f64 	%p1021, %fd2, 0d41E0000000000000;
	mov.f64 	%fd27541, %fd28512;
	mov.u32 	%r10436, %r11448;
	@%p1021 bra 	$L__BB0_585;
	{ // callseq 136, 0
	.param .b64 param0;
	st.param.f64 	[param0], %fd1;
	.param .align 16 .b8 retval0[16];
	call.uni (retval0), 
	__internal_trig_reduction_slowpathd, 
	(
	param0
	);
	ld.param.f64 	%fd27541, [retval0];
	ld.param.b32 	%r10436, [retval0+8];
	} // callseq 136
$L__BB0_585:
	add.s32 	%r10437, %r10436, 1;
$L__BB0_586:
	shl.b32 	%r5336, %r10437, 6;
	cvt.u64.u32 	%rd1074, %r5336;
	and.b64  	%rd1075, %rd1074, 64;
	mov.u64 	%rd1076, __cudart_sin_cos_coeffs;
	add.s64 	%rd1077, %rd1076, %rd1075;
	mul.rn.f64 	%fd7197, %fd27541, %fd27541;
	and.b32  	%r5337, %r10437, 1;
	setp.eq.b32 	%p1022, %r5337, 1;
	selp.f64 	%fd7198, 0dBDA8FF8320FD8164, 0d3DE5DB65F9785EBA, %p1022;
	ld.global.nc.v2.f64 	{%fd7199, %fd7200}, [%rd1077];
	fma.rn.f64 	%fd7201, %fd7198, %fd7197, %fd7199;
	fma.rn.f64 	%fd7202, %fd7201, %fd7197, %fd7200;
	ld.global.nc.v2.f64 	{%fd7203, %fd7204}, [%rd1077+16];
	fma.rn.f64 	%fd7205, %fd7202, %fd7197, %fd7203;
	fma.rn.f64 	%fd7206, %fd7205, %fd7197, %fd7204;
	ld.global.nc.v2.f64 	{%fd7207, %fd7208}, [%rd1077+32];
	fma.rn.f64 	%fd7209, %fd7206, %fd7197, %fd7207;
	fma.rn.f64 	%fd7210, %fd7209, %fd7197, %fd7208;
	fma.rn.f64 	%fd7211, %fd7210, %fd27541, %fd27541;
	fma.rn.f64 	%fd7212, %fd7210, %fd7197, 0d3FF0000000000000;
	selp.f64 	%fd7213, %fd7212, %fd7211, %p1022;
	and.b32  	%r5338, %r10437, 2;
	setp.eq.s32 	%p1023, %r5338, 0;
	mov.f64 	%fd7214, 0d0000000000000000;
	sub.f64 	%fd7215, %fd7214, %fd7213;
	selp.f64 	%fd503, %fd7213, %fd7215, %p1023;
	mov.f64 	%fd27542, %fd28514;
	mov.u32 	%r10438, %r11450;
	@%p1 bra 	$L__BB0_588;
	{ // callseq 137, 0
	.param .b64 param0;
	st.param.f64 	[param0], %fd1;
	.param .align 16 .b8 retval0[16];
	call.uni (retval0), 
	__internal_trig_reduction_slowpathd, 
	(
	param0
	);
	ld.param.f64 	%fd27542, [retval0];
	ld.param.b32 	%r10438, [retval0+8];
	} // callseq 137
$L__BB0_588:
	shl.b32 	%r5340, %r10438, 6;
	cvt.u64.u32 	%rd1078, %r5340;
	and.b64  	%rd1079, %rd1078, 64;
	mov.u64 	%rd1080, __cudart_sin_cos_coeffs;
	add.s64 	%rd1081, %rd1080, %rd1079;
	mul.rn.f64 	%fd7217, %fd27542, %fd27542;
	and.b32  	%r5341, %r10438, 1;
	setp.eq.b32 	%p1024, %r5341, 1;
	selp.f64 	%fd7218, 0dBDA8FF8320FD8164, 0d3DE5DB65F9785EBA, %p1024;
	ld.global.nc.v2.f64 	{%fd7219, %fd7220}, [%rd1081];
	fma.rn.f64 	%fd7221, %fd7218, %fd7217, %fd7219;
	fma.rn.f64 	%fd7222, %fd7221, %fd7217, %fd7220;
	ld.global.nc.v2.f64 	{%fd7223, %fd7224}, [%rd1081+16];
	fma.rn.f64 	%fd7225, %fd7222, %fd7217, %fd7223;
	fma.rn.f64 	%fd7226, %fd7225, %fd7217, %fd7224;
	ld.global.nc.v2.f64 	{%fd7227, %fd7228}, [%rd1081+32];
	fma.rn.f64 	%fd7229, %fd7226, %fd7217, %fd7227;
	fma.rn.f64 	%fd7230, %fd7229, %fd7217, %fd7228;
	fma.rn.f64 	%fd7231, %fd7230, %fd27542, %fd27542;
	fma.rn.f64 	%fd7232, %fd7230, %fd7217, 0d3FF0000000000000;
	selp.f64 	%fd7233, %fd7232, %fd7231, %p1024;
	and.b32  	%r5342, %r10438, 2;
	setp.eq.s32 	%p1025, %r5342, 0;
	mov.f64 	%fd7234, 0d0000000000000000;
	sub.f64 	%fd7235, %fd7234, %fd7233;
	selp.f64 	%fd7236, %fd7233, %fd7235, %p1025;
	min.s32 	%r5343, %r682, %r8;
	cvt.rn.f64.s32 	%fd7237, %r5343;
	sub.f64 	%fd506, %fd7237, %fd5;
	mul.f64 	%fd7238, %fd485, %fd7236;
	fma.rn.f64 	%fd7239, %fd506, %fd503, %fd7238;
	add.f64 	%fd7240, %fd7, %fd7239;
	mul.f64 	%fd7241, %fd485, %fd503;
	mul.f64 	%fd7242, %fd506, %fd7236;
	sub.f64 	%fd7243, %fd7241, %fd7242;
	add.f64 	%fd7244, %fd8, %fd7243;
	mov.f64 	%fd7245, 0d3FE0000000000000;
	copysign.f64 	%fd7246, %fd7240, %fd7245;
	add.rz.f64 	%fd7247, %fd7240, %fd7246;
	cvt.rzi.f64.f64 	%fd7248, %fd7247;
	cvt.rzi.s32.f64 	%r689, %fd7248;
	copysign.f64 	%fd7249, %fd7244, %fd7245;
	add.rz.f64 	%fd7250, %fd7244, %fd7249;
	cvt.rzi.f64.f64 	%fd7251, %fd7250;
	cvt.rzi.s32.f64 	%r690, %fd7251;
	setp.lt.s32 	%p1026, %r689, 0;
	setp.ge.s32 	%p1027, %r689, %r4273;
	or.pred  	%p1028, %p1026, %p1027;
	setp.lt.s32 	%p1029, %r690, 0;
	setp.ge.s32 	%p1030, %r690, %r4274;
	or.pred  	%p1031, %p1029, %p1030;
	or.pred  	%p1033, %p1028, %p1031;
	mov.b16 	%rs4308, 0;
	mov.u16 	%rs4309, %rs4308;
	mov.u16 	%rs4310, %rs4308;
	@%p1033 bra 	$L__BB0_590;
	mul.lo.s32 	%r5344, %r690, %r4275;
	cvt.u64.u32 	%rd1082, %r5344;
	shl.b32 	%r5345, %r689, 2;
	cvt.u64.u32 	%rd1083, %r5345;
	add.s64 	%rd1084, %rd1082, %rd1083;
	add.s64 	%rd1085, %rd1, %rd1084;
	ld.global.u8 	%rs4309, [%rd1085];
	ld.global.u8 	%rs4308, [%rd1085+1];
	ld.global.u8 	%rs4310, [%rd1085+2];
$L__BB0_590:
	setp.eq.f64 	%p1034, %fd2, 0d7FF0000000000000;
	st.local.u8 	[%rd37+3], %rs4310;
	and.b16  	%rs2699, %rs4310, 255;
	st.local.u8 	[%rd38+3], %rs4308;
	and.b16  	%rs2700, %rs4308, 255;
	st.local.u8 	[%rd39+3], %rs4309;
	and.b16  	%rs2701, %rs4309, 255;
	cvt.rn.f64.u16 	%fd7252, %rs2699;
	mul.f64 	%fd7253, %fd7252, 0d3FD322D0E5604189;
	cvt.rn.f64.u16 	%fd7254, %rs2700;
	fma.rn.f64 	%fd7255, %fd7254, 0d3FE2C8B439581062, %fd7253;
	cvt.rn.f64.u16 	%fd7256, %rs2701;
	fma.rn.f64 	%fd7257, %fd7256, 0d3FBD2F1A9FBE76C9, %fd7255;
	cvt.rzi.u32.f64 	%r5347, %fd7257;
	st.local.u8 	[%rd40+3], %r5347;
	mov.b32 	%r10440, 1;
	mov.f64 	%fd27544, %fd28513;
	@%p1034 bra 	$L__BB0_594;
	setp.ltu.f64 	%p1035, %fd2, 0d41E0000000000000;
	mov.f64 	%fd27544, %fd28512;
	mov.u32 	%r10439, %r11448;
	@%p1035 bra 	$L__BB0_593;
	{ // callseq 138, 0
	.param .b64 param0;
	st.param.f64 	[param0], %fd1;
	.param .align 16 .b8 retval0[16];
	call.uni (retval0), 
	__internal_trig_reduction_slowpathd, 
	(
	param0
	);
	ld.param.f64 	%fd27544, [retval0];
	ld.param.b32 	%r10439, [retval0+8];
	} // callseq 138
$L__BB0_593:
	add.s32 	%r10440, %r10439, 1;
$L__BB0_594:
	shl.b32 	%r5349, %r10440, 6;
	cvt.u64.u32 	%rd1086, %r5349;
	and.b64  	%rd1087, %rd1086, 64;
	mov.u64 	%rd1088, __cudart_sin_cos_coeffs;
	add.s64 	%rd1089, %rd1088, %rd1087;
	mul.rn.f64 	%fd7259, %fd27544, %fd27544;
	and.b32  	%r5350, %r10440, 1;
	setp.eq.b32 	%p1036, %r5350, 1;
	selp.f64 	%fd7260, 0dBDA8FF8320FD8164, 0d3DE5DB65F9785EBA, %p1036;
	ld.global.nc.v2.f64 	{%fd7261, %fd7262}, [%rd1089];
	fma.rn.f64 	%fd7263, %fd7260, %fd7259, %fd7261;
	fma.rn.f64 	%fd7264, %fd7263, %fd7259, %fd7262;
	ld.global.nc.v2.f64 	{%fd7265, %fd7266}, [%rd1089+16];
	fma.rn.f64 	%fd7267, %fd7264, %fd7259, %fd7265;
	fma.rn.f64 	%fd7268, %fd7267, %fd7259, %fd7266;
	ld.global.nc.v2.f64 	{%fd7269, %fd7270}, [%rd1089+32];
	fma.rn.f64 	%fd7271, %fd7268, %fd7259, %fd7269;
	fma.rn.f64 	%fd7272, %fd7271, %fd7259, %fd7270;
	fma.rn.f64 	%fd7273, %fd7272, %fd27544, %fd27544;
	fma.rn.f64 	%fd7274, %fd7272, %fd7259, 0d3FF0000000000000;
	selp.f64 	%fd7275, %fd7274, %fd7273, %p1036;
	and.b32  	%r5351, %r10440, 2;
	setp.eq.s32 	%p1037, %r5351, 0;
	mov.f64 	%fd7276, 0d0000000000000000;
	sub.f64 	%fd7277, %fd7276, %fd7275;
	selp.f64 	%fd510, %fd7275, %fd7277, %p1037;
	mov.f64 	%fd27545, %fd28514;
	mov.u32 	%r10441, %r11450;
	@%p1 bra 	$L__BB0_596;
	{ // callseq 139, 0
	.param .b64 param0;
	st.param.f64 	[param0], %fd1;
	.param .align 16 .b8 retval0[16];
	call.uni (retval0), 
	__internal_trig_reduction_slowpathd, 
	(
	param0
	);
	ld.param.f64 	%fd27545, [retval0];
	ld.param.b32 	%r10441, [retval0+8];
	} // callseq 139
$L__BB0_596:
	shl.b32 	%r5353, %r10441, 6;
	cvt.u64.u32 	%rd1090, %r5353;
	and.b64  	%rd1091, %rd1090, 64;
	mov.u64 	%rd1092, __cudart_sin_cos_coeffs;
	add.s64 	%rd1093, %rd1092, %rd1091;
	mul.rn.f64 	%fd7279, %fd27545, %fd27545;
	and.b32  	%r5354, %r10441, 1;
	setp.eq.b32 	%p1038, %r5354, 1;
	selp.f64 	%fd7280, 0dBDA8FF8320FD8164, 0d3DE5DB65F9785EBA, %p1038;
	ld.global.nc.v2.f64 	{%fd7281, %fd7282}, [%rd1093];
	fma.rn.f64 	%fd7283, %fd7280, %fd7279, %fd7281;
	fma.rn.f64 	%fd7284, %fd7283, %fd7279, %fd7282;
	ld.global.nc.v2.f64 	{%fd7285, %fd7286}, [%rd1093+16];
	fma.rn.f64 	%fd7287, %fd7284, %fd7279, %fd7285;
	fma.rn.f64 	%fd7288, %fd7287, %fd7279, %fd7286;
	ld.global.nc.v2.f64 	{%fd7289, %fd7290}, [%rd1093+32];
	fma.rn.f64 	%fd7291, %fd7288, %fd7279, %fd7289;
	fma.rn.f64 	%fd7292, %fd7291, %fd7279, %fd7290;
	fma.rn.f64 	%fd7293, %fd7292, %fd27545, %fd27545;
	fma.rn.f64 	%fd7294, %fd7292, %fd7279, 0d3FF0000000000000;
	selp.f64 	%fd7295, %fd7294, %fd7293, %p1038;
	and.b32  	%r5355, %r10441, 2;
	setp.eq.s32 	%p1039, %r5355, 0;
	mov.f64 	%fd7296, 0d0000000000000000;
	sub.f64 	%fd7297, %fd7296, %fd7295;
	selp.f64 	%fd7298, %fd7295, %fd7297, %p1039;
	mul.f64 	%fd7299, %fd492, %fd7298;
	fma.rn.f64 	%fd7300, %fd506, %fd510, %fd7299;
	add.f64 	%fd7301, %fd7, %fd7300;
	mul.f64 	%fd7302, %fd492, %fd510;
	mul.f64 	%fd7303, %fd506, %fd7298;
	sub.f64 	%fd7304, %fd7302, %fd7303;
	add.f64 	%fd7305, %fd8, %fd7304;
	mov.f64 	%fd7306, 0d3FE0000000000000;
	copysign.f64 	%fd7307, %fd7301, %fd7306;
	add.rz.f64 	%fd7308, %fd7301, %fd7307;
	cvt.rzi.f64.f64 	%fd7309, %fd7308;
	cvt.rzi.s32.f64 	%r697, %fd7309;
	copysign.f64 	%fd7310, %fd7305, %fd7306;
	add.rz.f64 	%fd7311, %fd7305, %fd7310;
	cvt.rzi.f64.f64 	%fd7312, %fd7311;
	cvt.rzi.s32.f64 	%r698, %fd7312;
	setp.lt.s32 	%p1040, %r697, 0;
	setp.ge.s32 	%p1041, %r697, %r4273;
	or.pred  	%p1042, %p1040, %p1041;
	setp.lt.s32 	%p1043, %r698, 0;
	setp.ge.s32 	%p1044, %r698, %r4274;
	or.pred  	%p1045, %p1043, %p1044;
	or.pred  	%p1047, %p1042, %p1045;
	mov.b16 	%rs4311, 0;
	mov.u16 	%rs4312, %rs4311;
	mov.u16 	%rs4313, %rs4311;
	@%p1047 bra 	$L__BB0_598;
	mul.lo.s32 	%r5356, %r698, %r4275;
	cvt.u64.u32 	%rd1094, %r5356;
	shl.b32 	%r5357, %r697, 2;
	cvt.u64.u32 	%rd1095, %r5357;
	add.s64 	%rd1096, %rd1094, %rd1095;
	add.s64 	%rd1097, %rd1, %rd1096;
	ld.global.u8 	%rs4312, [%rd1097];
	ld.global.u8 	%rs4311, [%rd1097+1];
	ld.global.u8 	%rs4313, [%rd1097+2];
$L__BB0_598:
	setp.eq.f64 	%p1048, %fd2, 0d7FF0000000000000;
	st.local.u8 	[%rd37+4], %rs4313;
	and.b16  	%rs2703, %rs4313, 255;
	st.local.u8 	[%rd38+4], %rs4311;
	and.b16  	%rs2704, %rs4311, 255;
	st.local.u8 	[%rd39+4], %rs4312;
	and.b16  	%rs2705, %rs4312, 255;
	cvt.rn.f64.u16 	%fd7313, %rs2703;
	mul.f64 	%fd7314, %fd7313, 0d3FD322D0E5604189;
	cvt.rn.f64.u16 	%fd7315, %rs2704;
	fma.rn.f64 	%fd7316, %fd7315, 0d3FE2C8B439581062, %fd7314;
	cvt.rn.f64.u16 	%fd7317, %rs2705;
	fma.rn.f64 	%fd7318, %fd7317, 0d3FBD2F1A9FBE76C9, %fd7316;
	cvt.rzi.u32.f64 	%r5359, %fd7318;
	st.local.u8 	[%rd40+4], %r5359;
	mov.b32 	%r10443, 1;
	mov.f64 	%fd27547, %fd28513;
	@%p1048 bra 	$L__BB0_602;
	setp.ltu.f64 	%p1049, %fd2, 0d41E0000000000000;
	mov.f64 	%fd27547, %fd28512;
	mov.u32 	%r10442, %r11448;
	@%p1049 bra 	$L__BB0_601;
	{ // callseq 140, 0
	.param .b64 param0;
	st.param.f64 	[param0], %fd1;
	.param .align 16 .b8 retval0[16];
	call.uni (retval0), 
	__internal_trig_reduction_slowpathd, 
	(
	param0
	);
	ld.param.f64 	%fd27547, [retval0];
	ld.param.b32 	%r10442, [retval0+8];
	} // callseq 140
$L__BB0_601:
	add.s32 	%r10443, %r10442, 1;
$L__BB0_602:
	shl.b32 	%r5361, %r10443, 6;
	cvt.u64.u32 	%rd1098, %r5361;
	and.b64  	%rd1099, %rd1098, 64;
	mov.u64 	%rd1100, __cudart_sin_cos_coeffs;
	add.s64 	%rd1101, %rd1100, %rd1099;
	mul.rn.f64 	%fd7320, %fd27547, %fd27547;
	and.b32  	%r5362, %r10443, 1;
	setp.eq.b32 	%p1050, %r5362, 1;
	selp.f64 	%fd7321, 0dBDA8FF8320FD8164, 0d3DE5DB65F9785EBA, %p1050;
	ld.global.nc.v2.f64 	{%fd7322, %fd7323}, [%rd1101];
	fma.rn.f64 	%fd7324, %fd7321, %fd7320, %fd7322;
	fma.rn.f64 	%fd7325, %fd7324, %fd7320, %fd7323;
	ld.global.nc.v2.f64 	{%fd7326, %fd7327}, [%rd1101+16];
	fma.rn.f64 	%fd7328, %fd7325, %fd7320, %fd7326;
	fma.rn.f64 	%fd7329, %fd7328, %fd7320, %fd7327;
	ld.global.nc.v2.f64 	{%fd7330, %fd7331}, [%rd1101+32];
	fma.rn.f64 	%fd7332, %fd7329, %fd7320, %fd7330;
	fma.rn.f64 	%fd7333, %fd7332, %fd7320, %fd7331;
	fma.rn.f64 	%fd7334, %fd7333, %fd27547, %fd27547;
	fma.rn.f64 	%fd7335, %fd7333, %fd7320, 0d3FF0000000000000;
	selp.f64 	%fd7336, %fd7335, %fd7334, %p1050;
	and.b32  	%r5363, %r10443, 2;
	setp.eq.s32 	%p1051, %r5363, 0;
	mov.f64 	%fd7337, 0d0000000000000000;
	sub.f64 	%fd7338, %fd7337, %fd7336;
	selp.f64 	%fd516, %fd7336, %fd7338, %p1051;
	mov.f64 	%fd27548, %fd28514;
	mov.u32 	%r10444, %r11450;
	@%p1 bra 	$L__BB0_604;
	{ // callseq 141, 0
	.param .b64 param0;
	st.param.f64 	[param0], %fd1;
	.param .align 16 .b8 retval0[16];
	call.uni (retval0), 
	__internal_trig_reduction_slowpathd, 
	(
	param0
	);
	ld.param.f64 	%fd27548, [retval0];
	ld.param.b32 	%r10444, [retval0+8];
	} // callseq 141
$L__BB0_604:
	shl.b32 	%r5365, %r10444, 6;
	cvt.u64.u32 	%rd1102, %r5365;
	and.b64  	%rd1103, %rd1102, 64;
	mov.u64 	%rd1104, __cudart_sin_cos_coeffs;
	add.s64 	%rd1105, %rd1104, %rd1103;
	mul.rn.f64 	%fd7340, %fd27548, %fd27548;
	and.b32  	%r5366, %r10444, 1;
	setp.eq.b32 	%p1052, %r5366, 1;
	selp.f64 	%fd7341, 0dBDA8FF8320FD8164, 0d3DE5DB65F9785EBA, %p1052;
	ld.global.nc.v2.f64 	{%fd7342, %fd7343}, [%rd1105];
	fma.rn.f64 	%fd7344, %fd7341, %fd7340, %fd7342;
	fma.rn.f64 	%fd7345, %fd7344, %fd7340, %fd7343;
	ld.global.nc.v2.f64 	{%fd7346, %fd7347}, [%rd1105+16];
	fma.rn.f64 	%fd7348, %fd7345, %fd7340, %fd7346;
	fma.rn.f64 	%fd7349, %fd7348, %fd7340, %fd7347;
	ld.global.nc.v2.f64 	{%fd7350, %fd7351}, [%rd1105+32];
	fma.rn.f64 	%fd7352, %fd7349, %fd7340, %fd7350;
	fma.rn.f64 	%fd7353, %fd7352, %fd7340, %fd7351;
	fma.rn.f64 	%fd7354, %fd7353, %fd27548, %fd27548;
	fma.rn.f64 	%fd7355, %fd7353, %fd7340, 0d3FF0000000000000;
	selp.f64 	%fd7356, %fd7355, %fd7354, %p1052;
	and.b32  	%r5367, %r10444, 2;
	setp.eq.s32 	%p1053, %r5367, 0;
	mov.f64 	%fd7357, 0d0000000000000000;
	sub.f64 	%fd7358, %fd7357, %fd7356;
	selp.f64 	%fd7359, %fd7356, %fd7358, %p1053;
	mul.f64 	%fd7360, %fd499, %fd7359;
	fma.rn.f64 	%fd7361, %fd506, %fd516, %fd7360;
	add.f64 	%fd7362, %fd7, %fd7361;
	mul.f64 	%fd7363, %fd499, %fd516;
	mul.f64 	%fd7364, %fd506, %fd7359;
	sub.f64 	%fd7365, %fd7363, %fd7364;
	add.f64 	%fd7366, %fd8, %fd7365;
	mov.f64 	%fd7367, 0d3FE0000000000000;
	copysign.f64 	%fd7368, %fd7362, %fd7367;
	add.rz.f64 	%fd7369, %fd7362, %fd7368;
	cvt.rzi.f64.f64 	%fd7370, %fd7369;
	cvt.rzi.s32.f64 	%r705, %fd7370;
	copysign.f64 	%fd7371, %fd7366, %fd7367;
	add.rz.f64 	%fd7372, %fd7366, %fd7371;
	cvt.rzi.f64.f64 	%fd7373, %fd7372;
	cvt.rzi.s32.f64 	%r706, %fd7373;
	setp.lt.s32 	%p1054, %r705, 0;
	setp.ge.s32 	%p1055, %r705, %r4273;
	or.pred  	%p1056, %p1054, %p1055;
	setp.lt.s32 	%p1057, %r706, 0;
	setp.ge.s32 	%p1058, %r706, %r4274;
	or.pred  	%p1059, %p1057, %p1058;
	or.pred  	%p1061, %p1056, %p1059;
	mov.b16 	%rs4314, 0;
	mov.u16 	%rs4315, %rs4314;
	mov.u16 	%rs4316, %rs4314;
	@%p1061 bra 	$L__BB0_606;
	mul.lo.s32 	%r5368, %r706, %r4275;
	cvt.u64.u32 	%rd1106, %r5368;
	shl.b32 	%r5369, %r705, 2;
	cvt.u64.u32 	%rd1107, %r5369;
	add.s64 	%rd1108, %rd1106, %rd1107;
	add.s64 	%rd1109, %rd1, %rd1108;
	ld.global.u8 	%rs4315, [%rd1109];
	ld.global.u8 	%rs4314, [%rd1109+1];
	ld.global.u8 	%rs4316, [%rd1109+2];
$L__BB0_606:
	setp.eq.f64 	%p1062, %fd2, 0d7FF0000000000000;
	st.local.u8 	[%rd37+5], %rs4316;
	and.b16  	%rs2707, %rs4316, 255;
	st.local.u8 	[%rd38+5], %rs4314;
	and.b16  	%rs2708, %rs4314, 255;
	st.local.u8 	[%rd39+5], %rs4315;
	and.b16  	%rs2709, %rs4315, 255;
	cvt.rn.f64.u16 	%fd7374, %rs2707;
	mul.f64 	%fd7375, %fd7374, 0d3FD322D0E5604189;
	cvt.rn.f64.u16 	%fd7376, %rs2708;
	fma.rn.f64 	%fd7377, %fd7376, 0d3FE2C8B439581062, %fd7375;
	cvt.rn.f64.u16 	%fd7378, %rs2709;
	fma.rn.f64 	%fd7379, %fd7378, 0d3FBD2F1A9FBE76C9, %fd7377;
	cvt.rzi.u32.f64 	%r5371, %fd7379;
	st.local.u8 	[%rd40+5], %r5371;
	add.s32 	%r5372, %r673, %r4281;
	div.s32 	%r5373, %r5372, %r4277;
	max.s32 	%r707, %r5373, 0;
	mov.b32 	%r10446, 1;
	mov.f64 	%fd27550, %fd28513;
	@%p1062 bra 	$L__BB0_610;
	setp.ltu.f64 	%p1063, %fd2, 0d41E0000000000000;
	mov.f64 	%fd27550, %fd28512;
	mov.u32 	%r10445, %r11448;
	@%p1063 bra 	$L__BB0_609;
	{ // callseq 142, 0
	.param .b64 param0;
	st.param.f64 	[param0], %fd1;
	.param .align 16 .b8 retval0[16];
	call.uni (retval0), 
	__internal_trig_reduction_slowpathd, 
	(
	param0
	);
	ld.param.f64 	%fd27550, [retval0];
	ld.param.b32 	%r10445, [retval0+8];
	} // callseq 142
$L__BB0_609:
	add.s32 	%r10446, %r10445, 1;
$L__BB0_610:
	shl.b32 	%r5375, %r10446, 6;
	cvt.u64.u32 	%rd1110, %r5375;
	and.b64  	%rd1111, %rd1110, 64;
	mov.u64 	%rd1112, __cudart_sin_cos_coeffs;
	add.s64 	%rd1113, %rd1112, %rd1111;
	mul.rn.f64 	%fd7381, %fd27550, %fd27550;
	and.b32  	%r5376, %r10446, 1;
	setp.eq.b32 	%p1064, %r5376, 1;
	selp.f64 	%fd7382, 0dBDA8FF8320FD8164, 0d3DE5DB65F9785EBA, %p1064;
	ld.global.nc.v2.f64 	{%fd7383, %fd7384}, [%rd1113];
	fma.rn.f64 	%fd7385, %fd7382, %fd7381, %fd7383;
	fma.rn.f64 	%fd7386, %fd7385, %fd7381, %fd7384;
	ld.global.nc.v2.f64 	{%fd7387, %fd7388}, [%rd1113+16];
	fma.rn.f64 	%fd7389, %fd7386, %fd7381, %fd7387;
	fma.rn.f64 	%fd7390, %fd7389, %fd7381, %fd7388;
	ld.global.nc.v2.f64 	{%fd7391, %fd7392}, [%rd1113+32];
	fma.rn.f64 	%fd7393, %fd7390, %fd7381, %fd7391;
	fma.rn.f64 	%fd7394, %fd7393, %fd7381, %fd7392;
	fma.rn.f64 	%fd7395, %fd7394, %fd27550, %fd27550;
	fma.rn.f64 	%fd7396, %fd7394, %fd7381, 0d3FF0000000000000;
	selp.f64 	%fd7397, %fd7396, %fd7395, %p1064;
	and.b32  	%r5377, %r10446, 2;
	setp.eq.s32 	%p1065, %r5377, 0;
	mov.f64 	%fd7398, 0d0000000000000000;
	sub.f64 	%fd7399, %fd7398, %fd7397;
	selp.f64 	%fd522, %fd7397, %fd7399, %p1065;
	mov.f64 	%fd27551, %fd28514;
	mov.u32 	%r10447, %r11450;
	@%p1 bra 	$L__BB0_612;
	{ // callseq 143, 0
	.param .b64 param0;
	st.param.f64 	[param0], %fd1;
	.param .align 16 .b8 retval0[16];
	call.uni (retval0), 
	__internal_trig_reduction_slowpathd, 
	(
	param0
	);
	ld.param.f64 	%fd27551, [retval0];
	ld.param.b32 	%r10447, [retval0+8];
	} // callseq 143
$L__BB0_612:
	shl.b32 	%r5379, %r10447, 6;
	cvt.u64.u32 	%rd1114, %r5379;
	and.b64  	%rd1115, %rd1114, 64;
	mov.u64 	%rd1116, __cudart_sin_cos_coeffs;
	add.s64 	%rd1117, %rd1116, %rd1115;
	mul.rn.f64 	%fd7401, %fd27551, %fd27551;
	and.b32  	%r5380, %r10447, 1;
	setp.eq.b32 	%p1066, %r5380, 1;
	selp.f64 	%fd7402, 0dBDA8FF8320FD8164, 0d3DE5DB65F9785EBA, %p1066;
	ld.global.nc.v2.f64 	{%fd7403, %fd7404}, [%rd1117];
	fma.rn.f64 	%fd7405, %fd7402, %fd7401, %fd7403;
	fma.rn.f64 	%fd7406, %fd7405, %fd7401, %fd7404;
	ld.global.nc.v2.f64 	{%fd7407, %fd7408}, [%rd1117+16];
	fma.rn.f64 	%fd7409, %fd7406, %fd7401, %fd7407;
	fma.rn.f64 	%fd7410, %fd7409, %fd7401, %fd7408;
	ld.global.nc.v2.f64 	{%fd7411, %fd7412}, [%rd1117+32];
	fma.rn.f64 	%fd7413, %fd7410, %fd7401, %fd7411;
	fma.rn.f64 	%fd7414, %fd7413, %fd7401, %fd7412;
	fma.rn.f64 	%fd7415, %fd7414, %fd27551, %fd27551;
	fma.rn.f64 	%fd7416, %fd7414, %fd7401, 0d3FF0000000000000;
	selp.f64 	%fd7417, %fd7416, %fd7415, %p1066;
	and.b32  	%r5381, %r10447, 2;
	setp.eq.s32 	%p1067, %r5381, 0;
	mov.f64 	%fd7418, 0d0000000000000000;
	sub.f64 	%fd7419, %fd7418, %fd7417;
	selp.f64 	%fd7420, %fd7417, %fd7419, %p1067;
	min.s32 	%r5382, %r707, %r9;
	cvt.rn.f64.s32 	%fd7421, %r5382;
	sub.f64 	%fd525, %fd7421, %fd6;
	mul.f64 	%fd7422, %fd525, %fd7420;
	fma.rn.f64 	%fd7423, %fd484, %fd522, %fd7422;
	add.f64 	%fd7424, %fd7, %fd7423;
	mul.f64 	%fd7425, %fd525, %fd522;
	mul.f64 	%fd7426, %fd484, %fd7420;
	sub.f64 	%fd7427, %fd7425, %fd7426;
	add.f64 	%fd7428, %fd8, %fd7427;
	mov.f64 	%fd7429, 0d3FE0000000000000;
	copysign.f64 	%fd7430, %fd7424, %fd7429;
	add.rz.f64 	%fd7431, %fd7424, %fd7430;
	cvt.rzi.f64.f64 	%fd7432, %fd7431;
	cvt.rzi.s32.f64 	%r714, %fd7432;
	copysign.f64 	%fd7433, %fd7428, %fd7429;
	add.rz.f64 	%fd7434, %fd7428, %fd7433;
	cvt.rzi.f64.f64 	%fd7435, %fd7434;
	cvt.rzi.s32.f64 	%r715, %fd7435;
	setp.lt.s32 	%p1068, %r714, 0;
	setp.ge.s32 	%p1069, %r714, %r4273;
	or.pred  	%p1070, %p1068, %p1069;
	setp.lt.s32 	%p1071, %r715, 0;
	setp.ge.s32 	%p1072, %r715, %r4274;
	or.pred  	%p1073, %p1071, %p1072;
	or.pred  	%p1075, %p1070, %p1073;
	mov.b16 	%rs4317, 0;
	mov.u16 	%rs4318, %rs4317;
	mov.u16 	%rs4319, %rs4317;
	@%p1075 bra 	$L__BB0_614;
	mul.lo.s32 	%r5383, %r715, %r4275;
	cvt.u64.u32 	%rd1118, %r5383;
	shl.b32 	%r5384, %r714, 2;
	cvt.u64.u32 	%rd1119, %r5384;
	add.s64 	%rd1120, %rd1118, %rd1119;
	add.s64 	%rd1121, %rd1, %rd1120;
	ld.global.u8 	%rs4318, [%rd1121];
	ld.global.u8 	%rs4317, [%rd1121+1];
	ld.global.u8 	%rs4319, [%rd1121+2];
$L__BB0_614:
	setp.eq.f64 	%p1076, %fd2, 0d7FF0000000000000;
	st.local.u8 	[%rd37+6], %rs4319;
	and.b16  	%rs2711, %rs4319, 255;
	st.local.u8 	[%rd38+6], %rs4317;
	and.b16  	%rs2712, %rs4317, 255;
	st.local.u8 	[%rd39+6], %rs4318;
	and.b16  	%rs2713, %rs4318, 255;
	cvt.rn.f64.u16 	%fd7436, %rs2711;
	mul.f64 	%fd7437, %fd7436, 0d3FD322D0E5604189;
	cvt.rn.f64.u16 	%fd7438, %rs2712;
	fma.rn.f64 	%fd7439, %fd7438, 0d3FE2C8B439581062, %fd7437;
	cvt.rn.f64.u16 	%fd7440, %rs2713;
	fma.rn.f64 	%fd7441, %fd7440, 0d3FBD2F1A9FBE76C9, %fd7439;
	cvt.rzi.u32.f64 	%r5386, %fd7441;
	st.local.u8 	[%rd40+6], %r5386;
	mov.b32 	%r10449, 1;
	mov.f64 	%fd27553, %fd28513;
	@%p1076 bra 	$L__BB0_618;
	setp.ltu.f64 	%p1077, %fd2, 0d41E0000000000000;
	mov.f64 	%fd27553, %fd28512;
	mov.u32 	%r10448, %r11448;
	@%p1077 bra 	$L__BB0_617;
	{ // callseq 144, 0
	.param .b64 param0;
	st.param.f64 	[param0], %fd1;
	.param .align 16 .b8 retval0[16];
	call.uni (retval0), 
	__internal_trig_reduction_slowpathd, 
	(
	param0
	);
	ld.param.f64 	%fd27553, [retval0];
	ld.param.b32 	%r10448, [retval0+8];
	} // callseq 144
$L__BB0_617:
	add.s32 	%r10449, %r10448, 1;
$L__BB0_618:
	shl.b32 	%r5388, %r10449, 6;
	cvt.u64.u32 	%rd1122, %r5388;
	and.b64  	%rd1123, %rd1122, 64;
	mov.u64 	%rd1124, __cudart_sin_cos_coeffs;
	add.s64 	%rd1125, %rd1124, %rd1123;
	mul.rn.f64 	%fd7443, %fd27553, %fd27553;
	and.b32  	%r5389, %r10449, 1;
	setp.eq.b32 	%p1078, %r5389, 1;
	selp.f64 	%fd7444, 0dBDA8FF8320FD8164, 0d3DE5DB65F9785EBA, %p1078;
	ld.global.nc.v2.f64 	{%fd7445, %fd7446}, [%rd1125];
	fma.rn.f64 	%fd7447, %fd7444, %fd7443, %fd7445;
	fma.rn.f64 	%fd7448, %fd7447, %fd7443, %fd7446;
	ld.global.nc.v2.f64 	{%fd7449, %fd7450}, [%rd1125+16];
	fma.rn.f64 	%fd7451, %fd7448, %fd7443, %fd7449;
	fma.rn.f64 	%fd7452, %fd7451, %fd7443, %fd7450;
	ld.global.nc.v2.f64 	{%fd7453, %fd7454}, [%rd1125+32];
	fma.rn.f64 	%fd7455, %fd7452, %fd7443, %fd7453;
	fma.rn.f64 	%fd7456, %fd7455, %fd7443, %fd7454;
	fma.rn.f64 	%fd7457, %fd7456, %fd27553, %fd27553;
	fma.rn.f64 	%fd7458, %fd7456, %fd7443, 0d3FF0000000000000;
	selp.f64 	%fd7459, %fd7458, %fd7457, %p1078;
	and.b32  	%r5390, %r10449, 2;
	setp.eq.s32 	%p1079, %r5390, 0;
	mov.f64 	%fd7460, 0d0000000000000000;
	sub.f64 	%fd7461, %fd7460, %fd7459;
	selp.f64 	%fd529, %fd7459, %fd7461, %p1079;
	mov.f64 	%fd27554, %fd28514;
	mov.u32 	%r10450, %r11450;
	@%p1 bra 	$L__BB0_620;
	{ // callseq 145, 0
	.param .b64 param0;
	st.param.f64 	[param0], %fd1;
	.param .align 16 .b8 retval0[16];
	call.uni (retval0), 
	__internal_trig_reduction_slowpathd, 
	(
	param0
	);
	ld.param.f64 	%fd27554, [retval0];
	ld.param.b32 	%r10450, [retval0+8];
	} // callseq 145
$L__BB0_620:
	shl.b32 	%r5392, %r10450, 6;
	cvt.u64.u32 	%rd1126, %r5392;
	and.b64  	%rd1127, %rd1126, 64;
	mov.u64 	%rd1128, __cudart_sin_cos_coeffs;
	add.s64 	%rd1129, %rd1128, %rd1127;
	mul.rn.f64 	%fd7463, %fd27554, %fd27554;
	and.b32  	%r5393, %r10450, 1;
	setp.eq.b32 	%p1080, %r5393, 1;
	selp.f64 	%fd7464, 0dBDA8FF8320FD8164, 0d3DE5DB65F9785EBA, %p1080;
	ld.global.nc.v2.f64 	{%fd7465, %fd7466}, [%rd1129];
	fma.rn.f64 	%fd7467, %fd7464, %fd7463, %fd7465;
	fma.rn.f64 	%fd7468, %fd7467, %fd7463, %fd7466;
	ld.global.nc.v2.f64 	{%fd7469, %fd7470}, [%rd1129+16];
	fma.rn.f64 	%fd7471, %fd7468, %fd7463, %fd7469;
	fma.rn.f64 	%fd7472, %fd7471, %fd7463, %fd7470;
	ld.global.nc.v2.f64 	{%fd7473, %fd7474}, [%rd1129+32];
	fma.rn.f64 	%fd7475, %fd7472, %fd7463, %fd7473;
	fma.rn.f64 	%fd7476, %fd7475, %fd7463, %fd7474;
	fma.rn.f64 	%fd7477, %fd7476, %fd27554, %fd27554;
	fma.rn.f64 	%fd7478, %fd7476, %fd7463, 0d3FF0000000000000;
	selp.f64 	%fd7479, %fd7478, %fd7477, %p1080;
	and.b32  	%r5394, %r10450, 2;
	setp.eq.s32 	%p1081, %r5394, 0;
	mov.f64 	%fd7480, 0d0000000000000000;
	sub.f64 	%fd7481, %fd7480, %fd7479;
	selp.f64 	%fd7482, %fd7479, %fd7481, %p1081;
	mul.f64 	%fd7483, %fd525, %fd7482;
	fma.rn.f64 	%fd7484, %fd506, %fd529, %fd7483;
	add.f64 	%fd7485, %fd7, %fd7484;
	mul.f64 	%fd7486, %fd525, %fd529;
	mul.f64 	%fd7487, %fd506, %fd7482;
	sub.f64 	%fd7488, %fd7486, %fd7487;
	add.f64 	%fd7489, %fd8, %fd7488;
	mov.f64 	%fd7490, 0d3FE0000000000000;
	copysign.f64 	%fd7491, %fd7485, %fd7490;
	add.rz.f64 	%fd7492, %fd7485, %fd7491;
	cvt.rzi.f64.f64 	%fd7493, %fd7492;
	cvt.rzi.s32.f64 	%r722, %fd7493;
	copysign.f64 	%fd7494, %fd7489, %fd7490;
	add.rz.f64 	%fd7495, %fd7489, %fd7494;
	cvt.rzi.f64.f64 	%fd7496, %fd7495;
	cvt.rzi.s32.f64 	%r723, %fd7496;
	setp.lt.s32 	%p1082, %r722, 0;
	setp.ge.s32 	%p1083, %r722, %r4273;
	or.pred  	%p1084, %p1082, %p1083;
	setp.lt.s32 	%p1085, %r723, 0;
	setp.ge.s32 	%p1086, %r723, %r4274;
	or.pred  	%p1087, %p1085, %p1086;
	or.pred  	%p1089, %p1084, %p1087;
	mov.b16 	%rs4320, 0;
	mov.u16 	%rs4321, %rs4320;
	mov.u16 	%rs4322, %rs4320;
	@%p1089 bra 	$L__BB0_622;
	mul.lo.s32 	%r5395, %r723, %r4275;
	cvt.u64.u32 	%rd1130, %r5395;
	shl.b32 	%r5396, %r722, 2;
	cvt.u64.u32 	%rd1131, %r5396;
	add.s64 	%rd1132, %rd1130, %rd1131;
	add.s64 	%rd1133, %rd1, %rd1132;
	ld.global.u8 	%rs4321, [%rd1133];
	ld.global.u8 	%rs4320, [%rd1133+1];
	ld.global.u8 	%rs4322, [%rd1133+2];
$L__BB0_622:
	st.local.u8 	[%rd37+7], %rs4322;
	and.b16  	%rs2715, %rs4322, 255;
	st.local.u8 	[%rd38+7], %rs4320;
	and.b16  	%rs2716, %rs4320, 255;
	st.local.u8 	[%rd39+7], %rs4321;
	and.b16  	%rs2717, %rs4321, 255;
	cvt.rn.f64.u16 	%fd7497, %rs2715;
	mul.f64 	%fd7498, %fd7497, 0d3FD322D0E5604189;
	cvt.rn.f64.u16 	%fd7499, %rs2716;
	fma.rn.f64 	%fd7500, %fd7499, 0d3FE2C8B439581062, %fd7498;
	cvt.rn.f64.u16 	%fd7501, %rs2717;
	fma.rn.f64 	%fd7502, %fd7501, 0d3FBD2F1A9FBE76C9, %fd7500;
	cvt.rzi.u32.f64 	%r5397, %fd7502;
	st.local.u8 	[%rd40+7], %r5397;
	add.s32 	%r10401, %r10401, 8;
$L__BB0_623:
	add.s32 	%r5398, %r142, 1;
	setp.lt.s32 	%p1090, %r5398, 0;
	setp.ge.s32 	%p1091, %r5398, %r4278;
	or.pred  	%p1092, %p1090, %p1091;
	or.pred  	%p1093, %p1092, %p4;
	@%p1093 bra 	$L__BB0_689;
	setp.eq.f64 	%p1094, %fd2, 0d7FF0000000000000;
	mad.lo.s32 	%r5400, %r4280, %r142, %r4280;
	shl.b32 	%r726, %r5400, 1;
	mul.lo.s32 	%r727, %r581, %r4281;
	mov.b32 	%r10453, 1;
	mov.f64 	%fd27556, %fd28513;
	@%p1094 bra 	$L__BB0_628;
	setp.ltu.f64 	%p1095, %fd2, 0d41E0000000000000;
	mov.f64 	%fd27556, %fd28512;
	mov.u32 	%r10452, %r11448;
	@%p1095 bra 	$L__BB0_627;
	{ // callseq 146, 0
	.param .b64 param0;
	st.param.f64 	[param0], %fd1;
	.param .align 16 .b8 retval0[16];
	call.uni (retval0), 
	__internal_trig_reduction_slowpathd, 
	(
	param0
	);
	ld.param.f64 	%fd27556, [retval0];
	ld.param.b32 	%r10452, [retval0+8];
	} // callseq 146
$L__BB0_627:
	add.s32 	%r10453, %r10452, 1;
$L__BB0_628:
	shl.b32 	%r5402, %r10453, 6;
	cvt.u64.u32 	%rd1134, %r5402;
	and.b64  	%rd1135, %rd1134, 64;
	mov.u64 	%rd1136, __cudart_sin_cos_coeffs;
	add.s64 	%rd1137, %rd1136, %rd1135;
	mul.rn.f64 	%fd7504, %fd27556, %fd27556;
	and.b32  	%r5403, %r10453, 1;
	setp.eq.b32 	%p1096, %r5403, 1;
	selp.f64 	%fd7505, 0dBDA8FF8320FD8164, 0d3DE5DB65F9785EBA, %p1096;
	ld.global.nc.v2.f64 	{%fd7506, %fd7507}, [%rd1137];
	fma.rn.f64 	%fd7508, %fd7505, %fd7504, %fd7506;
	fma.rn.f64 	%fd7509, %fd7508, %fd7504, %fd7507;
	ld.global.nc.v2.f64 	{%fd7510, %fd7511}, [%rd1137+16];
	fma.rn.f64 	%fd7512, %fd7509, %fd7504, %fd7510;
	fma.rn.f64 	%fd7513, %fd7512, %fd7504, %fd7511;
	ld.global.nc.v2.f64 	{%fd7514, %fd7515}, [%rd1137+32];
	fma.rn.f64 	%fd7516, %fd7513, %fd7504, %fd7514;
	fma.rn.f64 	%fd7517, %fd7516, %fd7504, %fd7515;
	fma.rn.f64 	%fd7518, %fd7517, %fd27556, %fd27556;
	fma.rn.f64 	%fd7519, %fd7517, %fd7504, 0d3FF0000000000000;
	selp.f64 	%fd7520, %fd7519, %fd7518, %p1096;
	and.b32  	%r5404, %r10453, 2;
	setp.eq.s32 	%p1097, %r5404, 0;
	mov.f64 	%fd7521, 0d0000000000000000;
	sub.f64 	%fd7522, %fd7521, %fd7520;
	selp.f64 	%fd535, %fd7520, %fd7522, %p1097;
	mov.f64 	%fd27557, %fd28514;
	mov.u32 	%r10454, %r11450;
	@%p1 bra 	$L__BB0_630;
	{ // callseq 147, 0
	.param .b64 param0;
	st.param.f64 	[param0], %fd1;
	.param .align 16 .b8 retval0[16];
	call.uni (retval0), 
	__internal_trig_reduction_slowpathd, 
	(
	param0
	);
	ld.param.f64 	%fd27557, [retval0];
	ld.param.b32 	%r10454, [retval0+8];
	} // callseq 147
$L__BB0_630:
	shl.b32 	%r5406, %r10454, 6;
	cvt.u64.u32 	%rd1138, %r5406;
	and.b64  	%rd1139, %rd1138, 64;
	mov.u64 	%rd1140, __cudart_sin_cos_coeffs;
	add.s64 	%rd1141, %rd1140, %rd1139;
	mul.rn.f64 	%fd7524, %fd27557, %fd27557;
	and.b32  	%r5407, %r10454, 1;
	setp.eq.b32 	%p1098, %r5407, 1;
	selp.f64 	%fd7525, 0dBDA8FF8320FD8164, 0d3DE5DB65F9785EBA, %p1098;
	ld.global.nc.v2.f64 	{%fd7526, %fd7527}, [%rd1141];
	fma.rn.f64 	%fd7528, %fd7525, %fd7524, %fd7526;
	fma.rn.f64 	%fd7529, %fd7528, %fd7524, %fd7527;
	ld.global.nc.v2.f64 	{%fd7530, %fd7531}, [%rd1141+16];
	fma.rn.f64 	%fd7532, %fd7529, %fd7524, %fd7530;
	fma.rn.f64 	%fd7533, %fd7532, %fd7524, %fd7531;
	ld.global.nc.v2.f64 	{%fd7534, %fd7535}, [%rd1141+32];
	fma.rn.f64 	%fd7536, %fd7533, %fd7524, %fd7534;
	fma.rn.f64 	%fd7537, %fd7536, %fd7524, %fd7535;
	fma.rn.f64 	%fd7538, %fd7537, %fd27557, %fd27557;
	fma.rn.f64 	%fd7539, %fd7537, %fd7524, 0d3FF0000000000000;
	selp.f64 	%fd7540, %fd7539, %fd7538, %p1098;
	and.b32  	%r5408, %r10454, 2;
	setp.eq.s32 	%p1099, %r5408, 0;
	mov.f64 	%fd7541, 0d0000000000000000;
	sub.f64 	%fd7542, %fd7541, %fd7540;
	selp.f64 	%fd7543, %fd7540, %fd7542, %p1099;
	div.s32 	%r5409, %r726, %r4276;
	max.s32 	%r5410, %r5409, 0;
	min.s32 	%r5411, %r5410, %r8;
	cvt.rn.f64.s32 	%fd7544, %r5411;
	sub.f64 	%fd538, %fd7544, %fd5;
	div.s32 	%r5412, %r727, %r4277;
	max.s32 	%r5413, %r5412, 0;
	min.s32 	%r5414, %r5413, %r9;
	cvt.rn.f64.s32 	%fd7545, %r5414;
	sub.f64 	%fd539, %fd7545, %fd6;
	mul.f64 	%fd7546, %fd539, %fd7543;
	fma.rn.f64 	%fd7547, %fd538, %fd535, %fd7546;
	add.f64 	%fd7548, %fd7, %fd7547;
	mul.f64 	%fd7549, %fd539, %fd535;
	mul.f64 	%fd7550, %fd538, %fd7543;
	sub.f64 	%fd7551, %fd7549, %fd7550;
	add.f64 	%fd7552, %fd8, %fd7551;
	mov.f64 	%fd7553, 0d3FE0000000000000;
	copysign.f64 	%fd7554, %fd7548, %fd7553;
	add.rz.f64 	%fd7555, %fd7548, %fd7554;
	cvt.rzi.f64.f64 	%fd7556, %fd7555;
	cvt.rzi.s32.f64 	%r734, %fd7556;
	copysign.f64 	%fd7557, %fd7552, %fd7553;
	add.rz.f64 	%fd7558, %fd7552, %fd7557;
	cvt.rzi.f64.f64 	%fd7559, %fd7558;
	cvt.rzi.s32.f64 	%r735, %fd7559;
	setp.lt.s32 	%p1100, %r734, 0;
	setp.ge.s32 	%p1101, %r734, %r4273;
	or.pred  	%p1102, %p1100, %p1101;
	setp.lt.s32 	%p1103, %r735, 0;
	setp.ge.s32 	%p1104, %r735, %r4274;
	or.pred  	%p1105, %p1103, %p1104;
	or.pred  	%p1107, %p1102, %p1105;
	mov.b16 	%rs4323, 0;
	mov.u16 	%rs4324, %rs4323;
	mov.u16 	%rs4325, %rs4323;
	@%p1107 bra 	$L__BB0_632;
	mul.lo.s32 	%r5415, %r735, %r4275;
	cvt.u64.u32 	%rd1142, %r5415;
	shl.b32 	%r5416, %r734, 2;
	cvt.u64.u32 	%rd1143, %r5416;
	add.s64 	%rd1144, %rd1142, %rd1143;
	add.s64 	%rd1145, %rd1, %rd1144;
	ld.global.u8 	%rs4324, [%rd1145];
	ld.global.u8 	%rs4323, [%rd1145+1];
	ld.global.u8 	%rs4325, [%rd1145+2];
$L__BB0_632:
	setp.eq.f64 	%p1108, %fd2, 0d7FF0000000000000;
	cvt.u64.u32 	%rd1146, %r10401;
	add.s64 	%rd41, %rd2, %rd1146;
	st.local.u8 	[%rd41], %rs4325;
	and.b16  	%rs2719, %rs4325, 255;
	add.s64 	%rd42, %rd3, %rd1146;
	st.local.u8 	[%rd42], %rs4323;
	and.b16  	%rs2720, %rs4323, 255;
	add.s64 	%rd43, %rd4, %rd1146;
	st.local.u8 	[%rd43], %rs4324;
	and.b16  	%rs2721, %rs4324, 255;
	cvt.rn.f64.u16 	%fd7560, %rs2719;
	mul.f64 	%fd7561, %fd7560, 0d3FD322D0E5604189;
	cvt.rn.f64.u16 	%fd7562, %rs2720;
	fma.rn.f64 	%fd7563, %fd7562, 0d3FE2C8B439581062, %fd7561;
	cvt.rn.f64.u16 	%fd7564, %rs2721;
	fma.rn.f64 	%fd7565, %fd7564, 0d3FBD2F1A9FBE76C9, %fd7563;
	cvt.rzi.u32.f64 	%r5418, %fd7565;
	add.s64 	%rd44, %rd5, %rd1146;
	st.local.u8 	[%rd44], %r5418;
	add.s32 	%r736, %r727, %r4281;
	mov.b32 	%r10456, 1;
	mov.f64 	%fd27559, %fd28513;
	@%p1108 bra 	$L__BB0_636;
	setp.ltu.f64 	%p1109, %fd2, 0d41E0000000000000;
	mov.f64 	%fd27559, %fd28512;
	mov.u32 	%r10455, %r11448;
	@%p1109 bra 	$L__BB0_635;
	{ // callseq 148, 0
	.param .b64 param0;
	st.param.f64 	[param0], %fd1;
	.param .align 16 .b8 retval0[16];
	call.uni (retval0), 
	__internal_trig_reduction_slowpathd, 
	(
	param0
	);
	ld.param.f64 	%fd27559, [retval0];
	ld.param.b32 	%r10455, [retval0+8];
	} // callseq 148
$L__BB0_635:
	add.s32 	%r10456, %r10455, 1;
$L__BB0_636:
	shl.b32 	%r5420, %r10456, 6;
	cvt.u64.u32 	%rd1147, %r5420;
	and.b64  	%rd1148, %rd1147, 64;
	mov.u64 	%rd1149, __cudart_sin_cos_coeffs;
	add.s64 	%rd1150, %rd1149, %rd1148;
	mul.rn.f64 	%fd7567, %fd27559, %fd27559;
	and.b32  	%r5421, %r10456, 1;
	setp.eq.b32 	%p1110, %r5421, 1;
	selp.f64 	%fd7568, 0dBDA8FF8320FD8164, 0d3DE5DB65F9785EBA, %p1110;
	ld.global.nc.v2.f64 	{%fd7569, %fd7570}, [%rd1150];
	fma.rn.f64 	%fd7571, %fd7568, %fd7567, %fd7569;
	fma.rn.f64 	%fd7572, %fd7571, %fd7567, %fd7570;
	ld.global.nc.v2.f64 	{%fd7573, %fd7574}, [%rd1150+16];
	fma.rn.f64 	%fd7575, %fd7572, %fd7567, %fd7573;
	fma.rn.f64 	%fd7576, %fd7575, %fd7567, %fd7574;
	ld.global.nc.v2.f64 	{%fd7577, %fd7578}, [%rd1150+32];
	fma.rn.f64 	%fd7579, %fd7576, %fd7567, %fd7577;
	fma.rn.f64 	%fd7580, %fd7579, %fd7567, %fd7578;
	fma.rn.f64 	%fd7581, %fd7580, %fd27559, %fd27559;
	fma.rn.f64 	%fd7582, %fd7580, %fd7567, 0d3FF0000000000000;
	selp.f64 	%fd7583, %fd7582, %fd7581, %p1110;
	and.b32  	%r5422, %r10456, 2;
	setp.eq.s32 	%p1111, %r5422, 0;
	mov.f64 	%fd7584, 0d0000000000000000;
	sub.f64 	%fd7585, %fd7584, %fd7583;
	selp.f64 	%fd543, %fd7583, %fd7585, %p1111;
	mov.f64 	%fd27560, %fd28514;
	mov.u32 	%r10457, %r11450;
	@%p1 bra 	$L__BB0_638;
	{ // callseq 149, 0
	.param .b64 param0;
	st.param.f64 	[param0], %fd1;
	.param .align 16 .b8 retval0[16];
	call.uni (retval0), 
	__internal_trig_reduction_slowpathd, 
	(
	param0
	);
	ld.param.f64 	%fd27560, [retval0];
	ld.param.b32 	%r10457, [retval0+8];
	} // callseq 149
$L__BB0_638:
	shl.b32 	%r5424, %r10457, 6;
	cvt.u64.u32 	%rd1151, %r5424;
	and.b64  	%rd1152, %rd1151, 64;
	mov.u64 	%rd1153, __cudart_sin_cos_coeffs;
	add.s64 	%rd1154, %rd1153, %rd1152;
	mul.rn.f64 	%fd7587, %fd27560, %fd27560;
	and.b32  	%r5425, %r10457, 1;
	setp.eq.b32 	%p1112, %r5425, 1;
	selp.f64 	%fd7588, 0dBDA8FF8320FD8164, 0d3DE5DB65F9785EBA, %p1112;
	ld.global.nc.v2.f64 	{%fd7589, %fd7590}, [%rd1154];
	fma.rn.f64 	%fd7591, %fd7588, %fd7587, %fd7589;
	fma.rn.f64 	%fd7592, %fd7591, %fd7587, %fd7590;
	ld.global.nc.v2.f64 	{%fd7593, %fd7594}, [%rd1154+16];
	fma.rn.f64 	%fd7595, %fd7592, %fd7587, %fd7593;
	fma.rn.f64 	%fd7596, %fd7595, %fd7587, %fd7594;
	ld.global.nc.v2.f64 	{%fd7597, %fd7598}, [%rd1154+32];
	fma.rn.f64 	%fd7599, %fd7596, %fd7587, %fd7597;
	fma.rn.f64 	%fd7600, %fd7599, %fd7587, %fd7598;
	fma.rn.f64 	%fd7601, %fd7600, %fd27560, %fd27560;
	fma.rn.f64 	%fd7602, %fd7600, %fd7587, 0d3FF0000000000000;
	selp.f64 	%fd7603, %fd7602, %fd7601, %p1112;
	and.b32  	%r5426, %r10457, 2;
	setp.eq.s32 	%p1113, %r5426, 0;
	mov.f64 	%fd7604, 0d0000000000000000;
	sub.f64 	%fd7605, %fd7604, %fd7603;
	selp.f64 	%fd7606, %fd7603, %fd7605, %p1113;
	div.s32 	%r5427, %r736, %r4277;
	max.s32 	%r5428, %r5427, 0;
	min.s32 	%r5429, %r5428, %r9;
	cvt.rn.f64.s32 	%fd7607, %r5429;
	sub.f64 	%fd546, %fd7607, %fd6;
	mul.f64 	%fd7608, %fd546, %fd7606;
	fma.rn.f64 	%fd7609, %fd538, %fd543, %fd7608;
	add.f64 	%fd7610, %fd7, %fd7609;
	mul.f64 	%fd7611, %fd546, %fd543;
	mul.f64 	%fd7612, %fd538, %fd7606;
	sub.f64 	%fd7613, %fd7611, %fd7612;
	add.f64 	%fd7614, %fd8, %fd7613;
	mov.f64 	%fd7615, 0d3FE0000000000000;
	copysign.f64 	%fd7616, %fd7610, %fd7615;
	add.rz.f64 	%fd7617, %fd7610, %fd7616;
	cvt.rzi.f64.f64 	%fd7618, %fd7617;
	cvt.rzi.s32.f64 	%r743, %fd7618;
	copysign.f64 	%fd7619, %fd7614, %fd7615;
	add.rz.f64 	%fd7620, %fd7614, %fd7619;
	cvt.rzi.f64.f64 	%fd7621, %fd7620;
	cvt.rzi.s32.f64 	%r744, %fd7621;
	setp.lt.s32 	%p1114, %r743, 0;
	setp.ge.s32 	%p1115, %r743, %r4273;
	or.pred  	%p1116, %p1114, %p1115;
	setp.lt.s32 	%p1117, %r744, 0;
	setp.ge.s32 	%p1118, %r744, %r4274;
	or.pred  	%p1119, %p1117, %p1118;
	or.pred  	%p1121, %p1116, %p1119;
	mov.b16 	%rs4326, 0;
	mov.u16 	%rs4327, %rs4326;
	mov.u16 	%rs4328, %rs4326;
	@%p1121 bra 	$L__BB0_640;
	mul.lo.s32 	%r5430, %r744, %r4275;
	cvt.u64.u32 	%rd1155, %r5430;
	shl.b32 	%r5431, %r743, 2;
	cvt.u64.u32 	%rd1156, %r5431;
	add.s64 	%rd1157, %rd1155, %rd1156;
	add.s64 	%rd1158, %rd1, %rd1157;
	ld.global.u8 	%rs4327, [%rd1158];
	ld.global.u8 	%rs4326, [%rd1158+1];
	ld.global.u8 	%rs4328, [%rd1158+2];
$L__BB0_640:
	setp.eq.f64 	%p1122, %fd2, 0d7FF0000000000000;
	st.local.u8 	[%rd41+1], %rs4328;
	and.b16  	%rs2723, %rs4328, 255;
	st.local.u8 	[%rd42+1], %rs4326;
	and.b16  	%rs2724, %rs4326, 255;
	st.local.u8 	[%rd43+1], %rs4327;
	and.b16  	%rs2725, %rs4327, 255;
	cvt.rn.f64.u16 	%fd7622, %rs2723;
	mul.f64 	%fd7623, %fd7622, 0d3FD322D0E5604189;
	cvt.rn.f64.u16 	%fd7624, %rs2724;
	fma.rn.f64 	%fd7625, %fd7624, 0d3FE2C8B439581062, %fd7623;
	cvt.rn.f64.u16 	%fd7626, %rs2725;
	fma.rn.f64 	%fd7627, %fd7626, 0d3FBD2F1A9FBE76C9, %fd7625;
	cvt.rzi.u32.f64 	%r5433, %fd7627;
	st.local.u8 	[%rd44+1], %r5433;
	add.s32 	%r745, %r736, %r4281;
	mov.b32 	%r10459, 1;
	mov.f64 	%fd27562, %fd28513;
	@%p1122 bra 	$L__BB0_644;
	setp.ltu.f64 	%p1123, %fd2, 0d41E0000000000000;
	mov.f64 	%fd27562, %fd28512;
	mov.u32 	%r10458, %r11448;
	@%p1123 bra 	$L__BB0_643;
	{ // callseq 150, 0
	.param .b64 param0;
	st.param.f64 	[param0], %fd1;
	.param .align 16 .b8 retval0[16];
	call.uni (retval0), 
	__internal_trig_reduction_slowpathd, 
	(
	param0
	);
	ld.param.f64 	%fd27562, [retval0];
	ld.param.b32 	%r10458, [retval0+8];
	} // callseq 150
$L__BB0_643:
	add.s32 	%r10459, %r10458, 1;
$L__BB0_644:
	shl.b32 	%r5435, %r10459, 6;
	cvt.u64.u32 	%rd1159, %r5435;
	and.b64  	%rd1160, %rd1159, 64;
	mov.u64 	%rd1161, __cudart_sin_cos_coeffs;
	add.s64 	%rd1162, %rd1161, %rd1160;
	mul.rn.f64 	%fd7629, %fd27562, %fd27562;
	and.b32  	%r5436, %r10459, 1;
	setp.eq.b32 	%p1124, %r5436, 1;
	selp.f64 	%fd7630, 0dBDA8FF8320FD8164, 0d3DE5DB65F9785EBA, %p1124;
	ld.global.nc.v2.f64 	{%fd7631, %fd7632}, [%rd1162];
	fma.rn.f64 	%fd7633, %fd7630, %fd7629, %fd7631;
	fma.rn.f64 	%fd7634, %fd7633, %fd7629, %fd7632;
	ld.global.nc.v2.f64 	{%fd7635, %fd7636}, [%rd1162+16];
	fma.rn.f64 	%fd7637, %fd7634, %fd7629, %fd7635;
	fma.rn.f64 	%fd7638, %fd7637, %fd7629, %fd7636;
	ld.global.nc.v2.f64 	{%fd7639, %fd7640}, [%rd1162+32];
	fma.rn.f64 	%fd7641, %fd7638, %fd7629, %fd7639;
	fma.rn.f64 	%fd7642, %fd7641, %fd7629, %fd7640;
	fma.rn.f64 	%fd7643, %fd7642, %fd27562, %fd27562;
	fma.rn.f64 	%fd7644, %fd7642, %fd7629, 0d3FF0000000000000;
	selp.f64 	%fd7645, %fd7644, %fd7643, %p1124;
	and.b32  	%r5437, %r10459, 2;
	setp.eq.s32 	%p1125, %r5437, 0;
	mov.f64 	%fd7646, 0d0000000000000000;
	sub.f64 	%fd7647, %fd7646, %fd7645;
	selp.f64 	%fd550, %fd7645, %fd7647, %p1125;
	mov.f64 	%fd27563, %fd28514;
	mov.u32 	%r10460, %r11450;
	@%p1 bra 	$L__BB0_646;
	{ // callseq 151, 0
	.param .b64 param0;
	st.param.f64 	[param0], %fd1;
	.param .align 16 .b8 retval0[16];
	call.uni (retval0), 
	__internal_trig_reduction_slowpathd, 
	(
	param0
	);
	ld.param.f64 	%fd27563, [retval0];
	ld.param.b32 	%r10460, [retval0+8];
	} // callseq 151
$L__BB0_646:
	shl.b32 	%r5439, %r10460, 6;
	cvt.u64.u32 	%rd1163, %r5439;
	and.b64  	%rd1164, %rd1163, 64;
	mov.u64 	%rd1165, __cudart_sin_cos_coeffs;
	add.s64 	%rd1166, %rd1165, %rd1164;
	mul.rn.f64 	%fd7649, %fd27563, %fd27563;
	and.b32  	%r5440, %r10460, 1;
	setp.eq.b32 	%p1126, %r5440, 1;
	selp.f64 	%fd7650, 0dBDA8FF8320FD8164, 0d3DE5DB65F9785EBA, %p1126;
	ld.global.nc.v2.f64 	{%fd7651, %fd7652}, [%rd1166];
	fma.rn.f64 	%fd7653, %fd7650, %fd7649, %fd7651;
	fma.rn.f64 	%fd7654, %fd7653, %fd7649, %fd7652;
	ld.global.nc.v2.f64 	{%fd7655, %fd7656}, [%rd1166+16];
	fma.rn.f64 	%fd7657, %fd7654, %fd7649, %fd7655;
	fma.rn.f64 	%fd7658, %fd7657, %fd7649, %fd7656;
	ld.global.nc.v2.f64 	{%fd7659, %fd7660}, [%rd1166+32];
	fma.rn.f64 	%fd7661, %fd7658, %fd7649, %fd7659;
	fma.rn.f64 	%fd7662, %fd7661, %fd7649, %fd7660;
	fma.rn.f64 	%fd7663, %fd7662, %fd27563, %fd27563;
	fma.rn.f64 	%fd7664, %fd7662, %fd7649, 0d3FF0000000000000;
	selp.f64 	%fd7665, %fd7664, %fd7663, %p1126;
	and.b32  	%r5441, %r10460, 2;
	setp.eq.s32 	%p1127, %r5441, 0;
	mov.f64 	%fd7666, 0d0000000000000000;
	sub.f64 	%fd7667, %fd7666, %fd7665;
	selp.f64 	%fd7668, %fd7665, %fd7667, %p1127;
	div.s32 	%r5442, %r745, %r4277;
	max.s32 	%r5443, %r5442, 0;
	min.s32 	%r5444, %r5443, %r9;
	cvt.rn.f64.s32 	%fd7669, %r5444;
	sub.f64 	%fd553, %fd7669, %fd6;
	mul.f64 	%fd7670, %fd553, %fd7668;
	fma.rn.f64 	%fd7671, %fd538, %fd550, %fd7670;
	add.f64 	%fd7672, %fd7, %fd7671;
	mul.f64 	%fd7673, %fd553, %fd550;
	mul.f64 	%fd7674, %fd538, %fd7668;
	sub.f64 	%fd7675, %fd7673, %fd7674;
	add.f64 	%fd7676, %fd8, %fd7675;
	mov.f64 	%fd7677, 0d3FE0000000000000;
	copysign.f64 	%fd7678, %fd7672, %fd7677;
	add.rz.f64 	%fd7679, %fd7672, %fd7678;
	cvt.rzi.f64.f64 	%fd7680, %fd7679;
	cvt.rzi.s32.f64 	%r752, %fd7680;
	copysign.f64 	%fd7681, %fd7676, %fd7677;
	add.rz.f64 	%fd7682, %fd7676, %fd7681;
	cvt.rzi.f64.f64 	%fd7683, %fd7682;
	cvt.rzi.s32.f64 	%r753, %fd7683;
	setp.lt.s32 	%p1128, %r752, 0;
	setp.ge.s32 	%p1129, %r752, %r4273;
	or.pred  	%p1130, %p1128, %p1129;
	setp.lt.s32 	%p1131, %r753, 0;
	setp.ge.s32 	%p1132, %r753, %r4274;
	or.pred  	%p1133, %p1131, %p1132;
	or.pred  	%p1135, %p1130, %p1133;
	mov.b16 	%rs4329, 0;
	mov.u16 	%rs4330, %rs4329;
	mov.u16 	%rs4331, %rs4329;
	@%p1135 bra 	$L__BB0_648;
	mul.lo.s32 	%r5445, %r753, %r4275;
	cvt.u64.u32 	%rd1167, %r5445;
	shl.b32 	%r5446, %r752, 2;
	cvt.u64.u32 	%rd1168, %r5446;
	add.s64 	%rd1169, %rd1167, %rd1168;
	add.s64 	%rd1170, %rd1, %rd1169;
	ld.global.u8 	%rs4330, [%rd1170];
	ld.global.u8 	%rs4329, [%rd1170+1];
	ld.global.u8 	%rs4331, [%rd1170+2];
$L__BB0_648:
	setp.eq.f64 	%p1136, %fd2, 0d7FF0000000000000;
	st.local.u8 	[%rd41+2], %rs4331;
	and.b16  	%rs2727, %rs4331, 255;
	st.local.u8 	[%rd42+2], %rs4329;
	and.b16  	%rs2728, %rs4329, 255;
	st.local.u8 	[%rd43+2], %rs4330;
	and.b16  	%rs2729, %rs4330, 255;
	cvt.rn.f64.u16 	%fd7684, %rs2727;
	mul.f64 	%fd7685, %fd7684, 0d3FD322D0E5604189;
	cvt.rn.f64.u16 	%fd7686, %rs2728;
	fma.rn.f64 	%fd7687, %fd7686, 0d3FE2C8B439581062, %fd7685;
	cvt.rn.f64.u16 	%fd7688, %rs2729;
	fma.rn.f64 	%fd7689, %fd7688, 0d3FBD2F1A9FBE76C9, %fd7687;
	cvt.rzi.u32.f64 	%r5448, %fd7689;
	st.local.u8 	[%rd44+2], %r5448;
	add.s32 	%r5449, %r726, %r4280;
	div.s32 	%r5450, %r5449, %r4276;
	max.s32 	%r754, %r5450, 0;
	mov.b32 	%r10462, 1;
	mov.f64 	%fd27565, %fd28513;
	@%p1136 bra 	$L__BB0_652;
	setp.ltu.f64 	%p1137, %fd2, 0d41E0000000000000;
	mov.f64 	%fd27565, %fd28512;
	mov.u32 	%r10461, %r11448;
	@%p1137 bra 	$L__BB0_651;
	{ // callseq 152, 0
	.param .b64 param0;
	st.param.f64 	[param0], %fd1;
	.param .align 16 .b8 retval0[16];
	call.uni (retval0), 
	__internal_trig_reduction_slowpathd, 
	(
	param0
	);
	ld.param.f64 	%fd27565, [retval0];
	ld.param.b32 	%r10461, [retval0+8];
	} // callseq 152
$L__BB0_651:
	add.s32 	%r10462, %r10461, 1;
$L__BB0_652:
	shl.b32 	%r5452, %r10462, 6;
	cvt.u64.u32 	%rd1171, %r5452;
	and.b64  	%rd1172, %rd1171, 64;
	mov.u64 	%rd1173, __cudart_sin_cos_coeffs;
	add.s64 	%rd1174, %rd1173, %rd1172;
	mul.rn.f64 	%fd7691, %fd27565, %fd27565;
	and.b32  	%r5453, %r10462, 1;
	setp.eq.b32 	%p1138, %r5453, 1;
	selp.f64 	%fd7692, 0dBDA8FF8320FD8164, 0d3DE5DB65F9785EBA, %p1138;
	ld.global.nc.v2.f64 	{%fd7693, %fd7694}, [%rd1174];
	fma.rn.f64 	%fd7695, %fd7692, %fd7691, %fd7693;
	fma.rn.f64 	%fd7696, %fd7695, %fd7691, %fd7694;
	ld.global.nc.v2.f64 	{%fd7697, %fd7698}, [%rd1174+16];
	fma.rn.f64 	%fd7699, %fd7696, %fd7691, %fd7697;
	fma.rn.f64 	%fd7700, %fd7699, %fd7691, %fd7698;
	ld.global.nc.v2.f64 	{%fd7701, %fd7702}, [%rd1174+32];
	fma.rn.f64 	%fd7703, %fd7700, %fd7691, %fd7701;
	fma.rn.f64 	%fd7704, %fd7703, %fd7691, %fd7702;
	fma.rn.f64 	%fd7705, %fd7704, %fd27565, %fd27565;
	fma.rn.f64 	%fd7706, %fd7704, %fd7691, 0d3FF0000000000000;
	selp.f64 	%fd7707, %fd7706, %fd7705, %p1138;
	and.b32  	%r5454, %r10462, 2;
	setp.eq.s32 	%p1139, %r5454, 0;
	mov.f64 	%fd7708, 0d0000000000000000;
	sub.f64 	%fd7709, %fd7708, %fd7707;
	selp.f64 	%fd557, %fd7707, %fd7709, %p1139;
	mov.f64 	%fd27566, %fd28514;
	mov.u32 	%r10463, %r11450;
	@%p1 bra 	$L__BB0_654;
	{ // callseq 153, 0
	.param .b64 param0;
	st.param.f64 	[param0], %fd1;
	.param .align 16 .b8 retval0[16];
	call.uni (retval0), 
	__internal_trig_reduction_slowpathd, 
	(
	param0
	);
	ld.param.f64 	%fd27566, [retval0];
	ld.param.b32 	%r10463, [retval0+8];
	} // callseq 153
$L__BB0_654:
	shl.b32 	%r5456, %r10463, 6;
	cvt.u64.u32 	%rd1175, %r5456;
	and.b64  	%rd1176, %rd1175, 64;
	mov.u64 	%rd1177, __cudart_sin_cos_coeffs;
	add.s64 	%rd1178, %rd1177, %rd1176;
	mul.rn.f64 	%fd7711, %fd27566, %fd27566;
	and.b32  	%r5457, %r10463, 1;
	setp.eq.b32 	%p1140, %r5457, 1;
	selp.f64 	%fd7712, 0dBDA8FF8320FD8164, 0d3DE5DB65F9785EBA, %p1140;
	ld.global.nc.v2.f64 	{%fd7713, %fd7714}, [%rd1178];
	fma.rn.f64 	%fd7715, %fd7712, %fd7711, %fd7713;
	fma.rn.f64 	%fd7716, %fd7715, %fd7711, %fd7714;
	ld.global.nc.v2.f64 	{%fd7717, %fd7718}, [%rd1178+16];
	fma.rn.f64 	%fd7719, %fd7716, %fd7711, %fd7717;
	fma.rn.f64 	%fd7720, %fd7719, %fd7711, %fd7718;
	ld.global.nc.v2.f64 	{%fd7721, %fd7722}, [%rd1178+32];
	fma.rn.f64 	%fd7723, %fd7720, %fd7711, %fd7721;
	fma.rn.f64 	%fd7724, %fd7723, %fd7711, %fd7722;
	fma.rn.f64 	%fd7725, %fd7724, %fd27566, %fd27566;
	fma.rn.f64 	%fd7726, %fd7724, %fd7711, 0d3FF0000000000000;
	selp.f64 	%fd7727, %fd7726, %fd7725, %p1140;
	and.b32  	%r5458, %r10463, 2;
	setp.eq.s32 	%p1141, %r5458, 0;
	mov.f64 	%fd7728, 0d0000000000000000;
	sub.f64 	%fd7729, %fd7728, %fd7727;
	selp.f64 	%fd7730, %fd7727, %fd7729, %p1141;
	min.s32 	%r5459, %r754, %r8;
	cvt.rn.f64.s32 	%fd7731, %r5459;
	sub.f64 	%fd560, %fd7731, %fd5;
	mul.f64 	%fd7732, %fd539, %fd7730;
	fma.rn.f64 	%fd7733, %fd560, %fd557, %fd7732;
	add.f64 	%fd7734, %fd7, %fd7733;
	mul.f64 	%fd7735, %fd539, %fd557;
	mul.f64 	%fd7736, %fd560, %fd7730;
	sub.f64 	%fd7737, %fd7735, %fd7736;
	add.f64 	%fd7738, %fd8, %fd7737;
	mov.f64 	%fd7739, 0d3FE0000000000000;
	copysign.f64 	%fd7740, %fd7734, %fd7739;
	add.rz.f64 	%fd7741, %fd7734, %fd7740;
	cvt.rzi.f64.f64 	%fd7742, %fd7741;
	cvt.rzi.s32.f64 	%r761, %fd7742;
	copysign.f64 	%fd7743, %fd7738, %fd7739;
	add.rz.f64 	%fd7744, %fd7738, %fd7743;
	cvt.rzi.f64.f64 	%fd7745, %fd7744;
	cvt.rzi.s32.f64 	%r762, %fd7745;
	setp.lt.s32 	%p1142, %r761, 0;
	setp.ge.s32 	%p1143, %r761, %r4273;
	or.pred  	%p1144, %p1142, %p1143;
	setp.lt.s32 	%p1145, %r762, 0;
	setp.ge.s32 	%p1146, %r762, %r4274;
	or.pred  	%p1147, %p1145, %p1146;
	or.pred  	%p1149, %p1144, %p1147;
	mov.b16 	%rs4332, 0;
	mov.u16 	%rs4333, %rs4332;
	mov.u16 	%rs4334, %rs4332;
	@%p1149 bra 	$L__BB0_656;
	mul.lo.s32 	%r5460, %r762, %r4275;
	cvt.u64.u32 	%rd1179, %r5460;
	shl.b32 	%r5461, %r761, 2;
	cvt.u64.u32 	%rd1180, %r5461;
	add.s64 	%rd1181, %rd1179, %rd1180;
	add.s64 	%rd1182, %rd1, %rd1181;
	ld.global.u8 	%rs4333, [%rd1182];
	ld.global.u8 	%rs4332, [%rd1182+1];
	ld.global.u8 	%rs4334, [%rd1182+2];
$L__BB0_656:
	setp.eq.f64 	%p1150, %fd2, 0d7FF0000000000000;
	st.local.u8 	[%rd41+3], %rs4334;
	and.b16  	%rs2731, %rs4334, 255;
	st.local.u8 	[%rd42+3], %rs4332;
	and.b16  	%rs2732, %rs4332, 255;
	st.local.u8 	[%rd43+3], %rs4333;
	and.b16  	%rs2733, %rs4333, 255;
	cvt.rn.f64.u16 	%fd7746, %rs2731;
	mul.f64 	%fd7747, %fd7746, 0d3FD322D0E5604189;
	cvt.rn.f64.u16 	%fd7748, %rs2732;
	fma.rn.f64 	%fd7749, %fd7748, 0d3FE2C8B439581062, %fd7747;
	cvt.rn.f64.u16 	%fd7750, %rs2733;
	fma.rn.f64 	%fd7751, %fd7750, 0d3FBD2F1A9FBE76C9, %fd7749;
	cvt.rzi.u32.f64 	%r5463, %fd7751;
	st.local.u8 	[%rd44+3], %r5463;
	mov.b32 	%r10465, 1;
	mov.f64 	%fd27568, %fd28513;
	@%p1150 bra 	$L__BB0_660;
	setp.ltu.f64 	%p1151, %fd2, 0d41E0000000000000;
	mov.f64 	%fd27568, %fd28512;
	mov.u32 	%r10464, %r11448;
	@%p1151 bra 	$L__BB0_659;
	{ // callseq 154, 0
	.param .b64 param0;
	st.param.f64 	[param0], %fd1;
	.param .align 16 .b8 retval0[16];
	call.uni (retval0), 
	__internal_trig_reduction_slowpathd, 
	(
	param0
	);
	ld.param.f64 	%fd27568, [retval0];
	ld.param.b32 	%r10464, [retval0+8];
	} // callseq 154
$L__BB0_659:
	add.s32 	%r10465, %r10464, 1;
$L__BB0_660:
	shl.b32 	%r5465, %r10465, 6;
	cvt.u64.u32 	%rd1183, %r5465;
	and.b64  	%rd1184, %rd1183, 64;
	mov.u64 	%rd1185, __cudart_sin_cos_coeffs;
	add.s64 	%rd1186, %rd1185, %rd1184;
	mul.rn.f64 	%fd7753, %fd27568, %fd27568;
	and.b32  	%r5466, %r10465, 1;
	setp.eq.b32 	%p1152, %r5466, 1;
	selp.f64 	%fd7754, 0dBDA8FF8320FD8164, 0d3DE5DB65F9785EBA, %p1152;
	ld.global.nc.v2.f64 	{%fd7755, %fd7756}, [%rd1186];
	fma.rn.f64 	%fd7757, %fd7754, %fd7753, %fd7755;
	fma.rn.f64 	%fd7758, %fd7757, %fd7753, %fd7756;
	ld.global.nc.v2.f64 	{%fd7759, %fd7760}, [%rd1186+16];
	fma.rn.f64 	%fd7761, %fd7758, %fd7753, %fd7759;
	fma.rn.f64 	%fd7762, %fd7761, %fd7753, %fd7760;
	ld.global.nc.v2.f64 	{%fd7763, %fd7764}, [%rd1186+32];
	fma.rn.f64 	%fd7765, %fd7762, %fd7753, %fd7763;
	fma.rn.f64 	%fd7766, %fd7765, %fd7753, %fd7764;
	fma.rn.f64 	%fd7767, %fd7766, %fd27568, %fd27568;
	fma.rn.f64 	%fd7768, %fd7766, %fd7753, 0d3FF0000000000000;
	selp.f64 	%fd7769, %fd7768, %fd7767, %p1152;
	and.b32  	%r5467, %r10465, 2;
	setp.eq.s32 	%p1153, %r5467, 0;
	mov.f64 	%fd7770, 0d0000000000000000;
	sub.f64 	%fd7771, %fd7770, %fd7769;
	selp.f64 	%fd564, %fd7769, %fd7771, %p1153;
	mov.f64 	%fd27569, %fd28514;
	mov.u32 	%r10466, %r11450;
	@%p1 bra 	$L__BB0_662;
	{ // callseq 155, 0
	.param .b64 param0;
	st.param.f64 	[param0], %fd1;
	.param .align 16 .b8 retval0[16];
	call.uni (retval0), 
	__internal_trig_reduction_slowpathd, 
	(
	param0
	);
	ld.param.f64 	%fd27569, [retval0];
	ld.param.b32 	%r10466, [retval0+8];
	} // callseq 155
$L__BB0_662:
	shl.b32 	%r5469, %r10466, 6;
	cvt.u64.u32 	%rd1187, %r5469;
	and.b64  	%rd1188, %rd1187, 64;
	mov.u64 	%rd1189, __cudart_sin_cos_coeffs;
	add.s64 	%rd1190, %rd1189, %rd1188;
	mul.rn.f64 	%fd7773, %fd27569, %fd27569;
	and.b32  	%r5470, %r10466, 1;
	setp.eq.b32 	%p1154, %r5470, 1;
	selp.f64 	%fd7774, 0dBDA8FF8320FD8164, 0d3DE5DB65F9785EBA, %p1154;
	ld.global.nc.v2.f64 	{%fd7775, %fd7776}, [%rd1190];
	fma.rn.f64 	%fd7777, %fd7774, %fd7773, %fd7775;
	fma.rn.f64 	%fd7778, %fd7777, %fd7773, %fd7776;
	ld.global.nc.v2.f64 	{%fd7779, %fd7780}, [%rd1190+16];
	fma.rn.f64 	%fd7781, %fd7778, %fd7773, %fd7779;
	fma.rn.f64 	%fd7782, %fd7781, %fd7773, %fd7780;
	ld.global.nc.v2.f64 	{%fd7783, %fd7784}, [%rd1190+32];
	fma.rn.f64 	%fd7785, %fd7782, %fd7773, %fd7783;
	fma.rn.f64 	%fd7786, %fd7785, %fd7773, %fd7784;
	fma.rn.f64 	%fd7787, %fd7786, %fd27569, %fd27569;
	fma.rn.f64 	%fd7788, %fd7786, %fd7773, 0d3FF0000000000000;
	selp.f64 	%fd7789, %fd7788, %fd7787, %p1154;
	and.b32  	%r5471, %r10466, 2;
	setp.eq.s32 	%p1155, %r5471, 0;
	mov.f64 	%fd7790, 0d0000000000000000;
	sub.f64 	%fd7791, %fd7790, %fd7789;
	selp.f64 	%fd7792, %fd7789, %fd7791, %p1155;
	mul.f64 	%fd7793, %fd546, %fd7792;
	fma.rn.f64 	%fd7794, %fd560, %fd564, %fd7793;
	add.f64 	%fd7795, %fd7, %fd7794;
	mul.f64 	%fd7796, %fd546, %fd564;
	mul.f64 	%fd7797, %fd560, %fd7792;
	sub.f64 	%fd7798, %fd7796, %fd7797;
	add.f64 	%fd7799, %fd8, %fd7798;
	mov.f64 	%fd7800, 0d3FE0000000000000;
	copysign.f64 	%fd7801, %fd7795, %fd7800;
	add.rz.f64 	%fd7802, %fd7795, %fd7801;
	cvt.rzi.f64.f64 	%fd7803, %fd7802;
	cvt.rzi.s32.f64 	%r769, %fd7803;
	copysign.f64 	%fd7804, %fd7799, %fd7800;
	add.rz.f64 	%fd7805, %fd7799, %fd7804;
	cvt.rzi.f64.f64 	%fd7806, %fd7805;
	cvt.rzi.s32.f64 	%r770, %fd7806;
	setp.lt.s32 	%p1156, %r769, 0;
	setp.ge.s32 	%p1157, %r769, %r4273;
	or.pred  	%p1158, %p1156, %p1157;
	setp.lt.s32 	%p1159, %r770, 0;
	setp.ge.s32 	%p1160, %r770, %r4274;
	or.pred  	%p1161, %p1159, %p1160;
	or.pred  	%p1163, %p1158, %p1161;
	mov.b16 	%rs4335, 0;
	mov.u16 	%rs4336, %rs4335;
	mov.u16 	%rs4337, %rs4335;
	@%p1163 bra 	$L__BB0_664;
	mul.lo.s32 	%r5472, %r770, %r4275;
	cvt.u64.u32 	%rd1191, %r5472;
	shl.b32 	%r5473, %r769, 2;
	cvt.u64.u32 	%rd1192, %r5473;
	add.s64 	%rd1193, %rd1191, %rd1192;
	add.s64 	%rd1194, %rd1, %rd1193;
	ld.global.u8 	%rs4336, [%rd1194];
	ld.global.u8 	%rs4335, [%rd1194+1];
	ld.global.u8 	%rs4337, [%rd1194+2];
$L__BB0_664:
	setp.eq.f64 	%p1164, %fd2, 0d7FF0000000000000;
	st.local.u8 	[%rd41+4], %rs4337;
	and.b16  	%rs2735, %rs4337, 255;
	st.local.u8 	[%rd42+4], %rs4335;
	and.b16  	%rs2736, %rs4335, 255;
	st.local.u8 	[%rd43+4], %rs4336;
	and.b16  	%rs2737, %rs4336, 255;
	cvt.rn.f64.u16 	%fd7807, %rs2735;
	mul.f64 	%fd7808, %fd7807, 0d3FD322D0E5604189;
	cvt.rn.f64.u16 	%fd7809, %rs2736;
	fma.rn.f64 	%fd7810, %fd7809, 0d3FE2C8B439581062, %fd7808;
	cvt.rn.f64.u16 	%fd7811, %rs2737;
	fma.rn.f64 	%fd7812, %fd7811, 0d3FBD2F1A9FBE76C9, %fd7810;
	cvt.rzi.u32.f64 	%r5475, %fd7812;
	st.local.u8 	[%rd44+4], %r5475;
	mov.b32 	%r10468, 1;
	mov.f64 	%fd27571, %fd28513;
	@%p1164 bra 	$L__BB0_668;
	setp.ltu.f64 	%p1165, %fd2, 0d41E0000000000000;
	mov.f64 	%fd27571, %fd28512;
	mov.u32 	%r10467, %r11448;
	@%p1165 bra 	$L__BB0_667;
	{ // callseq 156, 0
	.param .b64 param0;
	st.param.f64 	[param0], %fd1;
	.param .align 16 .b8 retval0[16];
	call.uni (retval0), 
	__internal_trig_reduction_slowpathd, 
	(
	param0
	);
	ld.param.f64 	%fd27571, [retval0];
	ld.param.b32 	%r10467, [retval0+8];
	} // callseq 156
$L__BB0_667:
	add.s32 	%r10468, %r10467, 1;
$L__BB0_668:
	shl.b32 	%r5477, %r10468, 6;
	cvt.u64.u32 	%rd1195, %r5477;
	and.b64  	%rd1196, %rd1195, 64;
	mov.u64 	%rd1197, __cudart_sin_cos_coeffs;
	add.s64 	%rd1198, %rd1197, %rd1196;
	mul.rn.f64 	%fd7814, %fd27571, %fd27571;
	and.b32  	%r5478, %r10468, 1;
	setp.eq.b32 	%p1166, %r5478, 1;
	selp.f64 	%fd7815, 0dBDA8FF8320FD8164, 0d3DE5DB65F9785EBA, %p1166;
	ld.global.nc.v2.f64 	{%fd7816, %fd7817}, [%rd1198];
	fma.rn.f64 	%fd7818, %fd7815, %fd7814, %fd7816;
	fma.rn.f64 	%fd7819, %fd7818, %fd7814, %fd7817;
	ld.global.nc.v2.f64 	{%fd7820, %fd7821}, [%rd1198+16];
	fma.rn.f64 	%fd7822, %fd7819, %fd7814, %fd7820;
	fma.rn.f64 	%fd7823, %fd7822, %fd7814, %fd7821;
	ld.global.nc.v2.f64 	{%fd7824, %fd7825}, [%rd1198+32];
	fma.rn.f64 	%fd7826, %fd7823, %fd7814, %fd7824;
	fma.rn.f64 	%fd7827, %fd7826, %fd7814, %fd7825;
	fma.rn.f64 	%fd7828, %fd7827, %fd27571, %fd27571;
	fma.rn.f64 	%fd7829, %fd7827, %fd7814, 0d3FF0000000000000;
	selp.f64 	%fd7830, %fd7829, %fd7828, %p1166;
	and.b32  	%r5479, %r10468, 2;
	setp.eq.s32 	%p1167, %r5479, 0;
	mov.f64 	%fd7831, 0d0000000000000000;
	sub.f64 	%fd7832, %fd7831, %fd7830;
	selp.f64 	%fd570, %fd7830, %fd7832, %p1167;
	mov.f64 	%fd27572, %fd28514;
	mov.u32 	%r10469, %r11450;
	@%p1 bra 	$L__BB0_670;
	{ // callseq 157, 0
	.param .b64 param0;
	st.param.f64 	[param0], %fd1;
	.param .align 16 .b8 retval0[16];
	call.uni (retval0), 
	__internal_trig_reduction_slowpathd, 
	(
	param0
	);
	ld.param.f64 	%fd27572, [retval0];
	ld.param.b32 	%r10469, [retval0+8];
	} // callseq 157
$L__BB0_670:
	shl.b32 	%r5481, %r10469, 6;
	cvt.u64.u32 	%rd1199, %r5481;
	and.b64  	%rd1200, %rd1199, 64;
	mov.u64 	%rd1201, __cudart_sin_cos_coeffs;
	add.s64 	%rd1202, %rd1201, %rd1200;
	mul.rn.f64 	%fd7834, %fd27572, %fd27572;
	and.b32  	%r5482, %r10469, 1;
	setp.eq.b32 	%p1168, %r5482, 1;
	selp.f64 	%fd7835, 0dBDA8FF8320FD8164, 0d3DE5DB65F9785EBA, %p1168;
	ld.global.nc.v2.f64 	{%fd7836, %fd7837}, [%rd1202];
	fma.rn.f64 	%fd7838, %fd7835, %fd7834, %fd7836;
	fma.rn.f64 	%fd7839, %fd7838, %fd7834, %fd7837;
	ld.global.nc.v2.f64 	{%fd7840, %fd7841}, [%rd1202+16];
	fma.rn.f64 	%fd7842, %fd7839, %fd7834, %fd7840;
	fma.rn.f64 	%fd7843, %fd7842, %fd7834, %fd7841;
	ld.global.nc.v2.f64 	{%fd7844, %fd7845}, [%rd1202+32];
	fma.rn.f64 	%fd7846, %fd7843, %fd7834, %fd7844;
	fma.rn.f64 	%fd7847, %fd7846, %fd7834, %fd7845;
	fma.rn.f64 	%fd7848, %fd7847, %fd27572, %fd27572;
	fma.rn.f64 	%fd7849, %fd7847, %fd7834, 0d3FF0000000000000;
	selp.f64 	%fd7850, %fd7849, %fd7848, %p1168;
	and.b32  	%r5483, %r10469, 2;
	setp.eq.s32 	%p1169, %r5483, 0;
	mov.f64 	%fd7851, 0d0000000000000000;
	sub.f64 	%fd7852, %fd7851, %fd7850;
	selp.f64 	%fd7853, %fd7850, %fd7852, %p1169;
	mul.f64 	%fd7854, %fd553, %fd7853;
	fma.rn.f64 	%fd7855, %fd560, %fd570, %fd7854;
	add.f64 	%fd7856, %fd7, %fd7855;
	mul.f64 	%fd7857, %fd553, %fd570;
	mul.f64 	%fd7858, %fd560, %fd7853;
	sub.f64 	%fd7859, %fd7857, %fd7858;
	add.f64 	%fd7860, %fd8, %fd7859;
	mov.f64 	%fd7861, 0d3FE0000000000000;
	copysign.f64 	%fd7862, %fd7856, %fd7861;
	add.rz.f64 	%fd7863, %fd7856, %fd7862;
	cvt.rzi.f64.f64 	%fd7864, %fd7863;
	cvt.rzi.s32.f64 	%r777, %fd7864;
	copysign.f64 	%fd7865, %fd7860, %fd7861;
	add.rz.f64 	%fd7866, %fd7860, %fd7865;
	cvt.rzi.f64.f64 	%fd7867, %fd7866;
	cvt.rzi.s32.f64 	%r778, %fd7867;
	setp.lt.s32 	%p1170, %r777, 0;
	setp.ge.s32 	%p1171, %r777, %r4273;
	or.pred  	%p1172, %p1170, %p1171;
	setp.lt.s32 	%p1173, %r778, 0;
	setp.ge.s32 	%p1174, %r778, %r4274;
	or.pred  	%p1175, %p1173, %p1174;
	or.pred  	%p1177, %p1172, %p1175;
	mov.b16 	%rs4338, 0;
	mov.u16 	%rs4339, %rs4338;
	mov.u16 	%rs4340, %rs4338;
	@%p1177 bra 	$L__BB0_672;
	mul.lo.s32 	%r5484, %r778, %r4275;
	cvt.u64.u32 	%rd1203, %r5484;
	shl.b32 	%r5485, %r777, 2;
	cvt.u64.u32 	%rd1204, %r5485;
	add.s64 	%rd1205, %rd1203, %rd1204;
	add.s64 	%rd1206, %rd1, %rd1205;
	ld.global.u8 	%rs4339, [%rd1206];
	ld.global.u8 	%rs4338, [%rd1206+1];
	ld.global.u8 	%rs4340, [%rd1206+2];
$L__BB0_672:
	setp.eq.f64 	%p1178, %fd2, 0d7FF0000000000000;
	st.local.u8 	[%rd41+5], %rs4340;
	and.b16  	%rs2739, %rs4340, 255;
	st.local.u8 	[%rd42+5], %rs4338;
	and.b16  	%rs2740, %rs4338, 255;
	st.local.u8 	[%rd43+5], %rs4339;
	and.b16  	%rs2741, %rs4339, 255;
	cvt.rn.f64.u16 	%fd7868, %rs2739;
	mul.f64 	%fd7869, %fd7868, 0d3FD322D0E5604189;
	cvt.rn.f64.u16 	%fd7870, %rs2740;
	fma.rn.f64 	%fd7871, %fd7870, 0d3FE2C8B439581062, %fd7869;
	cvt.rn.f64.u16 	%fd7872, %rs2741;
	fma.rn.f64 	%fd7873, %fd7872, 0d3FBD2F1A9FBE76C9, %fd7871;
	cvt.rzi.u32.f64 	%r5487, %fd7873;
	st.local.u8 	[%rd44+5], %r5487;
	add.s32 	%r5488, %r745, %r4281;
	div.s32 	%r5489, %r5488, %r4277;
	max.s32 	%r779, %r5489, 0;
	mov.b32 	%r10471, 1;
	mov.f64 	%fd27574, %fd28513;
	@%p1178 bra 	$L__BB0_676;
	setp.ltu.f64 	%p1179, %fd2, 0d41E0000000000000;
	mov.f64 	%fd27574, %fd28512;
	mov.u32 	%r10470, %r11448;
	@%p1179 bra 	$L__BB0_675;
	{ // callseq 158, 0
	.param .b64 param0;
	st.param.f64 	[param0], %fd1;
	.param .align 16 .b8 retval0[16];
	call.uni (retval0), 
	__internal_trig_reduction_slowpathd, 
	(
	param0
	);
	ld.param.f64 	%fd27574, [retval0];
	ld.param.b32 	%r10470, [retval0+8];
	} // callseq 158
$L__BB0_675:
	add.s32 	%r10471, %r10470, 1;
$L__BB0_676:
	shl.b32 	%r5491, %r10471, 6;
	cvt.u64.u32 	%rd1207, %r5491;
	and.b64  	%rd1208, %rd1207, 64;
	mov.u64 	%rd1209, __cudart_sin_cos_coeffs;
	add.s64 	%rd1210, %rd1209, %rd1208;
	mul.rn.f64 	%fd7875, %fd27574, %fd27574;
	and.b32  	%r5492, %r10471, 1;
	setp.eq.b32 	%p1180, %r5492, 1;
	selp.f64 	%fd7876, 0dBDA8FF8320FD8164, 0d3DE5DB65F9785EBA, %p1180;
	ld.global.nc.v2.f64 	{%fd7877, %fd7878}, [%rd1210];
	fma.rn.f64 	%fd7879, %fd7876, %fd7875, %fd7877;
	fma.rn.f64 	%fd7880, %fd7879, %fd7875, %fd7878;
	ld.global.nc.v2.f64 	{%fd7881, %fd7882}, [%rd1210+16];
	fma.rn.f64 	%fd7883, %fd7880, %fd7875, %fd7881;
	fma.rn.f64 	%fd7884, %fd7883, %fd7875, %fd7882;
	ld.global.nc.v2.f64 	{%fd7885, %fd7886}, [%rd1210+32];
	fma.rn.f64 	%fd7887, %fd7884, %fd7875, %fd7885;
	fma.rn.f64 	%fd7888, %fd7887, %fd7875, %fd7886;
	fma.rn.f64 	%fd7889, %fd7888, %fd27574, %fd27574;
	fma.rn.f64 	%fd7890, %fd7888, %fd7875, 0d3FF0000000000000;
	selp.f64 	%fd7891, %fd7890, %fd7889, %p1180;
	and.b32  	%r5493, %r10471, 2;
	setp.eq.s32 	%p1181, %r5493, 0;
	mov.f64 	%fd7892, 0d0000000000000000;
	sub.f64 	%fd7893, %fd7892, %fd7891;
	selp.f64 	%fd576, %fd7891, %fd7893, %p1181;
	mov.f64 	%fd27575, %fd28514;
	mov.u32 	%r10472, %r11450;
	@%p1 bra 	$L__BB0_678;
	{ // callseq 159, 0
	.param .b64 param0;
	st.param.f64 	[param0], %fd1;
	.param .align 16 .b8 retval0[16];
	call.uni (retval0), 
	__internal_trig_reduction_slowpathd, 
	(
	param0
	);
	ld.param.f64 	%fd27575, [retval0];
	ld.param.b32 	%r10472, [retval0+8];
	} // callseq 159
$L__BB0_678:
	shl.b32 	%r5495, %r10472, 6;
	cvt.u64.u32 	%rd1211, %r5495;
	and.b64  	%rd1212, %rd1211, 64;
	mov.u64 	%rd1213, __cudart_sin_cos_coeffs;
	add.s64 	%rd1214, %rd1213, %rd1212;
	mul.rn.f64 	%fd7895, %fd27575, %fd27575;
	and.b32  	%r5496, %r10472, 1;
	setp.eq.b32 	%p1182, %r5496, 1;
	selp.f64 	%fd7896, 0dBDA8FF8320FD8164, 0d3DE5DB65F9785EBA, %p1182;
	ld.global.nc.v2.f64 	{%fd7897, %fd7898}, [%rd1214];
	fma.rn.f64 	%fd7899, %fd7896, %fd7895, %fd7897;
	fma.rn.f64 	%fd7900, %fd7899, %fd7895, %fd7898;
	ld.global.nc.v2.f64 	{%fd7901, %fd7902}, [%rd1214+16];
	fma.rn.f64 	%fd7903, %fd7900, %fd7895, %fd7901;
	fma.rn.f64 	%fd7904, %fd7903, %fd7895, %fd7902;
	ld.global.nc.v2.f64 	{%fd7905, %fd7906}, [%rd1214+32];
	fma.rn.f64 	%fd7907, %fd7904, %fd7895, %fd7905;
	fma.rn.f64 	%fd7908, %fd7907, %fd7895, %fd7906;
	fma.rn.f64 	%fd7909, %fd7908, %fd27575, %fd27575;
	fma.rn.f64 	%fd7910, %fd7908, %fd7895, 0d3FF0000000000000;
	selp.f64 	%fd7911, %fd7910, %fd7909, %p1182;
	and.b32  	%r5497, %r10472, 2;
	setp.eq.s32 	%p1183, %r5497, 0;
	mov.f64 	%fd7912, 0d0000000000000000;
	sub.f64 	%fd7913, %fd7912, %fd7911;
	selp.f64 	%fd7914, %fd7911, %fd7913, %p1183;
	min.s32 	%r5498, %r779, %r9;
	cvt.rn.f64.s32 	%fd7915, %r5498;
	sub.f64 	%fd579, %fd7915, %fd6;
	mul.f64 	%fd7916, %fd579, %fd7914;
	fma.rn.f64 	%fd7917, %fd538, %fd576, %fd7916;
	add.f64 	%fd7918, %fd7, %fd7917;
	mul.f64 	%fd7919, %fd579, %fd576;
	mul.f64 	%fd7920, %fd538, %fd7914;
	sub.f64 	%fd7921, %fd7919, %fd7920;
	add.f64 	%fd7922, %fd8, %fd7921;
	mov.f64 	%fd7923, 0d3FE0000000000000;
	copysign.f64 	%fd7924, %fd7918, %fd7923;
	add.rz.f64 	%fd7925, %fd7918, %fd7924;
	cvt.rzi.f64.f64 	%fd7926, %fd7925;
	cvt.rzi.s32.f64 	%r786, %fd7926;
	copysign.f64 	%fd7927, %fd7922, %fd7923;
	add.rz.f64 	%fd7928, %fd7922, %fd7927;
	cvt.rzi.f64.f64 	%fd7929, %fd7928;
	cvt.rzi.s32.f64 	%r787, %fd7929;
	setp.lt.s32 	%p1184, %r786, 0;
	setp.ge.s32 	%p1185, %r786, %r4273;
	or.pred  	%p1186, %p1184, %p1185;
	setp.lt.s32 	%p1187, %r787, 0;
	setp.ge.s32 	%p1188, %r787, %r4274;
	or.pred  	%p1189, %p1187, %p1188;
	or.pred  	%p1191, %p1186, %p1189;
	mov.b16 	%rs4341, 0;
	mov.u16 	%rs4342, %rs4341;
	mov.u16 	%rs4343, %rs4341;
	@%p1191 bra 	$L__BB0_680;
	mul.lo.s32 	%r5499, %r787, %r4275;
	cvt.u64.u32 	%rd1215, %r5499;
	shl.b32 	%r5500, %r786, 2;
	cvt.u64.u32 	%rd1216, %r5500;
	add.s64 	%rd1217, %rd1215, %rd1216;
	add.s64 	%rd1218, %rd1, %rd1217;
	ld.global.u8 	%rs4342, [%rd1218];
	ld.global.u8 	%rs4341, [%rd1218+1];
	ld.global.u8 	%rs4343, [%rd1218+2];
$L__BB0_680:
	setp.eq.f64 	%p1192, %fd2, 0d7FF0000000000000;
	st.local.u8 	[%rd41+6], %rs4343;
	and.b16  	%rs2743, %rs4343, 255;
	st.local.u8 	[%rd42+6], %rs4341;
	and.b16  	%rs2744, %rs4341, 255;
	st.local.u8 	[%rd43+6], %rs4342;
	and.b16  	%rs2745, %rs4342, 255;
	cvt.rn.f64.u16 	%fd7930, %rs2743;
	mul.f64 	%fd7931, %fd7930, 0d3FD322D0E5604189;
	cvt.rn.f64.u16 	%fd7932, %rs2744;
	fma.rn.f64 	%fd7933, %fd7932, 0d3FE2C8B439581062, %fd7931;
	cvt.rn.f64.u16 	%fd7934, %rs2745;
	fma.rn.f64 	%fd7935, %fd7934, 0d3FBD2F1A9FBE76C9, %fd7933;
	cvt.rzi.u32.f64 	%r5502, %fd7935;
	st.local.u8 	[%rd44+6], %r5502;
	mov.b32 	%r10474, 1;
	mov.f64 	%fd27577, %fd28513;
	@%p1192 bra 	$L__BB0_684;
	setp.ltu.f64 	%p1193, %fd2, 0d41E0000000000000;
	mov.f64 	%fd27577, %fd28512;
	mov.u32 	%r10473, %r11448;
	@%p1193 bra 	$L__BB0_683;
	{ // callseq 160, 0
	.param .b64 param0;
	st.param.f64 	[param0], %fd1;
	.param .align 16 .b8 retval0[16];
	call.uni (retval0), 
	__internal_trig_reduction_slowpathd, 
	(
	param0
	);
	ld.param.f64 	%fd27577, [retval0];
	ld.param.b32 	%r10473, [retval0+8];
	} // callseq 160
$L__BB0_683:
	add.s32 	%r10474, %r10473, 1;
$L__BB0_684:
	shl.b32 	%r5504, %r10474, 6;
	cvt.u64.u32 	%rd1219, %r5504;
	and.b64  	%rd1220, %rd1219, 64;
	mov.u64 	%rd1221, __cudart_sin_cos_coeffs;
	add.s64 	%rd1222, %rd1221, %rd1220;
	mul.rn.f64 	%fd7937, %fd27577, %fd27577;
	and.b32  	%r5505, %r10474, 1;
	setp.eq.b32 	%p1194, %r5505, 1;
	selp.f64 	%fd7938, 0dBDA8FF8320FD8164, 0d3DE5DB65F9785EBA, %p1194;
	ld.global.nc.v2.f64 	{%fd7939, %fd7940}, [%rd1222];
	fma.rn.f64 	%fd7941, %fd7938, %fd7937, %fd7939;
	fma.rn.f64 	%fd7942, %fd7941, %fd7937, %fd7940;
	ld.global.nc.v2.f64 	{%fd7943, %fd7944}, [%rd1222+16];
	fma.rn.f64 	%fd7945, %fd7942, %fd7937, %fd7943;
	fma.rn.f64 	%fd7946, %fd7945, %fd7937, %fd7944;
	ld.global.nc.v2.f64 	{%fd7947, %fd7948}, [%rd1222+32];
	fma.rn.f64 	%fd7949, %fd7946, %fd7937, %fd7947;
	fma.rn.f64 	%fd7950, %fd7949, %fd7937, %fd7948;
	fma.rn.f64 	%fd7951, %fd7950, %fd27577, %fd27577;
	fma.rn.f64 	%fd7952, %fd7950, %fd7937, 0d3FF0000000000000;
	selp.f64 	%fd7953, %fd7952, %fd7951, %p1194;
	and.b32  	%r5506, %r10474, 2;
	setp.eq.s32 	%p1195, %r5506, 0;
	mov.f64 	%fd7954, 0d0000000000000000;
	sub.f64 	%fd7955, %fd7954, %fd7953;
	selp.f64 	%fd583, %fd7953, %fd7955, %p1195;
	mov.f64 	%fd27578, %fd28514;
	mov.u32 	%r10475, %r11450;
	@%p1 bra 	$L__BB0_686;
	{ // callseq 161, 0
	.param .b64 param0;
	st.param.f64 	[param0], %fd1;
	.param .align 16 .b8 retval0[16];
	call.uni (retval0), 
	__internal_trig_reduction_slowpathd, 
	(
	param0
	);
	ld.param.f64 	%fd27578, [retval0];
	ld.param.b32 	%r10475, [retval0+8];
	} // callseq 161
$L__BB0_686:
	shl.b32 	%r5508, %r10475, 6;
	cvt.u64.u32 	%rd1223, %r5508;
	and.b64  	%rd1224, %rd1223, 64;
	mov.u64 	%rd1225, __cudart_sin_cos_coeffs;
	add.s64 	%rd1226, %rd1225, %rd1224;
	mul.rn.f64 	%fd7957, %fd27578, %fd27578;
	and.b32  	%r5509, %r10475, 1;
	setp.eq.b32 	%p1196, %r5509, 1;
	selp.f64 	%fd7958, 0dBDA8FF8320FD8164, 0d3DE5DB65F9785EBA, %p1196;
	ld.global.nc.v2.f64 	{%fd7959, %fd7960}, [%rd1226];
	fma.rn.f64 	%fd7961, %fd7958, %fd7957, %fd7959;
	fma.rn.f64 	%fd7962, %fd7961, %fd7957, %fd7960;
	ld.global.nc.v2.f64 	{%fd7963, %fd7964}, [%rd1226+16];
	fma.rn.f64 	%fd7965, %fd7962, %fd7957, %fd7963;
	fma.rn.f64 	%fd7966, %fd7965, %fd7957, %fd7964;
	ld.global.nc.v2.f64 	{%fd7967, %fd7968}, [%rd1226+32];
	fma.rn.f64 	%fd7969, %fd7966, %fd7957, %fd7967;
	fma.rn.f64 	%fd7970, %fd7969, %fd7957, %fd7968;
	fma.rn.f64 	%fd7971, %fd7970, %fd27578, %fd27578;
	fma.rn.f64 	%fd7972, %fd7970, %fd7957, 0d3FF0000000000000;
	selp.f64 	%fd7973, %fd7972, %fd7971, %p1196;
	and.b32  	%r5510, %r10475, 2;
	setp.eq.s32 	%p1197, %r5510, 0;
	mov.f64 	%fd7974, 0d0000000000000000;
	sub.f64 	%fd7975, %fd7974, %fd7973;
	selp.f64 	%fd7976, %fd7973, %fd7975, %p1197;
	mul.f64 	%fd7977, %fd579, %fd7976;
	fma.rn.f64 	%fd7978, %fd560, %fd583, %fd7977;
	add.f64 	%fd7979, %fd7, %fd7978;
	mul.f64 	%fd7980, %fd579, %fd583;
	mul.f64 	%fd7981, %fd560, %fd7976;
	sub.f64 	%fd7982, %fd7980, %fd7981;
	add.f64 	%fd7983, %fd8, %fd7982;
	mov.f64 	%fd7984, 0d3FE0000000000000;
	copysign.f64 	%fd7985, %fd7979, %fd7984;
	add.rz.f64 	%fd7986, %fd7979, %fd7985;
	cvt.rzi.f64.f64 	%fd7987, %fd7986;
	cvt.rzi.s32.f64 	%r794, %fd7987;
	copysign.f64 	%fd7988, %fd7983, %fd7984;
	add.rz.f64 	%fd7989, %fd7983, %fd7988;
	cvt.rzi.f64.f64 	%fd7990, %fd7989;
	cvt.rzi.s32.f64 	%r795, %fd7990;
	setp.lt.s32 	%p1198, %r794, 0;
	setp.ge.s32 	%p1199, %r794, %r4273;
	or.pred  	%p1200, %p1198, %p1199;
	setp.lt.s32 	%p1201, %r795, 0;
	setp.ge.s32 	%p1202, %r795, %r4274;
	or.pred  	%p1203, %p1201, %p1202;
	or.pred  	%p1205, %p1200, %p1203;
	mov.b16 	%rs4344, 0;
	mov.u16 	%rs4345, %rs4344;
	mov.u16 	%rs4346, %rs4344;
	@%p1205 bra 	$L__BB0_688;
	mul.lo.s32 	%r5511, %r795, %r4275;
	cvt.u64.u32 	%rd1227, %r5511;
	shl.b32 	%r5512, %r794, 2;
	cvt.u64.u32 	%rd1228, %r5512;
	add.s64 	%rd1229, %rd1227, %rd1228;
	add.s64 	%rd1230, %rd1, %rd1229;
	ld.global.u8 	%rs4345, [%rd1230];
	ld.global.u8 	%rs4344, [%rd1230+1];
	ld.global.u8 	%rs4346, [%rd1230+2];
$L__BB0_688:
	st.local.u8 	[%rd41+7], %rs4346;
	and.b16  	%rs2747, %rs4346, 255;
	st.local.u8 	[%rd42+7], %rs4344;
	and.b16  	%rs2748, %rs4344, 255;
	st.local.u8 	[%rd43+7], %rs4345;
	and.b16  	%rs2749, %rs4345, 255;
	cvt.rn.f64.u16 	%fd7991, %rs2747;
	mul.f64 	%fd7992, %fd7991, 0d3FD322D0E5604189;
	cvt.rn.f64.u16 	%fd7993, %rs2748;
	fma.rn.f64 	%fd7994, %fd7993, 0d3FE2C8B439581062, %fd7992;
	cvt.rn.f64.u16 	%fd7995, %rs2749;
	fma.rn.f64 	%fd7996, %fd7995, 0d3FBD2F1A9FBE76C9, %fd7994;
	cvt.rzi.u32.f64 	%r5513, %fd7996;
	st.local.u8 	[%rd44+7], %r5513;
	add.s32 	%r10401, %r10401, 8;
$L__BB0_689:
	sub.s32 	%r5514, 2, %r68;
	setp.ge.s32 	%p1206, %r5514, %r68;
	@%p1206 bra 	$L__BB0_957;
	xor.b32  	%r5515, %r68, 3;
	add.s32 	%r798, %r5515, %r1;
	setp.lt.s32 	%p1207, %r798, 0;
	setp.ge.s32 	%p1208, %r798, %r4278;
	or.pred  	%p1209, %p1207, %p1208;
	or.pred  	%p1210, %p1209, %p4;
	@%p1210 bra 	$L__BB0_756;
	setp.eq.f64 	%p1211, %fd2, 0d7FF0000000000000;
	mul.lo.s32 	%r5517, %r798, %r4280;
	shl.b32 	%r799, %r5517, 1;
	mul.lo.s32 	%r800, %r581, %r4281;
	mov.b32 	%r10478, 1;
	mov.f64 	%fd27580, %fd28513;
	@%p1211 bra 	$L__BB0_695;
	setp.ltu.f64 	%p1212, %fd2, 0d41E0000000000000;
	mov.f64 	%fd27580, %fd28512;
	mov.u32 	%r10477, %r11448;
	@%p1212 bra 	$L__BB0_694;
	{ // callseq 162, 0
	.param .b64 param0;
	st.param.f64 	[param0], %fd1;
	.param .align 16 .b8 retval0[16];
	call.uni (retval0), 
	__internal_trig_reduction_slowpathd, 
	(
	param0
	);
	ld.param.f64 	%fd27580, [retval0];
	ld.param.b32 	%r10477, [retval0+8];
	} // callseq 162
$L__BB0_694:
	add.s32 	%r10478, %r10477, 1;
$L__BB0_695:
	shl.b32 	%r5519, %r10478, 6;
	cvt.u64.u32 	%rd1231, %r5519;
	and.b64  	%rd1232, %rd1231, 64;
	mov.u64 	%rd1233, __cudart_sin_cos_coeffs;
	add.s64 	%rd1234, %rd1233, %rd1232;
	mul.rn.f64 	%fd7998, %fd27580, %fd27580;
	and.b32  	%r5520, %r10478, 1;
	setp.eq.b32 	%p1213, %r5520, 1;
	selp.f64 	%fd7999, 0dBDA8FF8320FD8164, 0d3DE5DB65F9785EBA, %p1213;
	ld.global.nc.v2.f64 	{%fd8000, %fd8001}, [%rd1234];
	fma.rn.f64 	%fd8002, %fd7999, %fd7998, %fd8000;
	fma.rn.f64 	%fd8003, %fd8002, %fd7998, %fd8001;
	ld.global.nc.v2.f64 	{%fd8004, %fd8005}, [%rd1234+16];
	fma.rn.f64 	%fd8006, %fd8003, %fd7998, %fd8004;
	fma.rn.f64 	%fd8007, %fd8006, %fd7998, %fd8005;
	ld.global.nc.v2.f64 	{%fd8008, %fd8009}, [%rd1234+32];
	fma.rn.f64 	%fd8010, %fd8007, %fd7998, %fd8008;
	fma.rn.f64 	%fd8011, %fd8010, %fd7998, %fd8009;
	fma.rn.f64 	%fd8012, %fd8011, %fd27580, %fd27580;
	fma.rn.f64 	%fd8013, %fd8011, %fd7998, 0d3FF0000000000000;
	selp.f64 	%fd8014, %fd8013, %fd8012, %p1213;
	and.b32  	%r5521, %r10478, 2;
	setp.eq.s32 	%p1214, %r5521, 0;
	mov.f64 	%fd8015, 0d0000000000000000;
	sub.f64 	%fd8016, %fd8015, %fd8014;
	selp.f64 	%fd589, %fd8014, %fd8016, %p1214;
	mov.f64 	%fd27581, %fd28514;
	mov.u32 	%r10479, %r11450;
	@%p1 bra 	$L__BB0_697;
	{ // callseq 163, 0
	.param .b64 param0;
	st.param.f64 	[param0], %fd1;
	.param .align 16 .b8 retval0[16];
	call.uni (retval0), 
	__internal_trig_reduction_slowpathd, 
	(
	param0
	);
	ld.param.f64 	%fd27581, [retval0];
	ld.param.b32 	%r10479, [retval0+8];
	} // callseq 163
$L__BB0_697:
	shl.b32 	%r5523, %r10479, 6;
	cvt.u64.u32 	%rd1235, %r5523;
	and.b64  	%rd1236, %rd1235, 64;
	mov.u64 	%rd1237, __cudart_sin_cos_coeffs;
	add.s64 	%rd1238, %rd1237, %rd1236;
	mul.rn.f64 	%fd8018, %fd27581, %fd27581;
	and.b32  	%r5524, %r10479, 1;
	setp.eq.b32 	%p1215, %r5524, 1;
	selp.f64 	%fd8019, 0dBDA8FF8320FD8164, 0d3DE5DB65F9785EBA, %p1215;
	ld.global.nc.v2.f64 	{%fd8020, %fd8021}, [%rd1238];
	fma.rn.f64 	%fd8022, %fd8019, %fd8018, %fd8020;
	fma.rn.f64 	%fd8023, %fd8022, %fd8018, %fd8021;
	ld.global.nc.v2.f64 	{%fd8024, %fd8025}, [%rd1238+16];
	fma.rn.f64 	%fd8026, %fd8023, %fd8018, %fd8024;
	fma.rn.f64 	%fd8027, %fd8026, %fd8018, %fd8025;
	ld.global.nc.v2.f64 	{%fd8028, %fd8029}, [%rd1238+32];
	fma.rn.f64 	%fd8030, %fd8027, %fd8018, %fd8028;
	fma.rn.f64 	%fd8031, %fd8030, %fd8018, %fd8029;
	fma.rn.f64 	%fd8032, %fd8031, %fd27581, %fd27581;
	fma.rn.f64 	%fd8033, %fd8031, %fd8018, 0d3FF0000000000000;
	selp.f64 	%fd8034, %fd8033, %fd8032, %p1215;
	and.b32  	%r5525, %r10479, 2;
	setp.eq.s32 	%p1216, %r5525, 0;
	mov.f64 	%fd8035, 0d0000000000000000;
	sub.f64 	%fd8036, %fd8035, %fd8034;
	selp.f64 	%fd8037, %fd8034, %fd8036, %p1216;
	div.s32 	%r5526, %r799, %r4276;
	max.s32 	%r5527, %r5526, 0;
	min.s32 	%r5528, %r5527, %r8;
	cvt.rn.f64.s32 	%fd8038, %r5528;
	sub.f64 	%fd592, %fd8038, %fd5;
	div.s32 	%r5529, %r800, %r4277;
	max.s32 	%r5530, %r5529, 0;
	min.s32 	%r5531, %r5530, %r9;
	cvt.rn.f64.s32 	%fd8039, %r5531;
	sub.f64 	%fd593, %fd8039, %fd6;
	mul.f64 	%fd8040, %fd593, %fd8037;
	fma.rn.f64 	%fd8041, %fd592, %fd589, %fd8040;
	add.f64 	%fd8042, %fd7, %fd8041;
	mul.f64 	%fd8043, %fd593, %fd589;
	mul.f64 	%fd8044, %fd592, %fd8037;
	sub.f64 	%fd8045, %fd8043, %fd8044;
	add.f64 	%fd8046, %fd8, %fd8045;
	mov.f64 	%fd8047, 0d3FE0000000000000;
	copysign.f64 	%fd8048, %fd8042, %fd8047;
	add.rz.f64 	%fd8049, %fd8042, %fd8048;
	cvt.rzi.f64.f64 	%fd8050, %fd8049;
	cvt.rzi.s32.f64 	%r807, %fd8050;
	copysign.f64 	%fd8051, %fd8046, %fd8047;
	add.rz.f64 	%fd8052, %fd8046, %fd8051;
	cvt.rzi.f64.f64 	%fd8053, %fd8052;
	cvt.rzi.s32.f64 	%r808, %fd8053;
	setp.lt.s32 	%p1217, %r807, 0;
	setp.ge.s32 	%p1218, %r807, %r4273;
	or.pred  	%p1219, %p1217, %p1218;
	setp.lt.s32 	%p1220, %r808, 0;
	setp.ge.s32 	%p1221, %r808, %r4274;
	or.pred  	%p1222, %p1220, %p1221;
	or.pred  	%p1224, %p1219, %p1222;
	mov.b16 	%rs4347, 0;
	mov.u16 	%rs4348, %rs4347;
	mov.u16 	%rs4349, %rs4347;
	@%p1224 bra 	$L__BB0_699;
	mul.lo.s32 	%r5532, %r808, %r4275;
	cvt.u64.u32 	%rd1239, %r5532;
	shl.b32 	%r5533, %r807, 2;
	cvt.u64.u32 	%rd1240, %r5533;
	add.s64 	%rd1241, %rd1239, %rd1240;
	add.s64 	%rd1242, %rd1, %rd1241;
	ld.global.u8 	%rs4348, [%rd1242];
	ld.global.u8 	%rs4347, [%rd1242+1];
	ld.global.u8 	%rs4349, [%rd1242+2];
$L__BB0_699:
	setp.eq.f64 	%p1225, %fd2, 0d7FF0000000000000;
	cvt.u64.u32 	%rd1243, %r10401;
	add.s64 	%rd45, %rd2, %rd1243;
	st.local.u8 	[%rd45], %rs4349;
	and.b16  	%rs2751, %rs4349, 255;
	add.s64 	%rd46, %rd3, %rd1243;
	st.local.u8 	[%rd46], %rs4347;
	and.b16  	%rs2752, %rs4347, 255;
	add.s64 	%rd47, %rd4, %rd1243;
	st.local.u8 	[%rd47], %rs4348;
	and.b16  	%rs2753, %rs4348, 255;
	cvt.rn.f64.u16 	%fd8054, %rs2751;
	mul.f64 	%fd8055, %fd8054, 0d3FD322D0E5604189;
	cvt.rn.f64.u16 	%fd8056, %rs2752;
	fma.rn.f64 	%fd8057, %fd8056, 0d3FE2C8B439581062, %fd8055;
	cvt.rn.f64.u16 	%fd8058, %rs2753;
	fma.rn.f64 	%fd8059, %fd8058, 0d3FBD2F1A9FBE76C9, %fd8057;
	cvt.rzi.u32.f64 	%r5535, %fd8059;
	add.s64 	%rd48, %rd5, %rd1243;
	st.local.u8 	[%rd48], %r5535;
	add.s32 	%r809, %r800, %r4281;
	mov.b32 	%r10481, 1;
	mov.f64 	%fd27583, %fd28513;
	@%p1225 bra 	$L__BB0_703;
	setp.ltu.f64 	%p1226, %fd2, 0d41E0000000000000;
	mov.f64 	%fd27583, %fd28512;
	mov.u32 	%r10480, %r11448;
	@%p1226 bra 	$L__BB0_702;
	{ // callseq 164, 0
	.param .b64 param0;
	st.param.f64 	[param0], %fd1;
	.param .align 16 .b8 retval0[16];
	call.uni (retval0), 
	__internal_trig_reduction_slowpathd, 
	(
	param0
	);
	ld.param.f64 	%fd27583, [retval0];
	ld.param.b32 	%r10480, [retval0+8];
	} // callseq 164
$L__BB0_702:
	add.s32 	%r10481, %r10480, 1;
$L__BB0_703:
	shl.b32 	%r5537, %r10481, 6;
	cvt.u64.u32 	%rd1244, %r5537;
	and.b64  	%rd1245, %rd1244, 64;
	mov.u64 	%rd1246, __cudart_sin_cos_coeffs;
	add.s64 	%rd1247, %rd1246, %rd1245;
	mul.rn.f64 	%fd8061, %fd27583, %fd27583;
	and.b32  	%r5538, %r10481, 1;
	setp.eq.b32 	%p1227, %r5538, 1;
	selp.f64 	%fd8062, 0dBDA8FF8320FD8164, 0d3DE5DB65F9785EBA, %p1227;
	ld.global.nc.v2.f64 	{%fd8063, %fd8064}, [%rd1247];
	fma.rn.f64 	%fd8065, %fd8062, %fd8061, %fd8063;
	fma.rn.f64 	%fd8066, %fd8065, %fd8061, %fd8064;
	ld.global.nc.v2.f64 	{%fd8067, %fd8068}, [%rd1247+16];
	fma.rn.f64 	%fd8069, %fd8066, %fd8061, %fd8067;
	fma.rn.f64 	%fd8070, %fd8069, %fd8061, %fd8068;
	ld.global.nc.v2.f64 	{%fd8071, %fd8072}, [%rd1247+32];
	fma.rn.f64 	%fd8073, %fd8070, %fd8061, %fd8071;
	fma.rn.f64 	%fd8074, %fd8073, %fd8061, %fd8072;
	fma.rn.f64 	%fd8075, %fd8074, %fd27583, %fd27583;
	fma.rn.f64 	%fd8076, %fd8074, %fd8061, 0d3FF0000000000000;
	selp.f64 	%fd8077, %fd8076, %fd8075, %p1227;
	and.b32  	%r5539, %r10481, 2;
	setp.eq.s32 	%p1228, %r5539, 0;
	mov.f64 	%fd8078, 0d0000000000000000;
	sub.f64 	%fd8079, %fd8078, %fd8077;
	selp.f64 	%fd597, %fd8077, %fd8079, %p1228;
	mov.f64 	%fd27584, %fd28514;
	mov.u32 	%r10482, %r11450;
	@%p1 bra 	$L__BB0_705;
	{ // callseq 165, 0
	.param .b64 param0;
	st.param.f64 	[param0], %fd1;
	.param .align 16 .b8 retval0[16];
	call.uni (retval0), 
	__internal_trig_reduction_slowpathd, 
	(
	param0
	);
	ld.param.f64 	%fd27584, [retval0];
	ld.param.b32 	%r10482, [retval0+8];
	} // callseq 165
$L__BB0_705:
	shl.b32 	%r5541, %r10482, 6;
	cvt.u64.u32 	%rd1248, %r5541;
	and.b64  	%rd1249, %rd1248, 64;
	mov.u64 	%rd1250, __cudart_sin_cos_coeffs;
	add.s64 	%rd1251, %rd1250, %rd1249;
	mul.rn.f64 	%fd8081, %fd27584, %fd27584;
	and.b32  	%r5542, %r10482, 1;
	setp.eq.b32 	%p1229, %r5542, 1;
	selp.f64 	%fd8082, 0dBDA8FF8320FD8164, 0d3DE5DB65F9785EBA, %p1229;
	ld.global.nc.v2.f64 	{%fd8083, %fd8084}, [%rd1251];
	fma.rn.f64 	%fd8085, %fd8082, %fd8081, %fd8083;
	fma.rn.f64 	%fd8086, %fd8085, %fd8081, %fd8084;
	ld.global.nc.v2.f64 	{%fd8087, %fd8088}, [%rd1251+16];
	fma.rn.f64 	%fd8089, %fd8086, %fd8081, %fd8087;
	fma.rn.f64 	%fd8090, %fd8089, %fd8081, %fd8088;
	ld.global.nc.v2.f64 	{%fd8091, %fd8092}, [%rd1251+32];
	fma.rn.f64 	%fd8093, %fd8090, %fd8081, %fd8091;
	fma.rn.f64 	%fd8094, %fd8093, %fd8081, %fd8092;
	fma.rn.f64 	%fd8095, %fd8094, %fd27584, %fd27584;
	fma.rn.f64 	%fd8096, %fd8094, %fd8081, 0d3FF0000000000000;
	selp.f64 	%fd8097, %fd8096, %fd8095, %p1229;
	and.b32  	%r5543, %r10482, 2;
	setp.eq.s32 	%p1230, %r5543, 0;
	mov.f64 	%fd8098, 0d0000000000000000;
	sub.f64 	%fd8099, %fd8098, %fd8097;
	selp.f64 	%fd8100, %fd8097, %fd8099, %p1230;
	div.s32 	%r5544, %r809, %r4277;
	max.s32 	%r5545, %r5544, 0;
	min.s32 	%r5546, %r5545, %r9;
	cvt.rn.f64.s32 	%fd8101, %r5546;
	sub.f64 	%fd600, %fd8101, %fd6;
	mul.f64 	%fd8102, %fd600, %fd8100;
	fma.rn.f64 	%fd8103, %fd592, %fd597, %fd8102;
	add.f64 	%fd8104, %fd7, %fd8103;
	mul.f64 	%fd8105, %fd600, %fd597;
	mul.f64 	%fd8106, %fd592, %fd8100;
	sub.f64 	%fd8107, %fd8105, %fd8106;
	add.f64 	%fd8108, %fd8, %fd8107;
	mov.f64 	%fd8109, 0d3FE0000000000000;
	copysign.f64 	%fd8110, %fd8104, %fd8109;
	add.rz.f64 	%fd8111, %fd8104, %fd8110;
	cvt.rzi.f64.f64 	%fd8112, %fd8111;
	cvt.rzi.s32.f64 	%r816, %fd8112;
	copysign.f64 	%fd8113, %fd8108, %fd8109;
	add.rz.f64 	%fd8114, %fd8108, %fd8113;
	cvt.rzi.f64.f64 	%fd8115, %fd8114;
	cvt.rzi.s32.f64 	%r817, %fd8115;
	setp.lt.s32 	%p1231, %r816, 0;
	setp.ge.s32 	%p1232, %r816, %r4273;
	or.pred  	%p1233, %p1231, %p1232;
	setp.lt.s32 	%p1234, %r817, 0;
	setp.ge.s32 	%p1235, %r817, %r4274;
	or.pred  	%p1236, %p1234, %p1235;
	or.pred  	%p1238, %p1233, %p1236;
	mov.b16 	%rs4350, 0;
	mov.u16 	%rs4351, %rs4350;
	mov.u16 	%rs4352, %rs4350;
	@%p1238 bra 	$L__BB0_707;
	mul.lo.s32 	%r5547, %r817, %r4275;
	cvt.u64.u32 	%rd1252, %r5547;
	shl.b32 	%r5548, %r816, 2;
	cvt.u64.u32 	%rd1253, %r5548;
	add.s64 	%rd1254, %rd1252, %rd1253;
	add.s64 	%rd1255, %rd1, %rd1254;
	ld.global.u8 	%rs4351, [%rd1255];
	ld.global.u8 	%rs4350, [%rd1255+1];
	ld.global.u8 	%rs4352, [%rd1255+2];
$L__BB0_707:
	setp.eq.f64 	%p1239, %fd2, 0d7FF0000000000000;
	st.local.u8 	[%rd45+1], %rs4352;
	and.b16  	%rs2755, %rs4352, 255;
	st.local.u8 	[%rd46+1], %rs4350;
	and.b16  	%rs2756, %rs4350, 255;
	st.local.u8 	[%rd47+1], %rs4351;
	and.b16  	%rs2757, %rs4351, 255;
	cvt.rn.f64.u16 	%fd8116, %rs2755;
	mul.f64 	%fd8117, %fd8116, 0d3FD322D0E5604189;
	cvt.rn.f64.u16 	%fd8118, %rs2756;
	fma.rn.f64 	%fd8119, %fd8118, 0d3FE2C8B439581062, %fd8117;
	cvt.rn.f64.u16 	%fd8120, %rs2757;
	fma.rn.f64 	%fd8121, %fd8120, 0d3FBD2F1A9FBE76C9, %fd8119;
	cvt.rzi.u32.f64 	%r5550, %fd8121;
	st.local.u8 	[%rd48+1], %r5550;
	add.s32 	%r818, %r809, %r4281;
	mov.b32 	%r10484, 1;
	mov.f64 	%fd27586, %fd28513;
	@%p1239 bra 	$L__BB0_711;
	setp.ltu.f64 	%p1240, %fd2, 0d41E0000000000000;
	mov.f64 	%fd27586, %fd28512;
	mov.u32 	%r10483, %r11448;
	@%p1240 bra 	$L__BB0_710;
	{ // callseq 166, 0
	.param .b64 param0;
	st.param.f64 	[param0], %fd1;
	.param .align 16 .b8 retval0[16];
	call.uni (retval0), 
	__internal_trig_reduction_slowpathd, 
	(
	param0
	);
	ld.param.f64 	%fd27586, [retval0];
	ld.param.b32 	%r10483, [retval0+8];
	} // callseq 166
$L__BB0_710:
	add.s32 	%r10484, %r10483, 1;
$L__BB0_711:
	shl.b32 	%r5552, %r10484, 6;
	cvt.u64.u32 	%rd1256, %r5552;
	and.b64  	%rd1257, %rd1256, 64;
	mov.u64 	%rd1258, __cudart_sin_cos_coeffs;
	add.s64 	%rd1259, %rd1258, %rd1257;
	mul.rn.f64 	%fd8123, %fd27586, %fd27586;
	and.b32  	%r5553, %r10484, 1;
	setp.eq.b32 	%p1241, %r5553, 1;
	selp.f64 	%fd8124, 0dBDA8FF8320FD8164, 0d3DE5DB65F9785EBA, %p1241;
	ld.global.nc.v2.f64 	{%fd8125, %fd8126}, [%rd1259];
	fma.rn.f64 	%fd8127, %fd8124, %fd8123, %fd8125;
	fma.rn.f64 	%fd8128, %fd8127, %fd8123, %fd8126;
	ld.global.nc.v2.f64 	{%fd8129, %fd8130}, [%rd1259+16];
	fma.rn.f64 	%fd8131, %fd8128, %fd8123, %fd8129;
	fma.rn.f64 	%fd8132, %fd8131, %fd8123, %fd8130;
	ld.global.nc.v2.f64 	{%fd8133, %fd8134}, [%rd1259+32];
	fma.rn.f64 	%fd8135, %fd8132, %fd8123, %fd8133;
	fma.rn.f64 	%fd8136, %fd8135, %fd8123, %fd8134;
	fma.rn.f64 	%fd8137, %fd8136, %fd27586, %fd27586;
	fma.rn.f64 	%fd8138, %fd8136, %fd8123, 0d3FF0000000000000;
	selp.f64 	%fd8139, %fd8138, %fd8137, %p1241;
	and.b32  	%r5554, %r10484, 2;
	setp.eq.s32 	%p1242, %r5554, 0;
	mov.f64 	%fd8140, 0d0000000000000000;
	sub.f64 	%fd8141, %fd8140, %fd8139;
	selp.f64 	%fd604, %fd8139, %fd8141, %p1242;
	mov.f64 	%fd27587, %fd28514;
	mov.u32 	%r10485, %r11450;
	@%p1 bra 	$L__BB0_713;
	{ // callseq 167, 0
	.param .b64 param0;
	st.param.f64 	[param0], %fd1;
	.param .align 16 .b8 retval0[16];
	call.uni (retval0), 
	__internal_trig_reduction_slowpathd, 
	(
	param0
	);
	ld.param.f64 	%fd27587, [retval0];
	ld.param.b32 	%r10485, [retval0+8];
	} // callseq 167
$L__BB0_713:
	shl.b32 	%r5556, %r10485, 6;
	cvt.u64.u32 	%rd1260, %r5556;
	and.b64  	%rd1261, %rd1260, 64;
	mov.u64 	%rd1262, __cudart_sin_cos_coeffs;
	add.s64 	%rd1263, %rd1262, %rd1261;
	mul.rn.f64 	%fd8143, %fd27587, %fd27587;
	and.b32  	%r5557, %r10485, 1;
	setp.eq.b32 	%p1243, %r5557, 1;
	selp.f64 	%fd8144, 0dBDA8FF8320FD8164, 0d3DE5DB65F9785EBA, %p1243;
	ld.global.nc.v2.f64 	{%fd8145, %fd8146}, [%rd1263];
	fma.rn.f64 	%fd8147, %fd8144, %fd8143, %fd8145;
	fma.rn.f64 	%fd8148, %fd8147, %fd8143, %fd8146;
	ld.global.nc.v2.f64 	{%fd8149, %fd8150}, [%rd1263+16];
	fma.rn.f64 	%fd8151, %fd8148, %fd8143, %fd8149;
	fma.rn.f64 	%fd8152, %fd8151, %fd8143, %fd8150;
	ld.global.nc.v2.f64 	{%fd8153, %fd8154}, [%rd1263+32];
	fma.rn.f64 	%fd8155, %fd8152, %fd8143, %fd8153;
	fma.rn.f64 	%fd8156, %fd8155, %fd8143, %fd8154;
	fma.rn.f64 	%fd8157, %fd8156, %fd27587, %fd27587;
	fma.rn.f64 	%fd8158, %fd8156, %fd8143, 0d3FF0000000000000;
	selp.f64 	%fd8159, %fd8158, %fd8157, %p1243;
	and.b32  	%r5558, %r10485, 2;
	setp.eq.s32 	%p1244, %r5558, 0;
	mov.f64 	%fd8160, 0d0000000000000000;
	sub.f64 	%fd8161, %fd8160, %fd8159;
	selp.f64 	%fd8162, %fd8159, %fd8161, %p1244;
	div.s32 	%r5559, %r818, %r4277;
	max.s32 	%r5560, %r5559, 0;
	min.s32 	%r5561, %r5560, %r9;
	cvt.rn.f64.s32 	%fd8163, %r5561;
	sub.f64 	%fd607, %fd8163, %fd6;
	mul.f64 	%fd8164, %fd607, %fd8162;
	fma.rn.f64 	%fd8165, %fd592, %fd604, %fd8164;
	add.f64 	%fd8166, %fd7, %fd8165;
	mul.f64 	%fd8167, %fd607, %fd604;
	mul.f64 	%fd8168, %fd592, %fd8162;
	sub.f64 	%fd8169, %fd8167, %fd8168;
	add.f64 	%fd8170, %fd8, %fd8169;
	mov.f64 	%fd8171, 0d3FE0000000000000;
	copysign.f64 	%fd8172, %fd8166, %fd8171;
	add.rz.f64 	%fd8173, %fd8166, %fd8172;
	cvt.rzi.f64.f64 	%fd8174, %fd8173;
	cvt.rzi.s32.f64 	%r825, %fd8174;
	copysign.f64 	%fd8175, %fd8170, %fd8171;
	add.rz.f64 	%fd8176, %fd8170, %fd8175;
	cvt.rzi.f64.f64 	%fd8177, %fd8176;
	cvt.rzi.s32.f64 	%r826, %fd8177;
	setp.lt.s32 	%p1245, %r825, 0;
	setp.ge.s32 	%p1246, %r825, %r4273;
	or.pred  	%p1247, %p1245, %p1246;
	setp.lt.s32 	%p1248, %r826, 0;
	setp.ge.s32 	%p1249, %r826, %r4274;
	or.pred  	%p1250, %p1248, %p1249;
	or.pred  	%p1252, %p1247, %p1250;
	mov.b16 	%rs4353, 0;
	mov.u16 	%rs4354, %rs4353;
	mov.u16 	%rs4355, %rs4353;
	@%p1252 bra 	$L__BB0_715;
	mul.lo.s32 	%r5562, %r826, %r4275;
	cvt.u64.u32 	%rd1264, %r5562;
	shl.b32 	%r5563, %r825, 2;
	cvt.u64.u32 	%rd1265, %r5563;
	add.s64 	%rd1266, %rd1264, %rd1265;
	add.s64 	%rd1267, %rd1, %rd1266;
	ld.global.u8 	%rs4354, [%rd1267];
	ld.global.u8 	%rs4353, [%rd1267+1];
	ld.global.u8 	%rs4355, [%rd1267+2];
$L__BB0_715:
	setp.eq.f64 	%p1253, %fd2, 0d7FF0000000000000;
	st.local.u8 	[%rd45+2], %rs4355;
	and.b16  	%rs2759, %rs4355, 255;
	st.local.u8 	[%rd46+2], %rs4353;
	and.b16  	%rs2760, %rs4353, 255;
	st.local.u8 	[%rd47+2], %rs4354;
	and.b16  	%rs2761, %rs4354, 255;
	cvt.rn.f64.u16 	%fd8178, %rs2759;
	mul.f64 	%fd8179, %fd8178, 0d3FD322D0E5604189;
	cvt.rn.f64.u16 	%fd8180, %rs2760;
	fma.rn.f64 	%fd8181, %fd8180, 0d3FE2C8B439581062, %fd8179;
	cvt.rn.f64.u16 	%fd8182, %rs2761;
	fma.rn.f64 	%fd8183, %fd8182, 0d3FBD2F1A9FBE76C9, %fd8181;
	cvt.rzi.u32.f64 	%r5565, %fd8183;
	st.local.u8 	[%rd48+2], %r5565;
	add.s32 	%r5566, %r799, %r4280;
	div.s32 	%r5567, %r5566, %r4276;
	max.s32 	%r827, %r5567, 0;
	mov.b32 	%r10487, 1;
	mov.f64 	%fd27589, %fd28513;
	@%p1253 bra 	$L__BB0_719;
	setp.ltu.f64 	%p1254, %fd2, 0d41E0000000000000;
	mov.f64 	%fd27589, %fd28512;
	mov.u32 	%r10486, %r11448;
	@%p1254 bra 	$L__BB0_718;
	{ // callseq 168, 0
	.param .b64 param0;
	st.param.f64 	[param0], %fd1;
	.param .align 16 .b8 retval0[16];
	call.uni (retval0), 
	__internal_trig_reduction_slowpathd, 
	(
	param0
	);
	ld.param.f64 	%fd27589, [retval0];
	ld.param.b32 	%r10486, [retval0+8];
	} // callseq 168
$L__BB0_718:
	add.s32 	%r10487, %r10486, 1;
$L__BB0_719:
	shl.b32 	%r5569, %r10487, 6;
	cvt.u64.u32 	%rd1268, %r5569;
	and.b64  	%rd1269, %rd1268, 64;
	mov.u64 	%rd1270, __cudart_sin_cos_coeffs;
	add.s64 	%rd1271, %rd1270, %rd1269;
	mul.rn.f64 	%fd8185, %fd27589, %fd27589;
	and.b32  	%r5570, %r10487, 1;
	setp.eq.b32 	%p1255, %r5570, 1;
	selp.f64 	%fd8186, 0dBDA8FF8320FD8164, 0d3DE5DB65F9785EBA, %p1255;
	ld.global.nc.v2.f64 	{%fd8187, %fd8188}, [%rd1271];
	fma.rn.f64 	%fd8189, %fd8186, %fd8185, %fd8187;
	fma.rn.f64 	%fd8190, %fd8189, %fd8185, %fd8188;
	ld.global.nc.v2.f64 	{%fd8191, %fd8192}, [%rd1271+16];
	fma.rn.f64 	%fd8193, %fd8190, %fd8185, %fd8191;
	fma.rn.f64 	%fd8194, %fd8193, %fd8185, %fd8192;
	ld.global.nc.v2.f64 	{%fd8195, %fd8196}, [%rd1271+32];
	fma.rn.f64 	%fd8197, %fd8194, %fd8185, %fd8195;
	fma.rn.f64 	%fd8198, %fd8197, %fd8185, %fd8196;
	fma.rn.f64 	%fd8199, %fd8198, %fd27589, %fd27589;
	fma.rn.f64 	%fd8200, %fd8198, %fd8185, 0d3FF0000000000000;
	selp.f64 	%fd8201, %fd8200, %fd8199, %p1255;
	and.b32  	%r5571, %r10487, 2;
	setp.eq.s32 	%p1256, %r5571, 0;
	mov.f64 	%fd8202, 0d0000000000000000;
	sub.f64 	%fd8203, %fd8202, %fd8201;
	selp.f64 	%fd611, %fd8201, %fd8203, %p1256;
	mov.f64 	%fd27590, %fd28514;
	mov.u32 	%r10488, %r11450;
	@%p1 bra 	$L__BB0_721;
	{ // callseq 169, 0
	.param .b64 param0;
	st.param.f64 	[param0], %fd1;
	.param .align 16 .b8 retval0[16];
	call.uni (retval0), 
	__internal_trig_reduction_slowpathd, 
	(
	param0
	);
	ld.param.f64 	%fd27590, [retval0];
	ld.param.b32 	%r10488, [retval0+8];
	} // callseq 169
$L__BB0_721:
	shl.b32 	%r5573, %r10488, 6;
	cvt.u64.u32 	%rd1272, %r5573;
	and.b64  	%rd1273, %rd1272, 64;
	mov.u64 	%rd1274, __cudart_sin_cos_coeffs;
	add.s64 	%rd1275, %rd1274, %rd1273;
	mul.rn.f64 	%fd8205, %fd27590, %fd27590;
	and.b32  	%r5574, %r10488, 1;
	setp.eq.b32 	%p1257, %r5574, 1;
	selp.f64 	%fd8206, 0dBDA8FF8320FD8164, 0d3DE5DB65F9785EBA, %p1257;
	ld.global.nc.v2.f64 	{%fd8207, %fd8208}, [%rd1275];
	fma.rn.f64 	%fd8209, %fd8206, %fd8205, %fd8207;
	fma.rn.f64 	%fd8210, %fd8209, %fd8205, %fd8208;
	ld.global.nc.v2.f64 	{%fd8211, %fd8212}, [%rd1275+16];
	fma.rn.f64 	%fd8213, %fd8210, %fd8205, %fd8211;
	fma.rn.f64 	%fd8214, %fd8213, %fd8205, %fd8212;
	ld.global.nc.v2.f64 	{%fd8215, %fd8216}, [%rd1275+32];
	fma.rn.f64 	%fd8217, %fd8214, %fd8205, %fd8215;
	fma.rn.f64 	%fd8218, %fd8217, %fd8205, %fd8216;
	fma.rn.f64 	%fd8219, %fd8218, %fd27590, %fd27590;
	fma.rn.f64 	%fd8220, %fd8218, %fd8205, 0d3FF0000000000000;
	selp.f64 	%fd8221, %fd8220, %fd8219, %p1257;
	and.b32  	%r5575, %r10488, 2;
	setp.eq.s32 	%p1258, %r5575, 0;
	mov.f64 	%fd8222, 0d0000000000000000;
	sub.f64 	%fd8223, %fd8222, %fd8221;
	selp.f64 	%fd8224, %fd8221, %fd8223, %p1258;
	min.s32 	%r5576, %r827, %r8;
	cvt.rn.f64.s32 	%fd8225, %r5576;
	sub.f64 	%fd614, %fd8225, %fd5;
	mul.f64 	%fd8226, %fd593, %fd8224;
	fma.rn.f64 	%fd8227, %fd614, %fd611, %fd8226;
	add.f64 	%fd8228, %fd7, %fd8227;
	mul.f64 	%fd8229, %fd593, %fd611;
	mul.f64 	%fd8230, %fd614, %fd8224;
	sub.f64 	%fd8231, %fd8229, %fd8230;
	add.f64 	%fd8232, %fd8, %fd8231;
	mov.f64 	%fd8233, 0d3FE0000000000000;
	copysign.f64 	%fd8234, %fd8228, %fd8233;
	add.rz.f64 	%fd8235, %fd8228, %fd8234;
	cvt.rzi.f64.f64 	%fd8236, %fd8235;
	cvt.rzi.s32.f64 	%r834, %fd8236;
	copysign.f64 	%fd8237, %fd8232, %fd8233;
	add.rz.f64 	%fd8238, %fd8232, %fd8237;
	cvt.rzi.f64.f64 	%fd8239, %fd8238;
	cvt.rzi.s32.f64 	%r835, %fd8239;
	setp.lt.s32 	%p1259, %r834, 0;
	setp.ge.s32 	%p1260, %r834, %r4273;
	or.pred  	%p1261, %p1259, %p1260;
	setp.lt.s32 	%p1262, %r835, 0;
	setp.ge.s32 	%p1263, %r835, %r4274;
	or.pred  	%p1264, %p1262, %p1263;
	or.pred  	%p1266, %p1261, %p1264;
	mov.b16 	%rs4356, 0;
	mov.u16 	%rs4357, %rs4356;
	mov.u16 	%rs4358, %rs4356;
	@%p1266 bra 	$L__BB0_723;
	mul.lo.s32 	%r5577, %r835, %r4275;
	cvt.u64.u32 	%rd1276, %r5577;
	shl.b32 	%r5578, %r834, 2;
	cvt.u64.u32 	%rd1277, %r5578;
	add.s64 	%rd1278, %rd1276, %rd1277;
	add.s64 	%rd1279, %rd1, %rd1278;
	ld.global.u8 	%rs4357, [%rd1279];
	ld.global.u8 	%rs4356, [%rd1279+1];
	ld.global.u8 	%rs4358, [%rd1279+2];
$L__BB0_723:
	setp.eq.f64 	%p1267, %fd2, 0d7FF0000000000000;
	st.local.u8 	[%rd45+3], %rs4358;
	and.b16  	%rs2763, %rs4358, 255;
	st.local.u8 	[%rd46+3], %rs4356;
	and.b16  	%rs2764, %rs4356, 255;
	st.local.u8 	[%rd47+3], %rs4357;
	and.b16  	%rs2765, %rs4357, 255;
	cvt.rn.f64.u16 	%fd8240, %rs2763;
	mul.f64 	%fd8241, %fd8240, 0d3FD322D0E5604189;
	cvt.rn.f64.u16 	%fd8242, %rs2764;
	fma.rn.f64 	%fd8243, %fd8242, 0d3FE2C8B439581062, %fd8241;
	cvt.rn.f64.u16 	%fd8244, %rs2765;
	fma.rn.f64 	%fd8245, %fd8244, 0d3FBD2F1A9FBE76C9, %fd8243;
	cvt.rzi.u32.f64 	%r5580, %fd8245;
	st.local.u8 	[%rd48+3], %r5580;
	mov.b32 	%r10490, 1;
	mov.f64 	%fd27592, %fd28513;
	@%p1267 bra 	$L__BB0_727;
	setp.ltu.f64 	%p1268, %fd2, 0d41E0000000000000;
	mov.f64 	%fd27592, %fd28512;
	mov.u32 	%r10489, %r11448;
	@%p1268 bra 	$L__BB0_726;
	{ // callseq 170, 0
	.param .b64 param0;
	st.param.f64 	[param0], %fd1;
	.param .align 16 .b8 retval0[16];
	call.uni (retval0), 
	__internal_trig_reduction_slowpathd, 
	(
	param0
	);
	ld.param.f64 	%fd27592, [retval0];
	ld.param.b32 	%r10489, [retval0+8];
	} // callseq 170
$L__BB0_726:
	add.s32 	%r10490, %r10489, 1;
$L__BB0_727:
	shl.b32 	%r5582, %r10490, 6;
	cvt.u64.u32 	%rd1280, %r5582;
	and.b64  	%rd1281, %rd1280, 64;
	mov.u64 	%rd1282, __cudart_sin_cos_coeffs;
	add.s64 	%rd1283, %rd1282, %rd1281;
	mul.rn.f64 	%fd8247, %fd27592, %fd27592;
	and.b32  	%r5583, %r10490, 1;
	setp.eq.b32 	%p1269, %r5583, 1;
	selp.f64 	%fd8248, 0dBDA8FF8320FD8164, 0d3DE5DB65F9785EBA, %p1269;
	ld.global.nc.v2.f64 	{%fd8249, %fd8250}, [%rd1283];
	fma.rn.f64 	%fd8251, %fd8248, %fd8247, %fd8249;
	fma.rn.f64 	%fd8252, %fd8251, %fd8247, %fd8250;
	ld.global.nc.v2.f64 	{%fd8253, %fd8254}, [%rd1283+16];
	fma.rn.f64 	%fd8255, %fd8252, %fd8247, %fd8253;
	fma.rn.f64 	%fd8256, %fd8255, %fd8247, %fd8254;
	ld.global.nc.v2.f64 	{%fd8257, %fd8258}, [%rd1283+32];
	fma.rn.f64 	%fd8259, %fd8256, %fd8247, %fd8257;
	fma.rn.f64 	%fd8260, %fd8259, %fd8247, %fd8258;
	fma.rn.f64 	%fd8261, %fd8260, %fd27592, %fd27592;
	fma.rn.f64 	%fd8262, %fd8260, %fd8247, 0d3FF0000000000000;
	selp.f64 	%fd8263, %fd8262, %fd8261, %p1269;
	and.b32  	%r5584, %r10490, 2;
	setp.eq.s32 	%p1270, %r5584, 0;
	mov.f64 	%fd8264, 0d0000000000000000;
	sub.f64 	%fd8265, %fd8264, %fd8263;
	selp.f64 	%fd618, %fd8263, %fd8265, %p1270;
	mov.f64 	%fd27593, %fd28514;
	mov.u32 	%r10491, %r11450;
	@%p1 bra 	$L__BB0_729;
	{ // callseq 171, 0
	.param .b64 param0;
	st.param.f64 	[param0], %fd1;
	.param .align 16 .b8 retval0[16];
	call.uni (retval0), 
	__internal_trig_reduction_slowpathd, 
	(
	param0
	);
	ld.param.f64 	%fd27593, [retval0];
	ld.param.b32 	%r10491, [retval0+8];
	} // callseq 171
$L__BB0_729:
	shl.b32 	%r5586, %r10491, 6;
	cvt.u64.u32 	%rd1284, %r5586;
	and.b64  	%rd1285, %rd1284, 64;
	mov.u64 	%rd1286, __cudart_sin_cos_coeffs;
	add.s64 	%rd1287, %rd1286, %rd1285;
	mul.rn.f64 	%fd8267, %fd27593, %fd27593;
	and.b32  	%r5587, %r10491, 1;
	setp.eq.b32 	%p1271, %r5587, 1;
	selp.f64 	%fd8268, 0dBDA8FF8320FD8164, 0d3DE5DB65F9785EBA, %p1271;
	ld.global.nc.v2.f64 	{%fd8269, %fd8270}, [%rd1287];
	fma.rn.f64 	%fd8271, %fd8268, %fd8267, %fd8269;
	fma.rn.f64 	%fd8272, %fd8271, %fd8267, %fd8270;
	ld.global.nc.v2.f64 	{%fd8273, %fd8274}, [%rd1287+16];
	fma.rn.f64 	%fd8275, %fd8272, %fd8267, %fd8273;
	fma.rn.f64 	%fd8276, %fd8275, %fd8267, %fd8274;
	ld.global.nc.v2.f64 	{%fd8277, %fd8278}, [%rd1287+32];
	fma.rn.f64 	%fd8279, %fd8276, %fd8267, %fd8277;
	fma.rn.f64 	%fd8280, %fd8279, %fd8267, %fd8278;
	fma.rn.f64 	%fd8281, %fd8280, %fd27593, %fd27593;
	fma.rn.f64 	%fd8282, %fd8280, %fd8267, 0d3FF0000000000000;
	selp.f64 	%fd8283, %fd8282, %fd8281, %p1271;
	and.b32  	%r5588, %r10491, 2;
	setp.eq.s32 	%p1272, %r5588, 0;
	mov.f64 	%fd8284, 0d0000000000000000;
	sub.f64 	%fd8285, %fd8284, %fd8283;
	selp.f64 	%fd8286, %fd8283, %fd8285, %p1272;
	mul.f64 	%fd8287, %fd600, %fd8286;
	fma.rn.f64 	%fd8288, %fd614, %fd618, %fd8287;
	add.f64 	%fd8289, %fd7, %fd8288;
	mul.f64 	%fd8290, %fd600, %fd618;
	mul.f64 	%fd8291, %fd614, %fd8286;
	sub.f64 	%fd8292, %fd8290, %fd8291;
	add.f64 	%fd8293, %fd8, %fd8292;
	mov.f64 	%fd8294, 0d3FE0000000000000;
	copysign.f64 	%fd8295, %fd8289, %fd8294;
	add.rz.f64 	%fd8296, %fd8289, %fd8295;
	cvt.rzi.f64.f64 	%fd8297, %fd8296;
	cvt.rzi.s32.f64 	%r842, %fd8297;
	copysign.f64 	%fd8298, %fd8293, %fd8294;
	add.rz.f64 	%fd8299, %fd8293, %fd8298;
	cvt.rzi.f64.f64 	%fd8300, %fd8299;
	cvt.rzi.s32.f64 	%r843, %fd8300;
	setp.lt.s32 	%p1273, %r842, 0;
	setp.ge.s32 	%p1274, %r842, %r4273;
	or.pred  	%p1275, %p1273, %p1274;
	setp.lt.s32 	%p1276, %r843, 0;
	setp.ge.s32 	%p1277, %r843, %r4274;
	or.pred  	%p1278, %p1276, %p1277;
	or.pred  	%p1280, %p1275, %p1278;
	mov.b16 	%rs4359, 0;
	mov.u16 	%rs4360, %rs4359;
	mov.u16 	%rs4361, %rs4359;
	@%p1280 bra 	$L__BB0_731;
	mul.lo.s32 	%r5589, %r843, %r4275;
	cvt.u64.u32 	%rd1288, %r5589;
	shl.b32 	%r5590, %r842, 2;
	cvt.u64.u32 	%rd1289, %r5590;
	add.s64 	%rd1290, %rd1288, %rd1289;
	add.s64 	%rd1291, %rd1, %rd1290;
	ld.global.u8 	%rs4360, [%rd1291];
	ld.global.u8 	%rs4359, [%rd1291+1];
	ld.global.u8 	%rs4361, [%rd1291+2];
$L__BB0_731:
	setp.eq.f64 	%p1281, %fd2, 0d7FF0000000000000;
	st.local.u8 	[%rd45+4], %rs4361;
	and.b16  	%rs2767, %rs4361, 255;
	st.local.u8 	[%rd46+4], %rs4359;
	and.b16  	%rs2768, %rs4359, 255;
	st.local.u8 	[%rd47+4], %rs4360;
	and.b16  	%rs2769, %rs4360, 255;
	cvt.rn.f64.u16 	%fd8301, %rs2767;
	mul.f64 	%fd8302, %fd8301, 0d3FD322D0E5604189;
	cvt.rn.f64.u16 	%fd8303, %rs2768;
	fma.rn.f64 	%fd8304, %fd8303, 0d3FE2C8B439581062, %fd8302;
	cvt.rn.f64.u16 	%fd8305, %rs2769;
	fma.rn.f64 	%fd8306, %fd8305, 0d3FBD2F1A9FBE76C9, %fd8304;
	cvt.rzi.u32.f64 	%r5592, %fd8306;
	st.local.u8 	[%rd48+4], %r5592;
	mov.b32 	%r10493, 1;
	mov.f64 	%fd27595, %fd28513;
	@%p1281 bra 	$L__BB0_735;
	setp.ltu.f64 	%p1282, %fd2, 0d41E0000000000000;
	mov.f64 	%fd27595, %fd28512;
	mov.u32 	%r10492, %r11448;
	@%p1282 bra 	$L__BB0_734;
	{ // callseq 172, 0
	.param .b64 param0;
	st.param.f64 	[param0], %fd1;
	.param .align 16 .b8 retval0[16];
	call.uni (retval0), 
	__internal_trig_reduction_slowpathd, 
	(
	param0
	);
	ld.param.f64 	%fd27595, [retval0];
	ld.param.b32 	%r10492, [retval0+8];
	} // callseq 172
$L__BB0_734:
	add.s32 	%r10493, %r10492, 1;
$L__BB0_735:
	shl.b32 	%r5594, %r10493, 6;
	cvt.u64.u32 	%rd1292, %r5594;
	and.b64  	%rd1293, %rd1292, 64;
	mov.u64 	%rd1294, __cudart_sin_cos_coeffs;
	add.s64 	%rd1295, %rd1294, %rd1293;
	mul.rn.f64 	%fd8308, %fd27595, %fd27595;
	and.b32  	%r5595, %r10493, 1;
	setp.eq.b32 	%p1283, %r5595, 1;
	selp.f64 	%fd8309, 0dBDA8FF8320FD8164, 0d3DE5DB65F9785EBA, %p1283;
	ld.global.nc.v2.f64 	{%fd8310, %fd8311}, [%rd1295];
	fma.rn.f64 	%fd8312, %fd8309, %fd8308, %fd8310;
	fma.rn.f64 	%fd8313, %fd8312, %fd8308, %fd8311;
	ld.global.nc.v2.f64 	{%fd8314, %fd8315}, [%rd1295+16];
	fma.rn.f64 	%fd8316, %fd8313, %fd8308, %fd8314;
	fma.rn.f64 	%fd8317, %fd8316, %fd8308, %fd8315;
	ld.global.nc.v2.f64 	{%fd8318, %fd8319}, [%rd1295+32];
	fma.rn.f64 	%fd8320, %fd8317, %fd8308, %fd8318;
	fma.rn.f64 	%fd8321, %fd8320, %fd8308, %fd8319;
	fma.rn.f64 	%fd8322, %fd8321, %fd27595, %fd27595;
	fma.rn.f64 	%fd8323, %fd8321, %fd8308, 0d3FF0000000000000;
	selp.f64 	%fd8324, %fd8323, %fd8322, %p1283;
	and.b32  	%r5596, %r10493, 2;
	setp.eq.s32 	%p1284, %r5596, 0;
	mov.f64 	%fd8325, 0d0000000000000000;
	sub.f64 	%fd8326, %fd8325, %fd8324;
	selp.f64 	%fd624, %fd8324, %fd8326, %p1284;
	mov.f64 	%fd27596, %fd28514;
	mov.u32 	%r10494, %r11450;
	@%p1 bra 	$L__BB0_737;
	{ // callseq 173, 0
	.param .b64 param0;
	st.param.f64 	[param0], %fd1;
	.param .align 16 .b8 retval0[16];
	call.uni (retval0), 
	__internal_trig_reduction_slowpathd, 
	(
	param0
	);
	ld.param.f64 	%fd27596, [retval0];
	ld.param.b32 	%r10494, [retval0+8];
	} // callseq 173
$L__BB0_737:
	shl.b32 	%r5598, %r10494, 6;
	cvt.u64.u32 	%rd1296, %r5598;
	and.b64  	%rd1297, %rd1296, 64;
	mov.u64 	%rd1298, __cudart_sin_cos_coeffs;
	add.s64 	%rd1299, %rd1298, %rd1297;
	mul.rn.f64 	%fd8328, %fd27596, %fd27596;
	and.b32  	%r5599, %r10494, 1;
	setp.eq.b32 	%p1285, %r5599, 1;
	selp.f64 	%fd8329, 0dBDA8FF8320FD8164, 0d3DE5DB65F9785EBA, %p1285;
	ld.global.nc.v2.f64 	{%fd8330, %fd8331}, [%rd1299];
	fma.rn.f64 	%fd8332, %fd8329, %fd8328, %fd8330;
	fma.rn.f64 	%fd8333, %fd8332, %fd8328, %fd8331;
	ld.global.nc.v2.f64 	{%fd8334, %fd8335}, [%rd1299+16];
	fma.rn.f64 	%fd8336, %fd8333, %fd8328, %fd8334;
	fma.rn.f64 	%fd8337, %fd8336, %fd8328, %fd8335;
	ld.global.nc.v2.f64 	{%fd8338, %fd8339}, [%rd1299+32];
	fma.rn.f64 	%fd8340, %fd8337, %fd8328, %fd8338;
	fma.rn.f64 	%fd8341, %fd8340, %fd8328, %fd8339;
	fma.rn.f64 	%fd8342, %fd8341, %fd27596, %fd27596;
	fma.rn.f64 	%fd8343, %fd8341, %fd8328, 0d3FF0000000000000;
	selp.f64 	%fd8344, %fd8343, %fd8342, %p1285;
	and.b32  	%r5600, %r10494, 2;
	setp.eq.s32 	%p1286, %r5600, 0;
	mov.f64 	%fd8345, 0d0000000000000000;
	sub.f64 	%fd8346, %fd8345, %fd8344;
	selp.f64 	%fd8347, %fd8344, %fd8346, %p1286;
	mul.f64 	%fd8348, %fd607, %fd8347;
	fma.rn.f64 	%fd8349, %fd614, %fd624, %fd8348;
	add.f64 	%fd8350, %fd7, %fd8349;
	mul.f64 	%fd8351, %fd607, %fd624;
	mul.f64 	%fd8352, %fd614, %fd8347;
	sub.f64 	%fd8353, %fd8351, %fd8352;
	add.f64 	%fd8354, %fd8, %fd8353;
	mov.f64 	%fd8355, 0d3FE0000000000000;
	copysign.f64 	%fd8356, %fd8350, %fd8355;
	add.rz.f64 	%fd8357, %fd8350, %fd8356;
	cvt.rzi.f64.f64 	%fd8358, %fd8357;
	cvt.rzi.s32.f64 	%r850, %fd8358;
	copysign.f64 	%fd8359, %fd8354, %fd8355;
	add.rz.f64 	%fd8360, %fd8354, %fd8359;
	cvt.rzi.f64.f64 	%fd8361, %fd8360;
	cvt.rzi.s32.f64 	%r851, %fd8361;
	setp.lt.s32 	%p1287, %r850, 0;
	setp.ge.s32 	%p1288, %r850, %r4273;
	or.pred  	%p1289, %p1287, %p1288;
	setp.lt.s32 	%p1290, %r851, 0;
	setp.ge.s32 	%p1291, %r851, %r4274;
	or.pred  	%p1292, %p1290, %p1291;
	or.pred  	%p1294, %p1289, %p1292;
	mov.b16 	%rs4362, 0;
	mov.u16 	%rs4363, %rs4362;
	mov.u16 	%rs4364, %rs4362;
	@%p1294 bra 	$L__BB0_739;
	mul.lo.s32 	%r5601, %r851, %r4275;
	cvt.u64.u32 	%rd1300, %r5601;
	shl.b32 	%r5602, %r850, 2;
	cvt.u64.u32 	%rd1301, %r5602;
	add.s64 	%rd1302, %rd1300, %rd1301;
	add.s64 	%rd1303, %rd1, %rd1302;
	ld.global.u8 	%rs4363, [%rd1303];
	ld.global.u8 	%rs4362, [%rd1303+1];
	ld.global.u8 	%rs4364, [%rd1303+2];
$L__BB0_739:
	setp.eq.f64 	%p1295, %fd2, 0d7FF0000000000000;
	st.local.u8 	[%rd45+5], %rs4364;
	and.b16  	%rs2771, %rs4364, 255;
	st.local.u8 	[%rd46+5], %rs4362;
	and.b16  	%rs2772, %rs4362, 255;
	st.local.u8 	[%rd47+5], %rs4363;
	and.b16  	%rs2773, %rs4363, 255;
	cvt.rn.f64.u16 	%fd8362, %rs2771;
	mul.f64 	%fd8363, %fd8362, 0d3FD322D0E5604189;
	cvt.rn.f64.u16 	%fd8364, %rs2772;
	fma.rn.f64 	%fd8365, %fd8364, 0d3FE2C8B439581062, %fd8363;
	cvt.rn.f64.u16 	%fd8366, %rs2773;
	fma.rn.f64 	%fd8367, %fd8366, 0d3FBD2F1A9FBE76C9, %fd8365;
	cvt.rzi.u32.f64 	%r5604, %fd8367;
	st.local.u8 	[%rd48+5], %r5604;
	add.s32 	%r5605, %r818, %r4281;
	div.s32 	%r5606, %r5605, %r4277;
	max.s32 	%r852, %r5606, 0;
	mov.b32 	%r10496, 1;
	mov.f64 	%fd27598, %fd28513;
	@%p1295 bra 	$L__BB0_743;
	setp.ltu.f64 	%p1296, %fd2, 0d41E0000000000000;
	mov.f64 	%fd27598, %fd28512;
	mov.u32 	%r10495, %r11448;
	@%p1296 bra 	$L__BB0_742;
	{ // callseq 174, 0
	.param .b64 param0;
	st.param.f64 	[param0], %fd1;
	.param .align 16 .b8 retval0[16];
	call.uni (retval0), 
	__internal_trig_reduction_slowpathd, 
	(
	param0
	);
	ld.param.f64 	%fd27598, [retval0];
	ld.param.b32 	%r10495, [retval0+8];
	} // callseq 174
$L__BB0_742:
	add.s32 	%r10496, %r10495, 1;
$L__BB0_743:
	shl.b32 	%r5608, %r10496, 6;
	cvt.u64.u32 	%rd1304, %r5608;
	and.b64  	%rd1305, %rd1304, 64;
	mov.u64 	%rd1306, __cudart_sin_cos_coeffs;
	add.s64 	%rd1307, %rd1306, %rd1305;
	mul.rn.f64 	%fd8369, %fd27598, %fd27598;
	and.b32  	%r5609, %r10496, 1;
	setp.eq.b32 	%p1297, %r5609, 1;
	selp.f64 	%fd8370, 0dBDA8FF8320FD8164, 0d3DE5DB65F9785EBA, %p1297;
	ld.global.nc.v2.f64 	{%fd8371, %fd8372}, [%rd1307];
	fma.rn.f64 	%fd8373, %fd8370, %fd8369, %fd8371;
	fma.rn.f64 	%fd8374, %fd8373, %fd8369, %fd8372;
	ld.global.nc.v2.f64 	{%fd8375, %fd8376}, [%rd1307+16];
	fma.rn.f64 	%fd8377, %fd8374, %fd8369, %fd8375;
	fma.rn.f64 	%fd8378, %fd8377, %fd8369, %fd8376;
	ld.global.nc.v2.f64 	{%fd8379, %fd8380}, [%rd1307+32];
	fma.rn.f64 	%fd8381, %fd8378, %fd8369, %fd8379;
	fma.rn.f64 	%fd8382, %fd8381, %fd8369, %fd8380;
	fma.rn.f64 	%fd8383, %fd8382, %fd27598, %fd27598;
	fma.rn.f64 	%fd8384, %fd8382, %fd8369, 0d3FF0000000000000;
	selp.f64 	%fd8385, %fd8384, %fd8383, %p1297;
	and.b32  	%r5610, %r10496, 2;
	setp.eq.s32 	%p1298, %r5610, 0;
	mov.f64 	%fd8386, 0d0000000000000000;
	sub.f64 	%fd8387, %fd8386, %fd8385;
	selp.f64 	%fd630, %fd8385, %fd8387, %p1298;
	mov.f64 	%fd27599, %fd28514;
	mov.u32 	%r10497, %r11450;
	@%p1 bra 	$L__BB0_745;
	{ // callseq 175, 0
	.param .b64 param0;
	st.param.f64 	[param0], %fd1;
	.param .align 16 .b8 retval0[16];
	call.uni (retval0), 
	__internal_trig_reduction_slowpathd, 
	(
	param0
	);
	ld.param.f64 	%fd27599, [retval0];
	ld.param.b32 	%r10497, [retval0+8];
	} // callseq 175
$L__BB0_745:
	shl.b32 	%r5612, %r10497, 6;
	cvt.u64.u32 	%rd1308, %r5612;
	and.b64  	%rd1309, %rd1308, 64;
	mov.u64 	%rd1310, __cudart_sin_cos_coeffs;
	add.s64 	%rd1311, %rd1310, %rd1309;
	mul.rn.f64 	%fd8389, %fd27599, %fd27599;
	and.b32  	%r5613, %r10497, 1;
	setp.eq.b32 	%p1299, %r5613, 1;
	selp.f64 	%fd8390, 0dBDA8FF8320FD8164, 0d3DE5DB65F9785EBA, %p1299;
	ld.global.nc.v2.f64 	{%fd8391, %fd8392}, [%rd1311];
	fma.rn.f64 	%fd8393, %fd8390, %fd8389, %fd8391;
	fma.rn.f64 	%fd8394, %fd8393, %fd8389, %fd8392;
	ld.global.nc.v2.f64 	{%fd8395, %fd8396}, [%rd1311+16];
	fma.rn.f64 	%fd8397, %fd8394, %fd8389, %fd8395;
	fma.rn.f64 	%fd8398, %fd8397, %fd8389, %fd8396;
	ld.global.nc.v2.f64 	{%fd8399, %fd8400}, [%rd1311+32];
	fma.rn.f64 	%fd8401, %fd8398, %fd8389, %fd8399;
	fma.rn.f64 	%fd8402, %fd8401, %fd8389, %fd8400;
	fma.rn.f64 	%fd8403, %fd8402, %fd27599, %fd27599;
	fma.rn.f64 	%fd8404, %fd8402, %fd8389, 0d3FF0000000000000;
	selp.f64 	%fd8405, %fd8404, %fd8403, %p1299;
	and.b32  	%r5614, %r10497, 2;
	setp.eq.s32 	%p1300, %r5614, 0;
	mov.f64 	%fd8406, 0d0000000000000000;
	sub.f64 	%fd8407, %fd8406, %fd8405;
	selp.f64 	%fd8408, %fd8405, %fd8407, %p1300;
	min.s32 	%r5615, %r852, %r9;
	cvt.rn.f64.s32 	%fd8409, %r5615;
	sub.f64 	%fd633, %fd8409, %fd6;
	mul.f64 	%fd8410, %fd633, %fd8408;
	fma.rn.f64 	%fd8411, %fd592, %fd630, %fd8410;
	add.f64 	%fd8412, %fd7, %fd8411;
	mul.f64 	%fd8413, %fd633, %fd630;
	mul.f64 	%fd8414, %fd592, %fd8408;
	sub.f64 	%fd8415, %fd8413, %fd8414;
	add.f64 	%fd8416, %fd8, %fd8415;
	mov.f64 	%fd8417, 0d3FE0000000000000;
	copysign.f64 	%fd8418, %fd8412, %fd8417;
	add.rz.f64 	%fd8419, %fd8412, %fd8418;
	cvt.rzi.f64.f64 	%fd8420, %fd8419;
	cvt.rzi.s32.f64 	%r859, %fd8420;
	copysign.f64 	%fd8421, %fd8416, %fd8417;
	add.rz.f64 	%fd8422, %fd8416, %fd8421;
	cvt.rzi.f64.f64 	%fd8423, %fd8422;
	cvt.rzi.s32.f64 	%r860, %fd8423;
	setp.lt.s32 	%p1301, %r859, 0;
	setp.ge.s32 	%p1302, %r859, %r4273;
	or.pred  	%p1303, %p1301, %p1302;
	setp.lt.s32 	%p1304, %r860, 0;
	setp.ge.s32 	%p1305, %r860, %r4274;
	or.pred  	%p1306, %p1304, %p1305;
	or.pred  	%p1308, %p1303, %p1306;
	mov.b16 	%rs4365, 0;
	mov.u16 	%rs4366, %rs4365;
	mov.u16 	%rs4367, %rs4365;
	@%p1308 bra 	$L__BB0_747;
	mul.lo.s32 	%r5616, %r860, %r4275;
	cvt.u64.u32 	%rd1312, %r5616;
	shl.b32 	%r5617, %r859, 2;
	cvt.u64.u32 	%rd1313, %r5617;
	add.s64 	%rd1314, %rd1312, %rd1313;
	add.s64 	%rd1315, %rd1, %rd1314;
	ld.global.u8 	%rs4366, [%rd1315];
	ld.global.u8 	%rs4365, [%rd1315+1];
	ld.global.u8 	%rs4367, [%rd1315+2];
$L__BB0_747:
	setp.eq.f64 	%p1309, %fd2, 0d7FF0000000000000;
	st.local.u8 	[%rd45+6], %rs4367;
	and.b16  	%rs2775, %rs4367, 255;
	st.local.u8 	[%rd46+6], %rs4365;
	and.b16  	%rs2776, %rs4365, 255;
	st.local.u8 	[%rd47+6], %rs4366;
	and.b16  	%rs2777, %rs4366, 255;
	cvt.rn.f64.u16 	%fd8424, %rs2775;
	mul.f64 	%fd8425, %fd8424, 0d3FD322D0E5604189;
	cvt.rn.f64.u16 	%fd8426, %rs2776;
	fma.rn.f64 	%fd8427, %fd8426, 0d3FE2C8B439581062, %fd8425;
	cvt.rn.f64.u16 	%fd8428, %rs2777;
	fma.rn.f64 	%fd8429, %fd8428, 0d3FBD2F1A9FBE76C9, %fd8427;
	cvt.rzi.u32.f64 	%r5619, %fd8429;
	st.local.u8 	[%rd48+6], %r5619;
	mov.b32 	%r10499, 1;
	mov.f64 	%fd27601, %fd28513;
	@%p1309 bra 	$L__BB0_751;
	setp.ltu.f64 	%p1310, %fd2, 0d41E0000000000000;
	mov.f64 	%fd27601, %fd28512;
	mov.u32 	%r10498, %r11448;
	@%p1310 bra 	$L__BB0_750;
	{ // callseq 176, 0
	.param .b64 param0;
	st.param.f64 	[param0], %fd1;
	.param .align 16 .b8 retval0[16];
	call.uni (retval0), 
	__internal_trig_reduction_slowpathd, 
	(
	param0
	);
	ld.param.f64 	%fd27601, [retval0];
	ld.param.b32 	%r10498, [retval0+8];
	} // callseq 176
$L__BB0_750:
	add.s32 	%r10499, %r10498, 1;
$L__BB0_751:
	shl.b32 	%r5621, %r10499, 6;
	cvt.u64.u32 	%rd1316, %r5621;
	and.b64  	%rd1317, %rd1316, 64;
	mov.u64 	%rd1318, __cudart_sin_cos_coeffs;
	add.s64 	%rd1319, %rd1318, %rd1317;
	mul.rn.f64 	%fd8431, %fd27601, %fd27601;
	and.b32  	%r5622, %r10499, 1;
	setp.eq.b32 	%p1311, %r5622, 1;
	selp.f64 	%fd8432, 0dBDA8FF8320FD8164, 0d3DE5DB65F9785EBA, %p1311;
	ld.global.nc.v2.f64 	{%fd8433, %fd8434}, [%rd1319];
	fma.rn.f64 	%fd8435, %fd8432, %fd8431, %fd8433;
	fma.rn.f64 	%fd8436, %fd8435, %fd8431, %fd8434;
	ld.global.nc.v2.f64 	{%fd8437, %fd8438}, [%rd1319+16];
	fma.rn.f64 	%fd8439, %fd8436, %fd8431, %fd8437;
	fma.rn.f64 	%fd8440, %fd8439, %fd8431, %fd8438;
	ld.global.nc.v2.f64 	{%fd8441, %fd8442}, [%rd1319+32];
	fma.rn.f64 	%fd8443, %fd8440, %fd8431, %fd8441;
	fma.rn.f64 	%fd8444, %fd8443, %fd8431, %fd8442;
	fma.rn.f64 	%fd8445, %fd8444, %fd27601, %fd27601;
	fma.rn.f64 	%fd8446, %fd8444, %fd8431, 0d3FF0000000000000;
	selp.f64 	%fd8447, %fd8446, %fd8445, %p1311;
	and.b32  	%r5623, %r10499, 2;
	setp.eq.s32 	%p1312, %r5623, 0;
	mov.f64 	%fd8448, 0d0000000000000000;
	sub.f64 	%fd8449, %fd8448, %fd8447;
	selp.f64 	%fd637, %fd8447, %fd8449, %p1312;
	mov.f64 	%fd27602, %fd28514;
	mov.u32 	%r10500, %r11450;
	@%p1 bra 	$L__BB0_753;
	{ // callseq 177, 0
	.param .b64 param0;
	st.param.f64 	[param0], %fd1;
	.param .align 16 .b8 retval0[16];
	call.uni (retval0), 
	__internal_trig_reduction_slowpathd, 
	(
	param0
	);
	ld.param.f64 	%fd27602, [retval0];
	ld.param.b32 	%r10500, [retval0+8];
	} // callseq 177
$L__BB0_753:
	shl.b32 	%r5625, %r10500, 6;
	cvt.u64.u32 	%rd1320, %r5625;
	and.b64  	%rd1321, %rd1320, 64;
	mov.u64 	%rd1322, __cudart_sin_cos_coeffs;
	add.s64 	%rd1323, %rd1322, %rd1321;
	mul.rn.f64 	%fd8451, %fd27602, %fd27602;
	and.b32  	%r5626, %r10500, 1;
	setp.eq.b32 	%p1313, %r5626, 1;
	selp.f64 	%fd8452, 0dBDA8FF8320FD8164, 0d3DE5DB65F9785EBA, %p1313;
	ld.global.nc.v2.f64 	{%fd8453, %fd8454}, [%rd1323];
	fma.rn.f64 	%fd8455, %fd8452, %fd8451, %fd8453;
	fma.rn.f64 	%fd8456, %fd8455, %fd8451, %fd8454;
	ld.global.nc.v2.f64 	{%fd8457, %fd8458}, [%rd1323+16];
	fma.rn.f64 	%fd8459, %fd8456, %fd8451, %fd8457;
	fma.rn.f64 	%fd8460, %fd8459, %fd8451, %fd8458;
	ld.global.nc.v2.f64 	{%fd8461, %fd8462}, [%rd1323+32];
	fma.rn.f64 	%fd8463, %fd8460, %fd8451, %fd8461;
	fma.rn.f64 	%fd8464, %fd8463, %fd8451, %fd8462;
	fma.rn.f64 	%fd8465, %fd8464, %fd27602, %fd27602;
	fma.rn.f64 	%fd8466, %fd8464, %fd8451, 0d3FF0000000000000;
	selp.f64 	%fd8467, %fd8466, %fd8465, %p1313;
	and.b32  	%r5627, %r10500, 2;
	setp.eq.s32 	%p1314, %r5627, 0;
	mov.f64 	%fd8468, 0d0000000000000000;
	sub.f64 	%fd8469, %fd8468, %fd8467;
	selp.f64 	%fd8470, %fd8467, %fd8469, %p1314;
	mul.f64 	%fd8471, %fd633, %fd8470;
	fma.rn.f64 	%fd8472, %fd614, %fd637, %fd8471;
	add.f64 	%fd8473, %fd7, %fd8472;
	mul.f64 	%fd8474, %fd633, %fd637;
	mul.f64 	%fd8475, %fd614, %fd8470;
	sub.f64 	%fd8476, %fd8474, %fd8475;
	add.f64 	%fd8477, %fd8, %fd8476;
	mov.f64 	%fd8478, 0d3FE0000000000000;
	copysign.f64 	%fd8479, %fd8473, %fd8478;
	add.rz.f64 	%fd8480, %fd8473, %fd8479;
	cvt.rzi.f64.f64 	%fd8481, %fd8480;
	cvt.rzi.s32.f64 	%r867, %fd8481;
	copysign.f64 	%fd8482, %fd8477, %fd8478;
	add.rz.f64 	%fd8483, %fd8477, %fd8482;
	cvt.rzi.f64.f64 	%fd8484, %fd8483;
	cvt.rzi.s32.f64 	%r868, %fd8484;
	setp.lt.s32 	%p1315, %r867, 0;
	setp.ge.s32 	%p1316, %r867, %r4273;
	or.pred  	%p1317, %p1315, %p1316;
	setp.lt.s32 	%p1318, %r868, 0;
	setp.ge.s32 	%p1319, %r868, %r4274;
	or.pred  	%p1320, %p1318, %p1319;
	or.pred  	%p1322, %p1317, %p1320;
	mov.b16 	%rs4368, 0;
	mov.u16 	%rs4369, %rs4368;
	mov.u16 	%rs4370, %rs4368;
	@%p1322 bra 	$L__BB0_755;
	mul.lo.s32 	%r5628, %r868, %r4275;
	cvt.u64.u32 	%rd1324, %r5628;
	shl.b32 	%r5629, %r867, 2;
	cvt.u64.u32 	%rd1325, %r5629;
	add.s64 	%rd1326, %rd1324, %rd1325;
	add.s64 	%rd1327, %rd1, %rd1326;
	ld.global.u8 	%rs4369, [%rd1327];
	ld.global.u8 	%rs4368, [%rd1327+1];
	ld.global.u8 	%rs4370, [%rd1327+2];
$L__BB0_755:
	st.local.u8 	[%rd45+7], %rs4370;
	and.b16  	%rs2779, %rs4370, 255;
	st.local.u8 	[%rd46+7], %rs4368;
	and.b16  	%rs2780, %rs4368, 255;
	st.local.u8 	[%rd47+7], %rs4369;
	and.b16  	%rs2781, %rs4369, 255;
	cvt.rn.f64.u16 	%fd8485, %rs2779;
	mul.f64 	%fd8486, %fd8485, 0d3FD322D0E5604189;
	cvt.rn.f64.u16 	%fd8487, %rs2780;
	fma.rn.f64 	%fd8488, %fd8487, 0d3FE2C8B439581062, %fd8486;
	cvt.rn.f64.u16 	%fd8489, %rs2781;
	fma.rn.f64 	%fd8490, %fd8489, 0d3FBD2F1A9FBE76C9, %fd8488;
	cvt.rzi.u32.f64 	%r5630, %fd8490;
	st.local.u8 	[%rd48+7], %r5630;
	add.s32 	%r10401, %r10401, 8;
$L__BB0_756:
	xor.b32  	%r5631, %r68, 3;
	setp.ge.u32 	%p1323, %r5631, %r68;
	@%p1323 bra 	$L__BB0_957;
	add.s32 	%r871, %r142, 3;
	setp.lt.s32 	%p1324, %r871, 0;
	setp.ge.s32 	%p1325, %r871, %r4278;
	or.pred  	%p1326, %p1324, %p1325;
	or.pred  	%p1327, %p1326, %p4;
	@%p1327 bra 	$L__BB0_823;
	setp.eq.f64 	%p1328, %fd2, 0d7FF0000000000000;
	mul.lo.s32 	%r5633, %r871, %r4280;
	shl.b32 	%r872, %r5633, 1;
	mul.lo.s32 	%r873, %r581, %r4281;
	mov.b32 	%r10503, 1;
	mov.f64 	%fd27604, %fd28513;
	@%p1328 bra 	$L__BB0_762;
	setp.ltu.f64 	%p1329, %fd2, 0d41E0000000000000;
	mov.f64 	%fd27604, %fd28512;
	mov.u32 	%r10502, %r11448;
	@%p1329 bra 	$L__BB0_761;
	{ // callseq 178, 0
	.param .b64 param0;
	st.param.f64 	[param0], %fd1;
	.param .align 16 .b8 retval0[16];
	call.uni (retval0), 
	__internal_trig_reduction_slowpathd, 
	(
	param0
	);
	ld.param.f64 	%fd27604, [retval0];
	ld.param.b32 	%r10502, [retval0+8];
	} // callseq 178
$L__BB0_761:
	add.s32 	%r10503, %r10502, 1;
$L__BB0_762:
	shl.b32 	%r5635, %r10503, 6;
	cvt.u64.u32 	%rd1328, %r5635;
	and.b64  	%rd1329, %rd1328, 64;
	mov.u64 	%rd1330, __cudart_sin_cos_coeffs;
	add.s64 	%rd1331, %rd1330, %rd1329;
	mul.rn.f64 	%fd8492, %fd27604, %fd27604;
	and.b32  	%r5636, %r10503, 1;
	setp.eq.b32 	%p1330, %r5636, 1;
	selp.f64 	%fd8493, 0dBDA8FF8320FD8164, 0d3DE5DB65F9785EBA, %p1330;
	ld.global.nc.v2.f64 	{%fd8494, %fd8495}, [%rd1331];
	fma.rn.f64 	%fd8496, %fd8493, %fd8492, %fd8494;
	fma.rn.f64 	%fd8497, %fd8496, %fd8492, %fd8495;
	ld.global.nc.v2.f64 	{%fd8498, %fd8499}, [%rd1331+16];
	fma.rn.f64 	%fd8500, %fd8497, %fd8492, %fd8498;
	fma.rn.f64 	%fd8501, %fd8500, %fd8492, %fd8499;
	ld.global.nc.v2.f64 	{%fd8502, %fd8503}, [%rd1331+32];
	fma.rn.f64 	%fd8504, %fd8501, %fd8492, %fd8502;
	fma.rn.f64 	%fd8505, %fd8504, %fd8492, %fd8503;
	fma.rn.f64 	%fd8506, %fd8505, %fd27604, %fd27604;
	fma.rn.f64 	%fd8507, %fd8505, %fd8492, 0d3FF0000000000000;
	selp.f64 	%fd8508, %fd8507, %fd8506, %p1330;
	and.b32  	%r5637, %r10503, 2;
	setp.eq.s32 	%p1331, %r5637, 0;
	mov.f64 	%fd8509, 0d0000000000000000;
	sub.f64 	%fd8510, %fd8509, %fd8508;
	selp.f64 	%fd643, %fd8508, %fd8510, %p1331;
	mov.f64 	%fd27605, %fd28514;
	mov.u32 	%r10504, %r11450;
	@%p1 bra 	$L__BB0_764;
	{ // callseq 179, 0
	.param .b64 param0;
	st.param.f64 	[param0], %fd1;
	.param .align 16 .b8 retval0[16];
	call.uni (retval0), 
	__internal_trig_reduction_slowpathd, 
	(
	param0
	);
	ld.param.f64 	%fd27605, [retval0];
	ld.param.b32 	%r10504, [retval0+8];
	} // callseq 179
$L__BB0_764:
	shl.b32 	%r5639, %r10504, 6;
	cvt.u64.u32 	%rd1332, %r5639;
	and.b64  	%rd1333, %rd1332, 64;
	mov.u64 	%rd1334, __cudart_sin_cos_coeffs;
	add.s64 	%rd1335, %rd1334, %rd1333;
	mul.rn.f64 	%fd8512, %fd27605, %fd27605;
	and.b32  	%r5640, %r10504, 1;
	setp.eq.b32 	%p1332, %r5640, 1;
	selp.f64 	%fd8513, 0dBDA8FF8320FD8164, 0d3DE5DB65F9785EBA, %p1332;
	ld.global.nc.v2.f64 	{%fd8514, %fd8515}, [%rd1335];
	fma.rn.f64 	%fd8516, %fd8513, %fd8512, %fd8514;
	fma.rn.f64 	%fd8517, %fd8516, %fd8512, %fd8515;
	ld.global.nc.v2.f64 	{%fd8518, %fd8519}, [%rd1335+16];
	fma.rn.f64 	%fd8520, %fd8517, %fd8512, %fd8518;
	fma.rn.f64 	%fd8521, %fd8520, %fd8512, %fd8519;
	ld.global.nc.v2.f64 	{%fd8522, %fd8523}, [%rd1335+32];
	fma.rn.f64 	%fd8524, %fd8521, %fd8512, %fd8522;
	fma.rn.f64 	%fd8525, %fd8524, %fd8512, %fd8523;
	fma.rn.f64 	%fd8526, %fd8525, %fd27605, %fd27605;
	fma.rn.f64 	%fd8527, %fd8525, %fd8512, 0d3FF0000000000000;
	selp.f64 	%fd8528, %fd8527, %fd8526, %p1332;
	and.b32  	%r5641, %r10504, 2;
	setp.eq.s32 	%p1333, %r5641, 0;
	mov.f64 	%fd8529, 0d0000000000000000;
	sub.f64 	%fd8530, %fd8529, %fd8528;
	selp.f64 	%fd8531, %fd8528, %fd8530, %p1333;
	div.s32 	%r5642, %r872, %r4276;
	max.s32 	%r5643, %r5642, 0;
	min.s32 	%r5644, %r5643, %r8;
	cvt.rn.f64.s32 	%fd8532, %r5644;
	sub.f64 	%fd646, %fd8532, %fd5;
	div.s32 	%r5645, %r873, %r4277;
	max.s32 	%r5646, %r5645, 0;
	min.s32 	%r5647, %r5646, %r9;
	cvt.rn.f64.s32 	%fd8533, %r5647;
	sub.f64 	%fd647, %fd8533, %fd6;
	mul.f64 	%fd8534, %fd647, %fd8531;
	fma.rn.f64 	%fd8535, %fd646, %fd643, %fd8534;
	add.f64 	%fd8536, %fd7, %fd8535;
	mul.f64 	%fd8537, %fd647, %fd643;
	mul.f64 	%fd8538, %fd646, %fd8531;
	sub.f64 	%fd8539, %fd8537, %fd8538;
	add.f64 	%fd8540, %fd8, %fd8539;
	mov.f64 	%fd8541, 0d3FE0000000000000;
	copysign.f64 	%fd8542, %fd8536, %fd8541;
	add.rz.f64 	%fd8543, %fd8536, %fd8542;
	cvt.rzi.f64.f64 	%fd8544, %fd8543;
	cvt.rzi.s32.f64 	%r880, %fd8544;
	copysign.f64 	%fd8545, %fd8540, %fd8541;
	add.rz.f64 	%fd8546, %fd8540, %fd8545;
	cvt.rzi.f64.f64 	%fd8547, %fd8546;
	cvt.rzi.s32.f64 	%r881, %fd8547;
	setp.lt.s32 	%p1334, %r880, 0;
	setp.ge.s32 	%p1335, %r880, %r4273;
	or.pred  	%p1336, %p1334, %p1335;
	setp.lt.s32 	%p1337, %r881, 0;
	setp.ge.s32 	%p1338, %r881, %r4274;
	or.pred  	%p1339, %p1337, %p1338;
	or.pred  	%p1341, %p1336, %p1339;
	mov.b16 	%rs4371, 0;
	mov.u16 	%rs4372, %rs4371;
	mov.u16 	%rs4373, %rs4371;
	@%p1341 bra 	$L__BB0_766;
	mul.lo.s32 	%r5648, %r881, %r4275;
	cvt.u64.u32 	%rd1336, %r5648;
	shl.b32 	%r5649, %r880, 2;
	cvt.u64.u32 	%rd1337, %r5649;
	add.s64 	%rd1338, %rd1336, %rd1337;
	add.s64 	%rd1339, %rd1, %rd1338;
	ld.global.u8 	%rs4372, [%rd1339];
	ld.global.u8 	%rs4371, [%rd1339+1];
	ld.global.u8 	%rs4373, [%rd1339+2];
$L__BB0_766:
	setp.eq.f64 	%p1342, %fd2, 0d7FF0000000000000;
	cvt.u64.u32 	%rd1340, %r10401;
	add.s64 	%rd49, %rd2, %rd1340;
	st.local.u8 	[%rd49], %rs4373;
	and.b16  	%rs2783, %rs4373, 255;
	add.s64 	%rd50, %rd3, %rd1340;
	st.local.u8 	[%rd50], %rs4371;
	and.b16  	%rs2784, %rs4371, 255;
	add.s64 	%rd51, %rd4, %rd1340;
	st.local.u8 	[%rd51], %rs4372;
	and.b16  	%rs2785, %rs4372, 255;
	cvt.rn.f64.u16 	%fd8548, %rs2783;
	mul.f64 	%fd8549, %fd8548, 0d3FD322D0E5604189;
	cvt.rn.f64.u16 	%fd8550, %rs2784;
	fma.rn.f64 	%fd8551, %fd8550, 0d3FE2C8B439581062, %fd8549;
	cvt.rn.f64.u16 	%fd8552, %rs2785;
	fma.rn.f64 	%fd8553, %fd8552, 0d3FBD2F1A9FBE76C9, %fd8551;
	cvt.rzi.u32.f64 	%r5651, %fd8553;
	add.s64 	%rd52, %rd5, %rd1340;
	st.local.u8 	[%rd52], %r5651;
	add.s32 	%r882, %r873, %r4281;
	mov.b32 	%r10506, 1;
	mov.f64 	%fd27607, %fd28513;
	@%p1342 bra 	$L__BB0_770;
	setp.ltu.f64 	%p1343, %fd2, 0d41E0000000000000;
	mov.f64 	%fd27607, %fd28512;
	mov.u32 	%r10505, %r11448;
	@%p1343 bra 	$L__BB0_769;
	{ // callseq 180, 0
	.param .b64 param0;
	st.param.f64 	[param0], %fd1;
	.param .align 16 .b8 retval0[16];
	call.uni (retval0), 
	__internal_trig_reduction_slowpathd, 
	(
	param0
	);
	ld.param.f64 	%fd27607, [retval0];
	ld.param.b32 	%r10505, [retval0+8];
	} // callseq 180
$L__BB0_769:
	add.s32 	%r10506, %r10505, 1;
$L__BB0_770:
	shl.b32 	%r5653, %r10506, 6;
	cvt.u64.u32 	%rd1341, %r5653;
	and.b64  	%rd1342, %rd1341, 64;
	mov.u64 	%rd1343, __cudart_sin_cos_coeffs;
	add.s64 	%rd1344, %rd1343, %rd1342;
	mul.rn.f64 	%fd8555, %fd27607, %fd27607;
	and.b32  	%r5654, %r10506, 1;
	setp.eq.b32 	%p1344, %r5654, 1;
	selp.f64 	%fd8556, 0dBDA8FF8320FD8164, 0d3DE5DB65F9785EBA, %p1344;
	ld.global.nc.v2.f64 	{%fd8557, %fd8558}, [%rd1344];
	fma.rn.f64 	%fd8559, %fd8556, %fd8555, %fd8557;
	fma.rn.f64 	%fd8560, %fd8559, %fd8555, %fd8558;
	ld.global.nc.v2.f64 	{%fd8561, %fd8562}, [%rd1344+16];
	fma.rn.f64 	%fd8563, %fd8560, %fd8555, %fd8561;
	fma.rn.f64 	%fd8564, %fd8563, %fd8555, %fd8562;
	ld.global.nc.v2.f64 	{%fd8565, %fd8566}, [%rd1344+32];
	fma.rn.f64 	%fd8567, %fd8564, %fd8555, %fd8565;
	fma.rn.f64 	%fd8568, %fd8567, %fd8555, %fd8566;
	fma.rn.f64 	%fd8569, %fd8568, %fd27607, %fd27607;
	fma.rn.f64 	%fd8570, %fd8568, %fd8555, 0d3FF0000000000000;
	selp.f64 	%fd8571, %fd8570, %fd8569, %p1344;
	and.b32  	%r5655, %r10506, 2;
	setp.eq.s32 	%p1345, %r5655, 0;
	mov.f64 	%fd8572, 0d0000000000000000;
	sub.f64 	%fd8573, %fd8572, %fd8571;
	selp.f64 	%fd651, %fd8571, %fd8573, %p1345;
	mov.f64 	%fd27608, %fd28514;
	mov.u32 	%r10507, %r11450;
	@%p1 bra 	$L__BB0_772;
	{ // callseq 181, 0
	.param .b64 param0;
	st.param.f64 	[param0], %fd1;
	.param .align 16 .b8 retval0[16];
	call.uni (retval0), 
	__internal_trig_reduction_slowpathd, 
	(
	param0
	);
	ld.param.f64 	%fd27608, [retval0];
	ld.param.b32 	%r10507, [retval0+8];
	} // callseq 181
$L__BB0_772:
	shl.b32 	%r5657, %r10507, 6;
	cvt.u64.u32 	%rd1345, %r5657;
	and.b64  	%rd1346, %rd1345, 64;
	mov.u64 	%rd1347, __cudart_sin_cos_coeffs;
	add.s64 	%rd1348, %rd1347, %rd1346;
	mul.rn.f64 	%fd8575, %fd27608, %fd27608;
	and.b32  	%r5658, %r10507, 1;
	setp.eq.b32 	%p1346, %r5658, 1;
	selp.f64 	%fd8576, 0dBDA8FF8320FD8164, 0d3DE5DB65F9785EBA, %p1346;
	ld.global.nc.v2.f64 	{%fd8577, %fd8578}, [%rd1348];
	fma.rn.f64 	%fd8579, %fd8576, %fd8575, %fd8577;
	fma.rn.f64 	%fd8580, %fd8579, %fd8575, %fd8578;
	ld.global.nc.v2.f64 	{%fd8581, %fd8582}, [%rd1348+16];
	fma.rn.f64 	%fd8583, %fd8580, %fd8575, %fd8581;
	fma.rn.f64 	%fd8584, %fd8583, %fd8575, %fd8582;
	ld.global.nc.v2.f64 	{%fd8585, %fd8586}, [%rd1348+32];
	fma.rn.f64 	%fd8587, %fd8584, %fd8575, %fd8585;
	fma.rn.f64 	%fd8588, %fd8587, %fd8575, %fd8586;
	fma.rn.f64 	%fd8589, %fd8588, %fd27608, %fd27608;
	fma.rn.f64 	%fd8590, %fd8588, %fd8575, 0d3FF0000000000000;
	selp.f64 	%fd8591, %fd8590, %fd8589, %p1346;
	and.b32  	%r5659, %r10507, 2;
	setp.eq.s32 	%p1347, %r5659, 0;
	mov.f64 	%fd8592, 0d0000000000000000;
	sub.f64 	%fd8593, %fd8592, %fd8591;
	selp.f64 	%fd8594, %fd8591, %fd8593, %p1347;
	div.s32 	%r5660, %r882, %r4277;
	max.s32 	%r5661, %r5660, 0;
	min.s32 	%r5662, %r5661, %r9;
	cvt.rn.f64.s32 	%fd8595, %r5662;
	sub.f64 	%fd654, %fd8595, %fd6;
	mul.f64 	%fd8596, %fd654, %fd8594;
	fma.rn.f64 	%fd8597, %fd646, %fd651, %fd8596;
	add.f64 	%fd8598, %fd7, %fd8597;
	mul.f64 	%fd8599, %fd654, %fd651;
	mul.f64 	%fd8600, %fd646, %fd8594;
	sub.f64 	%fd8601, %fd8599, %fd8600;
	add.f64 	%fd8602, %fd8, %fd8601;
	mov.f64 	%fd8603, 0d3FE0000000000000;
	copysign.f64 	%fd8604, %fd8598, %fd8603;
	add.rz.f64 	%fd8605, %fd8598, %fd8604;
	cvt.rzi.f64.f64 	%fd8606, %fd8605;
	cvt.rzi.s32.f64 	%r889, %fd8606;
	copysign.f64 	%fd8607, %fd8602, %fd8603;
	add.rz.f64 	%fd8608, %fd8602, %fd8607;
	cvt.rzi.f64.f64 	%fd8609, %fd8608;
	cvt.rzi.s32.f64 	%r890, %fd8609;
	setp.lt.s32 	%p1348, %r889, 0;
	setp.ge.s32 	%p1349, %r889, %r4273;
	or.pred  	%p1350, %p1348, %p1349;
	setp.lt.s32 	%p1351, %r890, 0;
	setp.ge.s32 	%p1352, %r890, %r4274;
	or.pred  	%p1353, %p1351, %p1352;
	or.pred  	%p1355, %p1350, %p1353;
	mov.b16 	%rs4374, 0;
	mov.u16 	%rs4375, %rs4374;
	mov.u16 	%rs4376, %rs4374;
	@%p1355 bra 	$L__BB0_774;
	mul.lo.s32 	%r5663, %r890, %r4275;
	cvt.u64.u32 	%rd1349, %r5663;
	shl.b32 	%r5664, %r889, 2;
	cvt.u64.u32 	%rd1350, %r5664;
	add.s64 	%rd1351, %rd1349, %rd1350;
	add.s64 	%rd1352, %rd1, %rd1351;
	ld.global.u8 	%rs4375, [%rd1352];
	ld.global.u8 	%rs4374, [%rd1352+1];
	ld.global.u8 	%rs4376, [%rd1352+2];
$L__BB0_774:
	setp.eq.f64 	%p1356, %fd2, 0d7FF0000000000000;
	st.local.u8 	[%rd49+1], %rs4376;
	and.b16  	%rs2787, %rs4376, 255;
	st.local.u8 	[%rd50+1], %rs4374;
	and.b16  	%rs2788, %rs4374, 255;
	st.local.u8 	[%rd51+1], %rs4375;
	and.b16  	%rs2789, %rs4375, 255;
	cvt.rn.f64.u16 	%fd8610, %rs2787;
	mul.f64 	%fd8611, %fd8610, 0d3FD322D0E5604189;
	cvt.rn.f64.u16 	%fd8612, %rs2788;
	fma.rn.f64 	%fd8613, %fd8612, 0d3FE2C8B439581062, %fd8611;
	cvt.rn.f64.u16 	%fd8614, %rs2789;
	fma.rn.f64 	%fd8615, %fd8614, 0d3FBD2F1A9FBE76C9, %fd8613;
	cvt.rzi.u32.f64 	%r5666, %fd8615;
	st.local.u8 	[%rd52+1], %r5666;
	add.s32 	%r891, %r882, %r4281;
	mov.b32 	%r10509, 1;
	mov.f64 	%fd27610, %fd28513;
	@%p1356 bra 	$L__BB0_778;
	setp.ltu.f64 	%p1357, %fd2, 0d41E0000000000000;
	mov.f64 	%fd27610, %fd28512;
	mov.u32 	%r10508, %r11448;
	@%p1357 bra 	$L__BB0_777;
	{ // callseq 182, 0
	.param .b64 param0;
	st.param.f64 	[param0], %fd1;
	.param .align 16 .b8 retval0[16];
	call.uni (retval0), 
	__internal_trig_reduction_slowpathd, 
	(
	param0
	);
	ld.param.f64 	%fd27610, [retval0];
	ld.param.b32 	%r10508, [retval0+8];
	} // callseq 182
$L__BB0_777:
	add.s32 	%r10509, %r10508, 1;
$L__BB0_778:
	shl.b32 	%r5668, %r10509, 6;
	cvt.u64.u32 	%rd1353, %r5668;
	and.b64  	%rd1354, %rd1353, 64;
	mov.u64 	%rd1355, __cudart_sin_cos_coeffs;
	add.s64 	%rd1356, %rd1355, %rd1354;
	mul.rn.f64 	%fd8617, %fd27610, %fd27610;
	and.b32  	%r5669, %r10509, 1;
	setp.eq.b32 	%p1358, %r5669, 1;
	selp.f64 	%fd8618, 0dBDA8FF8320FD8164, 0d3DE5DB65F9785EBA, %p1358;
	ld.global.nc.v2.f64 	{%fd8619, %fd8620}, [%rd1356];
	fma.rn.f64 	%fd8621, %fd8618, %fd8617, %fd8619;
	fma.rn.f64 	%fd8622, %fd8621, %fd8617, %fd8620;
	ld.global.nc.v2.f64 	{%fd8623, %fd8624}, [%rd1356+16];
	fma.rn.f64 	%fd8625, %fd8622, %fd8617, %fd8623;
	fma.rn.f64 	%fd8626, %fd8625, %fd8617, %fd8624;
	ld.global.nc.v2.f64 	{%fd8627, %fd8628}, [%rd1356+32];
	fma.rn.f64 	%fd8629, %fd8626, %fd8617, %fd8627;
	fma.rn.f64 	%fd8630, %fd8629, %fd8617, %fd8628;
	fma.rn.f64 	%fd8631, %fd8630, %fd27610, %fd27610;
	fma.rn.f64 	%fd8632, %fd8630, %fd8617, 0d3FF0000000000000;
	selp.f64 	%fd8633, %fd8632, %fd8631, %p1358;
	and.b32  	%r5670, %r10509, 2;
	setp.eq.s32 	%p1359, %r5670, 0;
	mov.f64 	%fd8634, 0d0000000000000000;
	sub.f64 	%fd8635, %fd8634, %fd8633;
	selp.f64 	%fd658, %fd8633, %fd8635, %p1359;
	mov.f64 	%fd27611, %fd28514;
	mov.u32 	%r10510, %r11450;
	@%p1 bra 	$L__BB0_780;
	{ // callseq 183, 0
	.param .b64 param0;
	st.param.f64 	[param0], %fd1;
	.param .align 16 .b8 retval0[16];
	call.uni (retval0), 
	__internal_trig_reduction_slowpathd, 
	(
	param0
	);
	ld.param.f64 	%fd27611, [retval0];
	ld.param.b32 	%r10510, [retval0+8];
	} // callseq 183
$L__BB0_780:
	shl.b32 	%r5672, %r10510, 6;
	cvt.u64.u32 	%rd1357, %r5672;
	and.b64  	%rd1358, %rd1357, 64;
	mov.u64 	%rd1359, __cudart_sin_cos_coeffs;
	add.s64 	%rd1360, %rd1359, %rd1358;
	mul.rn.f64 	%fd8637, %fd27611, %fd27611;
	and.b32  	%r5673, %r10510, 1;
	setp.eq.b32 	%p1360, %r5673, 1;
	selp.f64 	%fd8638, 0dBDA8FF8320FD8164, 0d3DE5DB65F9785EBA, %p1360;
	ld.global.nc.v2.f64 	{%fd8639, %fd8640}, [%rd1360];
	fma.rn.f64 	%fd8641, %fd8638, %fd8637, %fd8639;
	fma.rn.f64 	%fd8642, %fd8641, %fd8637, %fd8640;
	ld.global.nc.v2.f64 	{%fd8643, %fd8644}, [%rd1360+16];
	fma.rn.f64 	%fd8645, %fd8642, %fd8637, %fd8643;
	fma.rn.f64 	%fd8646, %fd8645, %fd8637, %fd8644;
	ld.global.nc.v2.f64 	{%fd8647, %fd8648}, [%rd1360+32];
	fma.rn.f64 	%fd8649, %fd8646, %fd8637, %fd8647;
	fma.rn.f64 	%fd8650, %fd8649, %fd8637, %fd8648;
	fma.rn.f64 	%fd8651, %fd8650, %fd27611, %fd27611;
	fma.rn.f64 	%fd8652, %fd8650, %fd8637, 0d3FF0000000000000;
	selp.f64 	%fd8653, %fd8652, %fd8651, %p1360;
	and.b32  	%r5674, %r10510, 2;
	setp.eq.s32 	%p1361, %r5674, 0;
	mov.f64 	%fd8654, 0d0000000000000000;
	sub.f64 	%fd8655, %fd8654, %fd8653;
	selp.f64 	%fd8656, %fd8653, %fd8655, %p1361;
	div.s32 	%r5675, %r891, %r4277;
	max.s32 	%r5676, %r5675, 0;
	min.s32 	%r5677, %r5676, %r9;
	cvt.rn.f64.s32 	%fd8657, %r5677;
	sub.f64 	%fd661, %fd8657, %fd6;
	mul.f64 	%fd8658, %fd661, %fd8656;
	fma.rn.f64 	%fd8659, %fd646, %fd658, %fd8658;
	add.f64 	%fd8660, %fd7, %fd8659;
	mul.f64 	%fd8661, %fd661, %fd658;
	mul.f64 	%fd8662, %fd646, %fd8656;
	sub.f64 	%fd8663, %fd8661, %fd8662;
	add.f64 	%fd8664, %fd8, %fd8663;
	mov.f64 	%fd8665, 0d3FE0000000000000;
	copysign.f64 	%fd8666, %fd8660, %fd8665;
	add.rz.f64 	%fd8667, %fd8660, %fd8666;
	cvt.rzi.f64.f64 	%fd8668, %fd8667;
	cvt.rzi.s32.f64 	%r898, %fd8668;
	copysign.f64 	%fd8669, %fd8664, %fd8665;
	add.rz.f64 	%fd8670, %fd8664, %fd8669;
	cvt.rzi.f64.f64 	%fd8671, %fd8670;
	cvt.rzi.s32.f64 	%r899, %fd8671;
	setp.lt.s32 	%p1362, %r898, 0;
	setp.ge.s32 	%p1363, %r898, %r4273;
	or.pred  	%p1364, %p1362, %p1363;
	setp.lt.s32 	%p1365, %r899, 0;
	setp.ge.s32 	%p1366, %r899, %r4274;
	or.pred  	%p1367, %p1365, %p1366;
	or.pred  	%p1369, %p1364, %p1367;
	mov.b16 	%rs4377, 0;
	mov.u16 	%rs4378, %rs4377;
	mov.u16 	%rs4379, %rs4377;
	@%p1369 bra 	$L__BB0_782;
	mul.lo.s32 	%r5678, %r899, %r4275;
	cvt.u64.u32 	%rd1361, %r5678;
	shl.b32 	%r5679, %r898, 2;
	cvt.u64.u32 	%rd1362, %r5679;
	add.s64 	%rd1363, %rd1361, %rd1362;
	add.s64 	%rd1364, %rd1, %rd1363;
	ld.global.u8 	%rs4378, [%rd1364];
	ld.global.u8 	%rs4377, [%rd1364+1];
	ld.global.u8 	%rs4379, [%rd1364+2];
$L__BB0_782:
	setp.eq.f64 	%p1370, %fd2, 0d7FF0000000000000;
	st.local.u8 	[%rd49+2], %rs4379;
	and.b16  	%rs2791, %rs4379, 255;
	st.local.u8 	[%rd50+2], %rs4377;
	and.b16  	%rs2792, %rs4377, 255;
	st.local.u8 	[%rd51+2], %rs4378;
	and.b16  	%rs2793, %rs4378, 255;
	cvt.rn.f64.u16 	%fd8672, %rs2791;
	mul.f64 	%fd8673, %fd8672, 0d3FD322D0E5604189;
	cvt.rn.f64.u16 	%fd8674, %rs2792;
	fma.rn.f64 	%fd8675, %fd8674, 0d3FE2C8B439581062, %fd8673;
	cvt.rn.f64.u16 	%fd8676, %rs2793;
	fma.rn.f64 	%fd8677, %fd8676, 0d3FBD2F1A9FBE76C9, %fd8675;
	cvt.rzi.u32.f64 	%r5681, %fd8677;
	st.local.u8 	[%rd52+2], %r5681;
	add.s32 	%r5682, %r872, %r4280;
	div.s32 	%r5683, %r5682, %r4276;
	max.s32 	%r900, %r5683, 0;
	mov.b32 	%r10512, 1;
	mov.f64 	%fd27613, %fd28513;
	@%p1370 bra 	$L__BB0_786;
	setp.ltu.f64 	%p1371, %fd2, 0d41E0000000000000;
	mov.f64 	%fd27613, %fd28512;
	mov.u32 	%r10511, %r11448;
	@%p1371 bra 	$L__BB0_785;
	{ // callseq 184, 0
	.param .b64 param0;
	st.param.f64 	[param0], %fd1;
	.param .align 16 .b8 retval0[16];
	call.uni (retval0), 
	__internal_trig_reduction_slowpathd, 
	(
	param0
	);
	ld.param.f64 	%fd27613, [retval0];
	ld.param.b32 	%r10511, [retval0+8];
	} // callseq 184
$L__BB0_785:
	add.s32 	%r10512, %r10511, 1;
$L__BB0_786:
	shl.b32 	%r5685, %r10512, 6;
	cvt.u64.u32 	%rd1365, %r5685;
	and.b64  	%rd1366, %rd1365, 64;
	mov.u64 	%rd1367, __cudart_sin_cos_coeffs;
	add.s64 	%rd1368, %rd1367, %rd1366;
	mul.rn.f64 	%fd8679, %fd27613, %fd27613;
	and.b32  	%r5686, %r10512, 1;
	setp.eq.b32 	%p1372, %r5686, 1;
	selp.f64 	%fd8680, 0dBDA8FF8320FD8164, 0d3DE5DB65F9785EBA, %p1372;
	ld.global.nc.v2.f64 	{%fd8681, %fd8682}, [%rd1368];
	fma.rn.f64 	%fd8683, %fd8680, %fd8679, %fd8681;
	fma.rn.f64 	%fd8684, %fd8683, %fd8679, %fd8682;
	ld.global.nc.v2.f64 	{%fd8685, %fd8686}, [%rd1368+16];
	fma.rn.f64 	%fd8687, %fd8684, %fd8679, %fd8685;
	fma.rn.f64 	%fd8688, %fd8687, %fd8679, %fd8686;
	ld.global.nc.v2.f64 	{%fd8689, %fd8690}, [%rd1368+32];
	fma.rn.f64 	%fd8691, %fd8688, %fd8679, %fd8689;
	fma.rn.f64 	%fd8692, %fd8691, %fd8679, %fd8690;
	fma.rn.f64 	%fd8693, %fd8692, %fd27613, %fd27613;
	fma.rn.f64 	%fd8694, %fd8692, %fd8679, 0d3FF0000000000000;
	selp.f64 	%fd8695, %fd8694, %fd8693, %p1372;
	and.b32  	%r5687, %r10512, 2;
	setp.eq.s32 	%p1373, %r5687, 0;
	mov.f64 	%fd8696, 0d0000000000000000;
	sub.f64 	%fd8697, %fd8696, %fd8695;
	selp.f64 	%fd665, %fd8695, %fd8697, %p1373;
	mov.f64 	%fd27614, %fd28514;
	mov.u32 	%r10513, %r11450;
	@%p1 bra 	$L__BB0_788;
	{ // callseq 185, 0
	.param .b64 param0;
	st.param.f64 	[param0], %fd1;
	.param .align 16 .b8 retval0[16];
	call.uni (retval0), 
	__internal_trig_reduction_slowpathd, 
	(
	param0
	);
	ld.param.f64 	%fd27614, [retval0];
	ld.param.b32 	%r10513, [retval0+8];
	} // callseq 185
$L__BB0_788:
	shl.b32 	%r5689, %r10513, 6;
	cvt.u64.u32 	%rd1369, %r5689;
	and.b64  	%rd1370, %rd1369, 64;
	mov.u64 	%rd1371, __cudart_sin_cos_coeffs;
	add.s64 	%rd1372, %rd1371, %rd1370;
	mul.rn.f64 	%fd8699, %fd27614, %fd27614;
	and.b32  	%r5690, %r10513, 1;
	setp.eq.b32 	%p1374, %r5690, 1;
	selp.f64 	%fd8700, 0dBDA8FF8320FD8164, 0d3DE5DB65F9785EBA, %p1374;
	ld.global.nc.v2.f64 	{%fd8701, %fd8702}, [%rd1372];
	fma.rn.f64 	%fd8703, %fd8700, %fd8699, %fd8701;
	fma.rn.f64 	%fd8704, %fd8703, %fd8699, %fd8702;
	ld.global.nc.v2.f64 	{%fd8705, %fd8706}, [%rd1372+16];
	fma.rn.f64 	%fd8707, %fd8704, %fd8699, %fd8705;
	fma.rn.f64 	%fd8708, %fd8707, %fd8699, %fd8706;
	ld.global.nc.v2.f64 	{%fd8709, %fd8710}, [%rd1372+32];
	fma.rn.f64 	%fd8711, %fd8708, %fd8699, %fd8709;
	fma.rn.f64 	%fd8712, %fd8711, %fd8699, %fd8710;
	fma.rn.f64 	%fd8713, %fd8712, %fd27614, %fd27614;
	fma.rn.f64 	%fd8714, %fd8712, %fd8699, 0d3FF0000000000000;
	selp.f64 	%fd8715, %fd8714, %fd8713, %p1374;
	and.b32  	%r5691, %r10513, 2;
	setp.eq.s32 	%p1375, %r5691, 0;
	mov.f64 	%fd8716, 0d0000000000000000;
	sub.f64 	%fd8717, %fd8716, %fd8715;
	selp.f64 	%fd8718, %fd8715, %fd8717, %p1375;
	min.s32 	%r5692, %r900, %r8;
	cvt.rn.f64.s32 	%fd8719, %r5692;
	sub.f64 	%fd668, %fd8719, %fd5;
	mul.f64 	%fd8720, %fd647, %fd8718;
	fma.rn.f64 	%fd8721, %fd668, %fd665, %fd8720;
	add.f64 	%fd8722, %fd7, %fd8721;
	mul.f64 	%fd8723, %fd647, %fd665;
	mul.f64 	%fd8724, %fd668, %fd8718;
	sub.f64 	%fd8725, %fd8723, %fd8724;
	add.f64 	%fd8726, %fd8, %fd8725;
	mov.f64 	%fd8727, 0d3FE0000000000000;
	copysign.f64 	%fd8728, %fd8722, %fd8727;
	add.rz.f64 	%fd8729, %fd8722, %fd8728;
	cvt.rzi.f64.f64 	%fd8730, %fd8729;
	cvt.rzi.s32.f64 	%r907, %fd8730;
	copysign.f64 	%fd8731, %fd8726, %fd8727;
	add.rz.f64 	%fd8732, %fd8726, %fd8731;
	cvt.rzi.f64.f64 	%fd8733, %fd8732;
	cvt.rzi.s32.f64 	%r908, %fd8733;
	setp.lt.s32 	%p1376, %r907, 0;
	setp.ge.s32 	%p1377, %r907, %r4273;
	or.pred  	%p1378, %p1376, %p1377;
	setp.lt.s32 	%p1379, %r908, 0;
	setp.ge.s32 	%p1380, %r908, %r4274;
	or.pred  	%p1381, %p1379, %p1380;
	or.pred  	%p1383, %p1378, %p1381;
	mov.b16 	%rs4380, 0;
	mov.u16 	%rs4381, %rs4380;
	mov.u16 	%rs4382, %rs4380;
	@%p1383 bra 	$L__BB0_790;
	mul.lo.s32 	%r5693, %r908, %r4275;
	cvt.u64.u32 	%rd1373, %r5693;
	shl.b32 	%r5694, %r907, 2;
	cvt.u64.u32 	%rd1374, %r5694;
	add.s64 	%rd1375, %rd1373, %rd1374;
	add.s64 	%rd1376, %rd1, %rd1375;
	ld.global.u8 	%rs4381, [%rd1376];
	ld.global.u8 	%rs4380, [%rd1376+1];
	ld.global.u8 	%rs4382, [%rd1376+2];
$L__BB0_790:
	setp.eq.f64 	%p1384, %fd2, 0d7FF0000000000000;
	st.local.u8 	[%rd49+3], %rs4382;
	and.b16  	%rs2795, %rs4382, 255;
	st.local.u8 	[%rd50+3], %rs4380;
	and.b16  	%rs2796, %rs4380, 255;
	st.local.u8 	[%rd51+3], %rs4381;
	and.b16  	%rs2797, %rs4381, 255;
	cvt.rn.f64.u16 	%fd8734, %rs2795;
	mul.f64 	%fd8735, %fd8734, 0d3FD322D0E5604189;
	cvt.rn.f64.u16 	%fd8736, %rs2796;
	fma.rn.f64 	%fd8737, %fd8736, 0d3FE2C8B439581062, %fd8735;
	cvt.rn.f64.u16 	%fd8738, %rs2797;
	fma.rn.f64 	%fd8739, %fd8738, 0d3FBD2F1A9FBE76C9, %fd8737;
	cvt.rzi.u32.f64 	%r5696, %fd8739;
	st.local.u8 	[%rd52+3], %r5696;
	mov.b32 	%r10515, 1;
	mov.f64 	%fd27616, %fd28513;
	@%p1384 bra 	$L__BB0_794;
	setp.ltu.f64 	%p1385, %fd2, 0d41E0000000000000;
	mov.f64 	%fd27616, %fd28512;
	mov.u32 	%r10514, %r11448;
	@%p1385 bra 	$L__BB0_793;
	{ // callseq 186, 0
	.param .b64 param0;
	st.param.f64 	[param0], %fd1;
	.param .align 16 .b8 retval0[16];
	call.uni (retval0), 
	__internal_trig_reduction_slowpathd, 
	(
	param0
	);
	ld.param.f64 	%fd27616, [retval0];
	ld.param.b32 	%r10514, [retval0+8];
	} // callseq 186
$L__BB0_793:
	add.s32 	%r10515, %r10514, 1;
$L__BB0_794:
	shl.b32 	%r5698, %r10515, 6;
	cvt.u64.u32 	%rd1377, %r5698;
	and.b64  	%rd1378, %rd1377, 64;
	mov.u64 	%rd1379, __cudart_sin_cos_coeffs;
	add.s64 	%rd1380, %rd1379, %rd1378;
	mul.rn.f64 	%fd8741, %fd27616, %fd27616;
	and.b32  	%r5699, %r10515, 1;
	setp.eq.b32 	%p1386, %r5699, 1;
	selp.f64 	%fd8742, 0dBDA8FF8320FD8164, 0d3DE5DB65F9785EBA, %p1386;
	ld.global.nc.v2.f64 	{%fd8743, %fd8744}, [%rd1380];
	fma.rn.f64 	%fd8745, %fd8742, %fd8741, %fd8743;
	fma.rn.f64 	%fd8746, %fd8745, %fd8741, %fd8744;
	ld.global.nc.v2.f64 	{%fd8747, %fd8748}, [%rd1380+16];
	fma.rn.f64 	%fd8749, %fd8746, %fd8741, %fd8747;
	fma.rn.f64 	%fd8750, %fd8749, %fd8741, %fd8748;
	ld.global.nc.v2.f64 	{%fd8751, %fd8752}, [%rd1380+32];
	fma.rn.f64 	%fd8753, %fd8750, %fd8741, %fd8751;
	fma.rn.f64 	%fd8754, %fd8753, %fd8741, %fd8752;
	fma.rn.f64 	%fd8755, %fd8754, %fd27616, %fd27616;
	fma.rn.f64 	%fd8756, %fd8754, %fd8741, 0d3FF0000000000000;
	selp.f64 	%fd8757, %fd8756, %fd8755, %p1386;
	and.b32  	%r5700, %r10515, 2;
	setp.eq.s32 	%p1387, %r5700, 0;
	mov.f64 	%fd8758, 0d0000000000000000;
	sub.f64 	%fd8759, %fd8758, %fd8757;
	selp.f64 	%fd672, %fd8757, %fd8759, %p1387;
	mov.f64 	%fd27617, %fd28514;
	mov.u32 	%r10516, %r11450;
	@%p1 bra 	$L__BB0_796;
	{ // callseq 187, 0
	.param .b64 param0;
	st.param.f64 	[param0], %fd1;
	.param .align 16 .b8 retval0[16];
	call.uni (retval0), 
	__internal_trig_reduction_slowpathd, 
	(
	param0
	);
	ld.param.f64 	%fd27617, [retval0];
	ld.param.b32 	%r10516, [retval0+8];
	} // callseq 187
$L__BB0_796:
	shl.b32 	%r5702, %r10516, 6;
	cvt.u64.u32 	%rd1381, %r5702;
	and.b64  	%rd1382, %rd1381, 64;
	mov.u64 	%rd1383, __cudart_sin_cos_coeffs;
	add.s64 	%rd1384, %rd1383, %rd1382;
	mul.rn.f64 	%fd8761, %fd27617, %fd27617;
	and.b32  	%r5703, %r10516, 1;
	setp.eq.b32 	%p1388, %r5703, 1;
	selp.f64 	%fd8762, 0dBDA8FF8320FD8164, 0d3DE5DB65F9785EBA, %p1388;
	ld.global.nc.v2.f64 	{%fd8763, %fd8764}, [%rd1384];
	fma.rn.f64 	%fd8765, %fd8762, %fd8761, %fd8763;
	fma.rn.f64 	%fd8766, %fd8765, %fd8761, %fd8764;
	ld.global.nc.v2.f64 	{%fd8767, %fd8768}, [%rd1384+16];
	fma.rn.f64 	%fd8769, %fd8766, %fd8761, %fd8767;
	fma.rn.f64 	%fd8770, %fd8769, %fd8761, %fd8768;
	ld.global.nc.v2.f64 	{%fd8771, %fd8772}, [%rd1384+32];
	fma.rn.f64 	%fd8773, %fd8770, %fd8761, %fd8771;
	fma.rn.f64 	%fd8774, %fd8773, %fd8761, %fd8772;
	fma.rn.f64 	%fd8775, %fd8774, %fd27617, %fd27617;
	fma.rn.f64 	%fd8776, %fd8774, %fd8761, 0d3FF0000000000000;
	selp.f64 	%fd8777, %fd8776, %fd8775, %p1388;
	and.b32  	%r5704, %r10516, 2;
	setp.eq.s32 	%p1389, %r5704, 0;
	mov.f64 	%fd8778, 0d0000000000000000;
	sub.f64 	%fd8779, %fd8778, %fd8777;
	selp.f64 	%fd8780, %fd8777, %fd8779, %p1389;
	mul.f64 	%fd8781, %fd654, %fd8780;
	fma.rn.f64 	%fd8782, %fd668, %fd672, %fd8781;
	add.f64 	%fd8783, %fd7, %fd8782;
	mul.f64 	%fd8784, %fd654, %fd672;
	mul.f64 	%fd8785, %fd668, %fd8780;
	sub.f64 	%fd8786, %fd8784, %fd8785;
	add.f64 	%fd8787, %fd8, %fd8786;
	mov.f64 	%fd8788, 0d3FE0000000000000;
	copysign.f64 	%fd8789, %fd8783, %fd8788;
	add.rz.f64 	%fd8790, %fd8783, %fd8789;
	cvt.rzi.f64.f64 	%fd8791, %fd8790;
	cvt.rzi.s32.f64 	%r915, %fd8791;
	copysign.f64 	%fd8792, %fd8787, %fd8788;
	add.rz.f64 	%fd8793, %fd8787, %fd8792;
	cvt.rzi.f64.f64 	%fd8794, %fd8793;
	cvt.rzi.s32.f64 	%r916, %fd8794;
	setp.lt.s32 	%p1390, %r915, 0;
	setp.ge.s32 	%p1391, %r915, %r4273;
	or.pred  	%p1392, %p1390, %p1391;
	setp.lt.s32 	%p1393, %r916, 0;
	setp.ge.s32 	%p1394, %r916, %r4274;
	or.pred  	%p1395, %p1393, %p1394;
	or.pred  	%p1397, %p1392, %p1395;
	mov.b16 	%rs4383, 0;
	mov.u16 	%rs4384, %rs4383;
	mov.u16 	%rs4385, %rs4383;
	@%p1397 bra 	$L__BB0_798;
	mul.lo.s32 	%r5705, %r916, %r4275;
	cvt.u64.u32 	%rd1385, %r5705;
	shl.b32 	%r5706, %r915, 2;
	cvt.u64.u32 	%rd1386, %r5706;
	add.s64 	%rd1387, %rd1385, %rd1386;
	add.s64 	%rd1388, %rd1, %rd1387;
	ld.global.u8 	%rs4384, [%rd1388];
	ld.global.u8 	%rs4383, [%rd1388+1];
	ld.global.u8 	%rs4385, [%rd1388+2];
$L__BB0_798:
	setp.eq.f64 	%p1398, %fd2, 0d7FF0000000000000;
	st.local.u8 	[%rd49+4], %rs4385;
	and.b16  	%rs2799, %rs4385, 255;
	st.local.u8 	[%rd50+4], %rs4383;
	and.b16  	%rs2800, %rs4383, 255;
	st.local.u8 	[%rd51+4], %rs4384;
	and.b16  	%rs2801, %rs4384, 255;
	cvt.rn.f64.u16 	%fd8795, %rs2799;
	mul.f64 	%fd8796, %fd8795, 0d3FD322D0E5604189;
	cvt.rn.f64.u16 	%fd8797, %rs2800;
	fma.rn.f64 	%fd8798, %fd8797, 0d3FE2C8B439581062, %fd8796;
	cvt.rn.f64.u16 	%fd8799, %rs2801;
	fma.rn.f64 	%fd8800, %fd8799, 0d3FBD2F1A9FBE76C9, %fd8798;
	cvt.rzi.u32.f64 	%r5708, %fd8800;
	st.local.u8 	[%rd52+4], %r5708;
	mov.b32 	%r10518, 1;
	mov.f64 	%fd27619, %fd28513;
	@%p1398 bra 	$L__BB0_802;
	setp.ltu.f64 	%p1399, %fd2, 0d41E0000000000000;
	mov.f64 	%fd27619, %fd28512;
	mov.u32 	%r10517, %r11448;
	@%p1399 bra 	$L__BB0_801;
	{ // callseq 188, 0
	.param .b64 param0;
	st.param.f64 	[param0], %fd1;
	.param .align 16 .b8 retval0[16];
	call.uni (retval0), 
	__internal_trig_reduction_slowpathd, 
	(
	param0
	);
	ld.param.f64 	%fd27619, [retval0];
	ld.param.b32 	%r10517, [retval0+8];
	} // callseq 188
$L__BB0_801:
	add.s32 	%r10518, %r10517, 1;
$L__BB0_802:
	shl.b32 	%r5710, %r10518, 6;
	cvt.u64.u32 	%rd1389, %r5710;
	and.b64  	%rd1390, %rd1389, 64;
	mov.u64 	%rd1391, __cudart_sin_cos_coeffs;
	add.s64 	%rd1392, %rd1391, %rd1390;
	mul.rn.f64 	%fd8802, %fd27619, %fd27619;
	and.b32  	%r5711, %r10518, 1;
	setp.eq.b32 	%p1400, %r5711, 1;
	selp.f64 	%fd8803, 0dBDA8FF8320FD8164, 0d3DE5DB65F9785EBA, %p1400;
	ld.global.nc.v2.f64 	{%fd8804, %fd8805}, [%rd1392];
	fma.rn.f64 	%fd8806, %fd8803, %fd8802, %fd8804;
	fma.rn.f64 	%fd8807, %fd8806, %fd8802, %fd8805;
	ld.global.nc.v2.f64 	{%fd8808, %fd8809}, [%rd1392+16];
	fma.rn.f64 	%fd8810, %fd8807, %fd8802, %fd8808;
	fma.rn.f64 	%fd8811, %fd8810, %fd8802, %fd8809;
	ld.global.nc.v2.f64 	{%fd8812, %fd8813}, [%rd1392+32];
	fma.rn.f64 	%fd8814, %fd8811, %fd8802, %fd8812;
	fma.rn.f64 	%fd8815, %fd8814, %fd8802, %fd8813;
	fma.rn.f64 	%fd8816, %fd8815, %fd27619, %fd27619;
	fma.rn.f64 	%fd8817, %fd8815, %fd8802, 0d3FF0000000000000;
	selp.f64 	%fd8818, %fd8817, %fd8816, %p1400;
	and.b32  	%r5712, %r10518, 2;
	setp.eq.s32 	%p1401, %r5712, 0;
	mov.f64 	%fd8819, 0d0000000000000000;
	sub.f64 	%fd8820, %fd8819, %fd8818;
	selp.f64 	%fd678, %fd8818, %fd8820, %p1401;
	mov.f64 	%fd27620, %fd28514;
	mov.u32 	%r10519, %r11450;
	@%p1 bra 	$L__BB0_804;
	{ // callseq 189, 0
	.param .b64 param0;
	st.param.f64 	[param0], %fd1;
	.param .align 16 .b8 retval0[16];
	call.uni (retval0), 
	__internal_trig_reduction_slowpathd, 
	(
	param0
	);
	ld.param.f64 	%fd27620, [retval0];
	ld.param.b32 	%r10519, [retval0+8];
	} // callseq 189
$L__BB0_804:
	shl.b32 	%r5714, %r10519, 6;
	cvt.u64.u32 	%rd1393, %r5714;
	and.b64  	%rd1394, %rd1393, 64;
	mov.u64 	%rd1395, __cudart_sin_cos_coeffs;
	add.s64 	%rd1396, %rd1395, %rd1394;
	mul.rn.f64 	%fd8822, %fd27620, %fd27620;
	and.b32  	%r5715, %r10519, 1;
	setp.eq.b32 	%p1402, %r5715, 1;
	selp.f64 	%fd8823, 0dBDA8FF8320FD8164, 0d3DE5DB65F9785EBA, %p1402;
	ld.global.nc.v2.f64 	{%fd8824, %fd8825}, [%rd1396];
	fma.rn.f64 	%fd8826, %fd8823, %fd8822, %fd8824;
	fma.rn.f64 	%fd8827, %fd8826, %fd8822, %fd8825;
	ld.global.nc.v2.f64 	{%fd8828, %fd8829}, [%rd1396+16];
	fma.rn.f64 	%fd8830, %fd8827, %fd8822, %fd8828;
	fma.rn.f64 	%fd8831, %fd8830, %fd8822, %fd8829;
	ld.global.nc.v2.f64 	{%fd8832, %fd8833}, [%rd1396+32];
	fma.rn.f64 	%fd8834, %fd8831, %fd8822, %fd8832;
	fma.rn.f64 	%fd8835, %fd8834, %fd8822, %fd8833;
	fma.rn.f64 	%fd8836, %fd8835, %fd27620, %fd27620;
	fma.rn.f64 	%fd8837, %fd8835, %fd8822, 0d3FF0000000000000;
	selp.f64 	%fd8838, %fd8837, %fd8836, %p1402;
	and.b32  	%r5716, %r10519, 2;
	setp.eq.s32 	%p1403, %r5716, 0;
	mov.f64 	%fd8839, 0d0000000000000000;
	sub.f64 	%fd8840, %fd8839, %fd8838;
	selp.f64 	%fd8841, %fd8838, %fd8840, %p1403;
	mul.f64 	%fd8842, %fd661, %fd8841;
	fma.rn.f64 	%fd8843, %fd668, %fd678, %fd8842;
	add.f64 	%fd8844, %fd7, %fd8843;
	mul.f64 	%fd8845, %fd661, %fd678;
	mul.f64 	%fd8846, %fd668, %fd8841;
	sub.f64 	%fd8847, %fd8845, %fd8846;
	add.f64 	%fd8848, %fd8, %fd8847;
	mov.f64 	%fd8849, 0d3FE0000000000000;
	copysign.f64 	%fd8850, %fd8844, %fd8849;
	add.rz.f64 	%fd8851, %fd8844, %fd8850;
	cvt.rzi.f64.f64 	%fd8852, %fd8851;
	cvt.rzi.s32.f64 	%r923, %fd8852;
	copysign.f64 	%fd8853, %fd8848, %fd8849;
	add.rz.f64 	%fd8854, %fd8848, %fd8853;
	cvt.rzi.f64.f64 	%fd8855, %fd8854;
	cvt.rzi.s32.f64 	%r924, %fd8855;
	setp.lt.s32 	%p1404, %r923, 0;
	setp.ge.s32 	%p1405, %r923, %r4273;
	or.pred  	%p1406, %p1404, %p1405;
	setp.lt.s32 	%p1407, %r924, 0;
	setp.ge.s32 	%p1408, %r924, %r4274;
	or.pred  	%p1409, %p1407, %p1408;
	or.pred  	%p1411, %p1406, %p1409;
	mov.b16 	%rs4386, 0;
	mov.u16 	%rs4387, %rs4386;
	mov.u16 	%rs4388, %rs4386;
	@%p1411 bra 	$L__BB0_806;
	mul.lo.s32 	%r5717, %r924, %r4275;
	cvt.u64.u32 	%rd1397, %r5717;
	shl.b32 	%r5718, %r923, 2;
	cvt.u64.u32 	%rd1398, %r5718;
	add.s64 	%rd1399, %rd1397, %rd1398;
	add.s64 	%rd1400, %rd1, %rd1399;
	ld.global.u8 	%rs4387, [%rd1400];
	ld.global.u8 	%rs4386, [%rd1400+1];
	ld.global.u8 	%rs4388, [%rd1400+2];
$L__BB0_806:
	setp.eq.f64 	%p1412, %fd2, 0d7FF0000000000000;
	st.local.u8 	[%rd49+5], %rs4388;
	and.b16  	%rs2803, %rs4388, 255;
	st.local.u8 	[%rd50+5], %rs4386;
	and.b16  	%rs2804, %rs4386, 255;
	st.local.u8 	[%rd51+5], %rs4387;
	and.b16  	%rs2805, %rs4387, 255;
	cvt.rn.f64.u16 	%fd8856, %rs2803;
	mul.f64 	%fd8857, %fd8856, 0d3FD322D0E5604189;
	cvt.rn.f64.u16 	%fd8858, %rs2804;
	fma.rn.f64 	%fd8859, %fd8858, 0d3FE2C8B439581062, %fd8857;
	cvt.rn.f64.u16 	%fd8860, %rs2805;
	fma.rn.f64 	%fd8861, %fd8860, 0d3FBD2F1A9FBE76C9, %fd8859;
	cvt.rzi.u32.f64 	%r5720, %fd8861;
	st.local.u8 	[%rd52+5], %r5720;
	add.s32 	%r5721, %r891, %r4281;
	div.s32 	%r5722, %r5721, %r4277;
	max.s32 	%r925, %r5722, 0;
	mov.b32 	%r10521, 1;
	mov.f64 	%fd27622, %fd28513;
	@%p1412 bra 	$L__BB0_810;
	setp.ltu.f64 	%p1413, %fd2, 0d41E0000000000000;
	mov.f64 	%fd27622, %fd28512;
	mov.u32 	%r10520, %r11448;
	@%p1413 bra 	$L__BB0_809;
	{ // callseq 190, 0
	.param .b64 param0;
	st.param.f64 	[param0], %fd1;
	.param .align 16 .b8 retval0[16];
	call.uni (retval0), 
	__internal_trig_reduction_slowpathd, 
	(
	param0
	);
	ld.param.f64 	%fd27622, [retval0];
	ld.param.b32 	%r10520, [retval0+8];
	} // callseq 190
$L__BB0_809:
	add.s32 	%r10521, %r10520, 1;
$L__BB0_810:
	shl.b32 	%r5724, %r10521, 6;
	cvt.u64.u32 	%rd1401, %r5724;
	and.b64  	%rd1402, %rd1401, 64;
	mov.u64 	%rd1403, __cudart_sin_cos_coeffs;
	add.s64 	%rd1404, %rd1403, %rd1402;
	mul.rn.f64 	%fd8863, %fd27622, %fd27622;
	and.b32  	%r5725, %r10521, 1;
	setp.eq.b32 	%p1414, %r5725, 1;
	selp.f64 	%fd8864, 0dBDA8FF8320FD8164, 0d3DE5DB65F9785EBA, %p1414;
	ld.global.nc.v2.f64 	{%fd8865, %fd8866}, [%rd1404];
	fma.rn.f64 	%fd8867, %fd8864, %fd8863, %fd8865;
	fma.rn.f64 	%fd8868, %fd8867, %fd8863, %fd8866;
	ld.global.nc.v2.f64 	{%fd8869, %fd8870}, [%rd1404+16];
	fma.rn.f64 	%fd8871, %fd8868, %fd8863, %fd8869;
	fma.rn.f64 	%fd8872, %fd8871, %fd8863, %fd8870;
	ld.global.nc.v2.f64 	{%fd8873, %fd8874}, [%rd1404+32];
	fma.rn.f64 	%fd8875, %fd8872, %fd8863, %fd8873;
	fma.rn.f64 	%fd8876, %fd8875, %fd8863, %fd8874;
	fma.rn.f64 	%fd8877, %fd8876, %fd27622, %fd27622;
	fma.rn.f64 	%fd8878, %fd8876, %fd8863, 0d3FF0000000000000;
	selp.f64 	%fd8879, %fd8878, %fd8877, %p1414;
	and.b32  	%r5726, %r10521, 2;
	setp.eq.s32 	%p1415, %r5726, 0;
	mov.f64 	%fd8880, 0d0000000000000000;
	sub.f64 	%fd8881, %fd8880, %fd8879;
	selp.f64 	%fd684, %fd8879, %fd8881, %p1415;
	mov.f64 	%fd27623, %fd28514;
	mov.u32 	%r10522, %r11450;
	@%p1 bra 	$L__BB0_812;
	{ // callseq 191, 0
	.param .b64 param0;
	st.param.f64 	[param0], %fd1;
	.param .align 16 .b8 retval0[16];
	call.uni (retval0), 
	__internal_trig_reduction_slowpathd, 
	(
	param0
	);
	ld.param.f64 	%fd27623, [retval0];
	ld.param.b32 	%r10522, [retval0+8];
	} // callseq 191
$L__BB0_812:
	shl.b32 	%r5728, %r10522, 6;
	cvt.u64.u32 	%rd1405, %r5728;
	and.b64  	%rd1406, %rd1405, 64;
	mov.u64 	%rd1407, __cudart_sin_cos_coeffs;
	add.s64 	%rd1408, %rd1407, %rd1406;
	mul.rn.f64 	%fd8883, %fd27623, %fd27623;
	and.b32  	%r5729, %r10522, 1;
	setp.eq.b32 	%p1416, %r5729, 1;
	selp.f64 	%fd8884, 0dBDA8FF8320FD8164, 0d3DE5DB65F9785EBA, %p1416;
	ld.global.nc.v2.f64 	{%fd8885, %fd8886}, [%rd1408];
	fma.rn.f64 	%fd8887, %fd8884, %fd8883, %fd8885;
	fma.rn.f64 	%fd8888, %fd8887, %fd8883, %fd8886;
	ld.global.nc.v2.f64 	{%fd8889, %fd8890}, [%rd1408+16];
	fma.rn.f64 	%fd8891, %fd8888, %fd8883, %fd8889;
	fma.rn.f64 	%fd8892, %fd8891, %fd8883, %fd8890;
	ld.global.nc.v2.f64 	{%fd8893, %fd8894}, [%rd1408+32];
	fma.rn.f64 	%fd8895, %fd8892, %fd8883, %fd8893;
	fma.rn.f64 	%fd8896, %fd8895, %fd8883, %fd8894;
	fma.rn.f64 	%fd8897, %fd8896, %fd27623, %fd27623;
	fma.rn.f64 	%fd8898, %fd8896, %fd8883, 0d3FF0000000000000;
	selp.f64 	%fd8899, %fd8898, %fd8897, %p1416;
	and.b32  	%r5730, %r10522, 2;
	setp.eq.s32 	%p1417, %r5730, 0;
	mov.f64 	%fd8900, 0d0000000000000000;
	sub.f64 	%fd8901, %fd8900, %fd8899;
	selp.f64 	%fd8902, %fd8899, %fd8901, %p1417;
	min.s32 	%r5731, %r925, %r9;
	cvt.rn.f64.s32 	%fd8903, %r5731;
	sub.f64 	%fd687, %fd8903, %fd6;
	mul.f64 	%fd8904, %fd687, %fd8902;
	fma.rn.f64 	%fd8905, %fd646, %fd684, %fd8904;
	add.f64 	%fd8906, %fd7, %fd8905;
	mul.f64 	%fd8907, %fd687, %fd684;
	mul.f64 	%fd8908, %fd646, %fd8902;
	sub.f64 	%fd8909, %fd8907, %fd8908;
	add.f64 	%fd8910, %fd8, %fd8909;
	mov.f64 	%fd8911, 0d3FE0000000000000;
	copysign.f64 	%fd8912, %fd8906, %fd8911;
	add.rz.f64 	%fd8913, %fd8906, %fd8912;
	cvt.rzi.f64.f64 	%fd8914, %fd8913;
	cvt.rzi.s32.f64 	%r932, %fd8914;
	copysign.f64 	%fd8915, %fd8910, %fd8911;
	add.rz.f64 	%fd8916, %fd8910, %fd8915;
	cvt.rzi.f64.f64 	%fd8917, %fd8916;
	cvt.rzi.s32.f64 	%r933, %fd8917;
	setp.lt.s32 	%p1418, %r932, 0;
	setp.ge.s32 	%p1419, %r932, %r4273;
	or.pred  	%p1420, %p1418, %p1419;
	setp.lt.s32 	%p1421, %r933, 0;
	setp.ge.s32 	%p1422, %r933, %r4274;
	or.pred  	%p1423, %p1421, %p1422;
	or.pred  	%p1425, %p1420, %p1423;
	mov.b16 	%rs4389, 0;
	mov.u16 	%rs4390, %rs4389;
	mov.u16 	%rs4391, %rs4389;
	@%p1425 bra 	$L__BB0_814;
	mul.lo.s32 	%r5732, %r933, %r4275;
	cvt.u64.u32 	%rd1409, %r5732;
	shl.b32 	%r5733, %r932, 2;
	cvt.u64.u32 	%rd1410, %r5733;
	add.s64 	%rd1411, %rd1409, %rd1410;
	add.s64 	%rd1412, %rd1, %rd1411;
	ld.global.u8 	%rs4390, [%rd1412];
	ld.global.u8 	%rs4389, [%rd1412+1];
	ld.global.u8 	%rs4391, [%rd1412+2];
$L__BB0_814:
	setp.eq.f64 	%p1426, %fd2, 0d7FF0000000000000;
	st.local.u8 	[%rd49+6], %rs4391;
	and.b16  	%rs2807, %rs4391, 255;
	st.local.u8 	[%rd50+6], %rs4389;
	and.b16  	%rs2808, %rs4389, 255;
	st.local.u8 	[%rd51+6], %rs4390;
	and.b16  	%rs2809, %rs4390, 255;
	cvt.rn.f64.u16 	%fd8918, %rs2807;
	mul.f64 	%fd8919, %fd8918, 0d3FD322D0E5604189;
	cvt.rn.f64.u16 	%fd8920, %rs2808;
	fma.rn.f64 	%fd8921, %fd8920, 0d3FE2C8B439581062, %fd8919;
	cvt.rn.f64.u16 	%fd8922, %rs2809;
	fma.rn.f64 	%fd8923, %fd8922, 0d3FBD2F1A9FBE76C9, %fd8921;
	cvt.rzi.u32.f64 	%r5735, %fd8923;
	st.local.u8 	[%rd52+6], %r5735;
	mov.b32 	%r10524, 1;
	mov.f64 	%fd27625, %fd28513;
	@%p1426 bra 	$L__BB0_818;
	setp.ltu.f64 	%p1427, %fd2, 0d41E0000000000000;
	mov.f64 	%fd27625, %fd28512;
	mov.u32 	%r10523, %r11448;
	@%p1427 bra 	$L__BB0_817;
	{ // callseq 192, 0
	.param .b64 param0;
	st.param.f64 	[param0], %fd1;
	.param .align 16 .b8 retval0[16];
	call.uni (retval0), 
	__internal_trig_reduction_slowpathd, 
	(
	param0
	);
	ld.param.f64 	%fd27625, [retval0];
	ld.param.b32 	%r10523, [retval0+8];
	} // callseq 192
$L__BB0_817:
	add.s32 	%r10524, %r10523, 1;
$L__BB0_818:
	shl.b32 	%r5737, %r10524, 6;
	cvt.u64.u32 	%rd1413, %r5737;
	and.b64  	%rd1414, %rd1413, 64;
	mov.u64 	%rd1415, __cudart_sin_cos_coeffs;
	add.s64 	%rd1416, %rd1415, %rd1414;
	mul.rn.f64 	%fd8925, %fd27625, %fd27625;
	and.b32  	%r5738, %r10524, 1;
	setp.eq.b32 	%p1428, %r5738, 1;
	selp.f64 	%fd8926, 0dBDA8FF8320FD8164, 0d3DE5DB65F9785EBA, %p1428;
	ld.global.nc.v2.f64 	{%fd8927, %fd8928}, [%rd1416];
	fma.rn.f64 	%fd8929, %fd8926, %fd8925, %fd8927;
	fma.rn.f64 	%fd8930, %fd8929, %fd8925, %fd8928;
	ld.global.nc.v2.f64 	{%fd8931, %fd8932}, [%rd1416+16];
	fma.rn.f64 	%fd8933, %fd8930, %fd8925, %fd8931;
	fma.rn.f64 	%fd8934, %fd8933, %fd8925, %fd8932;
	ld.global.nc.v2.f64 	{%fd8935, %fd8936}, [%rd1416+32];
	fma.rn.f64 	%fd8937, %fd8934, %fd8925, %fd8935;
	fma.rn.f64 	%fd8938, %fd8937, %fd8925, %fd8936;
	fma.rn.f64 	%fd8939, %fd8938, %fd27625, %fd27625;
	fma.rn.f64 	%fd8940, %fd8938, %fd8925, 0d3FF0000000000000;
	selp.f64 	%fd8941, %fd8940, %fd8939, %p1428;
	and.b32  	%r5739, %r10524, 2;
	setp.eq.s32 	%p1429, %r5739, 0;
	mov.f64 	%fd8942, 0d0000000000000000;
	sub.f64 	%fd8943, %fd8942, %fd8941;
	selp.f64 	%fd691, %fd8941, %fd8943, %p1429;
	mov.f64 	%fd27626, %fd28514;
	mov.u32 	%r10525, %r11450;
	@%p1 bra 	$L__BB0_820;
	{ // callseq 193, 0
	.param .b64 param0;
	st.param.f64 	[param0], %fd1;
	.param .align 16 .b8 retval0[16];
	call.uni (retval0), 
	__internal_trig_reduction_slowpathd, 
	(
	param0
	);
	ld.param.f64 	%fd27626, [retval0];
	ld.param.b32 	%r10525, [retval0+8];
	} // callseq 193
$L__BB0_820:
	shl.b32 	%r5741, %r10525, 6;
	cvt.u64.u32 	%rd1417, %r5741;
	and.b64  	%rd1418, %rd1417, 64;
	mov.u64 	%rd1419, __cudart_sin_cos_coeffs;
	add.s64 	%rd1420, %rd1419, %rd1418;
	mul.rn.f64 	%fd8945, %fd27626, %fd27626;
	and.b32  	%r5742, %r10525, 1;
	setp.eq.b32 	%p1430, %r5742, 1;
	selp.f64 	%fd8946, 0dBDA8FF8320FD8164, 0d3DE5DB65F9785EBA, %p1430;
	ld.global.nc.v2.f64 	{%fd8947, %fd8948}, [%rd1420];
	fma.rn.f64 	%fd8949, %fd8946, %fd8945, %fd8947;
	fma.rn.f64 	%fd8950, %fd8949, %fd8945, %fd8948;
	ld.global.nc.v2.f64 	{%fd8951, %fd8952}, [%rd1420+16];
	fma.rn.f64 	%fd8953, %fd8950, %fd8945, %fd8951;
	fma.rn.f64 	%fd8954, %fd8953, %fd8945, %fd8952;
	ld.global.nc.v2.f64 	{%fd8955, %fd8956}, [%rd1420+32];
	fma.rn.f64 	%fd8957, %fd8954, %fd8945, %fd8955;
	fma.rn.f64 	%fd8958, %fd8957, %fd8945, %fd8956;
	fma.rn.f64 	%fd8959, %fd8958, %fd27626, %fd27626;
	fma.rn.f64 	%fd8960, %fd8958, %fd8945, 0d3FF0000000000000;
	selp.f64 	%fd8961, %fd8960, %fd8959, %p1430;
	and.b32  	%r5743, %r10525, 2;
	setp.eq.s32 	%p1431, %r5743, 0;
	mov.f64 	%fd8962, 0d0000000000000000;
	sub.f64 	%fd8963, %fd8962, %fd8961;
	selp.f64 	%fd8964, %fd8961, %fd8963, %p1431;
	mul.f64 	%fd8965, %fd687, %fd8964;
	fma.rn.f64 	%fd8966, %fd668, %fd691, %fd8965;
	add.f64 	%fd8967, %fd7, %fd8966;
	mul.f64 	%fd8968, %fd687, %fd691;
	mul.f64 	%fd8969, %fd668, %fd8964;
	sub.f64 	%fd8970, %fd8968, %fd8969;
	add.f64 	%fd8971, %fd8, %fd8970;
	mov.f64 	%fd8972, 0d3FE0000000000000;
	copysign.f64 	%fd8973, %fd8967, %fd8972;
	add.rz.f64 	%fd8974, %fd8967, %fd8973;
	cvt.rzi.f64.f64 	%fd8975, %fd8974;
	cvt.rzi.s32.f64 	%r940, %fd8975;
	copysign.f64 	%fd8976, %fd8971, %fd8972;
	add.rz.f64 	%fd8977, %fd8971, %fd8976;
	cvt.rzi.f64.f64 	%fd8978, %fd8977;
	cvt.rzi.s32.f64 	%r941, %fd8978;
	setp.lt.s32 	%p1432, %r940, 0;
	setp.ge.s32 	%p1433, %r940, %r4273;
	or.pred  	%p1434, %p1432, %p1433;
	setp.lt.s32 	%p1435, %r941, 0;
	setp.ge.s32 	%p1436, %r941, %r4274;
	or.pred  	%p1437, %p1435, %p1436;
	or.pred  	%p1439, %p1434, %p1437;
	mov.b16 	%rs4392, 0;
	mov.u16 	%rs4393, %rs4392;
	mov.u16 	%rs4394, %rs4392;
	@%p1439 bra 	$L__BB0_822;
	mul.lo.s32 	%r5744, %r941, %r4275;
	cvt.u64.u32 	%rd1421, %r5744;
	shl.b32 	%r5745, %r940, 2;
	cvt.u64.u32 	%rd1422, %r5745;
	add.s64 	%rd1423, %rd1421, %rd1422;
	add.s64 	%rd1424, %rd1, %rd1423;
	ld.global.u8 	%rs4393, [%rd1424];
	ld.global.u8 	%rs4392, [%rd1424+1];
	ld.global.u8 	%rs4394, [%rd1424+2];
$L__BB0_822:
	st.local.u8 	[%rd49+7], %rs4394;
	and.b16  	%rs2811, %rs4394, 255;
	st.local.u8 	[%rd50+7], %rs4392;
	and.b16  	%rs2812, %rs4392, 255;
	st.local.u8 	[%rd51+7], %rs4393;
	and.b16  	%rs2813, %rs4393, 255;
	cvt.rn.f64.u16 	%fd8979, %rs2811;
	mul.f64 	%fd8980, %fd8979, 0d3FD322D0E5604189;
	cvt.rn.f64.u16 	%fd8981, %rs2812;
	fma.rn.f64 	%fd8982, %fd8981, 0d3FE2C8B439581062, %fd8980;
	cvt.rn.f64.u16 	%fd8983, %rs2813;
	fma.rn.f64 	%fd8984, %fd8983, 0d3FBD2F1A9FBE76C9, %fd8982;
	cvt.rzi.u32.f64 	%r5746, %fd8984;
	st.local.u8 	[%rd52+7], %r5746;
	add.s32 	%r10401, %r10401, 8;
$L__BB0_823:
	sub.s32 	%r5747, 4, %r68;
	setp.ge.u32 	%p1440, %r5747, %r68;
	@%p1440 bra 	$L__BB0_957;
	add.s32 	%r944, %r142, 4;
	setp.lt.s32 	%p1441, %r944, 0;
	setp.ge.s32 	%p1442, %r944, %r4278;
	or.pred  	%p1443, %p1441, %p1442;
	or.pred  	%p1444, %p1443, %p4;
	@%p1444 bra 	$L__BB0_890;
	setp.eq.f64 	%p1445, %fd2, 0d7FF0000000000000;
	mul.lo.s32 	%r5749, %r944, %r4280;
	shl.b32 	%r945, %r5749, 1;
	mul.lo.s32 	%r946, %r581, %r4281;
	mov.b32 	%r10528, 1;
	mov.f64 	%fd27628, %fd28513;
	@%p1445 bra 	$L__BB0_829;
	setp.ltu.f64 	%p1446, %fd2, 0d41E0000000000000;
	mov.f64 	%fd27628, %fd28512;
	mov.u32 	%r10527, %r11448;
	@%p1446 bra 	$L__BB0_828;
	{ // callseq 194, 0
	.param .b64 param0;
	st.param.f64 	[param0], %fd1;
	.param .align 16 .b8 retval0[16];
	call.uni (retval0), 
	__internal_trig_reduction_slowpathd, 
	(
	param0
	);
	ld.param.f64 	%fd27628, [retval0];
	ld.param.b32 	%r10527, [retval0+8];
	} // callseq 194
$L__BB0_828:
	add.s32 	%r10528, %r10527, 1;
$L__BB0_829:
	shl.b32 	%r5751, %r10528, 6;
	cvt.u64.u32 	%rd1425, %r5751;
	and.b64  	%rd1426, %rd1425, 64;
	mov.u64 	%rd1427, __cudart_sin_cos_coeffs;
	add.s64 	%rd1428, %rd1427, %rd1426;
	mul.rn.f64 	%fd8986, %fd27628, %fd27628;
	and.b32  	%r5752, %r10528, 1;
	setp.eq.b32 	%p1447, %r5752, 1;
	selp.f64 	%fd8987, 0dBDA8FF8320FD8164, 0d3DE5DB65F9785EBA, %p1447;
	ld.global.nc.v2.f64 	{%fd8988, %fd8989}, [%rd1428];
	fma.rn.f64 	%fd8990, %fd8987, %fd8986, %fd8988;
	fma.rn.f64 	%fd8991, %fd8990, %fd8986, %fd8989;
	ld.global.nc.v2.f64 	{%fd8992, %fd8993}, [%rd1428+16];
	fma.rn.f64 	%fd8994, %fd8991, %fd8986, %fd8992;
	fma.rn.f64 	%fd8995, %fd8994, %fd8986, %fd8993;
	ld.global.nc.v2.f64 	{%fd8996, %fd8997}, [%rd1428+32];
	fma.rn.f64 	%fd8998, %fd8995, %fd8986, %fd8996;
	fma.rn.f64 	%fd8999, %fd8998, %fd8986, %fd8997;
	fma.rn.f64 	%fd9000, %fd8999, %fd27628, %fd27628;
	fma.rn.f64 	%fd9001, %fd8999, %fd8986, 0d3FF0000000000000;
	selp.f64 	%fd9002, %fd9001, %fd9000, %p1447;
	and.b32  	%r5753, %r10528, 2;
	setp.eq.s32 	%p1448, %r5753, 0;
	mov.f64 	%fd9003, 0d0000000000000000;
	sub.f64 	%fd9004, %fd9003, %fd9002;
	selp.f64 	%fd697, %fd9002, %fd9004, %p1448;
	mov.f64 	%fd27629, %fd28514;
	mov.u32 	%r10529, %r11450;
	@%p1 bra 	$L__BB0_831;
	{ // callseq 195, 0
	.param .b64 param0;
	st.param.f64 	[param0], %fd1;
	.param .align 16 .b8 retval0[16];
	call.uni (retval0), 
	__internal_trig_reduction_slowpathd, 
	(
	param0
	);
	ld.param.f64 	%fd27629, [retval0];
	ld.param.b32 	%r10529, [retval0+8];
	} // callseq 195
$L__BB0_831:
	shl.b32 	%r5755, %r10529, 6;
	cvt.u64.u32 	%rd1429, %r5755;
	and.b64  	%rd1430, %rd1429, 64;
	mov.u64 	%rd1431, __cudart_sin_cos_coeffs;
	add.s64 	%rd1432, %rd1431, %rd1430;
	mul.rn.f64 	%fd9006, %fd27629, %fd27629;
	and.b32  	%r5756, %r10529, 1;
	setp.eq.b32 	%p1449, %r5756, 1;
	selp.f64 	%fd9007, 0dBDA8FF8320FD8164, 0d3DE5DB65F9785EBA, %p1449;
	ld.global.nc.v2.f64 	{%fd9008, %fd9009}, [%rd1432];
	fma.rn.f64 	%fd9010, %fd9007, %fd9006, %fd9008;
	fma.rn.f64 	%fd9011, %fd9010, %fd9006, %fd9009;
	ld.global.nc.v2.f64 	{%fd9012, %fd9013}, [%rd1432+16];
	fma.rn.f64 	%fd9014, %fd9011, %fd9006, %fd9012;
	fma.rn.f64 	%fd9015, %fd9014, %fd9006, %fd9013;
	ld.global.nc.v2.f64 	{%fd9016, %fd9017}, [%rd1432+32];
	fma.rn.f64 	%fd9018, %fd9015, %fd9006, %fd9016;
	fma.rn.f64 	%fd9019, %fd9018, %fd9006, %fd9017;
	fma.rn.f64 	%fd9020, %fd9019, %fd27629, %fd27629;
	fma.rn.f64 	%fd9021, %fd9019, %fd9006, 0d3FF0000000000000;
	selp.f64 	%fd9022, %fd9021, %fd9020, %p1449;
	and.b32  	%r5757, %r10529, 2;
	setp.eq.s32 	%p1450, %r5757, 0;
	mov.f64 	%fd9023, 0d0000000000000000;
	sub.f64 	%fd9024, %fd9023, %fd9022;
	selp.f64 	%fd9025, %fd9022, %fd9024, %p1450;
	div.s32 	%r5758, %r945, %r4276;
	max.s32 	%r5759, %r5758, 0;
	min.s32 	%r5760, %r5759, %r8;
	cvt.rn.f64.s32 	%fd9026, %r5760;
	sub.f64 	%fd700, %fd9026, %fd5;
	div.s32 	%r5761, %r946, %r4277;
	max.s32 	%r5762, %r5761, 0;
	min.s32 	%r5763, %r5762, %r9;
	cvt.rn.f64.s32 	%fd9027, %r5763;
	sub.f64 	%fd701, %fd9027, %fd6;
	mul.f64 	%fd9028, %fd701, %fd9025;
	fma.rn.f64 	%fd9029, %fd700, %fd697, %fd9028;
	add.f64 	%fd9030, %fd7, %fd9029;
	mul.f64 	%fd9031, %fd701, %fd697;
	mul.f64 	%fd9032, %fd700, %fd9025;
	sub.f64 	%fd9033, %fd9031, %fd9032;
	add.f64 	%fd9034, %fd8, %fd9033;
	mov.f64 	%fd9035, 0d3FE0000000000000;
	copysign.f64 	%fd9036, %fd9030, %fd9035;
	add.rz.f64 	%fd9037, %fd9030, %fd9036;
	cvt.rzi.f64.f64 	%fd9038, %fd9037;
	cvt.rzi.s32.f64 	%r953, %fd9038;
	copysign.f64 	%fd9039, %fd9034, %fd9035;
	add.rz.f64 	%fd9040, %fd9034, %fd9039;
	cvt.rzi.f64.f64 	%fd9041, %fd9040;
	cvt.rzi.s32.f64 	%r954, %fd9041;
	setp.lt.s32 	%p1451, %r953, 0;
	setp.ge.s32 	%p1452, %r953, %r4273;
	or.pred  	%p1453, %p1451, %p1452;
	setp.lt.s32 	%p1454, %r954, 0;
	setp.ge.s32 	%p1455, %r954, %r4274;
	or.pred  	%p1456, %p1454, %p1455;
	or.pred  	%p1458, %p1453, %p1456;
	mov.b16 	%rs4395, 0;
	mov.u16 	%rs4396, %rs4395;
	mov.u16 	%rs4397, %rs4395;
	@%p1458 bra 	$L__BB0_833;
	mul.lo.s32 	%r5764, %r954, %r4275;
	cvt.u64.u32 	%rd1433, %r5764;
	shl.b32 	%r5765, %r953, 2;
	cvt.u64.u32 	%rd1434, %r5765;
	add.s64 	%rd1435, %rd1433, %rd1434;
	add.s64 	%rd1436, %rd1, %rd1435;
	ld.global.u8 	%rs4396, [%rd1436];
	ld.global.u8 	%rs4395, [%rd1436+1];
	ld.global.u8 	%rs4397, [%rd1436+2];
$L__BB0_833:
	setp.eq.f64 	%p1459, %fd2, 0d7FF0000000000000;
	cvt.u64.u32 	%rd1437, %r10401;
	add.s64 	%rd53, %rd2, %rd1437;
	st.local.u8 	[%rd53], %rs4397;
	and.b16  	%rs2815, %rs4397, 255;
	add.s64 	%rd54, %rd3, %rd1437;
	st.local.u8 	[%rd54], %rs4395;
	and.b16  	%rs2816, %rs4395, 255;
	add.s64 	%rd55, %rd4, %rd1437;
	st.local.u8 	[%rd55], %rs4396;
	and.b16  	%rs2817, %rs4396, 255;
	cvt.rn.f64.u16 	%fd9042, %rs2815;
	mul.f64 	%fd9043, %fd9042, 0d3FD322D0E5604189;
	cvt.rn.f64.u16 	%fd9044, %rs2816;
	fma.rn.f64 	%fd9045, %fd9044, 0d3FE2C8B439581062, %fd9043;
	cvt.rn.f64.u16 	%fd9046, %rs2817;
	fma.rn.f64 	%fd9047, %fd9046, 0d3FBD2F1A9FBE76C9, %fd9045;
	cvt.rzi.u32.f64 	%r5767, %fd9047;
	add.s64 	%rd56, %rd5, %rd1437;
	st.local.u8 	[%rd56], %r5767;
	add.s32 	%r955, %r946, %r4281;
	mov.b32 	%r10531, 1;
	mov.f64 	%fd27631, %fd28513;
	@%p1459 bra 	$L__BB0_837;
	setp.ltu.f64 	%p1460, %fd2, 0d41E0000000000000;
	mov.f64 	%fd27631, %fd28512;
	mov.u32 	%r10530, %r11448;
	@%p1460 bra 	$L__BB0_836;
	{ // callseq 196, 0
	.param .b64 param0;
	st.param.f64 	[param0], %fd1;
	.param .align 16 .b8 retval0[16];
	call.uni (retval0), 
	__internal_trig_reduction_slowpathd, 
	(
	param0
	);
	ld.param.f64 	%fd27631, [retval0];
	ld.param.b32 	%r10530, [retval0+8];
	} // callseq 196
$L__BB0_836:
	add.s32 	%r10531, %r10530, 1;
$L__BB0_837:
	shl.b32 	%r5769, %r10531, 6;
	cvt.u64.u32 	%rd1438, %r5769;
	and.b64  	%rd1439, %rd1438, 64;
	mov.u64 	%rd1440, __cudart_sin_cos_coeffs;
	add.s64 	%rd1441, %rd1440, %rd1439;
	mul.rn.f64 	%fd9049, %fd27631, %fd27631;
	and.b32  	%r5770, %r10531, 1;
	setp.eq.b32 	%p1461, %r5770, 1;
	selp.f64 	%fd9050, 0dBDA8FF8320FD8164, 0d3DE5DB65F9785EBA, %p1461;
	ld.global.nc.v2.f64 	{%fd9051, %fd9052}, [%rd1441];
	fma.rn.f64 	%fd9053, %fd9050, %fd9049, %fd9051;
	fma.rn.f64 	%fd9054, %fd9053, %fd9049, %fd9052;
	ld.global.nc.v2.f64 	{%fd9055, %fd9056}, [%rd1441+16];
	fma.rn.f64 	%fd9057, %fd9054, %fd9049, %fd9055;
	fma.rn.f64 	%fd9058, %fd9057, %fd9049, %fd9056;
	ld.global.nc.v2.f64 	{%fd9059, %fd9060}, [%rd1441+32];
	fma.rn.f64 	%fd9061, %fd9058, %fd9049, %fd9059;
	fma.rn.f64 	%fd9062, %fd9061, %fd9049, %fd9060;
	fma.rn.f64 	%fd9063, %fd9062, %fd27631, %fd27631;
	fma.rn.f64 	%fd9064, %fd9062, %fd9049, 0d3FF0000000000000;
	selp.f64 	%fd9065, %fd9064, %fd9063, %p1461;
	and.b32  	%r5771, %r10531, 2;
	setp.eq.s32 	%p1462, %r5771, 0;
	mov.f64 	%fd9066, 0d0000000000000000;
	sub.f64 	%fd9067, %fd9066, %fd9065;
	selp.f64 	%fd705, %fd9065, %fd9067, %p1462;
	mov.f64 	%fd27632, %fd28514;
	mov.u32 	%r10532, %r11450;
	@%p1 bra 	$L__BB0_839;
	{ // callseq 197, 0
	.param .b64 param0;
	st.param.f64 	[param0], %fd1;
	.param .align 16 .b8 retval0[16];
	call.uni (retval0), 
	__internal_trig_reduction_slowpathd, 
	(
	param0
	);
	ld.param.f64 	%fd27632, [retval0];
	ld.param.b32 	%r10532, [retval0+8];
	} // callseq 197
$L__BB0_839:
	shl.b32 	%r5773, %r10532, 6;
	cvt.u64.u32 	%rd1442, %r5773;
	and.b64  	%rd1443, %rd1442, 64;
	mov.u64 	%rd1444, __cudart_sin_cos_coeffs;
	add.s64 	%rd1445, %rd1444, %rd1443;
	mul.rn.f64 	%fd9069, %fd27632, %fd27632;
	and.b32  	%r5774, %r10532, 1;
	setp.eq.b32 	%p1463, %r5774, 1;
	selp.f64 	%fd9070, 0dBDA8FF8320FD8164, 0d3DE5DB65F9785EBA, %p1463;
	ld.global.nc.v2.f64 	{%fd9071, %fd9072}, [%rd1445];
	fma.rn.f64 	%fd9073, %fd9070, %fd9069, %fd9071;
	fma.rn.f64 	%fd9074, %fd9073, %fd9069, %fd9072;
	ld.global.nc.v2.f64 	{%fd9075, %fd9076}, [%rd1445+16];
	fma.rn.f64 	%fd9077, %fd9074, %fd9069, %fd9075;
	fma.rn.f64 	%fd9078, %fd9077, %fd9069, %fd9076;
	ld.global.nc.v2.f64 	{%fd9079, %fd9080}, [%rd1445+32];
	fma.rn.f64 	%fd9081, %fd9078, %fd9069, %fd9079;
	fma.rn.f64 	%fd9082, %fd9081, %fd9069, %fd9080;
	fma.rn.f64 	%fd9083, %fd9082, %fd27632, %fd27632;
	fma.rn.f64 	%fd9084, %fd9082, %fd9069, 0d3FF0000000000000;
	selp.f64 	%fd9085, %fd9084, %fd9083, %p1463;
	and.b32  	%r5775, %r10532, 2;
	setp.eq.s32 	%p1464, %r5775, 0;
	mov.f64 	%fd9086, 0d0000000000000000;
	sub.f64 	%fd9087, %fd9086, %fd9085;
	selp.f64 	%fd9088, %fd9085, %fd9087, %p1464;
	div.s32 	%r5776, %r955, %r4277;
	max.s32 	%r5777, %r5776, 0;
	min.s32 	%r5778, %r5777, %r9;
	cvt.rn.f64.s32 	%fd9089, %r5778;
	sub.f64 	%fd708, %fd9089, %fd6;
	mul.f64 	%fd9090, %fd708, %fd9088;
	fma.rn.f64 	%fd9091, %fd700, %fd705, %fd9090;
	add.f64 	%fd9092, %fd7, %fd9091;
	mul.f64 	%fd9093, %fd708, %fd705;
	mul.f64 	%fd9094, %fd700, %fd9088;
	sub.f64 	%fd9095, %fd9093, %fd9094;
	add.f64 	%fd9096, %fd8, %fd9095;
	mov.f64 	%fd9097, 0d3FE0000000000000;
	copysign.f64 	%fd9098, %fd9092, %fd9097;
	add.rz.f64 	%fd9099, %fd9092, %fd9098;
	cvt.rzi.f64.f64 	%fd9100, %fd9099;
	cvt.rzi.s32.f64 	%r962, %fd9100;
	copysign.f64 	%fd9101, %fd9096, %fd9097;
	add.rz.f64 	%fd9102, %fd9096, %fd9101;
	cvt.rzi.f64.f64 	%fd9103, %fd9102;
	cvt.rzi.s32.f64 	%r963, %fd9103;
	setp.lt.s32 	%p1465, %r962, 0;
	setp.ge.s32 	%p1466, %r962, %r4273;
	or.pred  	%p1467, %p1465, %p1466;
	setp.lt.s32 	%p1468, %r963, 0;
	setp.ge.s32 	%p1469, %r963, %r4274;
	or.pred  	%p1470, %p1468, %p1469;
	or.pred  	%p1472, %p1467, %p1470;
	mov.b16 	%rs4398, 0;
	mov.u16 	%rs4399, %rs4398;
	mov.u16 	%rs4400, %rs4398;
	@%p1472 bra 	$L__BB0_841;
	mul.lo.s32 	%r5779, %r963, %r4275;
	cvt.u64.u32 	%rd1446, %r5779;
	shl.b32 	%r5780, %r962, 2;
	cvt.u64.u32 	%rd1447, %r5780;
	add.s64 	%rd1448, %rd1446, %rd1447;
	add.s64 	%rd1449, %rd1, %rd1448;
	ld.global.u8 	%rs4399, [%rd1449];
	ld.global.u8 	%rs4398, [%rd1449+1];
	ld.global.u8 	%rs4400, [%rd1449+2];
$L__BB0_841:
	setp.eq.f64 	%p1473, %fd2, 0d7FF0000000000000;
	st.local.u8 	[%rd53+1], %rs4400;
	and.b16  	%rs2819, %rs4400, 255;
	st.local.u8 	[%rd54+1], %rs4398;
	and.b16  	%rs2820, %rs4398, 255;
	st.local.u8 	[%rd55+1], %rs4399;
	and.b16  	%rs2821, %rs4399, 255;
	cvt.rn.f64.u16 	%fd9104, %rs2819;
	mul.f64 	%fd9105, %fd9104, 0d3FD322D0E5604189;
	cvt.rn.f64.u16 	%fd9106, %rs2820;
	fma.rn.f64 	%fd9107, %fd9106, 0d3FE2C8B439581062, %fd9105;
	cvt.rn.f64.u16 	%fd9108, %rs2821;
	fma.rn.f64 	%fd9109, %fd9108, 0d3FBD2F1A9FBE76C9, %fd9107;
	cvt.rzi.u32.f64 	%r5782, %fd9109;
	st.local.u8 	[%rd56+1], %r5782;
	add.s32 	%r964, %r955, %r4281;
	mov.b32 	%r10534, 1;
	mov.f64 	%fd27634, %fd28513;
	@%p1473 bra 	$L__BB0_845;
	setp.ltu.f64 	%p1474, %fd2, 0d41E0000000000000;
	mov.f64 	%fd27634, %fd28512;
	mov.u32 	%r10533, %r11448;
	@%p1474 bra 	$L__BB0_844;
	{ // callseq 198, 0
	.param .b64 param0;
	st.param.f64 	[param0], %fd1;
	.param .align 16 .b8 retval0[16];
	call.uni (retval0), 
	__internal_trig_reduction_slowpathd, 
	(
	param0
	);
	ld.param.f64 	%fd27634, [retval0];
	ld.param.b32 	%r10533, [retval0+8];
	} // callseq 198
$L__BB0_844:
	add.s32 	%r10534, %r10533, 1;
$L__BB0_845:
	shl.b32 	%r5784, %r10534, 6;
	cvt.u64.u32 	%rd1450, %r5784;
	and.b64  	%rd1451, %rd1450, 64;
	mov.u64 	%rd1452, __cudart_sin_cos_coeffs;
	add.s64 	%rd1453, %rd1452, %rd1451;
	mul.rn.f64 	%fd9111, %fd27634, %fd27634;
	and.b32  	%r5785, %r10534, 1;
	setp.eq.b32 	%p1475, %r5785, 1;
	selp.f64 	%fd9112, 0dBDA8FF8320FD8164, 0d3DE5DB65F9785EBA, %p1475;
	ld.global.nc.v2.f64 	{%fd9113, %fd9114}, [%rd1453];
	fma.rn.f64 	%fd9115, %fd9112, %fd9111, %fd9113;
	fma.rn.f64 	%fd9116, %fd9115, %fd9111, %fd9114;
	ld.global.nc.v2.f64 	{%fd9117, %fd9118}, [%rd1453+16];
	fma.rn.f64 	%fd9119, %fd9116, %fd9111, %fd9117;
	fma.rn.f64 	%fd9120, %fd9119, %fd9111, %fd9118;
	ld.global.nc.v2.f64 	{%fd9121, %fd9122}, [%rd1453+32];
	fma.rn.f64 	%fd9123, %fd9120, %fd9111, %fd9121;
	fma.rn.f64 	%fd9124, %fd9123, %fd9111, %fd9122;
	fma.rn.f64 	%fd9125, %fd9124, %fd27634, %fd27634;
	fma.rn.f64 	%fd9126, %fd9124, %fd9111, 0d3FF0000000000000;
	selp.f64 	%fd9127, %fd9126, %fd9125, %p1475;
	and.b32  	%r5786, %r10534, 2;
	setp.eq.s32 	%p1476, %r5786, 0;
	mov.f64 	%fd9128, 0d0000000000000000;
	sub.f64 	%fd9129, %fd9128, %fd9127;
	selp.f64 	%fd712, %fd9127, %fd9129, %p1476;
	mov.f64 	%fd27635, %fd28514;
	mov.u32 	%r10535, %r11450;
	@%p1 bra 	$L__BB0_847;
	{ // callseq 199, 0
	.param .b64 param0;
	st.param.f64 	[param0], %fd1;
	.param .align 16 .b8 retval0[16];
	call.uni (retval0), 
	__internal_trig_reduction_slowpathd, 
	(
	param0
	);
	ld.param.f64 	%fd27635, [retval0];
	ld.param.b32 	%r10535, [retval0+8];
	} // callseq 199
$L__BB0_847:
	shl.b32 	%r5788, %r10535, 6;
	cvt.u64.u32 	%rd1454, %r5788;
	and.b64  	%rd1455, %rd1454, 64;
	mov.u64 	%rd1456, __cudart_sin_cos_coeffs;
	add.s64 	%rd1457, %rd1456, %rd1455;
	mul.rn.f64 	%fd9131, %fd27635, %fd27635;
	and.b32  	%r5789, %r10535, 1;
	setp.eq.b32 	%p1477, %r5789, 1;
	selp.f64 	%fd9132, 0dBDA8FF8320FD8164, 0d3DE5DB65F9785EBA, %p1477;
	ld.global.nc.v2.f64 	{%fd9133, %fd9134}, [%rd1457];
	fma.rn.f64 	%fd9135, %fd9132, %fd9131, %fd9133;
	fma.rn.f64 	%fd9136, %fd9135, %fd9131, %fd9134;
	ld.global.nc.v2.f64 	{%fd9137, %fd9138}, [%rd1457+16];
	fma.rn.f64 	%fd9139, %fd9136, %fd9131, %fd9137;
	fma.rn.f64 	%fd9140, %fd9139, %fd9131, %fd9138;
	ld.global.nc.v2.f64 	{%fd9141, %fd9142}, [%rd1457+32];
	fma.rn.f64 	%fd9143, %fd9140, %fd9131, %fd9141;
	fma.rn.f64 	%fd9144, %fd9143, %fd9131, %fd9142;
	fma.rn.f64 	%fd9145, %fd9144, %fd27635, %fd27635;
	fma.rn.f64 	%fd9146, %fd9144, %fd9131, 0d3FF0000000000000;
	selp.f64 	%fd9147, %fd9146, %fd9145, %p1477;
	and.b32  	%r5790, %r10535, 2;
	setp.eq.s32 	%p1478, %r5790, 0;
	mov.f64 	%fd9148, 0d0000000000000000;
	sub.f64 	%fd9149, %fd9148, %fd9147;
	selp.f64 	%fd9150, %fd9147, %fd9149, %p1478;
	div.s32 	%r5791, %r964, %r4277;
	max.s32 	%r5792, %r5791, 0;
	min.s32 	%r5793, %r5792, %r9;
	cvt.rn.f64.s32 	%fd9151, %r5793;
	sub.f64 	%fd715, %fd9151, %fd6;
	mul.f64 	%fd9152, %fd715, %fd9150;
	fma.rn.f64 	%fd9153, %fd700, %fd712, %fd9152;
	add.f64 	%fd9154, %fd7, %fd9153;
	mul.f64 	%fd9155, %fd715, %fd712;
	mul.f64 	%fd9156, %fd700, %fd9150;
	sub.f64 	%fd9157, %fd9155, %fd9156;
	add.f64 	%fd9158, %fd8, %fd9157;
	mov.f64 	%fd9159, 0d3FE0000000000000;
	copysign.f64 	%fd9160, %fd9154, %fd9159;
	add.rz.f64 	%fd9161, %fd9154, %fd9160;
	cvt.rzi.f64.f64 	%fd9162, %fd9161;
	cvt.rzi.s32.f64 	%r971, %fd9162;
	copysign.f64 	%fd9163, %fd9158, %fd9159;
	add.rz.f64 	%fd9164, %fd9158, %fd9163;
	cvt.rzi.f64.f64 	%fd9165, %fd9164;
	cvt.rzi.s32.f64 	%r972, %fd9165;
	setp.lt.s32 	%p1479, %r971, 0;
	setp.ge.s32 	%p1480, %r971, %r4273;
	or.pred  	%p1481, %p1479, %p1480;
	setp.lt.s32 	%p1482, %r972, 0;
	setp.ge.s32 	%p1483, %r972, %r4274;
	or.pred  	%p1484, %p1482, %p1483;
	or.pred  	%p1486, %p1481, %p1484;
	mov.b16 	%rs4401, 0;
	mov.u16 	%rs4402, %rs4401;
	mov.u16 	%rs4403, %rs4401;
	@%p1486 bra 	$L__BB0_849;
	mul.lo.s32 	%r5794, %r972, %r4275;
	cvt.u64.u32 	%rd1458, %r5794;
	shl.b32 	%r5795, %r971, 2;
	cvt.u64.u32 	%rd1459, %r5795;
	add.s64 	%rd1460, %rd1458, %rd1459;
	add.s64 	%rd1461, %rd1, %rd1460;
	ld.global.u8 	%rs4402, [%rd1461];
	ld.global.u8 	%rs4401, [%rd1461+1];
	ld.global.u8 	%rs4403, [%rd1461+2];
$L__BB0_849:
	setp.eq.f64 	%p1487, %fd2, 0d7FF0000000000000;
	st.local.u8 	[%rd53+2], %rs4403;
	and.b16  	%rs2823, %rs4403, 255;
	st.local.u8 	[%rd54+2], %rs4401;
	and.b16  	%rs2824, %rs4401, 255;
	st.local.u8 	[%rd55+2], %rs4402;
	and.b16  	%rs2825, %rs4402, 255;
	cvt.rn.f64.u16 	%fd9166, %rs2823;
	mul.f64 	%fd9167, %fd9166, 0d3FD322D0E5604189;
	cvt.rn.f64.u16 	%fd9168, %rs2824;
	fma.rn.f64 	%fd9169, %fd9168, 0d3FE2C8B439581062, %fd9167;
	cvt.rn.f64.u16 	%fd9170, %rs2825;
	fma.rn.f64 	%fd9171, %fd9170, 0d3FBD2F1A9FBE76C9, %fd9169;
	cvt.rzi.u32.f64 	%r5797, %fd9171;
	st.local.u8 	[%rd56+2], %r5797;
	add.s32 	%r5798, %r945, %r4280;
	div.s32 	%r5799, %r5798, %r4276;
	max.s32 	%r973, %r5799, 0;
	mov.b32 	%r10537, 1;
	mov.f64 	%fd27637, %fd28513;
	@%p1487 bra 	$L__BB0_853;
	setp.ltu.f64 	%p1488, %fd2, 0d41E0000000000000;
	mov.f64 	%fd27637, %fd28512;
	mov.u32 	%r10536, %r11448;
	@%p1488 bra 	$L__BB0_852;
	{ // callseq 200, 0
	.param .b64 param0;
	st.param.f64 	[param0], %fd1;
	.param .align 16 .b8 retval0[16];
	call.uni (retval0), 
	__internal_trig_reduction_slowpathd, 
	(
	param0
	);
	ld.param.f64 	%fd27637, [retval0];
	ld.param.b32 	%r10536, [retval0+8];
	} // callseq 200
$L__BB0_852:
	add.s32 	%r10537, %r10536, 1;
$L__BB0_853:
	shl.b32 	%r5801, %r10537, 6;
	cvt.u64.u32 	%rd1462, %r5801;
	and.b64  	%rd1463, %rd1462, 64;
	mov.u64 	%rd1464, __cudart_sin_cos_coeffs;
	add.s64 	%rd1465, %rd1464, %rd1463;
	mul.rn.f64 	%fd9173, %fd27637, %fd27637;
	and.b32  	%r5802, %r10537, 1;
	setp.eq.b32 	%p1489, %r5802, 1;
	selp.f64 	%fd9174, 0dBDA8FF8320FD8164, 0d3DE5DB65F9785EBA, %p1489;
	ld.global.nc.v2.f64 	{%fd9175, %fd9176}, [%rd1465];
	fma.rn.f64 	%fd9177, %fd9174, %fd9173, %fd9175;
	fma.rn.f64 	%fd9178, %fd9177, %fd9173, %fd9176;
	ld.global.nc.v2.f64 	{%fd9179, %fd9180}, [%rd1465+16];
	fma.rn.f64 	%fd9181, %fd9178, %fd9173, %fd9179;
	fma.rn.f64 	%fd9182, %fd9181, %fd9173, %fd9180;
	ld.global.nc.v2.f64 	{%fd9183, %fd9184}, [%rd1465+32];
	fma.rn.f64 	%fd9185, %fd9182, %fd9173, %fd9183;
	fma.rn.f64 	%fd9186, %fd9185, %fd9173, %fd9184;
	fma.rn.f64 	%fd9187, %fd9186, %fd27637, %fd27637;
	fma.rn.f64 	%fd9188, %fd9186, %fd9173, 0d3FF0000000000000;
	selp.f64 	%fd9189, %fd9188, %fd9187, %p1489;
	and.b32  	%r5803, %r10537, 2;
	setp.eq.s32 	%p1490, %r5803, 0;
	mov.f64 	%fd9190, 0d0000000000000000;
	sub.f64 	%fd9191, %fd9190, %fd9189;
	selp.f64 	%fd719, %fd9189, %fd9191, %p1490;
	mov.f64 	%fd27638, %fd28514;
	mov.u32 	%r10538, %r11450;
	@%p1 bra 	$L__BB0_855;
	{ // callseq 201, 0
	.param .b64 param0;
	st.param.f64 	[param0], %fd1;
	.param .align 16 .b8 retval0[16];
	call.uni (retval0), 
	__internal_trig_reduction_slowpathd, 
	(
	param0
	);
	ld.param.f64 	%fd27638, [retval0];
	ld.param.b32 	%r10538, [retval0+8];
	} // callseq 201
$L__BB0_855:
	shl.b32 	%r5805, %r10538, 6;
	cvt.u64.u32 	%rd1466, %r5805;
	and.b64  	%rd1467, %rd1466, 64;
	mov.u64 	%rd1468, __cudart_sin_cos_coeffs;
	add.s64 	%rd1469, %rd1468, %rd1467;
	mul.rn.f64 	%fd9193, %fd27638, %fd27638;
	and.b32  	%r5806, %r10538, 1;
	setp.eq.b32 	%p1491, %r5806, 1;
	selp.f64 	%fd9194, 0dBDA8FF8320FD8164, 0d3DE5DB65F9785EBA, %p1491;
	ld.global.nc.v2.f64 	{%fd9195, %fd9196}, [%rd1469];
	fma.rn.f64 	%fd9197, %fd9194, %fd9193, %fd9195;
	fma.rn.f64 	%fd9198, %fd9197, %fd9193, %fd9196;
	ld.global.nc.v2.f64 	{%fd9199, %fd9200}, [%rd1469+16];
	fma.rn.f64 	%fd9201, %fd9198, %fd9193, %fd9199;
	fma.rn.f64 	%fd9202, %fd9201, %fd9193, %fd9200;
	ld.global.nc.v2.f64 	{%fd9203, %fd9204}, [%rd1469+32];
	fma.rn.f64 	%fd9205, %fd9202, %fd9193, %fd9203;
	fma.rn.f64 	%fd9206, %fd9205, %fd9193, %fd9204;
	fma.rn.f64 	%fd9207, %fd9206, %fd27638, %fd27638;
	fma.rn.f64 	%fd9208, %fd9206, %fd9193, 0d3FF0000000000000;
	selp.f64 	%fd9209, %fd9208, %fd9207, %p1491;
	and.b32  	%r5807, %r10538, 2;
	setp.eq.s32 	%p1492, %r5807, 0;
	mov.f64 	%fd9210, 0d0000000000000000;
	sub.f64 	%fd9211, %fd9210, %fd9209;
	selp.f64 	%fd9212, %fd9209, %fd9211, %p1492;
	min.s32 	%r5808, %r973, %r8;
	cvt.rn.f64.s32 	%fd9213, %r5808;
	sub.f64 	%fd722, %fd9213, %fd5;
	mul.f64 	%fd9214, %fd701, %fd9212;
	fma.rn.f64 	%fd9215, %fd722, %fd719, %fd9214;
	add.f64 	%fd9216, %fd7, %fd9215;
	mul.f64 	%fd9217, %fd701, %fd719;
	mul.f64 	%fd9218, %fd722, %fd9212;
	sub.f64 	%fd9219, %fd9217, %fd9218;
	add.f64 	%fd9220, %fd8, %fd9219;
	mov.f64 	%fd9221, 0d3FE0000000000000;
	copysign.f64 	%fd9222, %fd9216, %fd9221;
	add.rz.f64 	%fd9223, %fd9216, %fd9222;
	cvt.rzi.f64.f64 	%fd9224, %fd9223;
	cvt.rzi.s32.f64 	%r980, %fd9224;
	copysign.f64 	%fd9225, %fd9220, %fd9221;
	add.rz.f64 	%fd9226, %fd9220, %fd9225;
	cvt.rzi.f64.f64 	%fd9227, %fd9226;
	cvt.rzi.s32.f64 	%r981, %fd9227;
	setp.lt.s32 	%p1493, %r980, 0;
	setp.ge.s32 	%p1494, %r980, %r4273;
	or.pred  	%p1495, %p1493, %p1494;
	setp.lt.s32 	%p1496, %r981, 0;
	setp.ge.s32 	%p1497, %r981, %r4274;
	or.pred  	%p1498, %p1496, %p1497;
	or.pred  	%p1500, %p1495, %p1498;
	mov.b16 	%rs4404, 0;
	mov.u16 	%rs4405, %rs4404;
	mov.u16 	%rs4406, %rs4404;
	@%p1500 bra 	$L__BB0_857;
	mul.lo.s32 	%r5809, %r981, %r4275;
	cvt.u64.u32 	%rd1470, %r5809;
	shl.b32 	%r5810, %r980, 2;
	cvt.u64.u32 	%rd1471, %r5810;
	add.s64 	%rd1472, %rd1470, %rd1471;
	add.s64 	%rd1473, %rd1, %rd1472;
	ld.global.u8 	%rs4405, [%rd1473];
	ld.global.u8 	%rs4404, [%rd1473+1];
	ld.global.u8 	%rs4406, [%rd1473+2];
$L__BB0_857:
	setp.eq.f64 	%p1501, %fd2, 0d7FF0000000000000;
	st.local.u8 	[%rd53+3], %rs4406;
	and.b16  	%rs2827, %rs4406, 255;
	st.local.u8 	[%rd54+3], %rs4404;
	and.b16  	%rs2828, %rs4404, 255;
	st.local.u8 	[%rd55+3], %rs4405;
	and.b16  	%rs2829, %rs4405, 255;
	cvt.rn.f64.u16 	%fd9228, %rs2827;
	mul.f64 	%fd9229, %fd9228, 0d3FD322D0E5604189;
	cvt.rn.f64.u16 	%fd9230, %rs2828;
	fma.rn.f64 	%fd9231, %fd9230, 0d3FE2C8B439581062, %fd9229;
	cvt.rn.f64.u16 	%fd9232, %rs2829;
	fma.rn.f64 	%fd9233, %fd9232, 0d3FBD2F1A9FBE76C9, %fd9231;
	cvt.rzi.u32.f64 	%r5812, %fd9233;
	st.local.u8 	[%rd56+3], %r5812;
	mov.b32 	%r10540, 1;
	mov.f64 	%fd27640, %fd28513;
	@%p1501 bra 	$L__BB0_861;
	setp.ltu.f64 	%p1502, %fd2, 0d41E0000000000000;
	mov.f64 	%fd27640, %fd28512;
	mov.u32 	%r10539, %r11448;
	@%p1502 bra 	$L__BB0_860;
	{ // callseq 202, 0
	.param .b64 param0;
	st.param.f64 	[param0], %fd1;
	.param .align 16 .b8 retval0[16];
	call.uni (retval0), 
	__internal_trig_reduction_slowpathd, 
	(
	param0
	);
	ld.param.f64 	%fd27640, [retval0];
	ld.param.b32 	%r10539, [retval0+8];
	} // callseq 202
$L__BB0_860:
	add.s32 	%r10540, %r10539, 1;
$L__BB0_861:
	shl.b32 	%r5814, %r10540, 6;
	cvt.u64.u32 	%rd1474, %r5814;
	and.b64  	%rd1475, %rd1474, 64;
	mov.u64 	%rd1476, __cudart_sin_cos_coeffs;
	add.s64 	%rd1477, %rd1476, %rd1475;
	mul.rn.f64 	%fd9235, %fd27640, %fd27640;
	and.b32  	%r5815, %r10540, 1;
	setp.eq.b32 	%p1503, %r5815, 1;
	selp.f64 	%fd9236, 0dBDA8FF8320FD8164, 0d3DE5DB65F9785EBA, %p1503;
	ld.global.nc.v2.f64 	{%fd9237, %fd9238}, [%rd1477];
	fma.rn.f64 	%fd9239, %fd9236, %fd9235, %fd9237;
	fma.rn.f64 	%fd9240, %fd9239, %fd9235, %fd9238;
	ld.global.nc.v2.f64 	{%fd9241, %fd9242}, [%rd1477+16];
	fma.rn.f64 	%fd9243, %fd9240, %fd9235, %fd9241;
	fma.rn.f64 	%fd9244, %fd9243, %fd9235, %fd9242;
	ld.global.nc.v2.f64 	{%fd9245, %fd9246}, [%rd1477+32];
	fma.rn.f64 	%fd9247, %fd9244, %fd9235, %fd9245;
	fma.rn.f64 	%fd9248, %fd9247, %fd9235, %fd9246;
	fma.rn.f64 	%fd9249, %fd9248, %fd27640, %fd27640;
	fma.rn.f64 	%fd9250, %fd9248, %fd9235, 0d3FF0000000000000;
	selp.f64 	%fd9251, %fd9250, %fd9249, %p1503;
	and.b32  	%r5816, %r10540, 2;
	setp.eq.s32 	%p1504, %r5816, 0;
	mov.f64 	%fd9252, 0d0000000000000000;
	sub.f64 	%fd9253, %fd9252, %fd9251;
	selp.f64 	%fd726, %fd9251, %fd9253, %p1504;
	mov.f64 	%fd27641, %fd28514;
	mov.u32 	%r10541, %r11450;
	@%p1 bra 	$L__BB0_863;
	{ // callseq 203, 0
	.param .b64 param0;
	st.param.f64 	[param0], %fd1;
	.param .align 16 .b8 retval0[16];
	call.uni (retval0), 
	__internal_trig_reduction_slowpathd, 
	(
	param0
	);
	ld.param.f64 	%fd27641, [retval0];
	ld.param.b32 	%r10541, [retval0+8];
	} // callseq 203
$L__BB0_863:
	shl.b32 	%r5818, %r10541, 6;
	cvt.u64.u32 	%rd1478, %r5818;
	and.b64  	%rd1479, %rd1478, 64;
	mov.u64 	%rd1480, __cudart_sin_cos_coeffs;
	add.s64 	%rd1481, %rd1480, %rd1479;
	mul.rn.f64 	%fd9255, %fd27641, %fd27641;
	and.b32  	%r5819, %r10541, 1;
	setp.eq.b32 	%p1505, %r5819, 1;
	selp.f64 	%fd9256, 0dBDA8FF8320FD8164, 0d3DE5DB65F9785EBA, %p1505;
	ld.global.nc.v2.f64 	{%fd9257, %fd9258}, [%rd1481];
	fma.rn.f64 	%fd9259, %fd9256, %fd9255, %fd9257;
	fma.rn.f64 	%fd9260, %fd9259, %fd9255, %fd9258;
	ld.global.nc.v2.f64 	{%fd9261, %fd9262}, [%rd1481+16];
	fma.rn.f64 	%fd9263, %fd9260, %fd9255, %fd9261;
	fma.rn.f64 	%fd9264, %fd9263, %fd9255, %fd9262;
	ld.global.nc.v2.f64 	{%fd9265, %fd9266}, [%rd1481+32];
	fma.rn.f64 	%fd9267, %fd9264, %fd9255, %fd9265;
	fma.rn.f64 	%fd9268, %fd9267, %fd9255, %fd9266;
	fma.rn.f64 	%fd9269, %fd9268, %fd27641, %fd27641;
	fma.rn.f64 	%fd9270, %fd9268, %fd9255, 0d3FF0000000000000;
	selp.f64 	%fd9271, %fd9270, %fd9269, %p1505;
	and.b32  	%r5820, %r10541, 2;
	setp.eq.s32 	%p1506, %r5820, 0;
	mov.f64 	%fd9272, 0d0000000000000000;
	sub.f64 	%fd9273, %fd9272, %fd9271;
	selp.f64 	%fd9274, %fd9271, %fd9273, %p1506;
	mul.f64 	%fd9275, %fd708, %fd9274;
	fma.rn.f64 	%fd9276, %fd722, %fd726, %fd9275;
	add.f64 	%fd9277, %fd7, %fd9276;
	mul.f64 	%fd9278, %fd708, %fd726;
	mul.f64 	%fd9279, %fd722, %fd9274;
	sub.f64 	%fd9280, %fd9278, %fd9279;
	add.f64 	%fd9281, %fd8, %fd9280;
	mov.f64 	%fd9282, 0d3FE0000000000000;
	copysign.f64 	%fd9283, %fd9277, %fd9282;
	add.rz.f64 	%fd9284, %fd9277, %fd9283;
	cvt.rzi.f64.f64 	%fd9285, %fd9284;
	cvt.rzi.s32.f64 	%r988, %fd9285;
	copysign.f64 	%fd9286, %fd9281, %fd9282;
	add.rz.f64 	%fd9287, %fd9281, %fd9286;
	cvt.rzi.f64.f64 	%fd9288, %fd9287;
	cvt.rzi.s32.f64 	%r989, %fd9288;
	setp.lt.s32 	%p1507, %r988, 0;
	setp.ge.s32 	%p1508, %r988, %r4273;
	or.pred  	%p1509, %p1507, %p1508;
	setp.lt.s32 	%p1510, %r989, 0;
	setp.ge.s32 	%p1511, %r989, %r4274;
	or.pred  	%p1512, %p1510, %p1511;
	or.pred  	%p1514, %p1509, %p1512;
	mov.b16 	%rs4407, 0;
	mov.u16 	%rs4408, %rs4407;
	mov.u16 	%rs4409, %rs4407;
	@%p1514 bra 	$L__BB0_865;
	mul.lo.s32 	%r5821, %r989, %r4275;
	cvt.u64.u32 	%rd1482, %r5821;
	shl.b32 	%r5822, %r988, 2;
	cvt.u64.u32 	%rd1483, %r5822;
	add.s64 	%rd1484, %rd1482, %rd1483;
	add.s64 	%rd1485, %rd1, %rd1484;
	ld.global.u8 	%rs4408, [%rd1485];
	ld.global.u8 	%rs4407, [%rd1485+1];
	ld.global.u8 	%rs4409, [%rd1485+2];
$L__BB0_865:
	setp.eq.f64 	%p1515, %fd2, 0d7FF0000000000000;
	st.local.u8 	[%rd53+4], %rs4409;
	and.b16  	%rs2831, %rs4409, 255;
	st.local.u8 	[%rd54+4], %rs4407;
	and.b16  	%rs2832, %rs4407, 255;
	st.local.u8 	[%rd55+4], %rs4408;
	and.b16  	%rs2833, %rs4408, 255;
	cvt.rn.f64.u16 	%fd9289, %rs2831;
	mul.f64 	%fd9290, %fd9289, 0d3FD322D0E5604189;
	cvt.rn.f64.u16 	%fd9291, %rs2832;
	fma.rn.f64 	%fd9292, %fd9291, 0d3FE2C8B439581062, %fd9290;
	cvt.rn.f64.u16 	%fd9293, %rs2833;
	fma.rn.f64 	%fd9294, %fd9293, 0d3FBD2F1A9FBE76C9, %fd9292;
	cvt.rzi.u32.f64 	%r5824, %fd9294;
	st.local.u8 	[%rd56+4], %r5824;
	mov.b32 	%r10543, 1;
	mov.f64 	%fd27643, %fd28513;
	@%p1515 bra 	$L__BB0_869;
	setp.ltu.f64 	%p1516, %fd2, 0d41E0000000000000;
	mov.f64 	%fd27643, %fd28512;
	mov.u32 	%r10542, %r11448;
	@%p1516 bra 	$L__BB0_868;
	{ // callseq 204, 0
	.param .b64 param0;
	st.param.f64 	[param0], %fd1;
	.param .align 16 .b8 retval0[16];
	call.uni (retval0), 
	__internal_trig_reduction_slowpathd, 
	(
	param0
	);
	ld.param.f64 	%fd27643, [retval0];
	ld.param.b32 	%r10542, [retval0+8];
	} // callseq 204
$L__BB0_868:
	add.s32 	%r10543, %r10542, 1;
$L__BB0_869:
	shl.b32 	%r5826, %r10543, 6;
	cvt.u64.u32 	%rd1486, %r5826;
	and.b64  	%rd1487, %rd1486, 64;
	mov.u64 	%rd1488, __cudart_sin_cos_coeffs;
	add.s64 	%rd1489, %rd1488, %rd1487;
	mul.rn.f64 	%fd9296, %fd27643, %fd27643;
	and.b32  	%r5827, %r10543, 1;
	setp.eq.b32 	%p1517, %r5827, 1;
	selp.f64 	%fd9297, 0dBDA8FF8320FD8164, 0d3DE5DB65F9785EBA, %p1517;
	ld.global.nc.v2.f64 	{%fd9298, %fd9299}, [%rd1489];
	fma.rn.f64 	%fd9300, %fd9297, %fd9296, %fd9298;
	fma.rn.f64 	%fd9301, %fd9300, %fd9296, %fd9299;
	ld.global.nc.v2.f64 	{%fd9302, %fd9303}, [%rd1489+16];
	fma.rn.f64 	%fd9304, %fd9301, %fd9296, %fd9302;
	fma.rn.f64 	%fd9305, %fd9304, %fd9296, %fd9303;
	ld.global.nc.v2.f64 	{%fd9306, %fd9307}, [%rd1489+32];
	fma.rn.f64 	%fd9308, %fd9305, %fd9296, %fd9306;
	fma.rn.f64 	%fd9309, %fd9308, %fd9296, %fd9307;
	fma.rn.f64 	%fd9310, %fd9309, %fd27643, %fd27643;
	fma.rn.f64 	%fd9311, %fd9309, %fd9296, 0d3FF0000000000000;
	selp.f64 	%fd9312, %fd9311, %fd9310, %p1517;
	and.b32  	%r5828, %r10543, 2;
	setp.eq.s32 	%p1518, %r5828, 0;
	mov.f64 	%fd9313, 0d0000000000000000;
	sub.f64 	%fd9314, %fd9313, %fd9312;
	selp.f64 	%fd732, %fd9312, %fd9314, %p1518;
	mov.f64 	%fd27644, %fd28514;
	mov.u32 	%r10544, %r11450;
	@%p1 bra 	$L__BB0_871;
	{ // callseq 205, 0
	.param .b64 param0;
	st.param.f64 	[param0], %fd1;
	.param .align 16 .b8 retval0[16];
	call.uni (retval0), 
	__internal_trig_reduction_slowpathd, 
	(
	param0
	);
	ld.param.f64 	%fd27644, [retval0];
	ld.param.b32 	%r10544, [retval0+8];
	} // callseq 205
$L__BB0_871:
	shl.b32 	%r5830, %r10544, 6;
	cvt.u64.u32 	%rd1490, %r5830;
	and.b64  	%rd1491, %rd1490, 64;
	mov.u64 	%rd1492, __cudart_sin_cos_coeffs;
	add.s64 	%rd1493, %rd1492, %rd1491;
	mul.rn.f64 	%fd9316, %fd27644, %fd27644;
	and.b32  	%r5831, %r10544, 1;
	setp.eq.b32 	%p1519, %r5831, 1;
	selp.f64 	%fd9317, 0dBDA8FF8320FD8164, 0d3DE5DB65F9785EBA, %p1519;
	ld.global.nc.v2.f64 	{%fd9318, %fd9319}, [%rd1493];
	fma.rn.f64 	%fd9320, %fd9317, %fd9316, %fd9318;
	fma.rn.f64 	%fd9321, %fd9320, %fd9316, %fd9319;
	ld.global.nc.v2.f64 	{%fd9322, %fd9323}, [%rd1493+16];
	fma.rn.f64 	%fd9324, %fd9321, %fd9316, %fd9322;
	fma.rn.f64 	%fd9325, %fd9324, %fd9316, %fd9323;
	ld.global.nc.v2.f64 	{%fd9326, %fd9327}, [%rd1493+32];
	fma.rn.f64 	%fd9328, %fd9325, %fd9316, %fd9326;
	fma.rn.f64 	%fd9329, %fd9328, %fd9316, %fd9327;
	fma.rn.f64 	%fd9330, %fd9329, %fd27644, %fd27644;
	fma.rn.f64 	%fd9331, %fd9329, %fd9316, 0d3FF0000000000000;
	selp.f64 	%fd9332, %fd9331, %fd9330, %p1519;
	and.b32  	%r5832, %r10544, 2;
	setp.eq.s32 	%p1520, %r5832, 0;
	mov.f64 	%fd9333, 0d0000000000000000;
	sub.f64 	%fd9334, %fd9333, %fd9332;
	selp.f64 	%fd9335, %fd9332, %fd9334, %p1520;
	mul.f64 	%fd9336, %fd715, %fd9335;
	fma.rn.f64 	%fd9337, %fd722, %fd732, %fd9336;
	add.f64 	%fd9338, %fd7, %fd9337;
	mul.f64 	%fd9339, %fd715, %fd732;
	mul.f64 	%fd9340, %fd722, %fd9335;
	sub.f64 	%fd9341, %fd9339, %fd9340;
	add.f64 	%fd9342, %fd8, %fd9341;
	mov.f64 	%fd9343, 0d3FE0000000000000;
	copysign.f64 	%fd9344, %fd9338, %fd9343;
	add.rz.f64 	%fd9345, %fd9338, %fd9344;
	cvt.rzi.f64.f64 	%fd9346, %fd9345;
	cvt.rzi.s32.f64 	%r996, %fd9346;
	copysign.f64 	%fd9347, %fd9342, %fd9343;
	add.rz.f64 	%fd9348, %fd9342, %fd9347;
	cvt.rzi.f64.f64 	%fd9349, %fd9348;
	cvt.rzi.s32.f64 	%r997, %fd9349;
	setp.lt.s32 	%p1521, %r996, 0;
	setp.ge.s32 	%p1522, %r996, %r4273;
	or.pred  	%p1523, %p1521, %p1522;
	setp.lt.s32 	%p1524, %r997, 0;
	setp.ge.s32 	%p1525, %r997, %r4274;
	or.pred  	%p1526, %p1524, %p1525;
	or.pred  	%p1528, %p1523, %p1526;
	mov.b16 	%rs4410, 0;
	mov.u16 	%rs4411, %rs4410;
	mov.u16 	%rs4412, %rs4410;
	@%p1528 bra 	$L__BB0_873;
	mul.lo.s32 	%r5833, %r997, %r4275;
	cvt.u64.u32 	%rd1494, %r5833;
	shl.b32 	%r5834, %r996, 2;
	cvt.u64.u32 	%rd1495, %r5834;
	add.s64 	%rd1496, %rd1494, %rd1495;
	add.s64 	%rd1497, %rd1, %rd1496;
	ld.global.u8 	%rs4411, [%rd1497];
	ld.global.u8 	%rs4410, [%rd1497+1];
	ld.global.u8 	%rs4412, [%rd1497+2];
$L__BB0_873:
	setp.eq.f64 	%p1529, %fd2, 0d7FF0000000000000;
	st.local.u8 	[%rd53+5], %rs4412;
	and.b16  	%rs2835, %rs4412, 255;
	st.local.u8 	[%rd54+5], %rs4410;
	and.b16  	%rs2836, %rs4410, 255;
	st.local.u8 	[%rd55+5], %rs4411;
	and.b16  	%rs2837, %rs4411, 255;
	cvt.rn.f64.u16 	%fd9350, %rs2835;
	mul.f64 	%fd9351, %fd9350, 0d3FD322D0E5604189;
	cvt.rn.f64.u16 	%fd9352, %rs2836;
	fma.rn.f64 	%fd9353, %fd9352, 0d3FE2C8B439581062, %fd9351;
	cvt.rn.f64.u16 	%fd9354, %rs2837;
	fma.rn.f64 	%fd9355, %fd9354, 0d3FBD2F1A9FBE76C9, %fd9353;
	cvt.rzi.u32.f64 	%r5836, %fd9355;
	st.local.u8 	[%rd56+5], %r5836;
	add.s32 	%r5837, %r964, %r4281;
	div.s32 	%r5838, %r5837, %r4277;
	max.s32 	%r998, %r5838, 0;
	mov.b32 	%r10546, 1;
	mov.f64 	%fd27646, %fd28513;
	@%p1529 bra 	$L__BB0_877;
	setp.ltu.f64 	%p1530, %fd2, 0d41E0000000000000;
	mov.f64 	%fd27646, %fd28512;
	mov.u32 	%r10545, %r11448;
	@%p1530 bra 	$L__BB0_876;
	{ // callseq 206, 0
	.param .b64 param0;
	st.param.f64 	[param0], %fd1;
	.param .align 16 .b8 retval0[16];
	call.uni (retval0), 
	__internal_trig_reduction_slowpathd, 
	(
	param0
	);
	ld.param.f64 	%fd27646, [retval0];
	ld.param.b32 	%r10545, [retval0+8];
	} // callseq 206
$L__BB0_876:
	add.s32 	%r10546, %r10545, 1;
$L__BB0_877:
	shl.b32 	%r5840, %r10546, 6;
	cvt.u64.u32 	%rd1498, %r5840;
	and.b64  	%rd1499, %rd1498, 64;
	mov.u64 	%rd1500, __cudart_sin_cos_coeffs;
	add.s64 	%rd1501, %rd1500, %rd1499;
	mul.rn.f64 	%fd9357, %fd27646, %fd27646;
	and.b32  	%r5841, %r10546, 1;
	setp.eq.b32 	%p1531, %r5841, 1;
	selp.f64 	%fd9358, 0dBDA8FF8320FD8164, 0d3DE5DB65F9785EBA, %p1531;
	ld.global.nc.v2.f64 	{%fd9359, %fd9360}, [%rd1501];
	fma.rn.f64 	%fd9361, %fd9358, %fd9357, %fd9359;
	fma.rn.f64 	%fd9362, %fd9361, %fd9357, %fd9360;
	ld.global.nc.v2.f64 	{%fd9363, %fd9364}, [%rd1501+16];
	fma.rn.f64 	%fd9365, %fd9362, %fd9357, %fd9363;
	fma.rn.f64 	%fd9366, %fd9365, %fd9357, %fd9364;
	ld.global.nc.v2.f64 	{%fd9367, %fd9368}, [%rd1501+32];
	fma.rn.f64 	%fd9369, %fd9366, %fd9357, %fd9367;
	fma.rn.f64 	%fd9370, %fd9369, %fd9357, %fd9368;
	fma.rn.f64 	%fd9371, %fd9370, %fd27646, %fd27646;
	fma.rn.f64 	%fd9372, %fd9370, %fd9357, 0d3FF0000000000000;
	selp.f64 	%fd9373, %fd9372, %fd9371, %p1531;
	and.b32  	%r5842, %r10546, 2;
	setp.eq.s32 	%p1532, %r5842, 0;
	mov.f64 	%fd9374, 0d0000000000000000;
	sub.f64 	%fd9375, %fd9374, %fd9373;
	selp.f64 	%fd738, %fd9373, %fd9375, %p1532;
	mov.f64 	%fd27647, %fd28514;
	mov.u32 	%r10547, %r11450;
	@%p1 bra 	$L__BB0_879;
	{ // callseq 207, 0
	.param .b64 param0;
	st.param.f64 	[param0], %fd1;
	.param .align 16 .b8 retval0[16];
	call.uni (retval0), 
	__internal_trig_reduction_slowpathd, 
	(
	param0
	);
	ld.param.f64 	%fd27647, [retval0];
	ld.param.b32 	%r10547, [retval0+8];
	} // callseq 207
$L__BB0_879:
	shl.b32 	%r5844, %r10547, 6;
	cvt.u64.u32 	%rd1502, %r5844;
	and.b64  	%rd1503, %rd1502, 64;
	mov.u64 	%rd1504, __cudart_sin_cos_coeffs;
	add.s64 	%rd1505, %rd1504, %rd1503;
	mul.rn.f64 	%fd9377, %fd27647, %fd27647;
	and.b32  	%r5845, %r10547, 1;
	setp.eq.b32 	%p1533, %r5845, 1;
	selp.f64 	%fd9378, 0dBDA8FF8320FD8164, 0d3DE5DB65F9785EBA, %p1533;
	ld.global.nc.v2.f64 	{%fd9379, %fd9380}, [%rd1505];
	fma.rn.f64 	%fd9381, %fd9378, %fd9377, %fd9379;
	fma.rn.f64 	%fd9382, %fd9381, %fd9377, %fd9380;
	ld.global.nc.v2.f64 	{%fd9383, %fd9384}, [%rd1505+16];
	fma.rn.f64 	%fd9385, %fd9382, %fd9377, %fd9383;
	fma.rn.f64 	%fd9386, %fd9385, %fd9377, %fd9384;
	ld.global.nc.v2.f64 	{%fd9387, %fd9388}, [%rd1505+32];
	fma.rn.f64 	%fd9389, %fd9386, %fd9377, %fd9387;
	fma.rn.f64 	%fd9390, %fd9389, %fd9377, %fd9388;
	fma.rn.f64 	%fd9391, %fd9390, %fd27647, %fd27647;
	fma.rn.f64 	%fd9392, %fd9390, %fd9377, 0d3FF0000000000000;
	selp.f64 	%fd9393, %fd9392, %fd9391, %p1533;
	and.b32  	%r5846, %r10547, 2;
	setp.eq.s32 	%p1534, %r5846, 0;
	mov.f64 	%fd9394, 0d0000000000000000;
	sub.f64 	%fd9395, %fd9394, %fd9393;
	selp.f64 	%fd9396, %fd9393, %fd9395, %p1534;
	min.s32 	%r5847, %r998, %r9;
	cvt.rn.f64.s32 	%fd9397, %r5847;
	sub.f64 	%fd741, %fd9397, %fd6;
	mul.f64 	%fd9398, %fd741, %fd9396;
	fma.rn.f64 	%fd9399, %fd700, %fd738, %fd9398;
	add.f64 	%fd9400, %fd7, %fd9399;
	mul.f64 	%fd9401, %fd741, %fd738;
	mul.f64 	%fd9402, %fd700, %fd9396;
	sub.f64 	%fd9403, %fd9401, %fd9402;
	add.f64 	%fd9404, %fd8, %fd9403;
	mov.f64 	%fd9405, 0d3FE0000000000000;
	copysign.f64 	%fd9406, %fd9400, %fd9405;
	add.rz.f64 	%fd9407, %fd9400, %fd9406;
	cvt.rzi.f64.f64 	%fd9408, %fd9407;
	cvt.rzi.s32.f64 	%r1005, %fd9408;
	copysign.f64 	%fd9409, %fd9404, %fd9405;
	add.rz.f64 	%fd9410, %fd9404, %fd9409;
	cvt.rzi.f64.f64 	%fd9411, %fd9410;
	cvt.rzi.s32.f64 	%r1006, %fd9411;
	setp.lt.s32 	%p1535, %r1005, 0;
	setp.ge.s32 	%p1536, %r1005, %r4273;
	or.pred  	%p1537, %p1535, %p1536;
	setp.lt.s32 	%p1538, %r1006, 0;
	setp.ge.s32 	%p1539, %r1006, %r4274;
	or.pred  	%p1540, %p1538, %p1539;
	or.pred  	%p1542, %p1537, %p1540;
	mov.b16 	%rs4413, 0;
	mov.u16 	%rs4414, %rs4413;
	mov.u16 	%rs4415, %rs4413;
	@%p1542 bra 	$L__BB0_881;
	mul.lo.s32 	%r5848, %r1006, %r4275;
	cvt.u64.u32 	%rd1506, %r5848;
	shl.b32 	%r5849, %r1005, 2;
	cvt.u64.u32 	%rd1507, %r5849;
	add.s64 	%rd1508, %rd1506, %rd1507;
	add.s64 	%rd1509, %rd1, %rd1508;
	ld.global.u8 	%rs4414, [%rd1509];
	ld.global.u8 	%rs4413, [%rd1509+1];
	ld.global.u8 	%rs4415, [%rd1509+2];
$L__BB0_881:
	setp.eq.f64 	%p1543, %fd2, 0d7FF0000000000000;
	st.local.u8 	[%rd53+6], %rs4415;
	and.b16  	%rs2839, %rs4415, 255;
	st.local.u8 	[%rd54+6], %rs4413;
	and.b16  	%rs2840, %rs4413, 255;
	st.local.u8 	[%rd55+6], %rs4414;
	and.b16  	%rs2841, %rs4414, 255;
	cvt.rn.f64.u16 	%fd9412, %rs2839;
	mul.f64 	%fd9413, %fd9412, 0d3FD322D0E5604189;
	cvt.rn.f64.u16 	%fd9414, %rs2840;
	fma.rn.f64 	%fd9415, %fd9414, 0d3FE2C8B439581062, %fd9413;
	cvt.rn.f64.u16 	%fd9416, %rs2841;
	fma.rn.f64 	%fd9417, %fd9416, 0d3FBD2F1A9FBE76C9, %fd9415;
	cvt.rzi.u32.f64 	%r5851, %fd9417;
	st.local.u8 	[%rd56+6], %r5851;
	mov.b32 	%r10549, 1;
	mov.f64 	%fd27649, %fd28513;
	@%p1543 bra 	$L__BB0_885;
	setp.ltu.f64 	%p1544, %fd2, 0d41E0000000000000;
	mov.f64 	%fd27649, %fd28512;
	mov.u32 	%r10548, %r11448;
	@%p1544 bra 	$L__BB0_884;
	{ // callseq 208, 0
	.param .b64 param0;
	st.param.f64 	[param0], %fd1;
	.param .align 16 .b8 retval0[16];
	call.uni (retval0), 
	__internal_trig_reduction_slowpathd, 
	(
	param0
	);
	ld.param.f64 	%fd27649, [retval0];
	ld.param.b32 	%r10548, [retval0+8];
	} // callseq 208
$L__BB0_884:
	add.s32 	%r10549, %r10548, 1;
$L__BB0_885:
	shl.b32 	%r5853, %r10549, 6;
	cvt.u64.u32 	%rd1510, %r5853;
	and.b64  	%rd1511, %rd1510, 64;
	mov.u64 	%rd1512, __cudart_sin_cos_coeffs;
	add.s64 	%rd1513, %rd1512, %rd1511;
	mul.rn.f64 	%fd9419, %fd27649, %fd27649;
	and.b32  	%r5854, %r10549, 1;
	setp.eq.b32 	%p1545, %r5854, 1;
	selp.f64 	%fd9420, 0dBDA8FF8320FD8164, 0d3DE5DB65F9785EBA, %p1545;
	ld.global.nc.v2.f64 	{%fd9421, %fd9422}, [%rd1513];
	fma.rn.f64 	%fd9423, %fd9420, %fd9419, %fd9421;
	fma.rn.f64 	%fd9424, %fd9423, %fd9419, %fd9422;
	ld.global.nc.v2.f64 	{%fd9425, %fd9426}, [%rd1513+16];
	fma.rn.f64 	%fd9427, %fd9424, %fd9419, %fd9425;
	fma.rn.f64 	%fd9428, %fd9427, %fd9419, %fd9426;
	ld.global.nc.v2.f64 	{%fd9429, %fd9430}, [%rd1513+32];
	fma.rn.f64 	%fd9431, %fd9428, %fd9419, %fd9429;
	fma.rn.f64 	%fd9432, %fd9431, %fd9419, %fd9430;
	fma.rn.f64 	%fd9433, %fd9432, %fd27649, %fd27649;
	fma.rn.f64 	%fd9434, %fd9432, %fd9419, 0d3FF0000000000000;
	selp.f64 	%fd9435, %fd9434, %fd9433, %p1545;
	and.b32  	%r5855, %r10549, 2;
	setp.eq.s32 	%p1546, %r5855, 0;
	mov.f64 	%fd9436, 0d0000000000000000;
	sub.f64 	%fd9437, %fd9436, %fd9435;
	selp.f64 	%fd745, %fd9435, %fd9437, %p1546;
	mov.f64 	%fd27650, %fd28514;
	mov.u32 	%r10550, %r11450;
	@%p1 bra 	$L__BB0_887;
	{ // callseq 209, 0
	.param .b64 param0;
	st.param.f64 	[param0], %fd1;
	.param .align 16 .b8 retval0[16];
	call.uni (retval0), 
	__internal_trig_reduction_slowpathd, 
	(
	param0
	);
	ld.param.f64 	%fd27650, [retval0];
	ld.param.b32 	%r10550, [retval0+8];
	} // callseq 209
$L__BB0_887:
	shl.b32 	%r5857, %r10550, 6;
	cvt.u64.u32 	%rd1514, %r5857;
	and.b64  	%rd1515, %rd1514, 64;
	mov.u64 	%rd1516, __cudart_sin_cos_coeffs;
	add.s64 	%rd1517, %rd1516, %rd1515;
	mul.rn.f64 	%fd9439, %fd27650, %fd27650;
	and.b32  	%r5858, %r10550, 1;
	setp.eq.b32 	%p1547, %r5858, 1;
	selp.f64 	%fd9440, 0dBDA8FF8320FD8164, 0d3DE5DB65F9785EBA, %p1547;
	ld.global.nc.v2.f64 	{%fd9441, %fd9442}, [%rd1517];
	fma.rn.f64 	%fd9443, %fd9440, %fd9439, %fd9441;
	fma.rn.f64 	%fd9444, %fd9443, %fd9439, %fd9442;
	ld.global.nc.v2.f64 	{%fd9445, %fd9446}, [%rd1517+16];
	fma.rn.f64 	%fd9447, %fd9444, %fd9439, %fd9445;
	fma.rn.f64 	%fd9448, %fd9447, %fd9439, %fd9446;
	ld.global.nc.v2.f64 	{%fd9449, %fd9450}, [%rd1517+32];
	fma.rn.f64 	%fd9451, %fd9448, %fd9439, %fd9449;
	fma.rn.f64 	%fd9452, %fd9451, %fd9439, %fd9450;
	fma.rn.f64 	%fd9453, %fd9452, %fd27650, %fd27650;
	fma.rn.f64 	%fd9454, %fd9452, %fd9439, 0d3FF0000000000000;
	selp.f64 	%fd9455, %fd9454, %fd9453, %p1547;
	and.b32  	%r5859, %r10550, 2;
	setp.eq.s32 	%p1548, %r5859, 0;
	mov.f64 	%fd9456, 0d0000000000000000;
	sub.f64 	%fd9457, %fd9456, %fd9455;
	selp.f64 	%fd9458, %fd9455, %fd9457, %p1548;
	mul.f64 	%fd9459, %fd741, %fd9458;
	fma.rn.f64 	%fd9460, %fd722, %fd745, %fd9459;
	add.f64 	%fd9461, %fd7, %fd9460;
	mul.f64 	%fd9462, %fd741, %fd745;
	mul.f64 	%fd9463, %fd722, %fd9458;
	sub.f64 	%fd9464, %fd9462, %fd9463;
	add.f64 	%fd9465, %fd8, %fd9464;
	mov.f64 	%fd9466, 0d3FE0000000000000;
	copysign.f64 	%fd9467, %fd9461, %fd9466;
	add.rz.f64 	%fd9468, %fd9461, %fd9467;
	cvt.rzi.f64.f64 	%fd9469, %fd9468;
	cvt.rzi.s32.f64 	%r1013, %fd9469;
	copysign.f64 	%fd9470, %fd9465, %fd9466;
	add.rz.f64 	%fd9471, %fd9465, %fd9470;
	cvt.rzi.f64.f64 	%fd9472, %fd9471;
	cvt.rzi.s32.f64 	%r1014, %fd9472;
	setp.lt.s32 	%p1549, %r1013, 0;
	setp.ge.s32 	%p1550, %r1013, %r4273;
	or.pred  	%p1551, %p1549, %p1550;
	setp.lt.s32 	%p1552, %r1014, 0;
	setp.ge.s32 	%p1553, %r1014, %r4274;
	or.pred  	%p1554, %p1552, %p1553;
	or.pred  	%p1556, %p1551, %p1554;
	mov.b16 	%rs4416, 0;
	mov.u16 	%rs4417, %rs4416;
	mov.u16 	%rs4418, %rs4416;
	@%p1556 bra 	$L__BB0_889;
	mul.lo.s32 	%r5860, %r1014, %r4275;
	cvt.u64.u32 	%rd1518, %r5860;
	shl.b32 	%r5861, %r1013, 2;
	cvt.u64.u32 	%rd1519, %r5861;
	add.s64 	%rd1520, %rd1518, %rd1519;
	add.s64 	%rd1521, %rd1, %rd1520;
	ld.global.u8 	%rs4417, [%rd1521];
	ld.global.u8 	%rs4416, [%rd1521+1];
	ld.global.u8 	%rs4418, [%rd1521+2];
$L__BB0_889:
	st.local.u8 	[%rd53+7], %rs4418;
	and.b16  	%rs2843, %rs4418, 255;
	st.local.u8 	[%rd54+7], %rs4416;
	and.b16  	%rs2844, %rs4416, 255;
	st.local.u8 	[%rd55+7], %rs4417;
	and.b16  	%rs2845, %rs4417, 255;
	cvt.rn.f64.u16 	%fd9473, %rs2843;
	mul.f64 	%fd9474, %fd9473, 0d3FD322D0E5604189;
	cvt.rn.f64.u16 	%fd9475, %rs2844;
	fma.rn.f64 	%fd9476, %fd9475, 0d3FE2C8B439581062, %fd9474;
	cvt.rn.f64.u16 	%fd9477, %rs2845;
	fma.rn.f64 	%fd9478, %fd9477, 0d3FBD2F1A9FBE76C9, %fd9476;
	cvt.rzi.u32.f64 	%r5862, %fd9478;
	st.local.u8 	[%rd56+7], %r5862;
	add.s32 	%r10401, %r10401, 8;
$L__BB0_890:
	sub.s32 	%r5863, 5, %r68;
	setp.ge.u32 	%p1557, %r5863, %r68;
	@%p1557 bra 	$L__BB0_957;
	add.s32 	%r1017, %r70, 6;
	setp.lt.s32 	%p1558, %r1017, 0;
	setp.ge.s32 	%p1559, %r1017, %r4278;
	or.pred  	%p1560, %p1558, %p1559;
	or.pred  	%p1561, %p1560, %p4;
	@%p1561 bra 	$L__BB0_957;
	setp.eq.f64 	%p1562, %fd2, 0d7FF0000000000000;
	mul.lo.s32 	%r5865, %r1017, %r4280;
	shl.b32 	%r1018, %r5865, 1;
	mul.lo.s32 	%r1019, %r581, %r4281;
	mov.b32 	%r10553, 1;
	mov.f64 	%fd27652, %fd28513;
	@%p1562 bra 	$L__BB0_896;
	setp.ltu.f64 	%p1563, %fd2, 0d41E0000000000000;
	mov.f64 	%fd27652, %fd28512;
	mov.u32 	%r10552, %r11448;
	@%p1563 bra 	$L__BB0_895;
	{ // callseq 210, 0
	.param .b64 param0;
	st.param.f64 	[param0], %fd1;
	.param .align 16 .b8 retval0[16];
	call.uni (retval0), 
	__internal_trig_reduction_slowpathd, 
	(
	param0
	);
	ld.param.f64 	%fd27652, [retval0];
	ld.param.b32 	%r10552, [retval0+8];
	} // callseq 210
$L__BB0_895:
	add.s32 	%r10553, %r10552, 1;
$L__BB0_896:
	shl.b32 	%r5867, %r10553, 6;
	cvt.u64.u32 	%rd1522, %r5867;
	and.b64  	%rd1523, %rd1522, 64;
	mov.u64 	%rd1524, __cudart_sin_cos_coeffs;
	add.s64 	%rd1525, %rd1524, %rd1523;
	mul.rn.f64 	%fd9480, %fd27652, %fd27652;
	and.b32  	%r5868, %r10553, 1;
	setp.eq.b32 	%p1564, %r5868, 1;
	selp.f64 	%fd9481, 0dBDA8FF8320FD8164, 0d3DE5DB65F9785EBA, %p1564;
	ld.global.nc.v2.f64 	{%fd9482, %fd9483}, [%rd1525];
	fma.rn.f64 	%fd9484, %fd9481, %fd9480, %fd9482;
	fma.rn.f64 	%fd9485, %fd9484, %fd9480, %fd9483;
	ld.global.nc.v2.f64 	{%fd9486, %fd9487}, [%rd1525+16];
	fma.rn.f64 	%fd9488, %fd9485, %fd9480, %fd9486;
	fma.rn.f64 	%fd9489, %fd9488, %fd9480, %fd9487;
	ld.global.nc.v2.f64 	{%fd9490, %fd9491}, [%rd1525+32];
	fma.rn.f64 	%fd9492, %fd9489, %fd9480, %fd9490;
	fma.rn.f64 	%fd9493, %fd9492, %fd9480, %fd9491;
	fma.rn.f64 	%fd9494, %fd9493, %fd27652, %fd27652;
	fma.rn.f64 	%fd9495, %fd9493, %fd9480, 0d3FF0000000000000;
	selp.f64 	%fd9496, %fd9495, %fd9494, %p1564;
	and.b32  	%r5869, %r10553, 2;
	setp.eq.s32 	%p1565, %r5869, 0;
	mov.f64 	%fd9497, 0d0000000000000000;
	sub.f64 	%fd9498, %fd9497, %fd9496;
	selp.f64 	%fd751, %fd9496, %fd9498, %p1565;
	mov.f64 	%fd27653, %fd28514;
	mov.u32 	%r10554, %r11450;
	@%p1 bra 	$L__BB0_898;
	{ // callseq 211, 0
	.param .b64 param0;
	st.param.f64 	[param0], %fd1;
	.param .align 16 .b8 retval0[16];
	call.uni (retval0), 
	__internal_trig_reduction_slowpathd, 
	(
	param0
	);
	ld.param.f64 	%fd27653, [retval0];
	ld.param.b32 	%r10554, [retval0+8];
	} // callseq 211
$L__BB0_898:
	shl.b32 	%r5871, %r10554, 6;
	cvt.u64.u32 	%rd1526, %r5871;
	and.b64  	%rd1527, %rd1526, 64;
	mov.u64 	%rd1528, __cudart_sin_cos_coeffs;
	add.s64 	%rd1529, %rd1528, %rd1527;
	mul.rn.f64 	%fd9500, %fd27653, %fd27653;
	and.b32  	%r5872, %r10554, 1;
	setp.eq.b32 	%p1566, %r5872, 1;
	selp.f64 	%fd9501, 0dBDA8FF8320FD8164, 0d3DE5DB65F9785EBA, %p1566;
	ld.global.nc.v2.f64 	{%fd9502, %fd9503}, [%rd1529];
	fma.rn.f64 	%fd9504, %fd9501, %fd9500, %fd9502;
	fma.rn.f64 	%fd9505, %fd9504, %fd9500, %fd9503;
	ld.global.nc.v2.f64 	{%fd9506, %fd9507}, [%rd1529+16];
	fma.rn.f64 	%fd9508, %fd9505, %fd9500, %fd9506;
	fma.rn.f64 	%fd9509, %fd9508, %fd9500, %fd9507;
	ld.global.nc.v2.f64 	{%fd9510, %fd9511}, [%rd1529+32];
	fma.rn.f64 	%fd9512, %fd9509, %fd9500, %fd9510;
	fma.rn.f64 	%fd9513, %fd9512, %fd9500, %fd9511;
	fma.rn.f64 	%fd9514, %fd9513, %fd27653, %fd27653;
	fma.rn.f64 	%fd9515, %fd9513, %fd9500, 0d3FF0000000000000;
	selp.f64 	%fd9516, %fd9515, %fd9514, %p1566;
	and.b32  	%r5873, %r10554, 2;
	setp.eq.s32 	%p1567, %r5873, 0;
	mov.f64 	%fd9517, 0d0000000000000000;
	sub.f64 	%fd9518, %fd9517, %fd9516;
	selp.f64 	%fd9519, %fd9516, %fd9518, %p1567;
	div.s32 	%r5874, %r1018, %r4276;
	max.s32 	%r5875, %r5874, 0;
	min.s32 	%r5876, %r5875, %r8;
	cvt.rn.f64.s32 	%fd9520, %r5876;
	sub.f64 	%fd754, %fd9520, %fd5;
	div.s32 	%r5877, %r1019, %r4277;
	max.s32 	%r5878, %r5877, 0;
	min.s32 	%r5879, %r5878, %r9;
	cvt.rn.f64.s32 	%fd9521, %r5879;
	sub.f64 	%fd755, %fd9521, %fd6;
	mul.f64 	%fd9522, %fd755, %fd9519;
	fma.rn.f64 	%fd9523, %fd754, %fd751, %fd9522;
	add.f64 	%fd9524, %fd7, %fd9523;
	mul.f64 	%fd9525, %fd755, %fd751;
	mul.f64 	%fd9526, %fd754, %fd9519;
	sub.f64 	%fd9527, %fd9525, %fd9526;
	add.f64 	%fd9528, %fd8, %fd9527;
	mov.f64 	%fd9529, 0d3FE0000000000000;
	copysign.f64 	%fd9530, %fd9524, %fd9529;
	add.rz.f64 	%fd9531, %fd9524, %fd9530;
	cvt.rzi.f64.f64 	%fd9532, %fd9531;
	cvt.rzi.s32.f64 	%r1026, %fd9532;
	copysign.f64 	%fd9533, %fd9528, %fd9529;
	add.rz.f64 	%fd9534, %fd9528, %fd9533;
	cvt.rzi.f64.f64 	%fd9535, %fd9534;
	cvt.rzi.s32.f64 	%r1027, %fd9535;
	setp.lt.s32 	%p1568, %r1026, 0;
	setp.ge.s32 	%p1569, %r1026, %r4273;
	or.pred  	%p1570, %p1568, %p1569;
	setp.lt.s32 	%p1571, %r1027, 0;
	setp.ge.s32 	%p1572, %r1027, %r4274;
	or.pred  	%p1573, %p1571, %p1572;
	or.pred  	%p1575, %p1570, %p1573;
	mov.b16 	%rs4419, 0;
	mov.u16 	%rs4420, %rs4419;
	mov.u16 	%rs4421, %rs4419;
	@%p1575 bra 	$L__BB0_900;
	mul.lo.s32 	%r5880, %r1027, %r4275;
	cvt.u64.u32 	%rd1530, %r5880;
	shl.b32 	%r5881, %r1026, 2;
	cvt.u64.u32 	%rd1531, %r5881;
	add.s64 	%rd1532, %rd1530, %rd1531;
	add.s64 	%rd1533, %rd1, %rd1532;
	ld.global.u8 	%rs4420, [%rd1533];
	ld.global.u8 	%rs4419, [%rd1533+1];
	ld.global.u8 	%rs4421, [%rd1533+2];
$L__BB0_900:
	cvt.u64.u32 	%rd1534, %r10401;
	add.s64 	%rd57, %rd2, %rd1534;
	st.local.u8 	[%rd57], %rs4421;
	and.b16  	%rs2847, %rs4421, 255;
	add.s64 	%rd58, %rd3, %rd1534;
	st.local.u8 	[%rd58], %rs4419;
	and.b16  	%rs2848, %rs4419, 255;
	add.s64 	%rd59, %rd4, %rd1534;
	st.local.u8 	[%rd59], %rs4420;
	and.b16  	%rs2849, %rs4420, 255;
	cvt.rn.f64.u16 	%fd9536, %rs2847;
	mul.f64 	%fd9537, %fd9536, 0d3FD322D0E5604189;
	cvt.rn.f64.u16 	%fd9538, %rs2848;
	fma.rn.f64 	%fd9539, %fd9538, 0d3FE2C8B439581062, %fd9537;
	cvt.rn.f64.u16 	%fd9540, %rs2849;
	fma.rn.f64 	%fd9541, %fd9540, 0d3FBD2F1A9FBE76C9, %fd9539;
	cvt.rzi.u32.f64 	%r5883, %fd9541;
	add.s64 	%rd60, %rd5, %rd1534;
	st.local.u8 	[%rd60], %r5883;
	add.s32 	%r1028, %r1019, %r4281;
	mov.b32 	%r10556, 1;
	mov.f64 	%fd27655, %fd28513;
	@%p1562 bra 	$L__BB0_904;
	setp.ltu.f64 	%p1577, %fd2, 0d41E0000000000000;
	mov.f64 	%fd27655, %fd28512;
	mov.u32 	%r10555, %r11448;
	@%p1577 bra 	$L__BB0_903;
	{ // callseq 212, 0
	.param .b64 param0;
	st.param.f64 	[param0], %fd1;
	.param .align 16 .b8 retval0[16];
	call.uni (retval0), 
	__internal_trig_reduction_slowpathd, 
	(
	param0
	);
	ld.param.f64 	%fd27655, [retval0];
	ld.param.b32 	%r10555, [retval0+8];
	} // callseq 212
$L__BB0_903:
	add.s32 	%r10556, %r10555, 1;
$L__BB0_904:
	shl.b32 	%r5885, %r10556, 6;
	cvt.u64.u32 	%rd1535, %r5885;
	and.b64  	%rd1536, %rd1535, 64;
	mov.u64 	%rd1537, __cudart_sin_cos_coeffs;
	add.s64 	%rd1538, %rd1537, %rd1536;
	mul.rn.f64 	%fd9543, %fd27655, %fd27655;
	and.b32  	%r5886, %r10556, 1;
	setp.eq.b32 	%p1578, %r5886, 1;
	selp.f64 	%fd9544, 0dBDA8FF8320FD8164, 0d3DE5DB65F9785EBA, %p1578;
	ld.global.nc.v2.f64 	{%fd9545, %fd9546}, [%rd1538];
	fma.rn.f64 	%fd9547, %fd9544, %fd9543, %fd9545;
	fma.rn.f64 	%fd9548, %fd9547, %fd9543, %fd9546;
	ld.global.nc.v2.f64 	{%fd9549, %fd9550}, [%rd1538+16];
	fma.rn.f64 	%fd9551, %fd9548, %fd9543, %fd9549;
	fma.rn.f64 	%fd9552, %fd9551, %fd9543, %fd9550;
	ld.global.nc.v2.f64 	{%fd9553, %fd9554}, [%rd1538+32];
	fma.rn.f64 	%fd9555, %fd9552, %fd9543, %fd9553;
	fma.rn.f64 	%fd9556, %fd9555, %fd9543, %fd9554;
	fma.rn.f64 	%fd9557, %fd9556, %fd27655, %fd27655;
	fma.rn.f64 	%fd9558, %fd9556, %fd9543, 0d3FF0000000000000;
	selp.f64 	%fd9559, %fd9558, %fd9557, %p1578;
	and.b32  	%r5887, %r10556, 2;
	setp.eq.s32 	%p1579, %r5887, 0;
	mov.f64 	%fd9560, 0d0000000000000000;
	sub.f64 	%fd9561, %fd9560, %fd9559;
	selp.f64 	%fd759, %fd9559, %fd9561, %p1579;
	mov.f64 	%fd27656, %fd28514;
	mov.u32 	%r10557, %r11450;
	@%p1 bra 	$L__BB0_906;
	{ // callseq 213, 0
	.param .b64 param0;
	st.param.f64 	[param0], %fd1;
	.param .align 16 .b8 retval0[16];
	call.uni (retval0), 
	__internal_trig_reduction_slowpathd, 
	(
	param0
	);
	ld.param.f64 	%fd27656, [retval0];
	ld.param.b32 	%r10557, [retval0+8];
	} // callseq 213
$L__BB0_906:
	shl.b32 	%r5889, %r10557, 6;
	cvt.u64.u32 	%rd1539, %r5889;
	and.b64  	%rd1540, %rd1539, 64;
	mov.u64 	%rd1541, __cudart_sin_cos_coeffs;
	add.s64 	%rd1542, %rd1541, %rd1540;
	mul.rn.f64 	%fd9563, %fd27656, %fd27656;
	and.b32  	%r5890, %r10557, 1;
	setp.eq.b32 	%p1580, %r5890, 1;
	selp.f64 	%fd9564, 0dBDA8FF8320FD8164, 0d3DE5DB65F9785EBA, %p1580;
	ld.global.nc.v2.f64 	{%fd9565, %fd9566}, [%rd1542];
	fma.rn.f64 	%fd9567, %fd9564, %fd9563, %fd9565;
	fma.rn.f64 	%fd9568, %fd9567, %fd9563, %fd9566;
	ld.global.nc.v2.f64 	{%fd9569, %fd9570}, [%rd1542+16];
	fma.rn.f64 	%fd9571, %fd9568, %fd9563, %fd9569;
	fma.rn.f64 	%fd9572, %fd9571, %fd9563, %fd9570;
	ld.global.nc.v2.f64 	{%fd9573, %fd9574}, [%rd1542+32];
	fma.rn.f64 	%fd9575, %fd9572, %fd9563, %fd9573;
	fma.rn.f64 	%fd9576, %fd9575, %fd9563, %fd9574;
	fma.rn.f64 	%fd9577, %fd9576, %fd27656, %fd27656;
	fma.rn.f64 	%fd9578, %fd9576, %fd9563, 0d3FF0000000000000;
	selp.f64 	%fd9579, %fd9578, %fd9577, %p1580;
	and.b32  	%r5891, %r10557, 2;
	setp.eq.s32 	%p1581, %r5891, 0;
	mov.f64 	%fd9580, 0d0000000000000000;
	sub.f64 	%fd9581, %fd9580, %fd9579;
	selp.f64 	%fd9582, %fd9579, %fd9581, %p1581;
	div.s32 	%r5892, %r1028, %r4277;
	max.s32 	%r5893, %r5892, 0;
	min.s32 	%r5894, %r5893, %r9;
	cvt.rn.f64.s32 	%fd9583, %r5894;
	sub.f64 	%fd762, %fd9583, %fd6;
	mul.f64 	%fd9584, %fd762, %fd9582;
	fma.rn.f64 	%fd9585, %fd754, %fd759, %fd9584;
	add.f64 	%fd9586, %fd7, %fd9585;
	mul.f64 	%fd9587, %fd762, %fd759;
	mul.f64 	%fd9588, %fd754, %fd9582;
	sub.f64 	%fd9589, %fd9587, %fd9588;
	add.f64 	%fd9590, %fd8, %fd9589;
	mov.f64 	%fd9591, 0d3FE0000000000000;
	copysign.f64 	%fd9592, %fd9586, %fd9591;
	add.rz.f64 	%fd9593, %fd9586, %fd9592;
	cvt.rzi.f64.f64 	%fd9594, %fd9593;
	cvt.rzi.s32.f64 	%r1035, %fd9594;
	copysign.f64 	%fd9595, %fd9590, %fd9591;
	add.rz.f64 	%fd9596, %fd9590, %fd9595;
	cvt.rzi.f64.f64 	%fd9597, %fd9596;
	cvt.rzi.s32.f64 	%r1036, %fd9597;
	setp.lt.s32 	%p1582, %r1035, 0;
	setp.ge.s32 	%p1583, %r1035, %r4273;
	or.pred  	%p1584, %p1582, %p1583;
	setp.lt.s32 	%p1585, %r1036, 0;
	setp.ge.s32 	%p1586, %r1036, %r4274;
	or.pred  	%p1587, %p1585, %p1586;
	or.pred  	%p1589, %p1584, %p1587;
	mov.b16 	%rs4422, 0;
	mov.u16 	%rs4423, %rs4422;
	mov.u16 	%rs4424, %rs4422;
	@%p1589 bra 	$L__BB0_908;
	mul.lo.s32 	%r5895, %r1036, %r4275;
	cvt.u64.u32 	%rd1543, %r5895;
	shl.b32 	%r5896, %r1035, 2;
	cvt.u64.u32 	%rd1544, %r5896;
	add.s64 	%rd1545, %rd1543, %rd1544;
	add.s64 	%rd1546, %rd1, %rd1545;
	ld.global.u8 	%rs4423, [%rd1546];
	ld.global.u8 	%rs4422, [%rd1546+1];
	ld.global.u8 	%rs4424, [%rd1546+2];
$L__BB0_908:
	setp.eq.f64 	%p1590, %fd2, 0d7FF0000000000000;
	st.local.u8 	[%rd57+1], %rs4424;
	and.b16  	%rs2851, %rs4424, 255;
	st.local.u8 	[%rd58+1], %rs4422;
	and.b16  	%rs2852, %rs4422, 255;
	st.local.u8 	[%rd59+1], %rs4423;
	and.b16  	%rs2853, %rs4423, 255;
	cvt.rn.f64.u16 	%fd9598, %rs2851;
	mul.f64 	%fd9599, %fd9598, 0d3FD322D0E5604189;
	cvt.rn.f64.u16 	%fd9600, %rs2852;
	fma.rn.f64 	%fd9601, %fd9600, 0d3FE2C8B439581062, %fd9599;
	cvt.rn.f64.u16 	%fd9602, %rs2853;
	fma.rn.f64 	%fd9603, %fd9602, 0d3FBD2F1A9FBE76C9, %fd9601;
	cvt.rzi.u32.f64 	%r5898, %fd9603;
	st.local.u8 	[%rd60+1], %r5898;
	add.s32 	%r1037, %r1028, %r4281;
	mov.b32 	%r10559, 1;
	mov.f64 	%fd27658, %fd28513;
	@%p1590 bra 	$L__BB0_912;
	setp.ltu.f64 	%p1591, %fd2, 0d41E0000000000000;
	mov.f64 	%fd27658, %fd28512;
	mov.u32 	%r10558, %r11448;
	@%p1591 bra 	$L__BB0_911;
	{ // callseq 214, 0
	.param .b64 param0;
	st.param.f64 	[param0], %fd1;
	.param .align 16 .b8 retval0[16];
	call.uni (retval0), 
	__internal_trig_reduction_slowpathd, 
	(
	param0
	);
	ld.param.f64 	%fd27658, [retval0];
	ld.param.b32 	%r10558, [retval0+8];
	} // callseq 214
$L__BB0_911:
	add.s32 	%r10559, %r10558, 1;
$L__BB0_912:
	shl.b32 	%r5900, %r10559, 6;
	cvt.u64.u32 	%rd1547, %r5900;
	and.b64  	%rd1548, %rd1547, 64;
	mov.u64 	%rd1549, __cudart_sin_cos_coeffs;
	add.s64 	%rd1550, %rd1549, %rd1548;
	mul.rn.f64 	%fd9605, %fd27658, %fd27658;
	and.b32  	%r5901, %r10559, 1;
	setp.eq.b32 	%p1592, %r5901, 1;
	selp.f64 	%fd9606, 0dBDA8FF8320FD8164, 0d3DE5DB65F9785EBA, %p1592;
	ld.global.nc.v2.f64 	{%fd9607, %fd9608}, [%rd1550];
	fma.rn.f64 	%fd9609, %fd9606, %fd9605, %fd9607;
	fma.rn.f64 	%fd9610, %fd9609, %fd9605, %fd9608;
	ld.global.nc.v2.f64 	{%fd9611, %fd9612}, [%rd1550+16];
	fma.rn.f64 	%fd9613, %fd9610, %fd9605, %fd9611;
	fma.rn.f64 	%fd9614, %fd9613, %fd9605, %fd9612;
	ld.global.nc.v2.f64 	{%fd9615, %fd9616}, [%rd1550+32];
	fma.rn.f64 	%fd9617, %fd9614, %fd9605, %fd9615;
	fma.rn.f64 	%fd9618, %fd9617, %fd9605, %fd9616;
	fma.rn.f64 	%fd9619, %fd9618, %fd27658, %fd27658;
	fma.rn.f64 	%fd9620, %fd9618, %fd9605, 0d3FF0000000000000;
	selp.f64 	%fd9621, %fd9620, %fd9619, %p1592;
	and.b32  	%r5902, %r10559, 2;
	setp.eq.s32 	%p1593, %r5902, 0;
	mov.f64 	%fd9622, 0d0000000000000000;
	sub.f64 	%fd9623, %fd9622, %fd9621;
	selp.f64 	%fd766, %fd9621, %fd9623, %p1593;
	mov.f64 	%fd27659, %fd28514;
	mov.u32 	%r10560, %r11450;
	@%p1 bra 	$L__BB0_914;
	{ // callseq 215, 0
	.param .b64 param0;
	st.param.f64 	[param0], %fd1;
	.param .align 16 .b8 retval0[16];
	call.uni (retval0), 
	__internal_trig_reduction_slowpathd, 
	(
	param0
	);
	ld.param.f64 	%fd27659, [retval0];
	ld.param.b32 	%r10560, [retval0+8];
	} // callseq 215
$L__BB0_914:
	shl.b32 	%r5904, %r10560, 6;
	cvt.u64.u32 	%rd1551, %r5904;
	and.b64  	%rd1552, %rd1551, 64;
	mov.u64 	%rd1553, __cudart_sin_cos_coeffs;
	add.s64 	%rd1554, %rd1553, %rd1552;
	mul.rn.f64 	%fd9625, %fd27659, %fd27659;
	and.b32  	%r5905, %r10560, 1;
	setp.eq.b32 	%p1594, %r5905, 1;
	selp.f64 	%fd9626, 0dBDA8FF8320FD8164, 0d3DE5DB65F9785EBA, %p1594;
	ld.global.nc.v2.f64 	{%fd9627, %fd9628}, [%rd1554];
	fma.rn.f64 	%fd9629, %fd9626, %fd9625, %fd9627;
	fma.rn.f64 	%fd9630, %fd9629, %fd9625, %fd9628;
	ld.global.nc.v2.f64 	{%fd9631, %fd9632}, [%rd1554+16];
	fma.rn.f64 	%fd9633, %fd9630, %fd9625, %fd9631;
	fma.rn.f64 	%fd9634, %fd9633, %fd9625, %fd9632;
	ld.global.nc.v2.f64 	{%fd9635, %fd9636}, [%rd1554+32];
	fma.rn.f64 	%fd9637, %fd9634, %fd9625, %fd9635;
	fma.rn.f64 	%fd9638, %fd9637, %fd9625, %fd9636;
	fma.rn.f64 	%fd9639, %fd9638, %fd27659, %fd27659;
	fma.rn.f64 	%fd9640, %fd9638, %fd9625, 0d3FF0000000000000;
	selp.f64 	%fd9641, %fd9640, %fd9639, %p1594;
	and.b32  	%r5906, %r10560, 2;
	setp.eq.s32 	%p1595, %r5906, 0;
	mov.f64 	%fd9642, 0d0000000000000000;
	sub.f64 	%fd9643, %fd9642, %fd9641;
	selp.f64 	%fd9644, %fd9641, %fd9643, %p1595;
	div.s32 	%r5907, %r1037, %r4277;
	max.s32 	%r5908, %r5907, 0;
	min.s32 	%r5909, %r5908, %r9;
	cvt.rn.f64.s32 	%fd9645, %r5909;
	sub.f64 	%fd769, %fd9645, %fd6;
	mul.f64 	%fd9646, %fd769, %fd9644;
	fma.rn.f64 	%fd9647, %fd754, %fd766, %fd9646;
	add.f64 	%fd9648, %fd7, %fd9647;
	mul.f64 	%fd9649, %fd769, %fd766;
	mul.f64 	%fd9650, %fd754, %fd9644;
	sub.f64 	%fd9651, %fd9649, %fd9650;
	add.f64 	%fd9652, %fd8, %fd9651;
	mov.f64 	%fd9653, 0d3FE0000000000000;
	copysign.f64 	%fd9654, %fd9648, %fd9653;
	add.rz.f64 	%fd9655, %fd9648, %fd9654;
	cvt.rzi.f64.f64 	%fd9656, %fd9655;
	cvt.rzi.s32.f64 	%r1044, %fd9656;
	copysign.f64 	%fd9657, %fd9652, %fd9653;
	add.rz.f64 	%fd9658, %fd9652, %fd9657;
	cvt.rzi.f64.f64 	%fd9659, %fd9658;
	cvt.rzi.s32.f64 	%r1045, %fd9659;
	setp.lt.s32 	%p1596, %r1044, 0;
	setp.ge.s32 	%p1597, %r1044, %r4273;
	or.pred  	%p1598, %p1596, %p1597;
	setp.lt.s32 	%p1599, %r1045, 0;
	setp.ge.s32 	%p1600, %r1045, %r4274;
	or.pred  	%p1601, %p1599, %p1600;
	or.pred  	%p1603, %p1598, %p1601;
	mov.b16 	%rs4425, 0;
	mov.u16 	%rs4426, %rs4425;
	mov.u16 	%rs4427, %rs4425;
	@%p1603 bra 	$L__BB0_916;
	mul.lo.s32 	%r5910, %r1045, %r4275;
	cvt.u64.u32 	%rd1555, %r5910;
	shl.b32 	%r5911, %r1044, 2;
	cvt.u64.u32 	%rd1556, %r5911;
	add.s64 	%rd1557, %rd1555, %rd1556;
	add.s64 	%rd1558, %rd1, %rd1557;
	ld.global.u8 	%rs4426, [%rd1558];
	ld.global.u8 	%rs4425, [%rd1558+1];
	ld.global.u8 	%rs4427, [%rd1558+2];
$L__BB0_916:
	st.local.u8 	[%rd57+2], %rs4427;
	and.b16  	%rs2855, %rs4427, 255;
	st.local.u8 	[%rd58+2], %rs4425;
	and.b16  	%rs2856, %rs4425, 255;
	st.local.u8 	[%rd59+2], %rs4426;
	and.b16  	%rs2857, %rs4426, 255;
	cvt.rn.f64.u16 	%fd9660, %rs2855;
	mul.f64 	%fd9661, %fd9660, 0d3FD322D0E5604189;
	cvt.rn.f64.u16 	%fd9662, %rs2856;
	fma.rn.f64 	%fd9663, %fd9662, 0d3FE2C8B439581062, %fd9661;
	cvt.rn.f64.u16 	%fd9664, %rs2857;
	fma.rn.f64 	%fd9665, %fd9664, 0d3FBD2F1A9FBE76C9, %fd9663;
	cvt.rzi.u32.f64 	%r5913, %fd9665;
	st.local.u8 	[%rd60+2], %r5913;
	add.s32 	%r5914, %r1018, %r4280;
	div.s32 	%r5915, %r5914, %r4276;
	max.s32 	%r1046, %r5915, 0;
	mov.b32 	%r10562, 1;
	mov.f64 	%fd27661, %fd28513;
	@%p1590 bra 	$L__BB0_920;
	setp.ltu.f64 	%p1605, %fd2, 0d41E0000000000000;
	mov.f64 	%fd27661, %fd28512;
	mov.u32 	%r10561, %r11448;
	@%p1605 bra 	$L__BB0_919;
	{ // callseq 216, 0
	.param .b64 param0;
	st.param.f64 	[param0], %fd1;
	.param .align 16 .b8 retval0[16];
	call.uni (retval0), 
	__internal_trig_reduction_slowpathd, 
	(
	param0
	);
	ld.param.f64 	%fd27661, [retval0];
	ld.param.b32 	%r10561, [retval0+8];
	} // callseq 216
$L__BB0_919:
	add.s32 	%r10562, %r10561, 1;
$L__BB0_920:
	shl.b32 	%r5917, %r10562, 6;
	cvt.u64.u32 	%rd1559, %r5917;
	and.b64  	%rd1560, %rd1559, 64;
	mov.u64 	%rd1561, __cudart_sin_cos_coeffs;
	add.s64 	%rd1562, %rd1561, %rd1560;
	mul.rn.f64 	%fd9667, %fd27661, %fd27661;
	and.b32  	%r5918, %r10562, 1;
	setp.eq.b32 	%p1606, %r5918, 1;
	selp.f64 	%fd9668, 0dBDA8FF8320FD8164, 0d3DE5DB65F9785EBA, %p1606;
	ld.global.nc.v2.f64 	{%fd9669, %fd9670}, [%rd1562];
	fma.rn.f64 	%fd9671, %fd9668, %fd9667, %fd9669;
	fma.rn.f64 	%fd9672, %fd9671, %fd9667, %fd9670;
	ld.global.nc.v2.f64 	{%fd9673, %fd9674}, [%rd1562+16];
	fma.rn.f64 	%fd9675, %fd9672, %fd9667, %fd9673;
	fma.rn.f64 	%fd9676, %fd9675, %fd9667, %fd9674;
	ld.global.nc.v2.f64 	{%fd9677, %fd9678}, [%rd1562+32];
	fma.rn.f64 	%fd9679, %fd9676, %fd9667, %fd9677;
	fma.rn.f64 	%fd9680, %fd9679, %fd9667, %fd9678;
	fma.rn.f64 	%fd9681, %fd9680, %fd27661, %fd27661;
	fma.rn.f64 	%fd9682, %fd9680, %fd9667, 0d3FF0000000000000;
	selp.f64 	%fd9683, %fd9682, %fd9681, %p1606;
	and.b32  	%r5919, %r10562, 2;
	setp.eq.s32 	%p1607, %r5919, 0;
	mov.f64 	%fd9684, 0d0000000000000000;
	sub.f64 	%fd9685, %fd9684, %fd9683;
	selp.f64 	%fd773, %fd9683, %fd9685, %p1607;
	mov.f64 	%fd27662, %fd28514;
	mov.u32 	%r10563, %r11450;
	@%p1 bra 	$L__BB0_922;
	{ // callseq 217, 0
	.param .b64 param0;
	st.param.f64 	[param0], %fd1;
	.param .align 16 .b8 retval0[16];
	call.uni (retval0), 
	__internal_trig_reduction_slowpathd, 
	(
	param0
	);
	ld.param.f64 	%fd27662, [retval0];
	ld.param.b32 	%r10563, [retval0+8];
	} // callseq 217
$L__BB0_922:
	shl.b32 	%r5921, %r10563, 6;
	cvt.u64.u32 	%rd1563, %r5921;
	and.b64  	%rd1564, %rd1563, 64;
	mov.u64 	%rd1565, __cudart_sin_cos_coeffs;
	add.s64 	%rd1566, %rd1565, %rd1564;
	mul.rn.f64 	%fd9687, %fd27662, %fd27662;
	and.b32  	%r5922, %r10563, 1;
	setp.eq.b32 	%p1608, %r5922, 1;
	selp.f64 	%fd9688, 0dBDA8FF8320FD8164, 0d3DE5DB65F9785EBA, %p1608;
	ld.global.nc.v2.f64 	{%fd9689, %fd9690}, [%rd1566];
	fma.rn.f64 	%fd9691, %fd9688, %fd9687, %fd9689;
	fma.rn.f64 	%fd9692, %fd9691, %fd9687, %fd9690;
	ld.global.nc.v2.f64 	{%fd9693, %fd9694}, [%rd1566+16];
	fma.rn.f64 	%fd9695, %fd9692, %fd9687, %fd9693;
	fma.rn.f64 	%fd9696, %fd9695, %fd9687, %fd9694;
	ld.global.nc.v2.f64 	{%fd9697, %fd9698}, [%rd1566+32];
	fma.rn.f64 	%fd9699, %fd9696, %fd9687, %fd9697;
	fma.rn.f64 	%fd9700, %fd9699, %fd9687, %fd9698;
	fma.rn.f64 	%fd9701, %fd9700, %fd27662, %fd27662;
	fma.rn.f64 	%fd9702, %fd9700, %fd9687, 0d3FF0000000000000;
	selp.f64 	%fd9703, %fd9702, %fd9701, %p1608;
	and.b32  	%r5923, %r10563, 2;
	setp.eq.s32 	%p1609, %r5923, 0;
	mov.f64 	%fd9704, 0d0000000000000000;
	sub.f64 	%fd9705, %fd9704, %fd9703;
	selp.f64 	%fd9706, %fd9703, %fd9705, %p1609;
	min.s32 	%r5924, %r1046, %r8;
	cvt.rn.f64.s32 	%fd9707, %r5924;
	sub.f64 	%fd776, %fd9707, %fd5;
	mul.f64 	%fd9708, %fd755, %fd9706;
	fma.rn.f64 	%fd9709, %fd776, %fd773, %fd9708;
	add.f64 	%fd9710, %fd7, %fd9709;
	mul.f64 	%fd9711, %fd755, %fd773;
	mul.f64 	%fd9712, %fd776, %fd9706;
	sub.f64 	%fd9713, %fd9711, %fd9712;
	add.f64 	%fd9714, %fd8, %fd9713;
	mov.f64 	%fd9715, 0d3FE0000000000000;
	copysign.f64 	%fd9716, %fd9710, %fd9715;
	add.rz.f64 	%fd9717, %fd9710, %fd9716;
	cvt.rzi.f64.f64 	%fd9718, %fd9717;
	cvt.rzi.s32.f64 	%r1053, %fd9718;
	copysign.f64 	%fd9719, %fd9714, %fd9715;
	add.rz.f64 	%fd9720, %fd9714, %fd9719;
	cvt.rzi.f64.f64 	%fd9721, %fd9720;
	cvt.rzi.s32.f64 	%r1054, %fd9721;
	setp.lt.s32 	%p1610, %r1053, 0;
	setp.ge.s32 	%p1611, %r1053, %r4273;
	or.pred  	%p1612, %p1610, %p1611;
	setp.lt.s32 	%p1613, %r1054, 0;
	setp.ge.s32 	%p1614, %r1054, %r4274;
	or.pred  	%p1615, %p1613, %p1614;
	or.pred  	%p1617, %p1612, %p1615;
	mov.b16 	%rs4428, 0;
	mov.u16 	%rs4429, %rs4428;
	mov.u16 	%rs4430, %rs4428;
	@%p1617 bra 	$L__BB0_924;
	mul.lo.s32 	%r5925, %r1054, %r4275;
	cvt.u64.u32 	%rd1567, %r5925;
	shl.b32 	%r5926, %r1053, 2;
	cvt.u64.u32 	%rd1568, %r5926;
	add.s64 	%rd1569, %rd1567, %rd1568;
	add.s64 	%rd1570, %rd1, %rd1569;
	ld.global.u8 	%rs4429, [%rd1570];
	ld.global.u8 	%rs4428, [%rd1570+1];
	ld.global.u8 	%rs4430, [%rd1570+2];
$L__BB0_924:
	setp.eq.f64 	%p1618, %fd2, 0d7FF0000000000000;
	st.local.u8 	[%rd57+3], %rs4430;
	and.b16  	%rs2859, %rs4430, 255;
	st.local.u8 	[%rd58+3], %rs4428;
	and.b16  	%rs2860, %rs4428, 255;
	st.local.u8 	[%rd59+3], %rs4429;
	and.b16  	%rs2861, %rs4429, 255;
	cvt.rn.f64.u16 	%fd9722, %rs2859;
	mul.f64 	%fd9723, %fd9722, 0d3FD322D0E5604189;
	cvt.rn.f64.u16 	%fd9724, %rs2860;
	fma.rn.f64 	%fd9725, %fd9724, 0d3FE2C8B439581062, %fd9723;
	cvt.rn.f64.u16 	%fd9726, %rs2861;
	fma.rn.f64 	%fd9727, %fd9726, 0d3FBD2F1A9FBE76C9, %fd9725;
	cvt.rzi.u32.f64 	%r5928, %fd9727;
	st.local.u8 	[%rd60+3], %r5928;
	mov.b32 	%r10565, 1;
	mov.f64 	%fd27664, %fd28513;
	@%p1618 bra 	$L__BB0_928;
	setp.ltu.f64 	%p1619, %fd2, 0d41E0000000000000;
	mov.f64 	%fd27664, %fd28512;
	mov.u32 	%r10564, %r11448;
	@%p1619 bra 	$L__BB0_927;
	{ // callseq 218, 0
	.param .b64 param0;
	st.param.f64 	[param0], %fd1;
	.param .align 16 .b8 retval0[16];
	call.uni (retval0), 
	__internal_trig_reduction_slowpathd, 
	(
	param0
	);
	ld.param.f64 	%fd27664, [retval0];
	ld.param.b32 	%r10564, [retval0+8];
	} // callseq 218
$L__BB0_927:
	add.s32 	%r10565, %r10564, 1;
$L__BB0_928:
	shl.b32 	%r5930, %r10565, 6;
	cvt.u64.u32 	%rd1571, %r5930;
	and.b64  	%rd1572, %rd1571, 64;
	mov.u64 	%rd1573, __cudart_sin_cos_coeffs;
	add.s64 	%rd1574, %rd1573, %rd1572;
	mul.rn.f64 	%fd9729, %fd27664, %fd27664;
	and.b32  	%r5931, %r10565, 1;
	setp.eq.b32 	%p1620, %r5931, 1;
	selp.f64 	%fd9730, 0dBDA8FF8320FD8164, 0d3DE5DB65F9785EBA, %p1620;
	ld.global.nc.v2.f64 	{%fd9731, %fd9732}, [%rd1574];
	fma.rn.f64 	%fd9733, %fd9730, %fd9729, %fd9731;
	fma.rn.f64 	%fd9734, %fd9733, %fd9729, %fd9732;
	ld.global.nc.v2.f64 	{%fd9735, %fd9736}, [%rd1574+16];
	fma.rn.f64 	%fd9737, %fd9734, %fd9729, %fd9735;
	fma.rn.f64 	%fd9738, %fd9737, %fd9729, %fd9736;
	ld.global.nc.v2.f64 	{%fd9739, %fd9740}, [%rd1574+32];
	fma.rn.f64 	%fd9741, %fd9738, %fd9729, %fd9739;
	fma.rn.f64 	%fd9742, %fd9741, %fd9729, %fd9740;
	fma.rn.f64 	%fd9743, %fd9742, %fd27664, %fd27664;
	fma.rn.f64 	%fd9744, %fd9742, %fd9729, 0d3FF0000000000000;
	selp.f64 	%fd9745, %fd9744, %fd9743, %p1620;
	and.b32  	%r5932, %r10565, 2;
	setp.eq.s32 	%p1621, %r5932, 0;
	mov.f64 	%fd9746, 0d0000000000000000;
	sub.f64 	%fd9747, %fd9746, %fd9745;
	selp.f64 	%fd780, %fd9745, %fd9747, %p1621;
	mov.f64 	%fd27665, %fd28514;
	mov.u32 	%r10566, %r11450;
	@%p1 bra 	$L__BB0_930;
	{ // callseq 219, 0
	.param .b64 param0;
	st.param.f64 	[param0], %fd1;
	.param .align 16 .b8 retval0[16];
	call.uni (retval0), 
	__internal_trig_reduction_slowpathd, 
	(
	param0
	);
	ld.param.f64 	%fd27665, [retval0];
	ld.param.b32 	%r10566, [retval0+8];
	} // callseq 219
$L__BB0_930:
	shl.b32 	%r5934, %r10566, 6;
	cvt.u64.u32 	%rd1575, %r5934;
	and.b64  	%rd1576, %rd1575, 64;
	mov.u64 	%rd1577, __cudart_sin_cos_coeffs;
	add.s64 	%rd1578, %rd1577, %rd1576;
	mul.rn.f64 	%fd9749, %fd27665, %fd27665;
	and.b32  	%r5935, %r10566, 1;
	setp.eq.b32 	%p1622, %r5935, 1;
	selp.f64 	%fd9750, 0dBDA8FF8320FD8164, 0d3DE5DB65F9785EBA, %p1622;
	ld.global.nc.v2.f64 	{%fd9751, %fd9752}, [%rd1578];
	fma.rn.f64 	%fd9753, %fd9750, %fd9749, %fd9751;
	fma.rn.f64 	%fd9754, %fd9753, %fd9749, %fd9752;
	ld.global.nc.v2.f64 	{%fd9755, %fd9756}, [%rd1578+16];
	fma.rn.f64 	%fd9757, %fd9754, %fd9749, %fd9755;
	fma.rn.f64 	%fd9758, %fd9757, %fd9749, %fd9756;
	ld.global.nc.v2.f64 	{%fd9759, %fd9760}, [%rd1578+32];
	fma.rn.f64 	%fd9761, %fd9758, %fd9749, %fd9759;
	fma.rn.f64 	%fd9762, %fd9761, %fd9749, %fd9760;
	fma.rn.f64 	%fd9763, %fd9762, %fd27665, %fd27665;
	fma.rn.f64 	%fd9764, %fd9762, %fd9749, 0d3FF0000000000000;
	selp.f64 	%fd9765, %fd9764, %fd9763, %p1622;
	and.b32  	%r5936, %r10566, 2;
	setp.eq.s32 	%p1623, %r5936, 0;
	mov.f64 	%fd9766, 0d0000000000000000;
	sub.f64 	%fd9767, %fd9766, %fd9765;
	selp.f64 	%fd9768, %fd9765, %fd9767, %p1623;
	mul.f64 	%fd9769, %fd762, %fd9768;
	fma.rn.f64 	%fd9770, %fd776, %fd780, %fd9769;
	add.f64 	%fd9771, %fd7, %fd9770;
	mul.f64 	%fd9772, %fd762, %fd780;
	mul.f64 	%fd9773, %fd776, %fd9768;
	sub.f64 	%fd9774, %fd9772, %fd9773;
	add.f64 	%fd9775, %fd8, %fd9774;
	mov.f64 	%fd9776, 0d3FE0000000000000;
	copysign.f64 	%fd9777, %fd9771, %fd9776;
	add.rz.f64 	%fd9778, %fd9771, %fd9777;
	cvt.rzi.f64.f64 	%fd9779, %fd9778;
	cvt.rzi.s32.f64 	%r1061, %fd9779;
	copysign.f64 	%fd9780, %fd9775, %fd9776;
	add.rz.f64 	%fd9781, %fd9775, %fd9780;
	cvt.rzi.f64.f64 	%fd9782, %fd9781;
	cvt.rzi.s32.f64 	%r1062, %fd9782;
	setp.lt.s32 	%p1624, %r1061, 0;
	setp.ge.s32 	%p1625, %r1061, %r4273;
	or.pred  	%p1626, %p1624, %p1625;
	setp.lt.s32 	%p1627, %r1062, 0;
	setp.ge.s32 	%p1628, %r1062, %r4274;
	or.pred  	%p1629, %p1627, %p1628;
	or.pred  	%p1631, %p1626, %p1629;
	mov.b16 	%rs4431, 0;
	mov.u16 	%rs4432, %rs4431;
	mov.u16 	%rs4433, %rs4431;
	@%p1631 bra 	$L__BB0_932;
	mul.lo.s32 	%r5937, %r1062, %r4275;
	cvt.u64.u32 	%rd1579, %r5937;
	shl.b32 	%r5938, %r1061, 2;
	cvt.u64.u32 	%rd1580, %r5938;
	add.s64 	%rd1581, %rd1579, %rd1580;
	add.s64 	%rd1582, %rd1, %rd1581;
	ld.global.u8 	%rs4432, [%rd1582];
	ld.global.u8 	%rs4431, [%rd1582+1];
	ld.global.u8 	%rs4433, [%rd1582+2];
$L__BB0_932:
	st.local.u8 	[%rd57+4], %rs4433;
	and.b16  	%rs2863, %rs4433, 255;
	st.local.u8 	[%rd58+4], %rs4431;
	and.b16  	%rs2864, %rs4431, 255;
	st.local.u8 	[%rd59+4], %rs4432;
	and.b16  	%rs2865, %rs4432, 255;
	cvt.rn.f64.u16 	%fd9783, %rs2863;
	mul.f64 	%fd9784, %fd9783, 0d3FD322D0E5604189;
	cvt.rn.f64.u16 	%fd9785, %rs2864;
	fma.rn.f64 	%fd9786, %fd9785, 0d3FE2C8B439581062, %fd9784;
	cvt.rn.f64.u16 	%fd9787, %rs2865;
	fma.rn.f64 	%fd9788, %fd9787, 0d3FBD2F1A9FBE76C9, %fd9786;
	cvt.rzi.u32.f64 	%r5940, %fd9788;
	st.local.u8 	[%rd60+4], %r5940;
	mov.b32 	%r10568, 1;
	mov.f64 	%fd27667, %fd28513;
	@%p1618 bra 	$L__BB0_936;
	setp.ltu.f64 	%p1633, %fd2, 0d41E0000000000000;
	mov.f64 	%fd27667, %fd28512;
	mov.u32 	%r10567, %r11448;
	@%p1633 bra 	$L__BB0_935;
	{ // callseq 220, 0
	.param .b64 param0;
	st.param.f64 	[param0], %fd1;
	.param .align 16 .b8 retval0[16];
	call.uni (retval0), 
	__internal_trig_reduction_slowpathd, 
	(
	param0
	);
	ld.param.f64 	%fd27667, [retval0];
	ld.param.b32 	%r10567, [retval0+8];
	} // callseq 220
$L__BB0_935:
	add.s32 	%r10568, %r10567, 1;
$L__BB0_936:
	shl.b32 	%r5942, %r10568, 6;
	cvt.u64.u32 	%rd1583, %r5942;
	and.b64  	%rd1584, %rd1583, 64;
	mov.u64 	%rd1585, __cudart_sin_cos_coeffs;
	add.s64 	%rd1586, %rd1585, %rd1584;
	mul.rn.f64 	%fd9790, %fd27667, %fd27667;
	and.b32  	%r5943, %r10568, 1;
	setp.eq.b32 	%p1634, %r5943, 1;
	selp.f64 	%fd9791, 0dBDA8FF8320FD8164, 0d3DE5DB65F9785EBA, %p1634;
	ld.global.nc.v2.f64 	{%fd9792, %fd9793}, [%rd1586];
	fma.rn.f64 	%fd9794, %fd9791, %fd9790, %fd9792;
	fma.rn.f64 	%fd9795, %fd9794, %fd9790, %fd9793;
	ld.global.nc.v2.f64 	{%fd9796, %fd9797}, [%rd1586+16];
	fma.rn.f64 	%fd9798, %fd9795, %fd9790, %fd9796;
	fma.rn.f64 	%fd9799, %fd9798, %fd9790, %fd9797;
	ld.global.nc.v2.f64 	{%fd9800, %fd9801}, [%rd1586+32];
	fma.rn.f64 	%fd9802, %fd9799, %fd9790, %fd9800;
	fma.rn.f64 	%fd9803, %fd9802, %fd9790, %fd9801;
	fma.rn.f64 	%fd9804, %fd9803, %fd27667, %fd27667;
	fma.rn.f64 	%fd9805, %fd9803, %fd9790, 0d3FF0000000000000;
	selp.f64 	%fd9806, %fd9805, %fd9804, %p1634;
	and.b32  	%r5944, %r10568, 2;
	setp.eq.s32 	%p1635, %r5944, 0;
	mov.f64 	%fd9807, 0d0000000000000000;
	sub.f64 	%fd9808, %fd9807, %fd9806;
	selp.f64 	%fd786, %fd9806, %fd9808, %p1635;
	mov.f64 	%fd27668, %fd28514;
	mov.u32 	%r10569, %r11450;
	@%p1 bra 	$L__BB0_938;
	{ // callseq 221, 0
	.param .b64 param0;
	st.param.f64 	[param0], %fd1;
	.param .align 16 .b8 retval0[16];
	call.uni (retval0), 
	__internal_trig_reduction_slowpathd, 
	(
	param0
	);
	ld.param.f64 	%fd27668, [retval0];
	ld.param.b32 	%r10569, [retval0+8];
	} // callseq 221
$L__BB0_938:
	shl.b32 	%r5946, %r10569, 6;
	cvt.u64.u32 	%rd1587, %r5946;
	and.b64  	%rd1588, %rd1587, 64;
	mov.u64 	%rd1589, __cudart_sin_cos_coeffs;
	add.s64 	%rd1590, %rd1589, %rd1588;
	mul.rn.f64 	%fd9810, %fd27668, %fd27668;
	and.b32  	%r5947, %r10569, 1;
	setp.eq.b32 	%p1636, %r5947, 1;
	selp.f64 	%fd9811, 0dBDA8FF8320FD8164, 0d3DE5DB65F9785EBA, %p1636;
	ld.global.nc.v2.f64 	{%fd9812, %fd9813}, [%rd1590];
	fma.rn.f64 	%fd9814, %fd9811, %fd9810, %fd9812;
	fma.rn.f64 	%fd9815, %fd9814, %fd9810, %fd9813;
	ld.global.nc.v2.f64 	{%fd9816, %fd9817}, [%rd1590+16];
	fma.rn.f64 	%fd9818, %fd9815, %fd9810, %fd9816;
	fma.rn.f64 	%fd9819, %fd9818, %fd9810, %fd9817;
	ld.global.nc.v2.f64 	{%fd9820, %fd9821}, [%rd1590+32];
	fma.rn.f64 	%fd9822, %fd9819, %fd9810, %fd9820;
	fma.rn.f64 	%fd9823, %fd9822, %fd9810, %fd9821;
	fma.rn.f64 	%fd9824, %fd9823, %fd27668, %fd27668;
	fma.rn.f64 	%fd9825, %fd9823, %fd9810, 0d3FF0000000000000;
	selp.f64 	%fd9826, %fd9825, %fd9824, %p1636;
	and.b32  	%r5948, %r10569, 2;
	setp.eq.s32 	%p1637, %r5948, 0;
	mov.f64 	%fd9827, 0d0000000000000000;
	sub.f64 	%fd9828, %fd9827, %fd9826;
	selp.f64 	%fd9829, %fd9826, %fd9828, %p1637;
	mul.f64 	%fd9830, %fd769, %fd9829;
	fma.rn.f64 	%fd9831, %fd776, %fd786, %fd9830;
	add.f64 	%fd9832, %fd7, %fd9831;
	mul.f64 	%fd9833, %fd769, %fd786;
	mul.f64 	%fd9834, %fd776, %fd9829;
	sub.f64 	%fd9835, %fd9833, %fd9834;
	add.f64 	%fd9836, %fd8, %fd9835;
	mov.f64 	%fd9837, 0d3FE0000000000000;
	copysign.f64 	%fd9838, %fd9832, %fd9837;
	add.rz.f64 	%fd9839, %fd9832, %fd9838;
	cvt.rzi.f64.f64 	%fd9840, %fd9839;
	cvt.rzi.s32.f64 	%r1069, %fd9840;
	copysign.f64 	%fd9841, %fd9836, %fd9837;
	add.rz.f64 	%fd9842, %fd9836, %fd9841;
	cvt.rzi.f64.f64 	%fd9843, %fd9842;
	cvt.rzi.s32.f64 	%r1070, %fd9843;
	setp.lt.s32 	%p1638, %r1069, 0;
	setp.ge.s32 	%p1639, %r1069, %r4273;
	or.pred  	%p1640, %p1638, %p1639;
	setp.lt.s32 	%p1641, %r1070, 0;
	setp.ge.s32 	%p1642, %r1070, %r4274;
	or.pred  	%p1643, %p1641, %p1642;
	or.pred  	%p1645, %p1640, %p1643;
	mov.b16 	%rs4434, 0;
	mov.u16 	%rs4435, %rs4434;
	mov.u16 	%rs4436, %rs4434;
	@%p1645 bra 	$L__BB0_940;
	mul.lo.s32 	%r5949, %r1070, %r4275;
	cvt.u64.u32 	%rd1591, %r5949;
	shl.b32 	%r5950, %r1069, 2;
	cvt.u64.u32 	%rd1592, %r5950;
	add.s64 	%rd1593, %rd1591, %rd1592;
	add.s64 	%rd1594, %rd1, %rd1593;
	ld.global.u8 	%rs4435, [%rd1594];
	ld.global.u8 	%rs4434, [%rd1594+1];
	ld.global.u8 	%rs4436, [%rd1594+2];
$L__BB0_940:
	setp.eq.f64 	%p1646, %fd2, 0d7FF0000000000000;
	st.local.u8 	[%rd57+5], %rs4436;
	and.b16  	%rs2867, %rs4436, 255;
	st.local.u8 	[%rd58+5], %rs4434;
	and.b16  	%rs2868, %rs4434, 255;
	st.local.u8 	[%rd59+5], %rs4435;
	and.b16  	%rs2869, %rs4435, 255;
	cvt.rn.f64.u16 	%fd9844, %rs2867;
	mul.f64 	%fd9845, %fd9844, 0d3FD322D0E5604189;
	cvt.rn.f64.u16 	%fd9846, %rs2868;
	fma.rn.f64 	%fd9847, %fd9846, 0d3FE2C8B439581062, %fd9845;
	cvt.rn.f64.u16 	%fd9848, %rs2869;
	fma.rn.f64 	%fd9849, %fd9848, 0d3FBD2F1A9FBE76C9, %fd9847;
	cvt.rzi.u32.f64 	%r5952, %fd9849;
	st.local.u8 	[%rd60+5], %r5952;
	add.s32 	%r5953, %r1037, %r4281;
	div.s32 	%r5954, %r5953, %r4277;
	max.s32 	%r1071, %r5954, 0;
	mov.b32 	%r10571, 1;
	mov.f64 	%fd27670, %fd28513;
	@%p1646 bra 	$L__BB0_944;
	setp.ltu.f64 	%p1647, %fd2, 0d41E0000000000000;
	mov.f64 	%fd27670, %fd28512;
	mov.u32 	%r10570, %r11448;
	@%p1647 bra 	$L__BB0_943;
	{ // callseq 222, 0
	.param .b64 param0;
	st.param.f64 	[param0], %fd1;
	.param .align 16 .b8 retval0[16];
	call.uni (retval0), 
	__internal_trig_reduction_slowpathd, 
	(
	param0
	);
	ld.param.f64 	%fd27670, [retval0];
	ld.param.b32 	%r10570, [retval0+8];
	} // callseq 222
$L__BB0_943:
	add.s32 	%r10571, %r10570, 1;
$L__BB0_944:
	shl.b32 	%r5956, %r10571, 6;
	cvt.u64.u32 	%rd1595, %r5956;
	and.b64  	%rd1596, %rd1595, 64;
	mov.u64 	%rd1597, __cudart_sin_cos_coeffs;
	add.s64 	%rd1598, %rd1597, %rd1596;
	mul.rn.f64 	%fd9851, %fd27670, %fd27670;
	and.b32  	%r5957, %r10571, 1;
	setp.eq.b32 	%p1648, %r5957, 1;
	selp.f64 	%fd9852, 0dBDA8FF8320FD8164, 0d3DE5DB65F9785EBA, %p1648;
	ld.global.nc.v2.f64 	{%fd9853, %fd9854}, [%rd1598];
	fma.rn.f64 	%fd9855, %fd9852, %fd9851, %fd9853;
	fma.rn.f64 	%fd9856, %fd9855, %fd9851, %fd9854;
	ld.global.nc.v2.f64 	{%fd9857, %fd9858}, [%rd1598+16];
	fma.rn.f64 	%fd9859, %fd9856, %fd9851, %fd9857;
	fma.rn.f64 	%fd9860, %fd9859, %fd9851, %fd9858;
	ld.global.nc.v2.f64 	{%fd9861, %fd9862}, [%rd1598+32];
	fma.rn.f64 	%fd9863, %fd9860, %fd9851, %fd9861;
	fma.rn.f64 	%fd9864, %fd9863, %fd9851, %fd9862;
	fma.rn.f64 	%fd9865, %fd9864, %fd27670, %fd27670;
	fma.rn.f64 	%fd9866, %fd9864, %fd9851, 0d3FF0000000000000;
	selp.f64 	%fd9867, %fd9866, %fd9865, %p1648;
	and.b32  	%r5958, %r10571, 2;
	setp.eq.s32 	%p1649, %r5958, 0;
	mov.f64 	%fd9868, 0d0000000000000000;
	sub.f64 	%fd9869, %fd9868, %fd9867;
	selp.f64 	%fd792, %fd9867, %fd9869, %p1649;
	mov.f64 	%fd27671, %fd28514;
	mov.u32 	%r10572, %r11450;
	@%p1 bra 	$L__BB0_946;
	{ // callseq 223, 0
	.param .b64 param0;
	st.param.f64 	[param0], %fd1;
	.param .align 16 .b8 retval0[16];
	call.uni (retval0), 
	__internal_trig_reduction_slowpathd, 
	(
	param0
	);
	ld.param.f64 	%fd27671, [retval0];
	ld.param.b32 	%r10572, [retval0+8];
	} // callseq 223
$L__BB0_946:
	shl.b32 	%r5960, %r10572, 6;
	cvt.u64.u32 	%rd1599, %r5960;
	and.b64  	%rd1600, %rd1599, 64;
	mov.u64 	%rd1601, __cudart_sin_cos_coeffs;
	add.s64 	%rd1602, %rd1601, %rd1600;
	mul.rn.f64 	%fd9871, %fd27671, %fd27671;
	and.b32  	%r5961, %r10572, 1;
	setp.eq.b32 	%p1650, %r5961, 1;
	selp.f64 	%fd9872, 0dBDA8FF8320FD8164, 0d3DE5DB65F9785EBA, %p1650;
	ld.global.nc.v2.f64 	{%fd9873, %fd9874}, [%rd1602];
	fma.rn.f64 	%fd9875, %fd9872, %fd9871, %fd9873;
	fma.rn.f64 	%fd9876, %fd9875, %fd9871, %fd9874;
	ld.global.nc.v2.f64 	{%fd9877, %fd9878}, [%rd1602+16];
	fma.rn.f64 	%fd9879, %fd9876, %fd9871, %fd9877;
	fma.rn.f64 	%fd9880, %fd9879, %fd9871, %fd9878;
	ld.global.nc.v2.f64 	{%fd9881, %fd9882}, [%rd1602+32];
	fma.rn.f64 	%fd9883, %fd9880, %fd9871, %fd9881;
	fma.rn.f64 	%fd9884, %fd9883, %fd9871, %fd9882;
	fma.rn.f64 	%fd9885, %fd9884, %fd27671, %fd27671;
	fma.rn.f64 	%fd9886, %fd9884, %fd9871, 0d3FF0000000000000;
	selp.f64 	%fd9887, %fd9886, %fd9885, %p1650;
	and.b32  	%r5962, %r10572, 2;
	setp.eq.s32 	%p1651, %r5962, 0;
	mov.f64 	%fd9888, 0d0000000000000000;
	sub.f64 	%fd9889, %fd9888, %fd9887;
	selp.f64 	%fd9890, %fd9887, %fd9889, %p1651;
	min.s32 	%r5963, %r1071, %r9;
	cvt.rn.f64.s32 	%fd9891, %r5963;
	sub.f64 	%fd795, %fd9891, %fd6;
	mul.f64 	%fd9892, %fd795, %fd9890;
	fma.rn.f64 	%fd9893, %fd754, %fd792, %fd9892;
	add.f64 	%fd9894, %fd7, %fd9893;
	mul.f64 	%fd9895, %fd795, %fd792;
	mul.f64 	%fd9896, %fd754, %fd9890;
	sub.f64 	%fd9897, %fd9895, %fd9896;
	add.f64 	%fd9898, %fd8, %fd9897;
	mov.f64 	%fd9899, 0d3FE0000000000000;
	copysign.f64 	%fd9900, %fd9894, %fd9899;
	add.rz.f64 	%fd9901, %fd9894, %fd9900;
	cvt.rzi.f64.f64 	%fd9902, %fd9901;
	cvt.rzi.s32.f64 	%r1078, %fd9902;
	copysign.f64 	%fd9903, %fd9898, %fd9899;
	add.rz.f64 	%fd9904, %fd9898, %fd9903;
	cvt.rzi.f64.f64 	%fd9905, %fd9904;
	cvt.rzi.s32.f64 	%r1079, %fd9905;
	setp.lt.s32 	%p1652, %r1078, 0;
	setp.ge.s32 	%p1653, %r1078, %r4273;
	or.pred  	%p1654, %p1652, %p1653;
	setp.lt.s32 	%p1655, %r1079, 0;
	setp.ge.s32 	%p1656, %r1079, %r4274;
	or.pred  	%p1657, %p1655, %p1656;
	or.pred  	%p1659, %p1654, %p1657;
	mov.b16 	%rs4437, 0;
	mov.u16 	%rs4438, %rs4437;
	mov.u16 	%rs4439, %rs4437;
	@%p1659 bra 	$L__BB0_948;
	mul.lo.s32 	%r5964, %r1079, %r4275;
	cvt.u64.u32 	%rd1603, %r5964;
	shl.b32 	%r5965, %r1078, 2;
	cvt.u64.u32 	%rd1604, %r5965;
	add.s64 	%rd1605, %rd1603, %rd1604;
	add.s64 	%rd1606, %rd1, %rd1605;
	ld.global.u8 	%rs4438, [%rd1606];
	ld.global.u8 	%rs4437, [%rd1606+1];
	ld.global.u8 	%rs4439, [%rd1606+2];
$L__BB0_948:
	st.local.u8 	[%rd57+6], %rs4439;
	and.b16  	%rs2871, %rs4439, 255;
	st.local.u8 	[%rd58+6], %rs4437;
	and.b16  	%rs2872, %rs4437, 255;
	st.local.u8 	[%rd59+6], %rs4438;
	and.b16  	%rs2873, %rs4438, 255;
	cvt.rn.f64.u16 	%fd9906, %rs2871;
	mul.f64 	%fd9907, %fd9906, 0d3FD322D0E5604189;
	cvt.rn.f64.u16 	%fd9908, %rs2872;
	fma.rn.f64 	%fd9909, %fd9908, 0d3FE2C8B439581062, %fd9907;
	cvt.rn.f64.u16 	%fd9910, %rs2873;
	fma.rn.f64 	%fd9911, %fd9910, 0d3FBD2F1A9FBE76C9, %fd9909;
	cvt.rzi.u32.f64 	%r5967, %fd9911;
	st.local.u8 	[%rd60+6], %r5967;
	mov.b32 	%r10574, 1;
	mov.f64 	%fd27673, %fd28513;
	@%p1646 bra 	$L__BB0_952;
	setp.ltu.f64 	%p1661, %fd2, 0d41E0000000000000;
	mov.f64 	%fd27673, %fd28512;
	mov.u32 	%r10573, %r11448;
	@%p1661 bra 	$L__BB0_951;
	{ // callseq 224, 0
	.param .b64 param0;
	st.param.f64 	[param0], %fd1;
	.param .align 16 .b8 retval0[16];
	call.uni (retval0), 
	__internal_trig_reduction_slowpathd, 
	(
	param0
	);
	ld.param.f64 	%fd27673, [retval0];
	ld.param.b32 	%r10573, [retval0+8];
	} // callseq 224
$L__BB0_951:
	add.s32 	%r10574, %r10573, 1;
$L__BB0_952:
	shl.b32 	%r5969, %r10574, 6;
	cvt.u64.u32 	%rd1607, %r5969;
	and.b64  	%rd1608, %rd1607, 64;
	mov.u64 	%rd1609, __cudart_sin_cos_coeffs;
	add.s64 	%rd1610, %rd1609, %rd1608;
	mul.rn.f64 	%fd9913, %fd27673, %fd27673;
	and.b32  	%r5970, %r10574, 1;
	setp.eq.b32 	%p1662, %r5970, 1;
	selp.f64 	%fd9914, 0dBDA8FF8320FD8164, 0d3DE5DB65F9785EBA, %p1662;
	ld.global.nc.v2.f64 	{%fd9915, %fd9916}, [%rd1610];
	fma.rn.f64 	%fd9917, %fd9914, %fd9913, %fd9915;
	fma.rn.f64 	%fd9918, %fd9917, %fd9913, %fd9916;
	ld.global.nc.v2.f64 	{%fd9919, %fd9920}, [%rd1610+16];
	fma.rn.f64 	%fd9921, %fd9918, %fd9913, %fd9919;
	fma.rn.f64 	%fd9922, %fd9921, %fd9913, %fd9920;
	ld.global.nc.v2.f64 	{%fd9923, %fd9924}, [%rd1610+32];
	fma.rn.f64 	%fd9925, %fd9922, %fd9913, %fd9923;
	fma.rn.f64 	%fd9926, %fd9925, %fd9913, %fd9924;
	fma.rn.f64 	%fd9927, %fd9926, %fd27673, %fd27673;
	fma.rn.f64 	%fd9928, %fd9926, %fd9913, 0d3FF0000000000000;
	selp.f64 	%fd9929, %fd9928, %fd9927, %p1662;
	and.b32  	%r5971, %r10574, 2;
	setp.eq.s32 	%p1663, %r5971, 0;
	mov.f64 	%fd9930, 0d0000000000000000;
	sub.f64 	%fd9931, %fd9930, %fd9929;
	selp.f64 	%fd799, %fd9929, %fd9931, %p1663;
	mov.f64 	%fd27674, %fd28514;
	mov.u32 	%r10575, %r11450;
	@%p1 bra 	$L__BB0_954;
	{ // callseq 225, 0
	.param .b64 param0;
	st.param.f64 	[param0], %fd1;
	.param .align 16 .b8 retval0[16];
	call.uni (retval0), 
	__internal_trig_reduction_slowpathd, 
	(
	param0
	);
	ld.param.f64 	%fd27674, [retval0];
	ld.param.b32 	%r10575, [retval0+8];
	} // callseq 225
$L__BB0_954:
	shl.b32 	%r5973, %r10575, 6;
	cvt.u64.u32 	%rd1611, %r5973;
	and.b64  	%rd1612, %rd1611, 64;
	mov.u64 	%rd1613, __cudart_sin_cos_coeffs;
	add.s64 	%rd1614, %rd1613, %rd1612;
	mul.rn.f64 	%fd9933, %fd27674, %fd27674;
	and.b32  	%r5974, %r10575, 1;
	setp.eq.b32 	%p1664, %r5974, 1;
	selp.f64 	%fd9934, 0dBDA8FF8320FD8164, 0d3DE5DB65F9785EBA, %p1664;
	ld.global.nc.v2.f64 	{%fd9935, %fd9936}, [%rd1614];
	fma.rn.f64 	%fd9937, %fd9934, %fd9933, %fd9935;
	fma.rn.f64 	%fd9938, %fd9937, %fd9933, %fd9936;
	ld.global.nc.v2.f64 	{%fd9939, %fd9940}, [%rd1614+16];
	fma.rn.f64 	%fd9941, %fd9938, %fd9933, %fd9939;
	fma.rn.f64 	%fd9942, %fd9941, %fd9933, %fd9940;
	ld.global.nc.v2.f64 	{%fd9943, %fd9944}, [%rd1614+32];
	fma.rn.f64 	%fd9945, %fd9942, %fd9933, %fd9943;
	fma.rn.f64 	%fd9946, %fd9945, %fd9933, %fd9944;
	fma.rn.f64 	%fd9947, %fd9946, %fd27674, %fd27674;
	fma.rn.f64 	%fd9948, %fd9946, %fd9933, 0d3FF0000000000000;
	selp.f64 	%fd9949, %fd9948, %fd9947, %p1664;
	and.b32  	%r5975, %r10575, 2;
	setp.eq.s32 	%p1665, %r5975, 0;
	mov.f64 	%fd9950, 0d0000000000000000;
	sub.f64 	%fd9951, %fd9950, %fd9949;
	selp.f64 	%fd9952, %fd9949, %fd9951, %p1665;
	mul.f64 	%fd9953, %fd795, %fd9952;
	fma.rn.f64 	%fd9954, %fd776, %fd799, %fd9953;
	add.f64 	%fd9955, %fd7, %fd9954;
	mul.f64 	%fd9956, %fd795, %fd799;
	mul.f64 	%fd9957, %fd776, %fd9952;
	sub.f64 	%fd9958, %fd9956, %fd9957;
	add.f64 	%fd9959, %fd8, %fd9958;
	mov.f64 	%fd9960, 0d3FE0000000000000;
	copysign.f64 	%fd9961, %fd9955, %fd9960;
	add.rz.f64 	%fd9962, %fd9955, %fd9961;
	cvt.rzi.f64.f64 	%fd9963, %fd9962;
	cvt.rzi.s32.f64 	%r1086, %fd9963;
	copysign.f64 	%fd9964, %fd9959, %fd9960;
	add.rz.f64 	%fd9965, %fd9959, %fd9964;
	cvt.rzi.f64.f64 	%fd9966, %fd9965;
	cvt.rzi.s32.f64 	%r1087, %fd9966;
	setp.lt.s32 	%p1666, %r1086, 0;
	setp.ge.s32 	%p1667, %r1086, %r4273;
	or.pred  	%p1668, %p1666, %p1667;
	setp.lt.s32 	%p1669, %r1087, 0;
	setp.ge.s32 	%p1670, %r1087, %r4274;
	or.pred  	%p1671, %p1669, %p1670;
	or.pred  	%p1673, %p1668, %p1671;
	mov.b16 	%rs4440, 0;
	mov.u16 	%rs4441, %rs4440;
	mov.u16 	%rs4442, %rs4440;
	@%p1673 bra 	$L__BB0_956;
	mul.lo.s32 	%r5976, %r1087, %r4275;
	cvt.u64.u32 	%rd1615, %r5976;
	shl.b32 	%r5977, %r1086, 2;
	cvt.u64.u32 	%rd1616, %r5977;
	add.s64 	%rd1617, %rd1615, %rd1616;
	add.s64 	%rd1618, %rd1, %rd1617;
	ld.global.u8 	%rs4441, [%rd1618];
	ld.global.u8 	%rs4440, [%rd1618+1];
	ld.global.u8 	%rs4442, [%rd1618+2];
$L__BB0_956:
	st.local.u8 	[%rd57+7], %rs4442;
	and.b16  	%rs2875, %rs4442, 255;
	st.local.u8 	[%rd58+7], %rs4440;
	and.b16  	%rs2876, %rs4440, 255;
	st.local.u8 	[%rd59+7], %rs4441;
	and.b16  	%rs2877, %rs4441, 255;
	cvt.rn.f64.u16 	%fd9967, %rs2875;
	mul.f64 	%fd9968, %fd9967, 0d3FD322D0E5604189;
	cvt.rn.f64.u16 	%fd9969, %rs2876;
	fma.rn.f64 	%fd9970, %fd9969, 0d3FE2C8B439581062, %fd9968;
	cvt.rn.f64.u16 	%fd9971, %rs2877;
	fma.rn.f64 	%fd9972, %fd9971, 0d3FBD2F1A9FBE76C9, %fd9970;
	cvt.rzi.u32.f64 	%r5978, %fd9972;
	st.local.u8 	[%rd60+7], %r5978;
	add.s32 	%r10401, %r10401, 8;
$L__BB0_957:
	sub.s32 	%r5979, %r4289, %r68;
	add.s32 	%r5980, %r5979, 1;
	add.s32 	%r5981, %r5979, 2;
	setp.lt.s32 	%p1674, %r5980, -1;
	setp.ge.s32 	%p1675, %r5981, %r4282;
	or.pred  	%p5, %p1674, %p1675;
	shl.b32 	%r1090, %r5981, 2;
	or.pred  	%p1677, %p3, %p5;
	@%p1677 bra 	$L__BB0_1023;
	setp.eq.f64 	%p1678, %fd2, 0d7FF0000000000000;
	mul.lo.s32 	%r5983, %r70, %r4280;
	shl.b32 	%r1091, %r5983, 1;
	mul.lo.s32 	%r1092, %r1090, %r4281;
	mov.b32 	%r10578, 1;
	mov.f64 	%fd27676, %fd28513;
	@%p1678 bra 	$L__BB0_962;
	setp.ltu.f64 	%p1679, %fd2, 0d41E0000000000000;
	mov.f64 	%fd27676, %fd28512;
	mov.u32 	%r10577, %r11448;
	@%p1679 bra 	$L__BB0_961;
	{ // callseq 226, 0
	.param .b64 param0;
	st.param.f64 	[param0], %fd1;
	.param .align 16 .b8 retval0[16];
	call.uni (retval0), 
	__internal_trig_reduction_slowpathd, 
	(
	param0
	);
	ld.param.f64 	%fd27676, [retval0];
	ld.param.b32 	%r10577, [retval0+8];
	} // callseq 226
$L__BB0_961:
	add.s32 	%r10578, %r10577, 1;
$L__BB0_962:
	shl.b32 	%r5985, %r10578, 6;
	cvt.u64.u32 	%rd1619, %r5985;
	and.b64  	%rd1620, %rd1619, 64;
	mov.u64 	%rd1621, __cudart_sin_cos_coeffs;
	add.s64 	%rd1622, %rd1621, %rd1620;
	mul.rn.f64 	%fd9974, %fd27676, %fd27676;
	and.b32  	%r5986, %r10578, 1;
	setp.eq.b32 	%p1680, %r5986, 1;
	selp.f64 	%fd9975, 0dBDA8FF8320FD8164, 0d3DE5DB65F9785EBA, %p1680;
	ld.global.nc.v2.f64 	{%fd9976, %fd9977}, [%rd1622];
	fma.rn.f64 	%fd9978, %fd9975, %fd9974, %fd9976;
	fma.rn.f64 	%fd9979, %fd9978, %fd9974, %fd9977;
	ld.global.nc.v2.f64 	{%fd9980, %fd9981}, [%rd1622+16];
	fma.rn.f64 	%fd9982, %fd9979, %fd9974, %fd9980;
	fma.rn.f64 	%fd9983, %fd9982, %fd9974, %fd9981;
	ld.global.nc.v2.f64 	{%fd9984, %fd9985}, [%rd1622+32];
	fma.rn.f64 	%fd9986, %fd9983, %fd9974, %fd9984;
	fma.rn.f64 	%fd9987, %fd9986, %fd9974, %fd9985;
	fma.rn.f64 	%fd9988, %fd9987, %fd27676, %fd27676;
	fma.rn.f64 	%fd9989, %fd9987, %fd9974, 0d3FF0000000000000;
	selp.f64 	%fd9990, %fd9989, %fd9988, %p1680;
	and.b32  	%r5987, %r10578, 2;
	setp.eq.s32 	%p1681, %r5987, 0;
	mov.f64 	%fd9991, 0d0000000000000000;
	sub.f64 	%fd9992, %fd9991, %fd9990;
	selp.f64 	%fd805, %fd9990, %fd9992, %p1681;
	mov.f64 	%fd27677, %fd28514;
	mov.u32 	%r10579, %r11450;
	@%p1 bra 	$L__BB0_964;
	{ // callseq 227, 0
	.param .b64 param0;
	st.param.f64 	[param0], %fd1;
	.param .align 16 .b8 retval0[16];
	call.uni (retval0), 
	__internal_trig_reduction_slowpathd, 
	(
	param0
	);
	ld.param.f64 	%fd27677, [retval0];
	ld.param.b32 	%r10579, [retval0+8];
	} // callseq 227
$L__BB0_964:
	shl.b32 	%r5989, %r10579, 6;
	cvt.u64.u32 	%rd1623, %r5989;
	and.b64  	%rd1624, %rd1623, 64;
	mov.u64 	%rd1625, __cudart_sin_cos_coeffs;
	add.s64 	%rd1626, %rd1625, %rd1624;
	mul.rn.f64 	%fd9994, %fd27677, %fd27677;
	and.b32  	%r5990, %r10579, 1;
	setp.eq.b32 	%p1682, %r5990, 1;
	selp.f64 	%fd9995, 0dBDA8FF8320FD8164, 0d3DE5DB65F9785EBA, %p1682;
	ld.global.nc.v2.f64 	{%fd9996, %fd9997}, [%rd1626];
	fma.rn.f64 	%fd9998, %fd9995, %fd9994, %fd9996;
	fma.rn.f64 	%fd9999, %fd9998, %fd9994, %fd9997;
	ld.global.nc.v2.f64 	{%fd10000, %fd10001}, [%rd1626+16];
	fma.rn.f64 	%fd10002, %fd9999, %fd9994, %fd10000;
	fma.rn.f64 	%fd10003, %fd10002, %fd9994, %fd10001;
	ld.global.nc.v2.f64 	{%fd10004, %fd10005}, [%rd1626+32];
	fma.rn.f64 	%fd10006, %fd10003, %fd9994, %fd10004;
	fma.rn.f64 	%fd10007, %fd10006, %fd9994, %fd10005;
	fma.rn.f64 	%fd10008, %fd10007, %fd27677, %fd27677;
	fma.rn.f64 	%fd10009, %fd10007, %fd9994, 0d3FF0000000000000;
	selp.f64 	%fd10010, %fd10009, %fd10008, %p1682;
	and.b32  	%r5991, %r10579, 2;
	setp.eq.s32 	%p1683, %r5991, 0;
	mov.f64 	%fd10011, 0d0000000000000000;
	sub.f64 	%fd10012, %fd10011, %fd10010;
	selp.f64 	%fd10013, %fd10010, %fd10012, %p1683;
	div.s32 	%r5992, %r1091, %r4276;
	max.s32 	%r5993, %r5992, 0;
	min.s32 	%r5994, %r5993, %r8;
	cvt.rn.f64.s32 	%fd10014, %r5994;
	sub.f64 	%fd808, %fd10014, %fd5;
	div.s32 	%r5995, %r1092, %r4277;
	max.s32 	%r5996, %r5995, 0;
	min.s32 	%r5997, %r5996, %r9;
	cvt.rn.f64.s32 	%fd10015, %r5997;
	sub.f64 	%fd809, %fd10015, %fd6;
	mul.f64 	%fd10016, %fd809, %fd10013;
	fma.rn.f64 	%fd10017, %fd808, %fd805, %fd10016;
	add.f64 	%fd10018, %fd7, %fd10017;
	mul.f64 	%fd10019, %fd809, %fd805;
	mul.f64 	%fd10020, %fd808, %fd10013;
	sub.f64 	%fd10021, %fd10019, %fd10020;
	add.f64 	%fd10022, %fd8, %fd10021;
	mov.f64 	%fd10023, 0d3FE0000000000000;
	copysign.f64 	%fd10024, %fd10018, %fd10023;
	add.rz.f64 	%fd10025, %fd10018, %fd10024;
	cvt.rzi.f64.f64 	%fd10026, %fd10025;
	cvt.rzi.s32.f64 	%r1099, %fd10026;
	copysign.f64 	%fd10027, %fd10022, %fd10023;
	add.rz.f64 	%fd10028, %fd10022, %fd10027;
	cvt.rzi.f64.f64 	%fd10029, %fd10028;
	cvt.rzi.s32.f64 	%r1100, %fd10029;
	setp.lt.s32 	%p1684, %r1099, 0;
	setp.ge.s32 	%p1685, %r1099, %r4273;
	or.pred  	%p1686, %p1684, %p1685;
	setp.lt.s32 	%p1687, %r1100, 0;
	setp.ge.s32 	%p1688, %r1100, %r4274;
	or.pred  	%p1689, %p1687, %p1688;
	or.pred  	%p1691, %p1686, %p1689;
	mov.b16 	%rs4443, 0;
	mov.u16 	%rs4444, %rs4443;
	mov.u16 	%rs4445, %rs4443;
	@%p1691 bra 	$L__BB0_966;
	mul.lo.s32 	%r5998, %r1100, %r4275;
	cvt.u64.u32 	%rd1627, %r5998;
	shl.b32 	%r5999, %r1099, 2;
	cvt.u64.u32 	%rd1628, %r5999;
	add.s64 	%rd1629, %rd1627, %rd1628;
	add.s64 	%rd1630, %rd1, %rd1629;
	ld.global.u8 	%rs4444, [%rd1630];
	ld.global.u8 	%rs4443, [%rd1630+1];
	ld.global.u8 	%rs4445, [%rd1630+2];
$L__BB0_966:
	setp.eq.f64 	%p1692, %fd2, 0d7FF0000000000000;
	cvt.u64.u32 	%rd1631, %r10401;
	add.s64 	%rd61, %rd2, %rd1631;
	st.local.u8 	[%rd61], %rs4445;
	and.b16  	%rs2879, %rs4445, 255;
	add.s64 	%rd62, %rd3, %rd1631;
	st.local.u8 	[%rd62], %rs4443;
	and.b16  	%rs2880, %rs4443, 255;
	add.s64 	%rd63, %rd4, %rd1631;
	st.local.u8 	[%rd63], %rs4444;
	and.b16  	%rs2881, %rs4444, 255;
	cvt.rn.f64.u16 	%fd10030, %rs2879;
	mul.f64 	%fd10031, %fd10030, 0d3FD322D0E5604189;
	cvt.rn.f64.u16 	%fd10032, %rs2880;
	fma.rn.f64 	%fd10033, %fd10032, 0d3FE2C8B439581062, %fd10031;
	cvt.rn.f64.u16 	%fd10034, %rs2881;
	fma.rn.f64 	%fd10035, %fd10034, 0d3FBD2F1A9FBE76C9, %fd10033;
	cvt.rzi.u32.f64 	%r6001, %fd10035;
	add.s64 	%rd64, %rd5, %rd1631;
	st.local.u8 	[%rd64], %r6001;
	add.s32 	%r1101, %r1092, %r4281;
	mov.b32 	%r10581, 1;
	mov.f64 	%fd27679, %fd28513;
	@%p1692 bra 	$L__BB0_970;
	setp.ltu.f64 	%p1693, %fd2, 0d41E0000000000000;
	mov.f64 	%fd27679, %fd28512;
	mov.u32 	%r10580, %r11448;
	@%p1693 bra 	$L__BB0_969;
	{ // callseq 228, 0
	.param .b64 param0;
	st.param.f64 	[param0], %fd1;
	.param .align 16 .b8 retval0[16];
	call.uni (retval0), 
	__internal_trig_reduction_slowpathd, 
	(
	param0
	);
	ld.param.f64 	%fd27679, [retval0];
	ld.param.b32 	%r10580, [retval0+8];
	} // callseq 228
$L__BB0_969:
	add.s32 	%r10581, %r10580, 1;
$L__BB0_970:
	shl.b32 	%r6003, %r10581, 6;
	cvt.u64.u32 	%rd1632, %r6003;
	and.b64  	%rd1633, %rd1632, 64;
	mov.u64 	%rd1634, __cudart_sin_cos_coeffs;
	add.s64 	%rd1635, %rd1634, %rd1633;
	mul.rn.f64 	%fd10037, %fd27679, %fd27679;
	and.b32  	%r6004, %r10581, 1;
	setp.eq.b32 	%p1694, %r6004, 1;
	selp.f64 	%fd10038, 0dBDA8FF8320FD8164, 0d3DE5DB65F9785EBA, %p1694;
	ld.global.nc.v2.f64 	{%fd10039, %fd10040}, [%rd1635];
	fma.rn.f64 	%fd10041, %fd10038, %fd10037, %fd10039;
	fma.rn.f64 	%fd10042, %fd10041, %fd10037, %fd10040;
	ld.global.nc.v2.f64 	{%fd10043, %fd10044}, [%rd1635+16];
	fma.rn.f64 	%fd10045, %fd10042, %fd10037, %fd10043;
	fma.rn.f64 	%fd10046, %fd10045, %fd10037, %fd10044;
	ld.global.nc.v2.f64 	{%fd10047, %fd10048}, [%rd1635+32];
	fma.rn.f64 	%fd10049, %fd10046, %fd10037, %fd10047;
	fma.rn.f64 	%fd10050, %fd10049, %fd10037, %fd10048;
	fma.rn.f64 	%fd10051, %fd10050, %fd27679, %fd27679;
	fma.rn.f64 	%fd10052, %fd10050, %fd10037, 0d3FF0000000000000;
	selp.f64 	%fd10053, %fd10052, %fd10051, %p1694;
	and.b32  	%r6005, %r10581, 2;
	setp.eq.s32 	%p1695, %r6005, 0;
	mov.f64 	%fd10054, 0d0000000000000000;
	sub.f64 	%fd10055, %fd10054, %fd10053;
	selp.f64 	%fd813, %fd10053, %fd10055, %p1695;
	mov.f64 	%fd27680, %fd28514;
	mov.u32 	%r10582, %r11450;
	@%p1 bra 	$L__BB0_972;
	{ // callseq 229, 0
	.param .b64 param0;
	st.param.f64 	[param0], %fd1;
	.param .align 16 .b8 retval0[16];
	call.uni (retval0), 
	__internal_trig_reduction_slowpathd, 
	(
	param0
	);
	ld.param.f64 	%fd27680, [retval0];
	ld.param.b32 	%r10582, [retval0+8];
	} // callseq 229
$L__BB0_972:
	shl.b32 	%r6007, %r10582, 6;
	cvt.u64.u32 	%rd1636, %r6007;
	and.b64  	%rd1637, %rd1636, 64;
	mov.u64 	%rd1638, __cudart_sin_cos_coeffs;
	add.s64 	%rd1639, %rd1638, %rd1637;
	mul.rn.f64 	%fd10057, %fd27680, %fd27680;
	and.b32  	%r6008, %r10582, 1;
	setp.eq.b32 	%p1696, %r6008, 1;
	selp.f64 	%fd10058, 0dBDA8FF8320FD8164, 0d3DE5DB65F9785EBA, %p1696;
	ld.global.nc.v2.f64 	{%fd10059, %fd10060}, [%rd1639];
	fma.rn.f64 	%fd10061, %fd10058, %fd10057, %fd10059;
	fma.rn.f64 	%fd10062, %fd10061, %fd10057, %fd10060;
	ld.global.nc.v2.f64 	{%fd10063, %fd10064}, [%rd1639+16];
	fma.rn.f64 	%fd10065, %fd10062, %fd10057, %fd10063;
	fma.rn.f64 	%fd10066, %fd10065, %fd10057, %fd10064;
	ld.global.nc.v2.f64 	{%fd10067, %fd10068}, [%rd1639+32];
	fma.rn.f64 	%fd10069, %fd10066, %fd10057, %fd10067;
	fma.rn.f64 	%fd10070, %fd10069, %fd10057, %fd10068;
	fma.rn.f64 	%fd10071, %fd10070, %fd27680, %fd27680;
	fma.rn.f64 	%fd10072, %fd10070, %fd10057, 0d3FF0000000000000;
	selp.f64 	%fd10073, %fd10072, %fd10071, %p1696;
	and.b32  	%r6009, %r10582, 2;
	setp.eq.s32 	%p1697, %r6009, 0;
	mov.f64 	%fd10074, 0d0000000000000000;
	sub.f64 	%fd10075, %fd10074, %fd10073;
	selp.f64 	%fd10076, %fd10073, %fd10075, %p1697;
	div.s32 	%r6010, %r1101, %r4277;
	max.s32 	%r6011, %r6010, 0;
	min.s32 	%r6012, %r6011, %r9;
	cvt.rn.f64.s32 	%fd10077, %r6012;
	sub.f64 	%fd816, %fd10077, %fd6;
	mul.f64 	%fd10078, %fd816, %fd10076;
	fma.rn.f64 	%fd10079, %fd808, %fd813, %fd10078;
	add.f64 	%fd10080, %fd7, %fd10079;
	mul.f64 	%fd10081, %fd816, %fd813;
	mul.f64 	%fd10082, %fd808, %fd10076;
	sub.f64 	%fd10083, %fd10081, %fd10082;
	add.f64 	%fd10084, %fd8, %fd10083;
	mov.f64 	%fd10085, 0d3FE0000000000000;
	copysign.f64 	%fd10086, %fd10080, %fd10085;
	add.rz.f64 	%fd10087, %fd10080, %fd10086;
	cvt.rzi.f64.f64 	%fd10088, %fd10087;
	cvt.rzi.s32.f64 	%r1108, %fd10088;
	copysign.f64 	%fd10089, %fd10084, %fd10085;
	add.rz.f64 	%fd10090, %fd10084, %fd10089;
	cvt.rzi.f64.f64 	%fd10091, %fd10090;
	cvt.rzi.s32.f64 	%r1109, %fd10091;
	setp.lt.s32 	%p1698, %r1108, 0;
	setp.ge.s32 	%p1699, %r1108, %r4273;
	or.pred  	%p1700, %p1698, %p1699;
	setp.lt.s32 	%p1701, %r1109, 0;
	setp.ge.s32 	%p1702, %r1109, %r4274;
	or.pred  	%p1703, %p1701, %p1702;
	or.pred  	%p1705, %p1700, %p1703;
	mov.b16 	%rs4446, 0;
	mov.u16 	%rs4447, %rs4446;
	mov.u16 	%rs4448, %rs4446;
	@%p1705 bra 	$L__BB0_974;
	mul.lo.s32 	%r6013, %r1109, %r4275;
	cvt.u64.u32 	%rd1640, %r6013;
	shl.b32 	%r6014, %r1108, 2;
	cvt.u64.u32 	%rd1641, %r6014;
	add.s64 	%rd1642, %rd1640, %rd1641;
	add.s64 	%rd1643, %rd1, %rd1642;
	ld.global.u8 	%rs4447, [%rd1643];
	ld.global.u8 	%rs4446, [%rd1643+1];
	ld.global.u8 	%rs4448, [%rd1643+2];
$L__BB0_974:
	setp.eq.f64 	%p1706, %fd2, 0d7FF0000000000000;
	st.local.u8 	[%rd61+1], %rs4448;
	and.b16  	%rs2883, %rs4448, 255;
	st.local.u8 	[%rd62+1], %rs4446;
	and.b16  	%rs2884, %rs4446, 255;
	st.local.u8 	[%rd63+1], %rs4447;
	and.b16  	%rs2885, %rs4447, 255;
	cvt.rn.f64.u16 	%fd10092, %rs2883;
	mul.f64 	%fd10093, %fd10092, 0d3FD322D0E5604189;
	cvt.rn.f64.u16 	%fd10094, %rs2884;
	fma.rn.f64 	%fd10095, %fd10094, 0d3FE2C8B439581062, %fd10093;
	cvt.rn.f64.u16 	%fd10096, %rs2885;
	fma.rn.f64 	%fd10097, %fd10096, 0d3FBD2F1A9FBE76C9, %fd10095;
	cvt.rzi.u32.f64 	%r6016, %fd10097;
	st.local.u8 	[%rd64+1], %r6016;
	add.s32 	%r1110, %r1101, %r4281;
	mov.b32 	%r10584, 1;
	mov.f64 	%fd27682, %fd28513;
	@%p1706 bra 	$L__BB0_978;
	setp.ltu.f64 	%p1707, %fd2, 0d41E0000000000000;
	mov.f64 	%fd27682, %fd28512;
	mov.u32 	%r10583, %r11448;
	@%p1707 bra 	$L__BB0_977;
	{ // callseq 230, 0
	.param .b64 param0;
	st.param.f64 	[param0], %fd1;
	.param .align 16 .b8 retval0[16];
	call.uni (retval0), 
	__internal_trig_reduction_slowpathd, 
	(
	param0
	);
	ld.param.f64 	%fd27682, [retval0];
	ld.param.b32 	%r10583, [retval0+8];
	} // callseq 230
$L__BB0_977:
	add.s32 	%r10584, %r10583, 1;
$L__BB0_978:
	shl.b32 	%r6018, %r10584, 6;
	cvt.u64.u32 	%rd1644, %r6018;
	and.b64  	%rd1645, %rd1644, 64;
	mov.u64 	%rd1646, __cudart_sin_cos_coeffs;
	add.s64 	%rd1647, %rd1646, %rd1645;
	mul.rn.f64 	%fd10099, %fd27682, %fd27682;
	and.b32  	%r6019, %r10584, 1;
	setp.eq.b32 	%p1708, %r6019, 1;
	selp.f64 	%fd10100, 0dBDA8FF8320FD8164, 0d3DE5DB65F9785EBA, %p1708;
	ld.global.nc.v2.f64 	{%fd10101, %fd10102}, [%rd1647];
	fma.rn.f64 	%fd10103, %fd10100, %fd10099, %fd10101;
	fma.rn.f64 	%fd10104, %fd10103, %fd10099, %fd10102;
	ld.global.nc.v2.f64 	{%fd10105, %fd10106}, [%rd1647+16];
	fma.rn.f64 	%fd10107, %fd10104, %fd10099, %fd10105;
	fma.rn.f64 	%fd10108, %fd10107, %fd10099, %fd10106;
	ld.global.nc.v2.f64 	{%fd10109, %fd10110}, [%rd1647+32];
	fma.rn.f64 	%fd10111, %fd10108, %fd10099, %fd10109;
	fma.rn.f64 	%fd10112, %fd10111, %fd10099, %fd10110;
	fma.rn.f64 	%fd10113, %fd10112, %fd27682, %fd27682;
	fma.rn.f64 	%fd10114, %fd10112, %fd10099, 0d3FF0000000000000;
	selp.f64 	%fd10115, %fd10114, %fd10113, %p1708;
	and.b32  	%r6020, %r10584, 2;
	setp.eq.s32 	%p1709, %r6020, 0;
	mov.f64 	%fd10116, 0d0000000000000000;
	sub.f64 	%fd10117, %fd10116, %fd10115;
	selp.f64 	%fd820, %fd10115, %fd10117, %p1709;
	mov.f64 	%fd27683, %fd28514;
	mov.u32 	%r10585, %r11450;
	@%p1 bra 	$L__BB0_980;
	{ // callseq 231, 0
	.param .b64 param0;
	st.param.f64 	[param0], %fd1;
	.param .align 16 .b8 retval0[16];
	call.uni (retval0), 
	__internal_trig_reduction_slowpathd, 
	(
	param0
	);
	ld.param.f64 	%fd27683, [retval0];
	ld.param.b32 	%r10585, [retval0+8];
	} // callseq 231
$L__BB0_980:
	shl.b32 	%r6022, %r10585, 6;
	cvt.u64.u32 	%rd1648, %r6022;
	and.b64  	%rd1649, %rd1648, 64;
	mov.u64 	%rd1650, __cudart_sin_cos_coeffs;
	add.s64 	%rd1651, %rd1650, %rd1649;
	mul.rn.f64 	%fd10119, %fd27683, %fd27683;
	and.b32  	%r6023, %r10585, 1;
	setp.eq.b32 	%p1710, %r6023, 1;
	selp.f64 	%fd10120, 0dBDA8FF8320FD8164, 0d3DE5DB65F9785EBA, %p1710;
	ld.global.nc.v2.f64 	{%fd10121, %fd10122}, [%rd1651];
	fma.rn.f64 	%fd10123, %fd10120, %fd10119, %fd10121;
	fma.rn.f64 	%fd10124, %fd10123, %fd10119, %fd10122;
	ld.global.nc.v2.f64 	{%fd10125, %fd10126}, [%rd1651+16];
	fma.rn.f64 	%fd10127, %fd10124, %fd10119, %fd10125;
	fma.rn.f64 	%fd10128, %fd10127, %fd10119, %fd10126;
	ld.global.nc.v2.f64 	{%fd10129, %fd10130}, [%rd1651+32];
	fma.rn.f64 	%fd10131, %fd10128, %fd10119, %fd10129;
	fma.rn.f64 	%fd10132, %fd10131, %fd10119, %fd10130;
	fma.rn.f64 	%fd10133, %fd10132, %fd27683, %fd27683;
	fma.rn.f64 	%fd10134, %fd10132, %fd10119, 0d3FF0000000000000;
	selp.f64 	%fd10135, %fd10134, %fd10133, %p1710;
	and.b32  	%r6024, %r10585, 2;
	setp.eq.s32 	%p1711, %r6024, 0;
	mov.f64 	%fd10136, 0d0000000000000000;
	sub.f64 	%fd10137, %fd10136, %fd10135;
	selp.f64 	%fd10138, %fd10135, %fd10137, %p1711;
	div.s32 	%r6025, %r1110, %r4277;
	max.s32 	%r6026, %r6025, 0;
	min.s32 	%r6027, %r6026, %r9;
	cvt.rn.f64.s32 	%fd10139, %r6027;
	sub.f64 	%fd823, %fd10139, %fd6;
	mul.f64 	%fd10140, %fd823, %fd10138;
	fma.rn.f64 	%fd10141, %fd808, %fd820, %fd10140;
	add.f64 	%fd10142, %fd7, %fd10141;
	mul.f64 	%fd10143, %fd823, %fd820;
	mul.f64 	%fd10144, %fd808, %fd10138;
	sub.f64 	%fd10145, %fd10143, %fd10144;
	add.f64 	%fd10146, %fd8, %fd10145;
	mov.f64 	%fd10147, 0d3FE0000000000000;
	copysign.f64 	%fd10148, %fd10142, %fd10147;
	add.rz.f64 	%fd10149, %fd10142, %fd10148;
	cvt.rzi.f64.f64 	%fd10150, %fd10149;
	cvt.rzi.s32.f64 	%r1117, %fd10150;
	copysign.f64 	%fd10151, %fd10146, %fd10147;
	add.rz.f64 	%fd10152, %fd10146, %fd10151;
	cvt.rzi.f64.f64 	%fd10153, %fd10152;
	cvt.rzi.s32.f64 	%r1118, %fd10153;
	setp.lt.s32 	%p1712, %r1117, 0;
	setp.ge.s32 	%p1713, %r1117, %r4273;
	or.pred  	%p1714, %p1712, %p1713;
	setp.lt.s32 	%p1715, %r1118, 0;
	setp.ge.s32 	%p1716, %r1118, %r4274;
	or.pred  	%p1717, %p1715, %p1716;
	or.pred  	%p1719, %p1714, %p1717;
	mov.b16 	%rs4449, 0;
	mov.u16 	%rs4450, %rs4449;
	mov.u16 	%rs4451, %rs4449;
	@%p1719 bra 	$L__BB0_982;
	mul.lo.s32 	%r6028, %r1118, %r4275;
	cvt.u64.u32 	%rd1652, %r6028;
	shl.b32 	%r6029, %r1117, 2;
	cvt.u64.u32 	%rd1653, %r6029;
	add.s64 	%rd1654, %rd1652, %rd1653;
	add.s64 	%rd1655, %rd1, %rd1654;
	ld.global.u8 	%rs4450, [%rd1655];
	ld.global.u8 	%rs4449, [%rd1655+1];
	ld.global.u8 	%rs4451, [%rd1655+2];
$L__BB0_982:
	setp.eq.f64 	%p1720, %fd2, 0d7FF0000000000000;
	st.local.u8 	[%rd61+2], %rs4451;
	and.b16  	%rs2887, %rs4451, 255;
	st.local.u8 	[%rd62+2], %rs4449;
	and.b16  	%rs2888, %rs4449, 255;
	st.local.u8 	[%rd63+2], %rs4450;
	and.b16  	%rs2889, %rs4450, 255;
	cvt.rn.f64.u16 	%fd10154, %rs2887;
	mul.f64 	%fd10155, %fd10154, 0d3FD322D0E5604189;
	cvt.rn.f64.u16 	%fd10156, %rs2888;
	fma.rn.f64 	%fd10157, %fd10156, 0d3FE2C8B439581062, %fd10155;
	cvt.rn.f64.u16 	%fd10158, %rs2889;
	fma.rn.f64 	%fd10159, %fd10158, 0d3FBD2F1A9FBE76C9, %fd10157;
	cvt.rzi.u32.f64 	%r6031, %fd10159;
	st.local.u8 	[%rd64+2], %r6031;
	add.s32 	%r6032, %r1091, %r4280;
	div.s32 	%r6033, %r6032, %r4276;
	max.s32 	%r1119, %r6033, 0;
	mov.b32 	%r10587, 1;
	mov.f64 	%fd27685, %fd28513;
	@%p1720 bra 	$L__BB0_986;
	setp.ltu.f64 	%p1721, %fd2, 0d41E0000000000000;
	mov.f64 	%fd27685, %fd28512;
	mov.u32 	%r10586, %r11448;
	@%p1721 bra 	$L__BB0_985;
	{ // callseq 232, 0
	.param .b64 param0;
	st.param.f64 	[param0], %fd1;
	.param .align 16 .b8 retval0[16];
	call.uni (retval0), 
	__internal_trig_reduction_slowpathd, 
	(
	param0
	);
	ld.param.f64 	%fd27685, [retval0];
	ld.param.b32 	%r10586, [retval0+8];
	} // callseq 232
$L__BB0_985:
	add.s32 	%r10587, %r10586, 1;
$L__BB0_986:
	shl.b32 	%r6035, %r10587, 6;
	cvt.u64.u32 	%rd1656, %r6035;
	and.b64  	%rd1657, %rd1656, 64;
	mov.u64 	%rd1658, __cudart_sin_cos_coeffs;
	add.s64 	%rd1659, %rd1658, %rd1657;
	mul.rn.f64 	%fd10161, %fd27685, %fd27685;
	and.b32  	%r6036, %r10587, 1;
	setp.eq.b32 	%p1722, %r6036, 1;
	selp.f64 	%fd10162, 0dBDA8FF8320FD8164, 0d3DE5DB65F9785EBA, %p1722;
	ld.global.nc.v2.f64 	{%fd10163, %fd10164}, [%rd1659];
	fma.rn.f64 	%fd10165, %fd10162, %fd10161, %fd10163;
	fma.rn.f64 	%fd10166, %fd10165, %fd10161, %fd10164;
	ld.global.nc.v2.f64 	{%fd10167, %fd10168}, [%rd1659+16];
	fma.rn.f64 	%fd10169, %fd10166, %fd10161, %fd10167;
	fma.rn.f64 	%fd10170, %fd10169, %fd10161, %fd10168;
	ld.global.nc.v2.f64 	{%fd10171, %fd10172}, [%rd1659+32];
	fma.rn.f64 	%fd10173, %fd10170, %fd10161, %fd10171;
	fma.rn.f64 	%fd10174, %fd10173, %fd10161, %fd10172;
	fma.rn.f64 	%fd10175, %fd10174, %fd27685, %fd27685;
	fma.rn.f64 	%fd10176, %fd10174, %fd10161, 0d3FF0000000000000;
	selp.f64 	%fd10177, %fd10176, %fd10175, %p1722;
	and.b32  	%r6037, %r10587, 2;
	setp.eq.s32 	%p1723, %r6037, 0;
	mov.f64 	%fd10178, 0d0000000000000000;
	sub.f64 	%fd10179, %fd10178, %fd10177;
	selp.f64 	%fd827, %fd10177, %fd10179, %p1723;
	mov.f64 	%fd27686, %fd28514;
	mov.u32 	%r10588, %r11450;
	@%p1 bra 	$L__BB0_988;
	{ // callseq 233, 0
	.param .b64 param0;
	st.param.f64 	[param0], %fd1;
	.param .align 16 .b8 retval0[16];
	call.uni (retval0), 
	__internal_trig_reduction_slowpathd, 
	(
	param0
	);
	ld.param.f64 	%fd27686, [retval0];
	ld.param.b32 	%r10588, [retval0+8];
	} // callseq 233
$L__BB0_988:
	shl.b32 	%r6039, %r10588, 6;
	cvt.u64.u32 	%rd1660, %r6039;
	and.b64  	%rd1661, %rd1660, 64;
	mov.u64 	%rd1662, __cudart_sin_cos_coeffs;
	add.s64 	%rd1663, %rd1662, %rd1661;
	mul.rn.f64 	%fd10181, %fd27686, %fd27686;
	and.b32  	%r6040, %r10588, 1;
	setp.eq.b32 	%p1724, %r6040, 1;
	selp.f64 	%fd10182, 0dBDA8FF8320FD8164, 0d3DE5DB65F9785EBA, %p1724;
	ld.global.nc.v2.f64 	{%fd10183, %fd10184}, [%rd1663];
	fma.rn.f64 	%fd10185, %fd10182, %fd10181, %fd10183;
	fma.rn.f64 	%fd10186, %fd10185, %fd10181, %fd10184;
	ld.global.nc.v2.f64 	{%fd10187, %fd10188}, [%rd1663+16];
	fma.rn.f64 	%fd10189, %fd10186, %fd10181, %fd10187;
	fma.rn.f64 	%fd10190, %fd10189, %fd10181, %fd10188;
	ld.global.nc.v2.f64 	{%fd10191, %fd10192}, [%rd1663+32];
	fma.rn.f64 	%fd10193, %fd10190, %fd10181, %fd10191;
	fma.rn.f64 	%fd10194, %fd10193, %fd10181, %fd10192;
	fma.rn.f64 	%fd10195, %fd10194, %fd27686, %fd27686;
	fma.rn.f64 	%fd10196, %fd10194, %fd10181, 0d3FF0000000000000;
	selp.f64 	%fd10197, %fd10196, %fd10195, %p1724;
	and.b32  	%r6041, %r10588, 2;
	setp.eq.s32 	%p1725, %r6041, 0;
	mov.f64 	%fd10198, 0d0000000000000000;
	sub.f64 	%fd10199, %fd10198, %fd10197;
	selp.f64 	%fd10200, %fd10197, %fd10199, %p1725;
	min.s32 	%r6042, %r1119, %r8;
	cvt.rn.f64.s32 	%fd10201, %r6042;
	sub.f64 	%fd830, %fd10201, %fd5;
	mul.f64 	%fd10202, %fd809, %fd10200;
	fma.rn.f64 	%fd10203, %fd830, %fd827, %fd10202;
	add.f64 	%fd10204, %fd7, %fd10203;
	mul.f64 	%fd10205, %fd809, %fd827;
	mul.f64 	%fd10206, %fd830, %fd10200;
	sub.f64 	%fd10207, %fd10205, %fd10206;
	add.f64 	%fd10208, %fd8, %fd10207;
	mov.f64 	%fd10209, 0d3FE0000000000000;
	copysign.f64 	%fd10210, %fd10204, %fd10209;
	add.rz.f64 	%fd10211, %fd10204, %fd10210;
	cvt.rzi.f64.f64 	%fd10212, %fd10211;
	cvt.rzi.s32.f64 	%r1126, %fd10212;
	copysign.f64 	%fd10213, %fd10208, %fd10209;
	add.rz.f64 	%fd10214, %fd10208, %fd10213;
	cvt.rzi.f64.f64 	%fd10215, %fd10214;
	cvt.rzi.s32.f64 	%r1127, %fd10215;
	setp.lt.s32 	%p1726, %r1126, 0;
	setp.ge.s32 	%p1727, %r1126, %r4273;
	or.pred  	%p1728, %p1726, %p1727;
	setp.lt.s32 	%p1729, %r1127, 0;
	setp.ge.s32 	%p1730, %r1127, %r4274;
	or.pred  	%p1731, %p1729, %p1730;
	or.pred  	%p1733, %p1728, %p1731;
	mov.b16 	%rs4452, 0;
	mov.u16 	%rs4453, %rs4452;
	mov.u16 	%rs4454, %rs4452;
	@%p1733 bra 	$L__BB0_990;
	mul.lo.s32 	%r6043, %r1127, %r4275;
	cvt.u64.u32 	%rd1664, %r6043;
	shl.b32 	%r6044, %r1126, 2;
	cvt.u64.u32 	%rd1665, %r6044;
	add.s64 	%rd1666, %rd1664, %rd1665;
	add.s64 	%rd1667, %rd1, %rd1666;
	ld.global.u8 	%rs4453, [%rd1667];
	ld.global.u8 	%rs4452, [%rd1667+1];
	ld.global.u8 	%rs4454, [%rd1667+2];
$L__BB0_990:
	setp.eq.f64 	%p1734, %fd2, 0d7FF0000000000000;
	st.local.u8 	[%rd61+3], %rs4454;
	and.b16  	%rs2891, %rs4454, 255;
	st.local.u8 	[%rd62+3], %rs4452;
	and.b16  	%rs2892, %rs4452, 255;
	st.local.u8 	[%rd63+3], %rs4453;
	and.b16  	%rs2893, %rs4453, 255;
	cvt.rn.f64.u16 	%fd10216, %rs2891;
	mul.f64 	%fd10217, %fd10216, 0d3FD322D0E5604189;
	cvt.rn.f64.u16 	%fd10218, %rs2892;
	fma.rn.f64 	%fd10219, %fd10218, 0d3FE2C8B439581062, %fd10217;
	cvt.rn.f64.u16 	%fd10220, %rs2893;
	fma.rn.f64 	%fd10221, %fd10220, 0d3FBD2F1A9FBE76C9, %fd10219;
	cvt.rzi.u32.f64 	%r6046, %fd10221;
	st.local.u8 	[%rd64+3], %r6046;
	mov.b32 	%r10590, 1;
	mov.f64 	%fd27688, %fd28513;
	@%p1734 bra 	$L__BB0_994;
	setp.ltu.f64 	%p1735, %fd2, 0d41E0000000000000;
	mov.f64 	%fd27688, %fd28512;
	mov.u32 	%r10589, %r11448;
	@%p1735 bra 	$L__BB0_993;
	{ // callseq 234, 0
	.param .b64 param0;
	st.param.f64 	[param0], %fd1;
	.param .align 16 .b8 retval0[16];
	call.uni (retval0), 
	__internal_trig_reduction_slowpathd, 
	(
	param0
	);
	ld.param.f64 	%fd27688, [retval0];
	ld.param.b32 	%r10589, [retval0+8];
	} // callseq 234
$L__BB0_993:
	add.s32 	%r10590, %r10589, 1;
$L__BB0_994:
	shl.b32 	%r6048, %r10590, 6;
	cvt.u64.u32 	%rd1668, %r6048;
	and.b64  	%rd1669, %rd1668, 64;
	mov.u64 	%rd1670, __cudart_sin_cos_coeffs;
	add.s64 	%rd1671, %rd1670, %rd1669;
	mul.rn.f64 	%fd10223, %fd27688, %fd27688;
	and.b32  	%r6049, %r10590, 1;
	setp.eq.b32 	%p1736, %r6049, 1;
	selp.f64 	%fd10224, 0dBDA8FF8320FD8164, 0d3DE5DB65F9785EBA, %p1736;
	ld.global.nc.v2.f64 	{%fd10225, %fd10226}, [%rd1671];
	fma.rn.f64 	%fd10227, %fd10224, %fd10223, %fd10225;
	fma.rn.f64 	%fd10228, %fd10227, %fd10223, %fd10226;
	ld.global.nc.v2.f64 	{%fd10229, %fd10230}, [%rd1671+16];
	fma.rn.f64 	%fd10231, %fd10228, %fd10223, %fd10229;
	fma.rn.f64 	%fd10232, %fd10231, %fd10223, %fd10230;
	ld.global.nc.v2.f64 	{%fd10233, %fd10234}, [%rd1671+32];
	fma.rn.f64 	%fd10235, %fd10232, %fd10223, %fd10233;
	fma.rn.f64 	%fd10236, %fd10235, %fd10223, %fd10234;
	fma.rn.f64 	%fd10237, %fd10236, %fd27688, %fd27688;
	fma.rn.f64 	%fd10238, %fd10236, %fd10223, 0d3FF0000000000000;
	selp.f64 	%fd10239, %fd10238, %fd10237, %p1736;
	and.b32  	%r6050, %r10590, 2;
	setp.eq.s32 	%p1737, %r6050, 0;
	mov.f64 	%fd10240, 0d0000000000000000;
	sub.f64 	%fd10241, %fd10240, %fd10239;
	selp.f64 	%fd834, %fd10239, %fd10241, %p1737;
	mov.f64 	%fd27689, %fd28514;
	mov.u32 	%r10591, %r11450;
	@%p1 bra 	$L__BB0_996;
	{ // callseq 235, 0
	.param .b64 param0;
	st.param.f64 	[param0], %fd1;
	.param .align 16 .b8 retval0[16];
	call.uni (retval0), 
	__internal_trig_reduction_slowpathd, 
	(
	param0
	);
	ld.param.f64 	%fd27689, [retval0];
	ld.param.b32 	%r10591, [retval0+8];
	} // callseq 235
$L__BB0_996:
	shl.b32 	%r6052, %r10591, 6;
	cvt.u64.u32 	%rd1672, %r6052;
	and.b64  	%rd1673, %rd1672, 64;
	mov.u64 	%rd1674, __cudart_sin_cos_coeffs;
	add.s64 	%rd1675, %rd1674, %rd1673;
	mul.rn.f64 	%fd10243, %fd27689, %fd27689;
	and.b32  	%r6053, %r10591, 1;
	setp.eq.b32 	%p1738, %r6053, 1;
	selp.f64 	%fd10244, 0dBDA8FF8320FD8164, 0d3DE5DB65F9785EBA, %p1738;
	ld.global.nc.v2.f64 	{%fd10245, %fd10246}, [%rd1675];
	fma.rn.f64 	%fd10247, %fd10244, %fd10243, %fd10245;
	fma.rn.f64 	%fd10248, %fd10247, %fd10243, %fd10246;
	ld.global.nc.v2.f64 	{%fd10249, %fd10250}, [%rd1675+16];
	fma.rn.f64 	%fd10251, %fd10248, %fd10243, %fd10249;
	fma.rn.f64 	%fd10252, %fd10251, %fd10243, %fd10250;
	ld.global.nc.v2.f64 	{%fd10253, %fd10254}, [%rd1675+32];
	fma.rn.f64 	%fd10255, %fd10252, %fd10243, %fd10253;
	fma.rn.f64 	%fd10256, %fd10255, %fd10243, %fd10254;
	fma.rn.f64 	%fd10257, %fd10256, %fd27689, %fd27689;
	fma.rn.f64 	%fd10258, %fd10256, %fd10243, 0d3FF0000000000000;
	selp.f64 	%fd10259, %fd10258, %fd10257, %p1738;
	and.b32  	%r6054, %r10591, 2;
	setp.eq.s32 	%p1739, %r6054, 0;
	mov.f64 	%fd10260, 0d0000000000000000;
	sub.f64 	%fd10261, %fd10260, %fd10259;
	selp.f64 	%fd10262, %fd10259, %fd10261, %p1739;
	mul.f64 	%fd10263, %fd816, %fd10262;
	fma.rn.f64 	%fd10264, %fd830, %fd834, %fd10263;
	add.f64 	%fd10265, %fd7, %fd10264;
	mul.f64 	%fd10266, %fd816, %fd834;
	mul.f64 	%fd10267, %fd830, %fd10262;
	sub.f64 	%fd10268, %fd10266, %fd10267;
	add.f64 	%fd10269, %fd8, %fd10268;
	mov.f64 	%fd10270, 0d3FE0000000000000;
	copysign.f64 	%fd10271, %fd10265, %fd10270;
	add.rz.f64 	%fd10272, %fd10265, %fd10271;
	cvt.rzi.f64.f64 	%fd10273, %fd10272;
	cvt.rzi.s32.f64 	%r1134, %fd10273;
	copysign.f64 	%fd10274, %fd10269, %fd10270;
	add.rz.f64 	%fd10275, %fd10269, %fd10274;
	cvt.rzi.f64.f64 	%fd10276, %fd10275;
	cvt.rzi.s32.f64 	%r1135, %fd10276;
	setp.lt.s32 	%p1740, %r1134, 0;
	setp.ge.s32 	%p1741, %r1134, %r4273;
	or.pred  	%p1742, %p1740, %p1741;
	setp.lt.s32 	%p1743, %r1135, 0;
	setp.ge.s32 	%p1744, %r1135, %r4274;
	or.pred  	%p1745, %p1743, %p1744;
	or.pred  	%p1747, %p1742, %p1745;
	mov.b16 	%rs4455, 0;
	mov.u16 	%rs4456, %rs4455;
	mov.u16 	%rs4457, %rs4455;
	@%p1747 bra 	$L__BB0_998;
	mul.lo.s32 	%r6055, %r1135, %r4275;
	cvt.u64.u32 	%rd1676, %r6055;
	shl.b32 	%r6056, %r1134, 2;
	cvt.u64.u32 	%rd1677, %r6056;
	add.s64 	%rd1678, %rd1676, %rd1677;
	add.s64 	%rd1679, %rd1, %rd1678;
	ld.global.u8 	%rs4456, [%rd1679];
	ld.global.u8 	%rs4455, [%rd1679+1];
	ld.global.u8 	%rs4457, [%rd1679+2];
$L__BB0_998:
	setp.eq.f64 	%p1748, %fd2, 0d7FF0000000000000;
	st.local.u8 	[%rd61+4], %rs4457;
	and.b16  	%rs2895, %rs4457, 255;
	st.local.u8 	[%rd62+4], %rs4455;
	and.b16  	%rs2896, %rs4455, 255;
	st.local.u8 	[%rd63+4], %rs4456;
	and.b16  	%rs2897, %rs4456, 255;
	cvt.rn.f64.u16 	%fd10277, %rs2895;
	mul.f64 	%fd10278, %fd10277, 0d3FD322D0E5604189;
	cvt.rn.f64.u16 	%fd10279, %rs2896;
	fma.rn.f64 	%fd10280, %fd10279, 0d3FE2C8B439581062, %fd10278;
	cvt.rn.f64.u16 	%fd10281, %rs2897;
	fma.rn.f64 	%fd10282, %fd10281, 0d3FBD2F1A9FBE76C9, %fd10280;
	cvt.rzi.u32.f64 	%r6058, %fd10282;
	st.local.u8 	[%rd64+4], %r6058;
	mov.b32 	%r10593, 1;
	mov.f64 	%fd27691, %fd28513;
	@%p1748 bra 	$L__BB0_1002;
	setp.ltu.f64 	%p1749, %fd2, 0d41E0000000000000;
	mov.f64 	%fd27691, %fd28512;
	mov.u32 	%r10592, %r11448;
	@%p1749 bra 	$L__BB0_1001;
	{ // callseq 236, 0
	.param .b64 param0;
	st.param.f64 	[param0], %fd1;
	.param .align 16 .b8 retval0[16];
	call.uni (retval0), 
	__internal_trig_reduction_slowpathd, 
	(
	param0
	);
	ld.param.f64 	%fd27691, [retval0];
	ld.param.b32 	%r10592, [retval0+8];
	} // callseq 236
$L__BB0_1001:
	add.s32 	%r10593, %r10592, 1;
$L__BB0_1002:
	shl.b32 	%r6060, %r10593, 6;
	cvt.u64.u32 	%rd1680, %r6060;
	and.b64  	%rd1681, %rd1680, 64;
	mov.u64 	%rd1682, __cudart_sin_cos_coeffs;
	add.s64 	%rd1683, %rd1682, %rd1681;
	mul.rn.f64 	%fd10284, %fd27691, %fd27691;
	and.b32  	%r6061, %r10593, 1;
	setp.eq.b32 	%p1750, %r6061, 1;
	selp.f64 	%fd10285, 0dBDA8FF8320FD8164, 0d3DE5DB65F9785EBA, %p1750;
	ld.global.nc.v2.f64 	{%fd10286, %fd10287}, [%rd1683];
	fma.rn.f64 	%fd10288, %fd10285, %fd10284, %fd10286;
	fma.rn.f64 	%fd10289, %fd10288, %fd10284, %fd10287;
	ld.global.nc.v2.f64 	{%fd10290, %fd10291}, [%rd1683+16];
	fma.rn.f64 	%fd10292, %fd10289, %fd10284, %fd10290;
	fma.rn.f64 	%fd10293, %fd10292, %fd10284, %fd10291;
	ld.global.nc.v2.f64 	{%fd10294, %fd10295}, [%rd1683+32];
	fma.rn.f64 	%fd10296, %fd10293, %fd10284, %fd10294;
	fma.rn.f64 	%fd10297, %fd10296, %fd10284, %fd10295;
	fma.rn.f64 	%fd10298, %fd10297, %fd27691, %fd27691;
	fma.rn.f64 	%fd10299, %fd10297, %fd10284, 0d3FF0000000000000;
	selp.f64 	%fd10300, %fd10299, %fd10298, %p1750;
	and.b32  	%r6062, %r10593, 2;
	setp.eq.s32 	%p1751, %r6062, 0;
	mov.f64 	%fd10301, 0d0000000000000000;
	sub.f64 	%fd10302, %fd10301, %fd10300;
	selp.f64 	%fd840, %fd10300, %fd10302, %p1751;
	mov.f64 	%fd27692, %fd28514;
	mov.u32 	%r10594, %r11450;
	@%p1 bra 	$L__BB0_1004;
	{ // callseq 237, 0
	.param .b64 param0;
	st.param.f64 	[param0], %fd1;
	.param .align 16 .b8 retval0[16];
	call.uni (retval0), 
	__internal_trig_reduction_slowpathd, 
	(
	param0
	);
	ld.param.f64 	%fd27692, [retval0];
	ld.param.b32 	%r10594, [retval0+8];
	} // callseq 237
$L__BB0_1004:
	shl.b32 	%r6064, %r10594, 6;
	cvt.u64.u32 	%rd1684, %r6064;
	and.b64  	%rd1685, %rd1684, 64;
	mov.u64 	%rd1686, __cudart_sin_cos_coeffs;
	add.s64 	%rd1687, %rd1686, %rd1685;
	mul.rn.f64 	%fd10304, %fd27692, %fd27692;
	and.b32  	%r6065, %r10594, 1;
	setp.eq.b32 	%p1752, %r6065, 1;
	selp.f64 	%fd10305, 0dBDA8FF8320FD8164, 0d3DE5DB65F9785EBA, %p1752;
	ld.global.nc.v2.f64 	{%fd10306, %fd10307}, [%rd1687];
	fma.rn.f64 	%fd10308, %fd10305, %fd10304, %fd10306;
	fma.rn.f64 	%fd10309, %fd10308, %fd10304, %fd10307;
	ld.global.nc.v2.f64 	{%fd10310, %fd10311}, [%rd1687+16];
	fma.rn.f64 	%fd10312, %fd10309, %fd10304, %fd10310;
	fma.rn.f64 	%fd10313, %fd10312, %fd10304, %fd10311;
	ld.global.nc.v2.f64 	{%fd10314, %fd10315}, [%rd1687+32];
	fma.rn.f64 	%fd10316, %fd10313, %fd10304, %fd10314;
	fma.rn.f64 	%fd10317, %fd10316, %fd10304, %fd10315;
	fma.rn.f64 	%fd10318, %fd10317, %fd27692, %fd27692;
	fma.rn.f64 	%fd10319, %fd10317, %fd10304, 0d3FF0000000000000;
	selp.f64 	%fd10320, %fd10319, %fd10318, %p1752;
	and.b32  	%r6066, %r10594, 2;
	setp.eq.s32 	%p1753, %r6066, 0;
	mov.f64 	%fd10321, 0d0000000000000000;
	sub.f64 	%fd10322, %fd10321, %fd10320;
	selp.f64 	%fd10323, %fd10320, %fd10322, %p1753;
	mul.f64 	%fd10324, %fd823, %fd10323;
	fma.rn.f64 	%fd10325, %fd830, %fd840, %fd10324;
	add.f64 	%fd10326, %fd7, %fd10325;
	mul.f64 	%fd10327, %fd823, %fd840;
	mul.f64 	%fd10328, %fd830, %fd10323;
	sub.f64 	%fd10329, %fd10327, %fd10328;
	add.f64 	%fd10330, %fd8, %fd10329;
	mov.f64 	%fd10331, 0d3FE0000000000000;
	copysign.f64 	%fd10332, %fd10326, %fd10331;
	add.rz.f64 	%fd10333, %fd10326, %fd10332;
	cvt.rzi.f64.f64 	%fd10334, %fd10333;
	cvt.rzi.s32.f64 	%r1142, %fd10334;
	copysign.f64 	%fd10335, %fd10330, %fd10331;
	add.rz.f64 	%fd10336, %fd10330, %fd10335;
	cvt.rzi.f64.f64 	%fd10337, %fd10336;
	cvt.rzi.s32.f64 	%r1143, %fd10337;
	setp.lt.s32 	%p1754, %r1142, 0;
	setp.ge.s32 	%p1755, %r1142, %r4273;
	or.pred  	%p1756, %p1754, %p1755;
	setp.lt.s32 	%p1757, %r1143, 0;
	setp.ge.s32 	%p1758, %r1143, %r4274;
	or.pred  	%p1759, %p1757, %p1758;
	or.pred  	%p1761, %p1756, %p1759;
	mov.b16 	%rs4458, 0;
	mov.u16 	%rs4459, %rs4458;
	mov.u16 	%rs4460, %rs4458;
	@%p1761 bra 	$L__BB0_1006;
	mul.lo.s32 	%r6067, %r1143, %r4275;
	cvt.u64.u32 	%rd1688, %r6067;
	shl.b32 	%r6068, %r1142, 2;
	cvt.u64.u32 	%rd1689, %r6068;
	add.s64 	%rd1690, %rd1688, %rd1689;
	add.s64 	%rd1691, %rd1, %rd1690;
	ld.global.u8 	%rs4459, [%rd1691];
	ld.global.u8 	%rs4458, [%rd1691+1];
	ld.global.u8 	%rs4460, [%rd1691+2];
$L__BB0_1006:
	setp.eq.f64 	%p1762, %fd2, 0d7FF0000000000000;
	st.local.u8 	[%rd61+5], %rs4460;
	and.b16  	%rs2899, %rs4460, 255;
	st.local.u8 	[%rd62+5], %rs4458;
	and.b16  	%rs2900, %rs4458, 255;
	st.local.u8 	[%rd63+5], %rs4459;
	and.b16  	%rs2901, %rs4459, 255;
	cvt.rn.f64.u16 	%fd10338, %rs2899;
	mul.f64 	%fd10339, %fd10338, 0d3FD322D0E5604189;
	cvt.rn.f64.u16 	%fd10340, %rs2900;
	fma.rn.f64 	%fd10341, %fd10340, 0d3FE2C8B439581062, %fd10339;
	cvt.rn.f64.u16 	%fd10342, %rs2901;
	fma.rn.f64 	%fd10343, %fd10342, 0d3FBD2F1A9FBE76C9, %fd10341;
	cvt.rzi.u32.f64 	%r6070, %fd10343;
	st.local.u8 	[%rd64+5], %r6070;
	add.s32 	%r6071, %r1110, %r4281;
	div.s32 	%r6072, %r6071, %r4277;
	max.s32 	%r1144, %r6072, 0;
	mov.b32 	%r10596, 1;
	mov.f64 	%fd27694, %fd28513;
	@%p1762 bra 	$L__BB0_1010;
	setp.ltu.f64 	%p1763, %fd2, 0d41E0000000000000;
	mov.f64 	%fd27694, %fd28512;
	mov.u32 	%r10595, %r11448;
	@%p1763 bra 	$L__BB0_1009;
	{ // callseq 238, 0
	.param .b64 param0;
	st.param.f64 	[param0], %fd1;
	.param .align 16 .b8 retval0[16];
	call.uni (retval0), 
	__internal_trig_reduction_slowpathd, 
	(
	param0
	);
	ld.param.f64 	%fd27694, [retval0];
	ld.param.b32 	%r10595, [retval0+8];
	} // callseq 238
$L__BB0_1009:
	add.s32 	%r10596, %r10595, 1;
$L__BB0_1010:
	shl.b32 	%r6074, %r10596, 6;
	cvt.u64.u32 	%rd1692, %r6074;
	and.b64  	%rd1693, %rd1692, 64;
	mov.u64 	%rd1694, __cudart_sin_cos_coeffs;
	add.s64 	%rd1695, %rd1694, %rd1693;
	mul.rn.f64 	%fd10345, %fd27694, %fd27694;
	and.b32  	%r6075, %r10596, 1;
	setp.eq.b32 	%p1764, %r6075, 1;
	selp.f64 	%fd10346, 0dBDA8FF8320FD8164, 0d3DE5DB65F9785EBA, %p1764;
	ld.global.nc.v2.f64 	{%fd10347, %fd10348}, [%rd1695];
	fma.rn.f64 	%fd10349, %fd10346, %fd10345, %fd10347;
	fma.rn.f64 	%fd10350, %fd10349, %fd10345, %fd10348;
	ld.global.nc.v2.f64 	{%fd10351, %fd10352}, [%rd1695+16];
	fma.rn.f64 	%fd10353, %fd10350, %fd10345, %fd10351;
	fma.rn.f64 	%fd10354, %fd10353, %fd10345, %fd10352;
	ld.global.nc.v2.f64 	{%fd10355, %fd10356}, [%rd1695+32];
	fma.rn.f64 	%fd10357, %fd10354, %fd10345, %fd10355;
	fma.rn.f64 	%fd10358, %fd10357, %fd10345, %fd10356;
	fma.rn.f64 	%fd10359, %fd10358, %fd27694, %fd27694;
	fma.rn.f64 	%fd10360, %fd10358, %fd10345, 0d3FF0000000000000;
	selp.f64 	%fd10361, %fd10360, %fd10359, %p1764;
	and.b32  	%r6076, %r10596, 2;
	setp.eq.s32 	%p1765, %r6076, 0;
	mov.f64 	%fd10362, 0d0000000000000000;
	sub.f64 	%fd10363, %fd10362, %fd10361;
	selp.f64 	%fd846, %fd10361, %fd10363, %p1765;
	mov.f64 	%fd27695, %fd28514;
	mov.u32 	%r10597, %r11450;
	@%p1 bra 	$L__BB0_1012;
	{ // callseq 239, 0
	.param .b64 param0;
	st.param.f64 	[param0], %fd1;
	.param .align 16 .b8 retval0[16];
	call.uni (retval0), 
	__internal_trig_reduction_slowpathd, 
	(
	param0
	);
	ld.param.f64 	%fd27695, [retval0];
	ld.param.b32 	%r10597, [retval0+8];
	} // callseq 239
$L__BB0_1012:
	shl.b32 	%r6078, %r10597, 6;
	cvt.u64.u32 	%rd1696, %r6078;
	and.b64  	%rd1697, %rd1696, 64;
	mov.u64 	%rd1698, __cudart_sin_cos_coeffs;
	add.s64 	%rd1699, %rd1698, %rd1697;
	mul.rn.f64 	%fd10365, %fd27695, %fd27695;
	and.b32  	%r6079, %r10597, 1;
	setp.eq.b32 	%p1766, %r6079, 1;
	selp.f64 	%fd10366, 0dBDA8FF8320FD8164, 0d3DE5DB65F9785EBA, %p1766;
	ld.global.nc.v2.f64 	{%fd10367, %fd10368}, [%rd1699];
	fma.rn.f64 	%fd10369, %fd10366, %fd10365, %fd10367;
	fma.rn.f64 	%fd10370, %fd10369, %fd10365, %fd10368;
	ld.global.nc.v2.f64 	{%fd10371, %fd10372}, [%rd1699+16];
	fma.rn.f64 	%fd10373, %fd10370, %fd10365, %fd10371;
	fma.rn.f64 	%fd10374, %fd10373, %fd10365, %fd10372;
	ld.global.nc.v2.f64 	{%fd10375, %fd10376}, [%rd1699+32];
	fma.rn.f64 	%fd10377, %fd10374, %fd10365, %fd10375;
	fma.rn.f64 	%fd10378, %fd10377, %fd10365, %fd10376;
	fma.rn.f64 	%fd10379, %fd10378, %fd27695, %fd27695;
	fma.rn.f64 	%fd10380, %fd10378, %fd10365, 0d3FF0000000000000;
	selp.f64 	%fd10381, %fd10380, %fd10379, %p1766;
	and.b32  	%r6080, %r10597, 2;
	setp.eq.s32 	%p1767, %r6080, 0;
	mov.f64 	%fd10382, 0d0000000000000000;
	sub.f64 	%fd10383, %fd10382, %fd10381;
	selp.f64 	%fd10384, %fd10381, %fd10383, %p1767;
	min.s32 	%r6081, %r1144, %r9;
	cvt.rn.f64.s32 	%fd10385, %r6081;
	sub.f64 	%fd849, %fd10385, %fd6;
	mul.f64 	%fd10386, %fd849, %fd10384;
	fma.rn.f64 	%fd10387, %fd808, %fd846, %fd10386;
	add.f64 	%fd10388, %fd7, %fd10387;
	mul.f64 	%fd10389, %fd849, %fd846;
	mul.f64 	%fd10390, %fd808, %fd10384;
	sub.f64 	%fd10391, %fd10389, %fd10390;
	add.f64 	%fd10392, %fd8, %fd10391;
	mov.f64 	%fd10393, 0d3FE0000000000000;
	copysign.f64 	%fd10394, %fd10388, %fd10393;
	add.rz.f64 	%fd10395, %fd10388, %fd10394;
	cvt.rzi.f64.f64 	%fd10396, %fd10395;
	cvt.rzi.s32.f64 	%r1151, %fd10396;
	copysign.f64 	%fd10397, %fd10392, %fd10393;
	add.rz.f64 	%fd10398, %fd10392, %fd10397;
	cvt.rzi.f64.f64 	%fd10399, %fd10398;
	cvt.rzi.s32.f64 	%r1152, %fd10399;
	setp.lt.s32 	%p1768, %r1151, 0;
	setp.ge.s32 	%p1769, %r1151, %r4273;
	or.pred  	%p1770, %p1768, %p1769;
	setp.lt.s32 	%p1771, %r1152, 0;
	setp.ge.s32 	%p1772, %r1152, %r4274;
	or.pred  	%p1773, %p1771, %p1772;
	or.pred  	%p1775, %p1770, %p1773;
	mov.b16 	%rs4461, 0;
	mov.u16 	%rs4462, %rs4461;
	mov.u16 	%rs4463, %rs4461;
	@%p1775 bra 	$L__BB0_1014;
	mul.lo.s32 	%r6082, %r1152, %r4275;
	cvt.u64.u32 	%rd1700, %r6082;
	shl.b32 	%r6083, %r1151, 2;
	cvt.u64.u32 	%rd1701, %r6083;
	add.s64 	%rd1702, %rd1700, %rd1701;
	add.s64 	%rd1703, %rd1, %rd1702;
	ld.global.u8 	%rs4462, [%rd1703];
	ld.global.u8 	%rs4461, [%rd1703+1];
	ld.global.u8 	%rs4463, [%rd1703+2];
$L__BB0_1014:
	setp.eq.f64 	%p1776, %fd2, 0d7FF0000000000000;
	st.local.u8 	[%rd61+6], %rs4463;
	and.b16  	%rs2903, %rs4463, 255;
	st.local.u8 	[%rd62+6], %rs4461;
	and.b16  	%rs2904, %rs4461, 255;
	st.local.u8 	[%rd63+6], %rs4462;
	and.b16  	%rs2905, %rs4462, 255;
	cvt.rn.f64.u16 	%fd10400, %rs2903;
	mul.f64 	%fd10401, %fd10400, 0d3FD322D0E5604189;
	cvt.rn.f64.u16 	%fd10402, %rs2904;
	fma.rn.f64 	%fd10403, %fd10402, 0d3FE2C8B439581062, %fd10401;
	cvt.rn.f64.u16 	%fd10404, %rs2905;
	fma.rn.f64 	%fd10405, %fd10404, 0d3FBD2F1A9FBE76C9, %fd10403;
	cvt.rzi.u32.f64 	%r6085, %fd10405;
	st.local.u8 	[%rd64+6], %r6085;
	mov.b32 	%r10599, 1;
	mov.f64 	%fd27697, %fd28513;
	@%p1776 bra 	$L__BB0_1018;
	setp.ltu.f64 	%p1777, %fd2, 0d41E0000000000000;
	mov.f64 	%fd27697, %fd28512;
	mov.u32 	%r10598, %r11448;
	@%p1777 bra 	$L__BB0_1017;
	{ // callseq 240, 0
	.param .b64 param0;
	st.param.f64 	[param0], %fd1;
	.param .align 16 .b8 retval0[16];
	call.uni (retval0), 
	__internal_trig_reduction_slowpathd, 
	(
	param0
	);
	ld.param.f64 	%fd27697, [retval0];
	ld.param.b32 	%r10598, [retval0+8];
	} // callseq 240
$L__BB0_1017:
	add.s32 	%r10599, %r10598, 1;
$L__BB0_1018:
	shl.b32 	%r6087, %r10599, 6;
	cvt.u64.u32 	%rd1704, %r6087;
	and.b64  	%rd1705, %rd1704, 64;
	mov.u64 	%rd1706, __cudart_sin_cos_coeffs;
	add.s64 	%rd1707, %rd1706, %rd1705;
	mul.rn.f64 	%fd10407, %fd27697, %fd27697;
	and.b32  	%r6088, %r10599, 1;
	setp.eq.b32 	%p1778, %r6088, 1;
	selp.f64 	%fd10408, 0dBDA8FF8320FD8164, 0d3DE5DB65F9785EBA, %p1778;
	ld.global.nc.v2.f64 	{%fd10409, %fd10410}, [%rd1707];
	fma.rn.f64 	%fd10411, %fd10408, %fd10407, %fd10409;
	fma.rn.f64 	%fd10412, %fd10411, %fd10407, %fd10410;
	ld.global.nc.v2.f64 	{%fd10413, %fd10414}, [%rd1707+16];
	fma.rn.f64 	%fd10415, %fd10412, %fd10407, %fd10413;
	fma.rn.f64 	%fd10416, %fd10415, %fd10407, %fd10414;
	ld.global.nc.v2.f64 	{%fd10417, %fd10418}, [%rd1707+32];
	fma.rn.f64 	%fd10419, %fd10416, %fd10407, %fd10417;
	fma.rn.f64 	%fd10420, %fd10419, %fd10407, %fd10418;
	fma.rn.f64 	%fd10421, %fd10420, %fd27697, %fd27697;
	fma.rn.f64 	%fd10422, %fd10420, %fd10407, 0d3FF0000000000000;
	selp.f64 	%fd10423, %fd10422, %fd10421, %p1778;
	and.b32  	%r6089, %r10599, 2;
	setp.eq.s32 	%p1779, %r6089, 0;
	mov.f64 	%fd10424, 0d0000000000000000;
	sub.f64 	%fd10425, %fd10424, %fd10423;
	selp.f64 	%fd853, %fd10423, %fd10425, %p1779;
	mov.f64 	%fd27698, %fd28514;
	mov.u32 	%r10600, %r11450;
	@%p1 bra 	$L__BB0_1020;
	{ // callseq 241, 0
	.param .b64 param0;
	st.param.f64 	[param0], %fd1;
	.param .align 16 .b8 retval0[16];
	call.uni (retval0), 
	__internal_trig_reduction_slowpathd, 
	(
	param0
	);
	ld.param.f64 	%fd27698, [retval0];
	ld.param.b32 	%r10600, [retval0+8];
	} // callseq 241
$L__BB0_1020:
	shl.b32 	%r6091, %r10600, 6;
	cvt.u64.u32 	%rd1708, %r6091;
	and.b64  	%rd1709, %rd1708, 64;
	mov.u64 	%rd1710, __cudart_sin_cos_coeffs;
	add.s64 	%rd1711, %rd1710, %rd1709;
	mul.rn.f64 	%fd10427, %fd27698, %fd27698;
	and.b32  	%r6092, %r10600, 1;
	setp.eq.b32 	%p1780, %r6092, 1;
	selp.f64 	%fd10428, 0dBDA8FF8320FD8164, 0d3DE5DB65F9785EBA, %p1780;
	ld.global.nc.v2.f64 	{%fd10429, %fd10430}, [%rd1711];
	fma.rn.f64 	%fd10431, %fd10428, %fd10427, %fd10429;
	fma.rn.f64 	%fd10432, %fd10431, %fd10427, %fd10430;
	ld.global.nc.v2.f64 	{%fd10433, %fd10434}, [%rd1711+16];
	fma.rn.f64 	%fd10435, %fd10432, %fd10427, %fd10433;
	fma.rn.f64 	%fd10436, %fd10435, %fd10427, %fd10434;
	ld.global.nc.v2.f64 	{%fd10437, %fd10438}, [%rd1711+32];
	fma.rn.f64 	%fd10439, %fd10436, %fd10427, %fd10437;
	fma.rn.f64 	%fd10440, %fd10439, %fd10427, %fd10438;
	fma.rn.f64 	%fd10441, %fd10440, %fd27698, %fd27698;
	fma.rn.f64 	%fd10442, %fd10440, %fd10427, 0d3FF0000000000000;
	selp.f64 	%fd10443, %fd10442, %fd10441, %p1780;
	and.b32  	%r6093, %r10600, 2;
	setp.eq.s32 	%p1781, %r6093, 0;
	mov.f64 	%fd10444, 0d0000000000000000;
	sub.f64 	%fd10445, %fd10444, %fd10443;
	selp.f64 	%fd10446, %fd10443, %fd10445, %p1781;
	mul.f64 	%fd10447, %fd849, %fd10446;
	fma.rn.f64 	%fd10448, %fd830, %fd853, %fd10447;
	add.f64 	%fd10449, %fd7, %fd10448;
	mul.f64 	%fd10450, %fd849, %fd853;
	mul.f64 	%fd10451, %fd830, %fd10446;
	sub.f64 	%fd10452, %fd10450, %fd10451;
	add.f64 	%fd10453, %fd8, %fd10452;
	mov.f64 	%fd10454, 0d3FE0000000000000;
	copysign.f64 	%fd10455, %fd10449, %fd10454;
	add.rz.f64 	%fd10456, %fd10449, %fd10455;
	cvt.rzi.f64.f64 	%fd10457, %fd10456;
	cvt.rzi.s32.f64 	%r1159, %fd10457;
	copysign.f64 	%fd10458, %fd10453, %fd10454;
	add.rz.f64 	%fd10459, %fd10453, %fd10458;
	cvt.rzi.f64.f64 	%fd10460, %fd10459;
	cvt.rzi.s32.f64 	%r1160, %fd10460;
	setp.lt.s32 	%p1782, %r1159, 0;
	setp.ge.s32 	%p1783, %r1159, %r4273;
	or.pred  	%p1784, %p1782, %p1783;
	setp.lt.s32 	%p1785, %r1160, 0;
	setp.ge.s32 	%p1786, %r1160, %r4274;
	or.pred  	%p1787, %p1785, %p1786;
	or.pred  	%p1789, %p1784, %p1787;
	mov.b16 	%rs4464, 0;
	mov.u16 	%rs4465, %rs4464;
	mov.u16 	%rs4466, %rs4464;
	@%p1789 bra 	$L__BB0_1022;
	mul.lo.s32 	%r6094, %r1160, %r4275;
	cvt.u64.u32 	%rd1712, %r6094;
	shl.b32 	%r6095, %r1159, 2;
	cvt.u64.u32 	%rd1713, %r6095;
	add.s64 	%rd1714, %rd1712, %rd1713;
	add.s64 	%rd1715, %rd1, %rd1714;
	ld.global.u8 	%rs4465, [%rd1715];
	ld.global.u8 	%rs4464, [%rd1715+1];
	ld.global.u8 	%rs4466, [%rd1715+2];
$L__BB0_1022:
	st.local.u8 	[%rd61+7], %rs4466;
	and.b16  	%rs2907, %rs4466, 255;
	st.local.u8 	[%rd62+7], %rs4464;
	and.b16  	%rs2908, %rs4464, 255;
	st.local.u8 	[%rd63+7], %rs4465;
	and.b16  	%rs2909, %rs4465, 255;
	cvt.rn.f64.u16 	%fd10461, %rs2907;
	mul.f64 	%fd10462, %fd10461, 0d3FD322D0E5604189;
	cvt.rn.f64.u16 	%fd10463, %rs2908;
	fma.rn.f64 	%fd10464, %fd10463, 0d3FE2C8B439581062, %fd10462;
	cvt.rn.f64.u16 	%fd10465, %rs2909;
	fma.rn.f64 	%fd10466, %fd10465, 0d3FBD2F1A9FBE76C9, %fd10464;
	cvt.rzi.u32.f64 	%r6096, %fd10466;
	st.local.u8 	[%rd64+7], %r6096;
	add.s32 	%r10401, %r10401, 8;
$L__BB0_1023:
	setp.lt.s32 	%p1790, %r142, 0;
	setp.ge.s32 	%p1791, %r142, %r4278;
	or.pred  	%p1792, %p1790, %p1791;
	or.pred  	%p1793, %p1792, %p5;
	@%p1793 bra 	$L__BB0_1089;
	setp.eq.f64 	%p1794, %fd2, 0d7FF0000000000000;
	mul.lo.s32 	%r6098, %r142, %r4280;
	shl.b32 	%r1163, %r6098, 1;
	mul.lo.s32 	%r1164, %r1090, %r4281;
	mov.b32 	%r10603, 1;
	mov.f64 	%fd27700, %fd28513;
	@%p1794 bra 	$L__BB0_1028;
	setp.ltu.f64 	%p1795, %fd2, 0d41E0000000000000;
	mov.f64 	%fd27700, %fd28512;
	mov.u32 	%r10602, %r11448;
	@%p1795 bra 	$L__BB0_1027;
	{ // callseq 242, 0
	.param .b64 param0;
	st.param.f64 	[param0], %fd1;
	.param .align 16 .b8 retval0[16];
	call.uni (retval0), 
	__internal_trig_reduction_slowpathd, 
	(
	param0
	);
	ld.param.f64 	%fd27700, [retval0];
	ld.param.b32 	%r10602, [retval0+8];
	} // callseq 242
$L__BB0_1027:
	add.s32 	%r10603, %r10602, 1;
$L__BB0_1028:
	shl.b32 	%r6100, %r10603, 6;
	cvt.u64.u32 	%rd1716, %r6100;
	and.b64  	%rd1717, %rd1716, 64;
	mov.u64 	%rd1718, __cudart_sin_cos_coeffs;
	add.s64 	%rd1719, %rd1718, %rd1717;
	mul.rn.f64 	%fd10468, %fd27700, %fd27700;
	and.b32  	%r6101, %r10603, 1;
	setp.eq.b32 	%p1796, %r6101, 1;
	selp.f64 	%fd10469, 0dBDA8FF8320FD8164, 0d3DE5DB65F9785EBA, %p1796;
	ld.global.nc.v2.f64 	{%fd10470, %fd10471}, [%rd1719];
	fma.rn.f64 	%fd10472, %fd10469, %fd10468, %fd10470;
	fma.rn.f64 	%fd10473, %fd10472, %fd10468, %fd10471;
	ld.global.nc.v2.f64 	{%fd10474, %fd10475}, [%rd1719+16];
	fma.rn.f64 	%fd10476, %fd10473, %fd10468, %fd10474;
	fma.rn.f64 	%fd10477, %fd10476, %fd10468, %fd10475;
	ld.global.nc.v2.f64 	{%fd10478, %fd10479}, [%rd1719+32];
	fma.rn.f64 	%fd10480, %fd10477, %fd10468, %fd10478;
	fma.rn.f64 	%fd10481, %fd10480, %fd10468, %fd10479;
	fma.rn.f64 	%fd10482, %fd10481, %fd27700, %fd27700;
	fma.rn.f64 	%fd10483, %fd10481, %fd10468, 0d3FF0000000000000;
	selp.f64 	%fd10484, %fd10483, %fd10482, %p1796;
	and.b32  	%r6102, %r10603, 2;
	setp.eq.s32 	%p1797, %r6102, 0;
	mov.f64 	%fd10485, 0d0000000000000000;
	sub.f64 	%fd10486, %fd10485, %fd10484;
	selp.f64 	%fd859, %fd10484, %fd10486, %p1797;
	mov.f64 	%fd27701, %fd28514;
	mov.u32 	%r10604, %r11450;
	@%p1 bra 	$L__BB0_1030;
	{ // callseq 243, 0
	.param .b64 param0;
	st.param.f64 	[param0], %fd1;
	.param .align 16 .b8 retval0[16];
	call.uni (retval0), 
	__internal_trig_reduction_slowpathd, 
	(
	param0
	);
	ld.param.f64 	%fd27701, [retval0];
	ld.param.b32 	%r10604, [retval0+8];
	} // callseq 243
$L__BB0_1030:
	shl.b32 	%r6104, %r10604, 6;
	cvt.u64.u32 	%rd1720, %r6104;
	and.b64  	%rd1721, %rd1720, 64;
	mov.u64 	%rd1722, __cudart_sin_cos_coeffs;
	add.s64 	%rd1723, %rd1722, %rd1721;
	mul.rn.f64 	%fd10488, %fd27701, %fd27701;
	and.b32  	%r6105, %r10604, 1;
	setp.eq.b32 	%p1798, %r6105, 1;
	selp.f64 	%fd10489, 0dBDA8FF8320FD8164, 0d3DE5DB65F9785EBA, %p1798;
	ld.global.nc.v2.f64 	{%fd10490, %fd10491}, [%rd1723];
	fma.rn.f64 	%fd10492, %fd10489, %fd10488, %fd10490;
	fma.rn.f64 	%fd10493, %fd10492, %fd10488, %fd10491;
	ld.global.nc.v2.f64 	{%fd10494, %fd10495}, [%rd1723+16];
	fma.rn.f64 	%fd10496, %fd10493, %fd10488, %fd10494;
	fma.rn.f64 	%fd10497, %fd10496, %fd10488, %fd10495;
	ld.global.nc.v2.f64 	{%fd10498, %fd10499}, [%rd1723+32];
	fma.rn.f64 	%fd10500, %fd10497, %fd10488, %fd10498;
	fma.rn.f64 	%fd10501, %fd10500, %fd10488, %fd10499;
	fma.rn.f64 	%fd10502, %fd10501, %fd27701, %fd27701;
	fma.rn.f64 	%fd10503, %fd10501, %fd10488, 0d3FF0000000000000;
	selp.f64 	%fd10504, %fd10503, %fd10502, %p1798;
	and.b32  	%r6106, %r10604, 2;
	setp.eq.s32 	%p1799, %r6106, 0;
	mov.f64 	%fd10505, 0d0000000000000000;
	sub.f64 	%fd10506, %fd10505, %fd10504;
	selp.f64 	%fd10507, %fd10504, %fd10506, %p1799;
	div.s32 	%r6107, %r1163, %r4276;
	max.s32 	%r6108, %r6107, 0;
	min.s32 	%r6109, %r6108, %r8;
	cvt.rn.f64.s32 	%fd10508, %r6109;
	sub.f64 	%fd862, %fd10508, %fd5;
	div.s32 	%r6110, %r1164, %r4277;
	max.s32 	%r6111, %r6110, 0;
	min.s32 	%r6112, %r6111, %r9;
	cvt.rn.f64.s32 	%fd10509, %r6112;
	sub.f64 	%fd863, %fd10509, %fd6;
	mul.f64 	%fd10510, %fd863, %fd10507;
	fma.rn.f64 	%fd10511, %fd862, %fd859, %fd10510;
	add.f64 	%fd10512, %fd7, %fd10511;
	mul.f64 	%fd10513, %fd863, %fd859;
	mul.f64 	%fd10514, %fd862, %fd10507;
	sub.f64 	%fd10515, %fd10513, %fd10514;
	add.f64 	%fd10516, %fd8, %fd10515;
	mov.f64 	%fd10517, 0d3FE0000000000000;
	copysign.f64 	%fd10518, %fd10512, %fd10517;
	add.rz.f64 	%fd10519, %fd10512, %fd10518;
	cvt.rzi.f64.f64 	%fd10520, %fd10519;
	cvt.rzi.s32.f64 	%r1171, %fd10520;
	copysign.f64 	%fd10521, %fd10516, %fd10517;
	add.rz.f64 	%fd10522, %fd10516, %fd10521;
	cvt.rzi.f64.f64 	%fd10523, %fd10522;
	cvt.rzi.s32.f64 	%r1172, %fd10523;
	setp.lt.s32 	%p1800, %r1171, 0;
	setp.ge.s32 	%p1801, %r1171, %r4273;
	or.pred  	%p1802, %p1800, %p1801;
	setp.lt.s32 	%p1803, %r1172, 0;
	setp.ge.s32 	%p1804, %r1172, %r4274;
	or.pred  	%p1805, %p1803, %p1804;
	or.pred  	%p1807, %p1802, %p1805;
	mov.b16 	%rs4467, 0;
	mov.u16 	%rs4468, %rs4467;
	mov.u16 	%rs4469, %rs4467;
	@%p1807 bra 	$L__BB0_1032;
	mul.lo.s32 	%r6113, %r1172, %r4275;
	cvt.u64.u32 	%rd1724, %r6113;
	shl.b32 	%r6114, %r1171, 2;
	cvt.u64.u32 	%rd1725, %r6114;
	add.s64 	%rd1726, %rd1724, %rd1725;
	add.s64 	%rd1727, %rd1, %rd1726;
	ld.global.u8 	%rs4468, [%rd1727];
	ld.global.u8 	%rs4467, [%rd1727+1];
	ld.global.u8 	%rs4469, [%rd1727+2];
$L__BB0_1032:
	setp.eq.f64 	%p1808, %fd2, 0d7FF0000000000000;
	cvt.u64.u32 	%rd1728, %r10401;
	add.s64 	%rd65, %rd2, %rd1728;
	st.local.u8 	[%rd65], %rs4469;
	and.b16  	%rs2911, %rs4469, 255;
	add.s64 	%rd66, %rd3, %rd1728;
	st.local.u8 	[%rd66], %rs4467;
	and.b16  	%rs2912, %rs4467, 255;
	add.s64 	%rd67, %rd4, %rd1728;
	st.local.u8 	[%rd67], %rs4468;
	and.b16  	%rs2913, %rs4468, 255;
	cvt.rn.f64.u16 	%fd10524, %rs2911;
	mul.f64 	%fd10525, %fd10524, 0d3FD322D0E5604189;
	cvt.rn.f64.u16 	%fd10526, %rs2912;
	fma.rn.f64 	%fd10527, %fd10526, 0d3FE2C8B439581062, %fd10525;
	cvt.rn.f64.u16 	%fd10528, %rs2913;
	fma.rn.f64 	%fd10529, %fd10528, 0d3FBD2F1A9FBE76C9, %fd10527;
	cvt.rzi.u32.f64 	%r6116, %fd10529;
	add.s64 	%rd68, %rd5, %rd1728;
	st.local.u8 	[%rd68], %r6116;
	add.s32 	%r1173, %r1164, %r4281;
	mov.b32 	%r10606, 1;
	mov.f64 	%fd27703, %fd28513;
	@%p1808 bra 	$L__BB0_1036;
	setp.ltu.f64 	%p1809, %fd2, 0d41E0000000000000;
	mov.f64 	%fd27703, %fd28512;
	mov.u32 	%r10605, %r11448;
	@%p1809 bra 	$L__BB0_1035;
	{ // callseq 244, 0
	.param .b64 param0;
	st.param.f64 	[param0], %fd1;
	.param .align 16 .b8 retval0[16];
	call.uni (retval0), 
	__internal_trig_reduction_slowpathd, 
	(
	param0
	);
	ld.param.f64 	%fd27703, [retval0];
	ld.param.b32 	%r10605, [retval0+8];
	} // callseq 244
$L__BB0_1035:
	add.s32 	%r10606, %r10605, 1;
$L__BB0_1036:
	shl.b32 	%r6118, %r10606, 6;
	cvt.u64.u32 	%rd1729, %r6118;
	and.b64  	%rd1730, %rd1729, 64;
	mov.u64 	%rd1731, __cudart_sin_cos_coeffs;
	add.s64 	%rd1732, %rd1731, %rd1730;
	mul.rn.f64 	%fd10531, %fd27703, %fd27703;
	and.b32  	%r6119, %r10606, 1;
	setp.eq.b32 	%p1810, %r6119, 1;
	selp.f64 	%fd10532, 0dBDA8FF8320FD8164, 0d3DE5DB65F9785EBA, %p1810;
	ld.global.nc.v2.f64 	{%fd10533, %fd10534}, [%rd1732];
	fma.rn.f64 	%fd10535, %fd10532, %fd10531, %fd10533;
	fma.rn.f64 	%fd10536, %fd10535, %fd10531, %fd10534;
	ld.global.nc.v2.f64 	{%fd10537, %fd10538}, [%rd1732+16];
	fma.rn.f64 	%fd10539, %fd10536, %fd10531, %fd10537;
	fma.rn.f64 	%fd10540, %fd10539, %fd10531, %fd10538;
	ld.global.nc.v2.f64 	{%fd10541, %fd10542}, [%rd1732+32];
	fma.rn.f64 	%fd10543, %fd10540, %fd10531, %fd10541;
	fma.rn.f64 	%fd10544, %fd10543, %fd10531, %fd10542;
	fma.rn.f64 	%fd10545, %fd10544, %fd27703, %fd27703;
	fma.rn.f64 	%fd10546, %fd10544, %fd10531, 0d3FF0000000000000;
	selp.f64 	%fd10547, %fd10546, %fd10545, %p1810;
	and.b32  	%r6120, %r10606, 2;
	setp.eq.s32 	%p1811, %r6120, 0;
	mov.f64 	%fd10548, 0d0000000000000000;
	sub.f64 	%fd10549, %fd10548, %fd10547;
	selp.f64 	%fd867, %fd10547, %fd10549, %p1811;
	mov.f64 	%fd27704, %fd28514;
	mov.u32 	%r10607, %r11450;
	@%p1 bra 	$L__BB0_1038;
	{ // callseq 245, 0
	.param .b64 param0;
	st.param.f64 	[param0], %fd1;
	.param .align 16 .b8 retval0[16];
	call.uni (retval0), 
	__internal_trig_reduction_slowpathd, 
	(
	param0
	);
	ld.param.f64 	%fd27704, [retval0];
	ld.param.b32 	%r10607, [retval0+8];
	} // callseq 245
$L__BB0_1038:
	shl.b32 	%r6122, %r10607, 6;
	cvt.u64.u32 	%rd1733, %r6122;
	and.b64  	%rd1734, %rd1733, 64;
	mov.u64 	%rd1735, __cudart_sin_cos_coeffs;
	add.s64 	%rd1736, %rd1735, %rd1734;
	mul.rn.f64 	%fd10551, %fd27704, %fd27704;
	and.b32  	%r6123, %r10607, 1;
	setp.eq.b32 	%p1812, %r6123, 1;
	selp.f64 	%fd10552, 0dBDA8FF8320FD8164, 0d3DE5DB65F9785EBA, %p1812;
	ld.global.nc.v2.f64 	{%fd10553, %fd10554}, [%rd1736];
	fma.rn.f64 	%fd10555, %fd10552, %fd10551, %fd10553;
	fma.rn.f64 	%fd10556, %fd10555, %fd10551, %fd10554;
	ld.global.nc.v2.f64 	{%fd10557, %fd10558}, [%rd1736+16];
	fma.rn.f64 	%fd10559, %fd10556, %fd10551, %fd10557;
	fma.rn.f64 	%fd10560, %fd10559, %fd10551, %fd10558;
	ld.global.nc.v2.f64 	{%fd10561, %fd10562}, [%rd1736+32];
	fma.rn.f64 	%fd10563, %fd10560, %fd10551, %fd10561;
	fma.rn.f64 	%fd10564, %fd10563, %fd10551, %fd10562;
	fma.rn.f64 	%fd10565, %fd10564, %fd27704, %fd27704;
	fma.rn.f64 	%fd10566, %fd10564, %fd10551, 0d3FF0000000000000;
	selp.f64 	%fd10567, %fd10566, %fd10565, %p1812;
	and.b32  	%r6124, %r10607, 2;
	setp.eq.s32 	%p1813, %r6124, 0;
	mov.f64 	%fd10568, 0d0000000000000000;
	sub.f64 	%fd10569, %fd10568, %fd10567;
	selp.f64 	%fd10570, %fd10567, %fd10569, %p1813;
	div.s32 	%r6125, %r1173, %r4277;
	max.s32 	%r6126, %r6125, 0;
	min.s32 	%r6127, %r6126, %r9;
	cvt.rn.f64.s32 	%fd10571, %r6127;
	sub.f64 	%fd870, %fd10571, %fd6;
	mul.f64 	%fd10572, %fd870, %fd10570;
	fma.rn.f64 	%fd10573, %fd862, %fd867, %fd10572;
	add.f64 	%fd10574, %fd7, %fd10573;
	mul.f64 	%fd10575, %fd870, %fd867;
	mul.f64 	%fd10576, %fd862, %fd10570;
	sub.f64 	%fd10577, %fd10575, %fd10576;
	add.f64 	%fd10578, %fd8, %fd10577;
	mov.f64 	%fd10579, 0d3FE0000000000000;
	copysign.f64 	%fd10580, %fd10574, %fd10579;
	add.rz.f64 	%fd10581, %fd10574, %fd10580;
	cvt.rzi.f64.f64 	%fd10582, %fd10581;
	cvt.rzi.s32.f64 	%r1180, %fd10582;
	copysign.f64 	%fd10583, %fd10578, %fd10579;
	add.rz.f64 	%fd10584, %fd10578, %fd10583;
	cvt.rzi.f64.f64 	%fd10585, %fd10584;
	cvt.rzi.s32.f64 	%r1181, %fd10585;
	setp.lt.s32 	%p1814, %r1180, 0;
	setp.ge.s32 	%p1815, %r1180, %r4273;
	or.pred  	%p1816, %p1814, %p1815;
	setp.lt.s32 	%p1817, %r1181, 0;
	setp.ge.s32 	%p1818, %r1181, %r4274;
	or.pred  	%p1819, %p1817, %p1818;
	or.pred  	%p1821, %p1816, %p1819;
	mov.b16 	%rs4470, 0;
	mov.u16 	%rs4471, %rs4470;
	mov.u16 	%rs4472, %rs4470;
	@%p1821 bra 	$L__BB0_1040;
	mul.lo.s32 	%r6128, %r1181, %r4275;
	cvt.u64.u32 	%rd1737, %r6128;
	shl.b32 	%r6129, %r1180, 2;
	cvt.u64.u32 	%rd1738, %r6129;
	add.s64 	%rd1739, %rd1737, %rd1738;
	add.s64 	%rd1740, %rd1, %rd1739;
	ld.global.u8 	%rs4471, [%rd1740];
	ld.global.u8 	%rs4470, [%rd1740+1];
	ld.global.u8 	%rs4472, [%rd1740+2];
$L__BB0_1040:
	setp.eq.f64 	%p1822, %fd2, 0d7FF0000000000000;
	st.local.u8 	[%rd65+1], %rs4472;
	and.b16  	%rs2915, %rs4472, 255;
	st.local.u8 	[%rd66+1], %rs4470;
	and.b16  	%rs2916, %rs4470, 255;
	st.local.u8 	[%rd67+1], %rs4471;
	and.b16  	%rs2917, %rs4471, 255;
	cvt.rn.f64.u16 	%fd10586, %rs2915;
	mul.f64 	%fd10587, %fd10586, 0d3FD322D0E5604189;
	cvt.rn.f64.u16 	%fd10588, %rs2916;
	fma.rn.f64 	%fd10589, %fd10588, 0d3FE2C8B439581062, %fd10587;
	cvt.rn.f64.u16 	%fd10590, %rs2917;
	fma.rn.f64 	%fd10591, %fd10590, 0d3FBD2F1A9FBE76C9, %fd10589;
	cvt.rzi.u32.f64 	%r6131, %fd10591;
	st.local.u8 	[%rd68+1], %r6131;
	add.s32 	%r1182, %r1173, %r4281;
	mov.b32 	%r10609, 1;
	mov.f64 	%fd27706, %fd28513;
	@%p1822 bra 	$L__BB0_1044;
	setp.ltu.f64 	%p1823, %fd2, 0d41E0000000000000;
	mov.f64 	%fd27706, %fd28512;
	mov.u32 	%r10608, %r11448;
	@%p1823 bra 	$L__BB0_1043;
	{ // callseq 246, 0
	.param .b64 param0;
	st.param.f64 	[param0], %fd1;
	.param .align 16 .b8 retval0[16];
	call.uni (retval0), 
	__internal_trig_reduction_slowpathd, 
	(
	param0
	);
	ld.param.f64 	%fd27706, [retval0];
	ld.param.b32 	%r10608, [retval0+8];
	} // callseq 246
$L__BB0_1043:
	add.s32 	%r10609, %r10608, 1;
$L__BB0_1044:
	shl.b32 	%r6133, %r10609, 6;
	cvt.u64.u32 	%rd1741, %r6133;
	and.b64  	%rd1742, %rd1741, 64;
	mov.u64 	%rd1743, __cudart_sin_cos_coeffs;
	add.s64 	%rd1744, %rd1743, %rd1742;
	mul.rn.f64 	%fd10593, %fd27706, %fd27706;
	and.b32  	%r6134, %r10609, 1;
	setp.eq.b32 	%p1824, %r6134, 1;
	selp.f64 	%fd10594, 0dBDA8FF8320FD8164, 0d3DE5DB65F9785EBA, %p1824;
	ld.global.nc.v2.f64 	{%fd10595, %fd10596}, [%rd1744];
	fma.rn.f64 	%fd10597, %fd10594, %fd10593, %fd10595;
	fma.rn.f64 	%fd10598, %fd10597, %fd10593, %fd10596;
	ld.global.nc.v2.f64 	{%fd10599, %fd10600}, [%rd1744+16];
	fma.rn.f64 	%fd10601, %fd10598, %fd10593, %fd10599;
	fma.rn.f64 	%fd10602, %fd10601, %fd10593, %fd10600;
	ld.global.nc.v2.f64 	{%fd10603, %fd10604}, [%rd1744+32];
	fma.rn.f64 	%fd10605, %fd10602, %fd10593, %fd10603;
	fma.rn.f64 	%fd10606, %fd10605, %fd10593, %fd10604;
	fma.rn.f64 	%fd10607, %fd10606, %fd27706, %fd27706;
	fma.rn.f64 	%fd10608, %fd10606, %fd10593, 0d3FF0000000000000;
	selp.f64 	%fd10609, %fd10608, %fd10607, %p1824;
	and.b32  	%r6135, %r10609, 2;
	setp.eq.s32 	%p1825, %r6135, 0;
	mov.f64 	%fd10610, 0d0000000000000000;
	sub.f64 	%fd10611, %fd10610, %fd10609;
	selp.f64 	%fd874, %fd10609, %fd10611, %p1825;
	mov.f64 	%fd27707, %fd28514;
	mov.u32 	%r10610, %r11450;
	@%p1 bra 	$L__BB0_1046;
	{ // callseq 247, 0
	.param .b64 param0;
	st.param.f64 	[param0], %fd1;
	.param .align 16 .b8 retval0[16];
	call.uni (retval0), 
	__internal_trig_reduction_slowpathd, 
	(
	param0
	);
	ld.param.f64 	%fd27707, [retval0];
	ld.param.b32 	%r10610, [retval0+8];
	} // callseq 247
$L__BB0_1046:
	shl.b32 	%r6137, %r10610, 6;
	cvt.u64.u32 	%rd1745, %r6137;
	and.b64  	%rd1746, %rd1745, 64;
	mov.u64 	%rd1747, __cudart_sin_cos_coeffs;
	add.s64 	%rd1748, %rd1747, %rd1746;
	mul.rn.f64 	%fd10613, %fd27707, %fd27707;
	and.b32  	%r6138, %r10610, 1;
	setp.eq.b32 	%p1826, %r6138, 1;
	selp.f64 	%fd10614, 0dBDA8FF8320FD8164, 0d3DE5DB65F9785EBA, %p1826;
	ld.global.nc.v2.f64 	{%fd10615, %fd10616}, [%rd1748];
	fma.rn.f64 	%fd10617, %fd10614, %fd10613, %fd10615;
	fma.rn.f64 	%fd10618, %fd10617, %fd10613, %fd10616;
	ld.global.nc.v2.f64 	{%fd10619, %fd10620}, [%rd1748+16];
	fma.rn.f64 	%fd10621, %fd10618, %fd10613, %fd10619;
	fma.rn.f64 	%fd10622, %fd10621, %fd10613, %fd10620;
	ld.global.nc.v2.f64 	{%fd10623, %fd10624}, [%rd1748+32];
	fma.rn.f64 	%fd10625, %fd10622, %fd10613, %fd10623;
	fma.rn.f64 	%fd10626, %fd10625, %fd10613, %fd10624;
	fma.rn.f64 	%fd10627, %fd10626, %fd27707, %fd27707;
	fma.rn.f64 	%fd10628, %fd10626, %fd10613, 0d3FF0000000000000;
	selp.f64 	%fd10629, %fd10628, %fd10627, %p1826;
	and.b32  	%r6139, %r10610, 2;
	setp.eq.s32 	%p1827, %r6139, 0;
	mov.f64 	%fd10630, 0d0000000000000000;
	sub.f64 	%fd10631, %fd10630, %fd10629;
	selp.f64 	%fd10632, %fd10629, %fd10631, %p1827;
	div.s32 	%r6140, %r1182, %r4277;
	max.s32 	%r6141, %r6140, 0;
	min.s32 	%r6142, %r6141, %r9;
	cvt.rn.f64.s32 	%fd10633, %r6142;
	sub.f64 	%fd877, %fd10633, %fd6;
	mul.f64 	%fd10634, %fd877, %fd10632;
	fma.rn.f64 	%fd10635, %fd862, %fd874, %fd10634;
	add.f64 	%fd10636, %fd7, %fd10635;
	mul.f64 	%fd10637, %fd877, %fd874;
	mul.f64 	%fd10638, %fd862, %fd10632;
	sub.f64 	%fd10639, %fd10637, %fd10638;
	add.f64 	%fd10640, %fd8, %fd10639;
	mov.f64 	%fd10641, 0d3FE0000000000000;
	copysign.f64 	%fd10642, %fd10636, %fd10641;
	add.rz.f64 	%fd10643, %fd10636, %fd10642;
	cvt.rzi.f64.f64 	%fd10644, %fd10643;
	cvt.rzi.s32.f64 	%r1189, %fd10644;
	copysign.f64 	%fd10645, %fd10640, %fd10641;
	add.rz.f64 	%fd10646, %fd10640, %fd10645;
	cvt.rzi.f64.f64 	%fd10647, %fd10646;
	cvt.rzi.s32.f64 	%r1190, %fd10647;
	setp.lt.s32 	%p1828, %r1189, 0;
	setp.ge.s32 	%p1829, %r1189, %r4273;
	or.pred  	%p1830, %p1828, %p1829;
	setp.lt.s32 	%p1831, %r1190, 0;
	setp.ge.s32 	%p1832, %r1190, %r4274;
	or.pred  	%p1833, %p1831, %p1832;
	or.pred  	%p1835, %p1830, %p1833;
	mov.b16 	%rs4473, 0;
	mov.u16 	%rs4474, %rs4473;
	mov.u16 	%rs4475, %rs4473;
	@%p1835 bra 	$L__BB0_1048;
	mul.lo.s32 	%r6143, %r1190, %r4275;
	cvt.u64.u32 	%rd1749, %r6143;
	shl.b32 	%r6144, %r1189, 2;
	cvt.u64.u32 	%rd1750, %r6144;
	add.s64 	%rd1751, %rd1749, %rd1750;
	add.s64 	%rd1752, %rd1, %rd1751;
	ld.global.u8 	%rs4474, [%rd1752];
	ld.global.u8 	%rs4473, [%rd1752+1];
	ld.global.u8 	%rs4475, [%rd1752+2];
$L__BB0_1048:
	setp.eq.f64 	%p1836, %fd2, 0d7FF0000000000000;
	st.local.u8 	[%rd65+2], %rs4475;
	and.b16  	%rs2919, %rs4475, 255;
	st.local.u8 	[%rd66+2], %rs4473;
	and.b16  	%rs2920, %rs4473, 255;
	st.local.u8 	[%rd67+2], %rs4474;
	and.b16  	%rs2921, %rs4474, 255;
	cvt.rn.f64.u16 	%fd10648, %rs2919;
	mul.f64 	%fd10649, %fd10648, 0d3FD322D0E5604189;
	cvt.rn.f64.u16 	%fd10650, %rs2920;
	fma.rn.f64 	%fd10651, %fd10650, 0d3FE2C8B439581062, %fd10649;
	cvt.rn.f64.u16 	%fd10652, %rs2921;
	fma.rn.f64 	%fd10653, %fd10652, 0d3FBD2F1A9FBE76C9, %fd10651;
	cvt.rzi.u32.f64 	%r6146, %fd10653;
	st.local.u8 	[%rd68+2], %r6146;
	add.s32 	%r6147, %r1163, %r4280;
	div.s32 	%r6148, %r6147, %r4276;
	max.s32 	%r1191, %r6148, 0;
	mov.b32 	%r10612, 1;
	mov.f64 	%fd27709, %fd28513;
	@%p1836 bra 	$L__BB0_1052;
	setp.ltu.f64 	%p1837, %fd2, 0d41E0000000000000;
	mov.f64 	%fd27709, %fd28512;
	mov.u32 	%r10611, %r11448;
	@%p1837 bra 	$L__BB0_1051;
	{ // callseq 248, 0
	.param .b64 param0;
	st.param.f64 	[param0], %fd1;
	.param .align 16 .b8 retval0[16];
	call.uni (retval0), 
	__internal_trig_reduction_slowpathd, 
	(
	param0
	);
	ld.param.f64 	%fd27709, [retval0];
	ld.param.b32 	%r10611, [retval0+8];
	} // callseq 248
$L__BB0_1051:
	add.s32 	%r10612, %r10611, 1;
$L__BB0_1052:
	shl.b32 	%r6150, %r10612, 6;
	cvt.u64.u32 	%rd1753, %r6150;
	and.b64  	%rd1754, %rd1753, 64;
	mov.u64 	%rd1755, __cudart_sin_cos_coeffs;
	add.s64 	%rd1756, %rd1755, %rd1754;
	mul.rn.f64 	%fd10655, %fd27709, %fd27709;
	and.b32  	%r6151, %r10612, 1;
	setp.eq.b32 	%p1838, %r6151, 1;
	selp.f64 	%fd10656, 0dBDA8FF8320FD8164, 0d3DE5DB65F9785EBA, %p1838;
	ld.global.nc.v2.f64 	{%fd10657, %fd10658}, [%rd1756];
	fma.rn.f64 	%fd10659, %fd10656, %fd10655, %fd10657;
	fma.rn.f64 	%fd10660, %fd10659, %fd10655, %fd10658;
	ld.global.nc.v2.f64 	{%fd10661, %fd10662}, [%rd1756+16];
	fma.rn.f64 	%fd10663, %fd10660, %fd10655, %fd10661;
	fma.rn.f64 	%fd10664, %fd10663, %fd10655, %fd10662;
	ld.global.nc.v2.f64 	{%fd10665, %fd10666}, [%rd1756+32];
	fma.rn.f64 	%fd10667, %fd10664, %fd10655, %fd10665;
	fma.rn.f64 	%fd10668, %fd10667, %fd10655, %fd10666;
	fma.rn.f64 	%fd10669, %fd10668, %fd27709, %fd27709;
	fma.rn.f64 	%fd10670, %fd10668, %fd10655, 0d3FF0000000000000;
	selp.f64 	%fd10671, %fd10670, %fd10669, %p1838;
	and.b32  	%r6152, %r10612, 2;
	setp.eq.s32 	%p1839, %r6152, 0;
	mov.f64 	%fd10672, 0d0000000000000000;
	sub.f64 	%fd10673, %fd10672, %fd10671;
	selp.f64 	%fd881, %fd10671, %fd10673, %p1839;
	mov.f64 	%fd27710, %fd28514;
	mov.u32 	%r10613, %r11450;
	@%p1 bra 	$L__BB0_1054;
	{ // callseq 249, 0
	.param .b64 param0;
	st.param.f64 	[param0], %fd1;
	.param .align 16 .b8 retval0[16];
	call.uni (retval0), 
	__internal_trig_reduction_slowpathd, 
	(
	param0
	);
	ld.param.f64 	%fd27710, [retval0];
	ld.param.b32 	%r10613, [retval0+8];
	} // callseq 249
$L__BB0_1054:
	shl.b32 	%r6154, %r10613, 6;
	cvt.u64.u32 	%rd1757, %r6154;
	and.b64  	%rd1758, %rd1757, 64;
	mov.u64 	%rd1759, __cudart_sin_cos_coeffs;
	add.s64 	%rd1760, %rd1759, %rd1758;
	mul.rn.f64 	%fd10675, %fd27710, %fd27710;
	and.b32  	%r6155, %r10613, 1;
	setp.eq.b32 	%p1840, %r6155, 1;
	selp.f64 	%fd10676, 0dBDA8FF8320FD8164, 0d3DE5DB65F9785EBA, %p1840;
	ld.global.nc.v2.f64 	{%fd10677, %fd10678}, [%rd1760];
	fma.rn.f64 	%fd10679, %fd10676, %fd10675, %fd10677;
	fma.rn.f64 	%fd10680, %fd10679, %fd10675, %fd10678;
	ld.global.nc.v2.f64 	{%fd10681, %fd10682}, [%rd1760+16];
	fma.rn.f64 	%fd10683, %fd10680, %fd10675, %fd10681;
	fma.rn.f64 	%fd10684, %fd10683, %fd10675, %fd10682;
	ld.global.nc.v2.f64 	{%fd10685, %fd10686}, [%rd1760+32];
	fma.rn.f64 	%fd10687, %fd10684, %fd10675, %fd10685;
	fma.rn.f64 	%fd10688, %fd10687, %fd10675, %fd10686;
	fma.rn.f64 	%fd10689, %fd10688, %fd27710, %fd27710;
	fma.rn.f64 	%fd10690, %fd10688, %fd10675, 0d3FF0000000000000;
	selp.f64 	%fd10691, %fd10690, %fd10689, %p1840;
	and.b32  	%r6156, %r10613, 2;
	setp.eq.s32 	%p1841, %r6156, 0;
	mov.f64 	%fd10692, 0d0000000000000000;
	sub.f64 	%fd10693, %fd10692, %fd10691;
	selp.f64 	%fd10694, %fd10691, %fd10693, %p1841;
	min.s32 	%r6157, %r1191, %r8;
	cvt.rn.f64.s32 	%fd10695, %r6157;
	sub.f64 	%fd884, %fd10695, %fd5;
	mul.f64 	%fd10696, %fd863, %fd10694;
	fma.rn.f64 	%fd10697, %fd884, %fd881, %fd10696;
	add.f64 	%fd10698, %fd7, %fd10697;
	mul.f64 	%fd10699, %fd863, %fd881;
	mul.f64 	%fd10700, %fd884, %fd10694;
	sub.f64 	%fd10701, %fd10699, %fd10700;
	add.f64 	%fd10702, %fd8, %fd10701;
	mov.f64 	%fd10703, 0d3FE0000000000000;
	copysign.f64 	%fd10704, %fd10698, %fd10703;
	add.rz.f64 	%fd10705, %fd10698, %fd10704;
	cvt.rzi.f64.f64 	%fd10706, %fd10705;
	cvt.rzi.s32.f64 	%r1198, %fd10706;
	copysign.f64 	%fd10707, %fd10702, %fd10703;
	add.rz.f64 	%fd10708, %fd10702, %fd10707;
	cvt.rzi.f64.f64 	%fd10709, %fd10708;
	cvt.rzi.s32.f64 	%r1199, %fd10709;
	setp.lt.s32 	%p1842, %r1198, 0;
	setp.ge.s32 	%p1843, %r1198, %r4273;
	or.pred  	%p1844, %p1842, %p1843;
	setp.lt.s32 	%p1845, %r1199, 0;
	setp.ge.s32 	%p1846, %r1199, %r4274;
	or.pred  	%p1847, %p1845, %p1846;
	or.pred  	%p1849, %p1844, %p1847;
	mov.b16 	%rs4476, 0;
	mov.u16 	%rs4477, %rs4476;
	mov.u16 	%rs4478, %rs4476;
	@%p1849 bra 	$L__BB0_1056;
	mul.lo.s32 	%r6158, %r1199, %r4275;
	cvt.u64.u32 	%rd1761, %r6158;
	shl.b32 	%r6159, %r1198, 2;
	cvt.u64.u32 	%rd1762, %r6159;
	add.s64 	%rd1763, %rd1761, %rd1762;
	add.s64 	%rd1764, %rd1, %rd1763;
	ld.global.u8 	%rs4477, [%rd1764];
	ld.global.u8 	%rs4476, [%rd1764+1];
	ld.global.u8 	%rs4478, [%rd1764+2];
$L__BB0_1056:
	setp.eq.f64 	%p1850, %fd2, 0d7FF0000000000000;
	st.local.u8 	[%rd65+3], %rs4478;
	and.b16  	%rs2923, %rs4478, 255;
	st.local.u8 	[%rd66+3], %rs4476;
	and.b16  	%rs2924, %rs4476, 255;
	st.local.u8 	[%rd67+3], %rs4477;
	and.b16  	%rs2925, %rs4477, 255;
	cvt.rn.f64.u16 	%fd10710, %rs2923;
	mul.f64 	%fd10711, %fd10710, 0d3FD322D0E5604189;
	cvt.rn.f64.u16 	%fd10712, %rs2924;
	fma.rn.f64 	%fd10713, %fd10712, 0d3FE2C8B439581062, %fd10711;
	cvt.rn.f64.u16 	%fd10714, %rs2925;
	fma.rn.f64 	%fd10715, %fd10714, 0d3FBD2F1A9FBE76C9, %fd10713;
	cvt.rzi.u32.f64 	%r6161, %fd10715;
	st.local.u8 	[%rd68+3], %r6161;
	mov.b32 	%r10615, 1;
	mov.f64 	%fd27712, %fd28513;
	@%p1850 bra 	$L__BB0_1060;
	setp.ltu.f64 	%p1851, %fd2, 0d41E0000000000000;
	mov.f64 	%fd27712, %fd28512;
	mov.u32 	%r10614, %r11448;
	@%p1851 bra 	$L__BB0_1059;
	{ // callseq 250, 0
	.param .b64 param0;
	st.param.f64 	[param0], %fd1;
	.param .align 16 .b8 retval0[16];
	call.uni (retval0), 
	__internal_trig_reduction_slowpathd, 
	(
	param0
	);
	ld.param.f64 	%fd27712, [retval0];
	ld.param.b32 	%r10614, [retval0+8];
	} // callseq 250
$L__BB0_1059:
	add.s32 	%r10615, %r10614, 1;
$L__BB0_1060:
	shl.b32 	%r6163, %r10615, 6;
	cvt.u64.u32 	%rd1765, %r6163;
	and.b64  	%rd1766, %rd1765, 64;
	mov.u64 	%rd1767, __cudart_sin_cos_coeffs;
	add.s64 	%rd1768, %rd1767, %rd1766;
	mul.rn.f64 	%fd10717, %fd27712, %fd27712;
	and.b32  	%r6164, %r10615, 1;
	setp.eq.b32 	%p1852, %r6164, 1;
	selp.f64 	%fd10718, 0dBDA8FF8320FD8164, 0d3DE5DB65F9785EBA, %p1852;
	ld.global.nc.v2.f64 	{%fd10719, %fd10720}, [%rd1768];
	fma.rn.f64 	%fd10721, %fd10718, %fd10717, %fd10719;
	fma.rn.f64 	%fd10722, %fd10721, %fd10717, %fd10720;
	ld.global.nc.v2.f64 	{%fd10723, %fd10724}, [%rd1768+16];
	fma.rn.f64 	%fd10725, %fd10722, %fd10717, %fd10723;
	fma.rn.f64 	%fd10726, %fd10725, %fd10717, %fd10724;
	ld.global.nc.v2.f64 	{%fd10727, %fd10728}, [%rd1768+32];
	fma.rn.f64 	%fd10729, %fd10726, %fd10717, %fd10727;
	fma.rn.f64 	%fd10730, %fd10729, %fd10717, %fd10728;
	fma.rn.f64 	%fd10731, %fd10730, %fd27712, %fd27712;
	fma.rn.f64 	%fd10732, %fd10730, %fd10717, 0d3FF0000000000000;
	selp.f64 	%fd10733, %fd10732, %fd10731, %p1852;
	and.b32  	%r6165, %r10615, 2;
	setp.eq.s32 	%p1853, %r6165, 0;
	mov.f64 	%fd10734, 0d0000000000000000;
	sub.f64 	%fd10735, %fd10734, %fd10733;
	selp.f64 	%fd888, %fd10733, %fd10735, %p1853;
	mov.f64 	%fd27713, %fd28514;
	mov.u32 	%r10616, %r11450;
	@%p1 bra 	$L__BB0_1062;
	{ // callseq 251, 0
	.param .b64 param0;
	st.param.f64 	[param0], %fd1;
	.param .align 16 .b8 retval0[16];
	call.uni (retval0), 
	__internal_trig_reduction_slowpathd, 
	(
	param0
	);
	ld.param.f64 	%fd27713, [retval0];
	ld.param.b32 	%r10616, [retval0+8];
	} // callseq 251
$L__BB0_1062:
	shl.b32 	%r6167, %r10616, 6;
	cvt.u64.u32 	%rd1769, %r6167;
	and.b64  	%rd1770, %rd1769, 64;
	mov.u64 	%rd1771, __cudart_sin_cos_coeffs;
	add.s64 	%rd1772, %rd1771, %rd1770;
	mul.rn.f64 	%fd10737, %fd27713, %fd27713;
	and.b32  	%r6168, %r10616, 1;
	setp.eq.b32 	%p1854, %r6168, 1;
	selp.f64 	%fd10738, 0dBDA8FF8320FD8164, 0d3DE5DB65F9785EBA, %p1854;
	ld.global.nc.v2.f64 	{%fd10739, %fd10740}, [%rd1772];
	fma.rn.f64 	%fd10741, %fd10738, %fd10737, %fd10739;
	fma.rn.f64 	%fd10742, %fd10741, %fd10737, %fd10740;
	ld.global.nc.v2.f64 	{%fd10743, %fd10744}, [%rd1772+16];
	fma.rn.f64 	%fd10745, %fd10742, %fd10737, %fd10743;
	fma.rn.f64 	%fd10746, %fd10745, %fd10737, %fd10744;
	ld.global.nc.v2.f64 	{%fd10747, %fd10748}, [%rd1772+32];
	fma.rn.f64 	%fd10749, %fd10746, %fd10737, %fd10747;
	fma.rn.f64 	%fd10750, %fd10749, %fd10737, %fd10748;
	fma.rn.f64 	%fd10751, %fd10750, %fd27713, %fd27713;
	fma.rn.f64 	%fd10752, %fd10750, %fd10737, 0d3FF0000000000000;
	selp.f64 	%fd10753, %fd10752, %fd10751, %p1854;
	and.b32  	%r6169, %r10616, 2;
	setp.eq.s32 	%p1855, %r6169, 0;
	mov.f64 	%fd10754, 0d0000000000000000;
	sub.f64 	%fd10755, %fd10754, %fd10753;
	selp.f64 	%fd10756, %fd10753, %fd10755, %p1855;
	mul.f64 	%fd10757, %fd870, %fd10756;
	fma.rn.f64 	%fd10758, %fd884, %fd888, %fd10757;
	add.f64 	%fd10759, %fd7, %fd10758;
	mul.f64 	%fd10760, %fd870, %fd888;
	mul.f64 	%fd10761, %fd884, %fd10756;
	sub.f64 	%fd10762, %fd10760, %fd10761;
	add.f64 	%fd10763, %fd8, %fd10762;
	mov.f64 	%fd10764, 0d3FE0000000000000;
	copysign.f64 	%fd10765, %fd10759, %fd10764;
	add.rz.f64 	%fd10766, %fd10759, %fd10765;
	cvt.rzi.f64.f64 	%fd10767, %fd10766;
	cvt.rzi.s32.f64 	%r1206, %fd10767;
	copysign.f64 	%fd10768, %fd10763, %fd10764;
	add.rz.f64 	%fd10769, %fd10763, %fd10768;
	cvt.rzi.f64.f64 	%fd10770, %fd10769;
	cvt.rzi.s32.f64 	%r1207, %fd10770;
	setp.lt.s32 	%p1856, %r1206, 0;
	setp.ge.s32 	%p1857, %r1206, %r4273;
	or.pred  	%p1858, %p1856, %p1857;
	setp.lt.s32 	%p1859, %r1207, 0;
	setp.ge.s32 	%p1860, %r1207, %r4274;
	or.pred  	%p1861, %p1859, %p1860;
	or.pred  	%p1863, %p1858, %p1861;
	mov.b16 	%rs4479, 0;
	mov.u16 	%rs4480, %rs4479;
	mov.u16 	%rs4481, %rs4479;
	@%p1863 bra 	$L__BB0_1064;
	mul.lo.s32 	%r6170, %r1207, %r4275;
	cvt.u64.u32 	%rd1773, %r6170;
	shl.b32 	%r6171, %r1206, 2;
	cvt.u64.u32 	%rd1774, %r6171;
	add.s64 	%rd1775, %rd1773, %rd1774;
	add.s64 	%rd1776, %rd1, %rd1775;
	ld.global.u8 	%rs4480, [%rd1776];
	ld.global.u8 	%rs4479, [%rd1776+1];
	ld.global.u8 	%rs4481, [%rd1776+2];
$L__BB0_1064:
	setp.eq.f64 	%p1864, %fd2, 0d7FF0000000000000;
	st.local.u8 	[%rd65+4], %rs4481;
	and.b16  	%rs2927, %rs4481, 255;
	st.local.u8 	[%rd66+4], %rs4479;
	and.b16  	%rs2928, %rs4479, 255;
	st.local.u8 	[%rd67+4], %rs4480;
	and.b16  	%rs2929, %rs4480, 255;
	cvt.rn.f64.u16 	%fd10771, %rs2927;
	mul.f64 	%fd10772, %fd10771, 0d3FD322D0E5604189;
	cvt.rn.f64.u16 	%fd10773, %rs2928;
	fma.rn.f64 	%fd10774, %fd10773, 0d3FE2C8B439581062, %fd10772;
	cvt.rn.f64.u16 	%fd10775, %rs2929;
	fma.rn.f64 	%fd10776, %fd10775, 0d3FBD2F1A9FBE76C9, %fd10774;
	cvt.rzi.u32.f64 	%r6173, %fd10776;
	st.local.u8 	[%rd68+4], %r6173;
	mov.b32 	%r10618, 1;
	mov.f64 	%fd27715, %fd28513;
	@%p1864 bra 	$L__BB0_1068;
	setp.ltu.f64 	%p1865, %fd2, 0d41E0000000000000;
	mov.f64 	%fd27715, %fd28512;
	mov.u32 	%r10617, %r11448;
	@%p1865 bra 	$L__BB0_1067;
	{ // callseq 252, 0
	.param .b64 param0;
	st.param.f64 	[param0], %fd1;
	.param .align 16 .b8 retval0[16];
	call.uni (retval0), 
	__internal_trig_reduction_slowpathd, 
	(
	param0
	);
	ld.param.f64 	%fd27715, [retval0];
	ld.param.b32 	%r10617, [retval0+8];
	} // callseq 252
$L__BB0_1067:
	add.s32 	%r10618, %r10617, 1;
$L__BB0_1068:
	shl.b32 	%r6175, %r10618, 6;
	cvt.u64.u32 	%rd1777, %r6175;
	and.b64  	%rd1778, %rd1777, 64;
	mov.u64 	%rd1779, __cudart_sin_cos_coeffs;
	add.s64 	%rd1780, %rd1779, %rd1778;
	mul.rn.f64 	%fd10778, %fd27715, %fd27715;
	and.b32  	%r6176, %r10618, 1;
	setp.eq.b32 	%p1866, %r6176, 1;
	selp.f64 	%fd10779, 0dBDA8FF8320FD8164, 0d3DE5DB65F9785EBA, %p1866;
	ld.global.nc.v2.f64 	{%fd10780, %fd10781}, [%rd1780];
	fma.rn.f64 	%fd10782, %fd10779, %fd10778, %fd10780;
	fma.rn.f64 	%fd10783, %fd10782, %fd10778, %fd10781;
	ld.global.nc.v2.f64 	{%fd10784, %fd10785}, [%rd1780+16];
	fma.rn.f64 	%fd10786, %fd10783, %fd10778, %fd10784;
	fma.rn.f64 	%fd10787, %fd10786, %fd10778, %fd10785;
	ld.global.nc.v2.f64 	{%fd10788, %fd10789}, [%rd1780+32];
	fma.rn.f64 	%fd10790, %fd10787, %fd10778, %fd10788;
	fma.rn.f64 	%fd10791, %fd10790, %fd10778, %fd10789;
	fma.rn.f64 	%fd10792, %fd10791, %fd27715, %fd27715;
	fma.rn.f64 	%fd10793, %fd10791, %fd10778, 0d3FF0000000000000;
	selp.f64 	%fd10794, %fd10793, %fd10792, %p1866;
	and.b32  	%r6177, %r10618, 2;
	setp.eq.s32 	%p1867, %r6177, 0;
	mov.f64 	%fd10795, 0d0000000000000000;
	sub.f64 	%fd10796, %fd10795, %fd10794;
	selp.f64 	%fd894, %fd10794, %fd10796, %p1867;
	mov.f64 	%fd27716, %fd28514;
	mov.u32 	%r10619, %r11450;
	@%p1 bra 	$L__BB0_1070;
	{ // callseq 253, 0
	.param .b64 param0;
	st.param.f64 	[param0], %fd1;
	.param .align 16 .b8 retval0[16];
	call.uni (retval0), 
	__internal_trig_reduction_slowpathd, 
	(
	param0
	);
	ld.param.f64 	%fd27716, [retval0];
	ld.param.b32 	%r10619, [retval0+8];
	} // callseq 253
$L__BB0_1070:
	shl.b32 	%r6179, %r10619, 6;
	cvt.u64.u32 	%rd1781, %r6179;
	and.b64  	%rd1782, %rd1781, 64;
	mov.u64 	%rd1783, __cudart_sin_cos_coeffs;
	add.s64 	%rd1784, %rd1783, %rd1782;
	mul.rn.f64 	%fd10798, %fd27716, %fd27716;
	and.b32  	%r6180, %r10619, 1;
	setp.eq.b32 	%p1868, %r6180, 1;
	selp.f64 	%fd10799, 0dBDA8FF8320FD8164, 0d3DE5DB65F9785EBA, %p1868;
	ld.global.nc.v2.f64 	{%fd10800, %fd10801}, [%rd1784];
	fma.rn.f64 	%fd10802, %fd10799, %fd10798, %fd10800;
	fma.rn.f64 	%fd10803, %fd10802, %fd10798, %fd10801;
	ld.global.nc.v2.f64 	{%fd10804, %fd10805}, [%rd1784+16];
	fma.rn.f64 	%fd10806, %fd10803, %fd10798, %fd10804;
	fma.rn.f64 	%fd10807, %fd10806, %fd10798, %fd10805;
	ld.global.nc.v2.f64 	{%fd10808, %fd10809}, [%rd1784+32];
	fma.rn.f64 	%fd10810, %fd10807, %fd10798, %fd10808;
	fma.rn.f64 	%fd10811, %fd10810, %fd10798, %fd10809;
	fma.rn.f64 	%fd10812, %fd10811, %fd27716, %fd27716;
	fma.rn.f64 	%fd10813, %fd10811, %fd10798, 0d3FF0000000000000;
	selp.f64 	%fd10814, %fd10813, %fd10812, %p1868;
	and.b32  	%r6181, %r10619, 2;
	setp.eq.s32 	%p1869, %r6181, 0;
	mov.f64 	%fd10815, 0d0000000000000000;
	sub.f64 	%fd10816, %fd10815, %fd10814;
	selp.f64 	%fd10817, %fd10814, %fd10816, %p1869;
	mul.f64 	%fd10818, %fd877, %fd10817;
	fma.rn.f64 	%fd10819, %fd884, %fd894, %fd10818;
	add.f64 	%fd10820, %fd7, %fd10819;
	mul.f64 	%fd10821, %fd877, %fd894;
	mul.f64 	%fd10822, %fd884, %fd10817;
	sub.f64 	%fd10823, %fd10821, %fd10822;
	add.f64 	%fd10824, %fd8, %fd10823;
	mov.f64 	%fd10825, 0d3FE0000000000000;
	copysign.f64 	%fd10826, %fd10820, %fd10825;
	add.rz.f64 	%fd10827, %fd10820, %fd10826;
	cvt.rzi.f64.f64 	%fd10828, %fd10827;
	cvt.rzi.s32.f64 	%r1214, %fd10828;
	copysign.f64 	%fd10829, %fd10824, %fd10825;
	add.rz.f64 	%fd10830, %fd10824, %fd10829;
	cvt.rzi.f64.f64 	%fd10831, %fd10830;
	cvt.rzi.s32.f64 	%r1215, %fd10831;
	setp.lt.s32 	%p1870, %r1214, 0;
	setp.ge.s32 	%p1871, %r1214, %r4273;
	or.pred  	%p1872, %p1870, %p1871;
	setp.lt.s32 	%p1873, %r1215, 0;
	setp.ge.s32 	%p1874, %r1215, %r4274;
	or.pred  	%p1875, %p1873, %p1874;
	or.pred  	%p1877, %p1872, %p1875;
	mov.b16 	%rs4482, 0;
	mov.u16 	%rs4483, %rs4482;
	mov.u16 	%rs4484, %rs4482;
	@%p1877 bra 	$L__BB0_1072;
	mul.lo.s32 	%r6182, %r1215, %r4275;
	cvt.u64.u32 	%rd1785, %r6182;
	shl.b32 	%r6183, %r1214, 2;
	cvt.u64.u32 	%rd1786, %r6183;
	add.s64 	%rd1787, %rd1785, %rd1786;
	add.s64 	%rd1788, %rd1, %rd1787;
	ld.global.u8 	%rs4483, [%rd1788];
	ld.global.u8 	%rs4482, [%rd1788+1];
	ld.global.u8 	%rs4484, [%rd1788+2];
$L__BB0_1072:
	setp.eq.f64 	%p1878, %fd2, 0d7FF0000000000000;
	st.local.u8 	[%rd65+5], %rs4484;
	and.b16  	%rs2931, %rs4484, 255;
	st.local.u8 	[%rd66+5], %rs4482;
	and.b16  	%rs2932, %rs4482, 255;
	st.local.u8 	[%rd67+5], %rs4483;
	and.b16  	%rs2933, %rs4483, 255;
	cvt.rn.f64.u16 	%fd10832, %rs2931;
	mul.f64 	%fd10833, %fd10832, 0d3FD322D0E5604189;
	cvt.rn.f64.u16 	%fd10834, %rs2932;
	fma.rn.f64 	%fd10835, %fd10834, 0d3FE2C8B439581062, %fd10833;
	cvt.rn.f64.u16 	%fd10836, %rs2933;
	fma.rn.f64 	%fd10837, %fd10836, 0d3FBD2F1A9FBE76C9, %fd10835;
	cvt.rzi.u32.f64 	%r6185, %fd10837;
	st.local.u8 	[%rd68+5], %r6185;
	add.s32 	%r6186, %r1182, %r4281;
	div.s32 	%r6187, %r6186, %r4277;
	max.s32 	%r1216, %r6187, 0;
	mov.b32 	%r10621, 1;
	mov.f64 	%fd27718, %fd28513;
	@%p1878 bra 	$L__BB0_1076;
	setp.ltu.f64 	%p1879, %fd2, 0d41E0000000000000;
	mov.f64 	%fd27718, %fd28512;
	mov.u32 	%r10620, %r11448;
	@%p1879 bra 	$L__BB0_1075;
	{ // callseq 254, 0
	.param .b64 param0;
	st.param.f64 	[param0], %fd1;
	.param .align 16 .b8 retval0[16];
	call.uni (retval0), 
	__internal_trig_reduction_slowpathd, 
	(
	param0
	);
	ld.param.f64 	%fd27718, [retval0];
	ld.param.b32 	%r10620, [retval0+8];
	} // callseq 254
$L__BB0_1075:
	add.s32 	%r10621, %r10620, 1;
$L__BB0_1076:
	shl.b32 	%r6189, %r10621, 6;
	cvt.u64.u32 	%rd1789, %r6189;
	and.b64  	%rd1790, %rd1789, 64;
	mov.u64 	%rd1791, __cudart_sin_cos_coeffs;
	add.s64 	%rd1792, %rd1791, %rd1790;
	mul.rn.f64 	%fd10839, %fd27718, %fd27718;
	and.b32  	%r6190, %r10621, 1;
	setp.eq.b32 	%p1880, %r6190, 1;
	selp.f64 	%fd10840, 0dBDA8FF8320FD8164, 0d3DE5DB65F9785EBA, %p1880;
	ld.global.nc.v2.f64 	{%fd10841, %fd10842}, [%rd1792];
	fma.rn.f64 	%fd10843, %fd10840, %fd10839, %fd10841;
	fma.rn.f64 	%fd10844, %fd10843, %fd10839, %fd10842;
	ld.global.nc.v2.f64 	{%fd10845, %fd10846}, [%rd1792+16];
	fma.rn.f64 	%fd10847, %fd10844, %fd10839, %fd10845;
	fma.rn.f64 	%fd10848, %fd10847, %fd10839, %fd10846;
	ld.global.nc.v2.f64 	{%fd10849, %fd10850}, [%rd1792+32];
	fma.rn.f64 	%fd10851, %fd10848, %fd10839, %fd10849;
	fma.rn.f64 	%fd10852, %fd10851, %fd10839, %fd10850;
	fma.rn.f64 	%fd10853, %fd10852, %fd27718, %fd27718;
	fma.rn.f64 	%fd10854, %fd10852, %fd10839, 0d3FF0000000000000;
	selp.f64 	%fd10855, %fd10854, %fd10853, %p1880;
	and.b32  	%r6191, %r10621, 2;
	setp.eq.s32 	%p1881, %r6191, 0;
	mov.f64 	%fd10856, 0d0000000000000000;
	sub.f64 	%fd10857, %fd10856, %fd10855;
	selp.f64 	%fd900, %fd10855, %fd10857, %p1881;
	mov.f64 	%fd27719, %fd28514;
	mov.u32 	%r10622, %r11450;
	@%p1 bra 	$L__BB0_1078;
	{ // callseq 255, 0
	.param .b64 param0;
	st.param.f64 	[param0], %fd1;
	.param .align 16 .b8 retval0[16];
	call.uni (retval0), 
	__internal_trig_reduction_slowpathd, 
	(
	param0
	);
	ld.param.f64 	%fd27719, [retval0];
	ld.param.b32 	%r10622, [retval0+8];
	} // callseq 255
$L__BB0_1078:
	shl.b32 	%r6193, %r10622, 6;
	cvt.u64.u32 	%rd1793, %r6193;
	and.b64  	%rd1794, %rd1793, 64;
	mov.u64 	%rd1795, __cudart_sin_cos_coeffs;
	add.s64 	%rd1796, %rd1795, %rd1794;
	mul.rn.f64 	%fd10859, %fd27719, %fd27719;
	and.b32  	%r6194, %r10622, 1;
	setp.eq.b32 	%p1882, %r6194, 1;
	selp.f64 	%fd10860, 0dBDA8FF8320FD8164, 0d3DE5DB65F9785EBA, %p1882;
	ld.global.nc.v2.f64 	{%fd10861, %fd10862}, [%rd1796];
	fma.rn.f64 	%fd10863, %fd10860, %fd10859, %fd10861;
	fma.rn.f64 	%fd10864, %fd10863, %fd10859, %fd10862;
	ld.global.nc.v2.f64 	{%fd10865, %fd10866}, [%rd1796+16];
	fma.rn.f64 	%fd10867, %fd10864, %fd10859, %fd10865;
	fma.rn.f64 	%fd10868, %fd10867, %fd10859, %fd10866;
	ld.global.nc.v2.f64 	{%fd10869, %fd10870}, [%rd1796+32];
	fma.rn.f64 	%fd10871, %fd10868, %fd10859, %fd10869;
	fma.rn.f64 	%fd10872, %fd10871, %fd10859, %fd10870;
	fma.rn.f64 	%fd10873, %fd10872, %fd27719, %fd27719;
	fma.rn.f64 	%fd10874, %fd10872, %fd10859, 0d3FF0000000000000;
	selp.f64 	%fd10875, %fd10874, %fd10873, %p1882;
	and.b32  	%r6195, %r10622, 2;
	setp.eq.s32 	%p1883, %r6195, 0;
	mov.f64 	%fd10876, 0d0000000000000000;
	sub.f64 	%fd10877, %fd10876, %fd10875;
	selp.f64 	%fd10878, %fd10875, %fd10877, %p1883;
	min.s32 	%r6196, %r1216, %r9;
	cvt.rn.f64.s32 	%fd10879, %r6196;
	sub.f64 	%fd903, %fd10879, %fd6;
	mul.f64 	%fd10880, %fd903, %fd10878;
	fma.rn.f64 	%fd10881, %fd862, %fd900, %fd10880;
	add.f64 	%fd10882, %fd7, %fd10881;
	mul.f64 	%fd10883, %fd903, %fd900;
	mul.f64 	%fd10884, %fd862, %fd10878;
	sub.f64 	%fd10885, %fd10883, %fd10884;
	add.f64 	%fd10886, %fd8, %fd10885;
	mov.f64 	%fd10887, 0d3FE0000000000000;
	copysign.f64 	%fd10888, %fd10882, %fd10887;
	add.rz.f64 	%fd10889, %fd10882, %fd10888;
	cvt.rzi.f64.f64 	%fd10890, %fd10889;
	cvt.rzi.s32.f64 	%r1223, %fd10890;
	copysign.f64 	%fd10891, %fd10886, %fd10887;
	add.rz.f64 	%fd10892, %fd10886, %fd10891;
	cvt.rzi.f64.f64 	%fd10893, %fd10892;
	cvt.rzi.s32.f64 	%r1224, %fd10893;
	setp.lt.s32 	%p1884, %r1223, 0;
	setp.ge.s32 	%p1885, %r1223, %r4273;
	or.pred  	%p1886, %p1884, %p1885;
	setp.lt.s32 	%p1887, %r1224, 0;
	setp.ge.s32 	%p1888, %r1224, %r4274;
	or.pred  	%p1889, %p1887, %p1888;
	or.pred  	%p1891, %p1886, %p1889;
	mov.b16 	%rs4485, 0;
	mov.u16 	%rs4486, %rs4485;
	mov.u16 	%rs4487, %rs4485;
	@%p1891 bra 	$L__BB0_1080;
	mul.lo.s32 	%r6197, %r1224, %r4275;
	cvt.u64.u32 	%rd1797, %r6197;
	shl.b32 	%r6198, %r1223, 2;
	cvt.u64.u32 	%rd1798, %r6198;
	add.s64 	%rd1799, %rd1797, %rd1798;
	add.s64 	%rd1800, %rd1, %rd1799;
	ld.global.u8 	%rs4486, [%rd1800];
	ld.global.u8 	%rs4485, [%rd1800+1];
	ld.global.u8 	%rs4487, [%rd1800+2];
$L__BB0_1080:
	setp.eq.f64 	%p1892, %fd2, 0d7FF0000000000000;
	st.local.u8 	[%rd65+6], %rs4487;
	and.b16  	%rs2935, %rs4487, 255;
	st.local.u8 	[%rd66+6], %rs4485;
	and.b16  	%rs2936, %rs4485, 255;
	st.local.u8 	[%rd67+6], %rs4486;
	and.b16  	%rs2937, %rs4486, 255;
	cvt.rn.f64.u16 	%fd10894, %rs2935;
	mul.f64 	%fd10895, %fd10894, 0d3FD322D0E5604189;
	cvt.rn.f64.u16 	%fd10896, %rs2936;
	fma.rn.f64 	%fd10897, %fd10896, 0d3FE2C8B439581062, %fd10895;
	cvt.rn.f64.u16 	%fd10898, %rs2937;
	fma.rn.f64 	%fd10899, %fd10898, 0d3FBD2F1A9FBE76C9, %fd10897;
	cvt.rzi.u32.f64 	%r6200, %fd10899;
	st.local.u8 	[%rd68+6], %r6200;
	mov.b32 	%r10624, 1;
	mov.f64 	%fd27721, %fd28513;
	@%p1892 bra 	$L__BB0_1084;
	setp.ltu.f64 	%p1893, %fd2, 0d41E0000000000000;
	mov.f64 	%fd27721, %fd28512;
	mov.u32 	%r10623, %r11448;
	@%p1893 bra 	$L__BB0_1083;
	{ // callseq 256, 0
	.param .b64 param0;
	st.param.f64 	[param0], %fd1;
	.param .align 16 .b8 retval0[16];
	call.uni (retval0), 
	__internal_trig_reduction_slowpathd, 
	(
	param0
	);
	ld.param.f64 	%fd27721, [retval0];
	ld.param.b32 	%r10623, [retval0+8];
	} // callseq 256
$L__BB0_1083:
	add.s32 	%r10624, %r10623, 1;
$L__BB0_1084:
	shl.b32 	%r6202, %r10624, 6;
	cvt.u64.u32 	%rd1801, %r6202;
	and.b64  	%rd1802, %rd1801, 64;
	mov.u64 	%rd1803, __cudart_sin_cos_coeffs;
	add.s64 	%rd1804, %rd1803, %rd1802;
	mul.rn.f64 	%fd10901, %fd27721, %fd27721;
	and.b32  	%r6203, %r10624, 1;
	setp.eq.b32 	%p1894, %r6203, 1;
	selp.f64 	%fd10902, 0dBDA8FF8320FD8164, 0d3DE5DB65F9785EBA, %p1894;
	ld.global.nc.v2.f64 	{%fd10903, %fd10904}, [%rd1804];
	fma.rn.f64 	%fd10905, %fd10902, %fd10901, %fd10903;
	fma.rn.f64 	%fd10906, %fd10905, %fd10901, %fd10904;
	ld.global.nc.v2.f64 	{%fd10907, %fd10908}, [%rd1804+16];
	fma.rn.f64 	%fd10909, %fd10906, %fd10901, %fd10907;
	fma.rn.f64 	%fd10910, %fd10909, %fd10901, %fd10908;
	ld.global.nc.v2.f64 	{%fd10911, %fd10912}, [%rd1804+32];
	fma.rn.f64 	%fd10913, %fd10910, %fd10901, %fd10911;
	fma.rn.f64 	%fd10914, %fd10913, %fd10901, %fd10912;
	fma.rn.f64 	%fd10915, %fd10914, %fd27721, %fd27721;
	fma.rn.f64 	%fd10916, %fd10914, %fd10901, 0d3FF0000000000000;
	selp.f64 	%fd10917, %fd10916, %fd10915, %p1894;
	and.b32  	%r6204, %r10624, 2;
	setp.eq.s32 	%p1895, %r6204, 0;
	mov.f64 	%fd10918, 0d0000000000000000;
	sub.f64 	%fd10919, %fd10918, %fd10917;
	selp.f64 	%fd907, %fd10917, %fd10919, %p1895;
	mov.f64 	%fd27722, %fd28514;
	mov.u32 	%r10625, %r11450;
	@%p1 bra 	$L__BB0_1086;
	{ // callseq 257, 0
	.param .b64 param0;
	st.param.f64 	[param0], %fd1;
	.param .align 16 .b8 retval0[16];
	call.uni (retval0), 
	__internal_trig_reduction_slowpathd, 
	(
	param0
	);
	ld.param.f64 	%fd27722, [retval0];
	ld.param.b32 	%r10625, [retval0+8];
	} // callseq 257
$L__BB0_1086:
	shl.b32 	%r6206, %r10625, 6;
	cvt.u64.u32 	%rd1805, %r6206;
	and.b64  	%rd1806, %rd1805, 64;
	mov.u64 	%rd1807, __cudart_sin_cos_coeffs;
	add.s64 	%rd1808, %rd1807, %rd1806;
	mul.rn.f64 	%fd10921, %fd27722, %fd27722;
	and.b32  	%r6207, %r10625, 1;
	setp.eq.b32 	%p1896, %r6207, 1;
	selp.f64 	%fd10922, 0dBDA8FF8320FD8164, 0d3DE5DB65F9785EBA, %p1896;
	ld.global.nc.v2.f64 	{%fd10923, %fd10924}, [%rd1808];
	fma.rn.f64 	%fd10925, %fd10922, %fd10921, %fd10923;
	fma.rn.f64 	%fd10926, %fd10925, %fd10921, %fd10924;
	ld.global.nc.v2.f64 	{%fd10927, %fd10928}, [%rd1808+16];
	fma.rn.f64 	%fd10929, %fd10926, %fd10921, %fd10927;
	fma.rn.f64 	%fd10930, %fd10929, %fd10921, %fd10928;
	ld.global.nc.v2.f64 	{%fd10931, %fd10932}, [%rd1808+32];
	fma.rn.f64 	%fd10933, %fd10930, %fd10921, %fd10931;
	fma.rn.f64 	%fd10934, %fd10933, %fd10921, %fd10932;
	fma.rn.f64 	%fd10935, %fd10934, %fd27722, %fd27722;
	fma.rn.f64 	%fd10936, %fd10934, %fd10921, 0d3FF0000000000000;
	selp.f64 	%fd10937, %fd10936, %fd10935, %p1896;
	and.b32  	%r6208, %r10625, 2;
	setp.eq.s32 	%p1897, %r6208, 0;
	mov.f64 	%fd10938, 0d0000000000000000;
	sub.f64 	%fd10939, %fd10938, %fd10937;
	selp.f64 	%fd10940, %fd10937, %fd10939, %p1897;
	mul.f64 	%fd10941, %fd903, %fd10940;
	fma.rn.f64 	%fd10942, %fd884, %fd907, %fd10941;
	add.f64 	%fd10943, %fd7, %fd10942;
	mul.f64 	%fd10944, %fd903, %fd907;
	mul.f64 	%fd10945, %fd884, %fd10940;
	sub.f64 	%fd10946, %fd10944, %fd10945;
	add.f64 	%fd10947, %fd8, %fd10946;
	mov.f64 	%fd10948, 0d3FE0000000000000;
	copysign.f64 	%fd10949, %fd10943, %fd10948;
	add.rz.f64 	%fd10950, %fd10943, %fd10949;
	cvt.rzi.f64.f64 	%fd10951, %fd10950;
	cvt.rzi.s32.f64 	%r1231, %fd10951;
	copysign.f64 	%fd10952, %fd10947, %fd10948;
	add.rz.f64 	%fd10953, %fd10947, %fd10952;
	cvt.rzi.f64.f64 	%fd10954, %fd10953;
	cvt.rzi.s32.f64 	%r1232, %fd10954;
	setp.lt.s32 	%p1898, %r1231, 0;
	setp.ge.s32 	%p1899, %r1231, %r4273;
	or.pred  	%p1900, %p1898, %p1899;
	setp.lt.s32 	%p1901, %r1232, 0;
	setp.ge.s32 	%p1902, %r1232, %r4274;
	or.pred  	%p1903, %p1901, %p1902;
	or.pred  	%p1905, %p1900, %p1903;
	mov.b16 	%rs4488, 0;
	mov.u16 	%rs4489, %rs4488;
	mov.u16 	%rs4490, %rs4488;
	@%p1905 bra 	$L__BB0_1088;
	mul.lo.s32 	%r6209, %r1232, %r4275;
	cvt.u64.u32 	%rd1809, %r6209;
	shl.b32 	%r6210, %r1231, 2;
	cvt.u64.u32 	%rd1810, %r6210;
	add.s64 	%rd1811, %rd1809, %rd1810;
	add.s64 	%rd1812, %rd1, %rd1811;
	ld.global.u8 	%rs4489, [%rd1812];
	ld.global.u8 	%rs4488, [%rd1812+1];
	ld.global.u8 	%rs4490, [%rd1812+2];
$L__BB0_1088:
	st.local.u8 	[%rd65+7], %rs4490;
	and.b16  	%rs2939, %rs4490, 255;
	st.local.u8 	[%rd66+7], %rs4488;
	and.b16  	%rs2940, %rs4488, 255;
	st.local.u8 	[%rd67+7], %rs4489;
	and.b16  	%rs2941, %rs4489, 255;
	cvt.rn.f64.u16 	%fd10955, %rs2939;
	mul.f64 	%fd10956, %fd10955, 0d3FD322D0E5604189;
	cvt.rn.f64.u16 	%fd10957, %rs2940;
	fma.rn.f64 	%fd10958, %fd10957, 0d3FE2C8B439581062, %fd10956;
	cvt.rn.f64.u16 	%fd10959, %rs2941;
	fma.rn.f64 	%fd10960, %fd10959, 0d3FBD2F1A9FBE76C9, %fd10958;
	cvt.rzi.u32.f64 	%r6211, %fd10960;
	st.local.u8 	[%rd68+7], %r6211;
	add.s32 	%r10401, %r10401, 8;
$L__BB0_1089:
	add.s32 	%r6212, %r142, 1;
	setp.lt.s32 	%p1906, %r6212, 0;
	setp.ge.s32 	%p1907, %r6212, %r4278;
	or.pred  	%p1908, %p1906, %p1907;
	or.pred  	%p1909, %p1908, %p5;
	@%p1909 bra 	$L__BB0_1155;
	setp.eq.f64 	%p1910, %fd2, 0d7FF0000000000000;
	mad.lo.s32 	%r6214, %r4280, %r142, %r4280;
	shl.b32 	%r1235, %r6214, 1;
	mul.lo.s32 	%r1236, %r1090, %r4281;
	mov.b32 	%r10628, 1;
	mov.f64 	%fd27724, %fd28513;
	@%p1910 bra 	$L__BB0_1094;
	setp.ltu.f64 	%p1911, %fd2, 0d41E0000000000000;
	mov.f64 	%fd27724, %fd28512;
	mov.u32 	%r10627, %r11448;
	@%p1911 bra 	$L__BB0_1093;
	{ // callseq 258, 0
	.param .b64 param0;
	st.param.f64 	[param0], %fd1;
	.param .align 16 .b8 retval0[16];
	call.uni (retval0), 
	__internal_trig_reduction_slowpathd, 
	(
	param0
	);
	ld.param.f64 	%fd27724, [retval0];
	ld.param.b32 	%r10627, [retval0+8];
	} // callseq 258
$L__BB0_1093:
	add.s32 	%r10628, %r10627, 1;
$L__BB0_1094:
	shl.b32 	%r6216, %r10628, 6;
	cvt.u64.u32 	%rd1813, %r6216;
	and.b64  	%rd1814, %rd1813, 64;
	mov.u64 	%rd1815, __cudart_sin_cos_coeffs;
	add.s64 	%rd1816, %rd1815, %rd1814;
	mul.rn.f64 	%fd10962, %fd27724, %fd27724;
	and.b32  	%r6217, %r10628, 1;
	setp.eq.b32 	%p1912, %r6217, 1;
	selp.f64 	%fd10963, 0dBDA8FF8320FD8164, 0d3DE5DB65F9785EBA, %p1912;
	ld.global.nc.v2.f64 	{%fd10964, %fd10965}, [%rd1816];
	fma.rn.f64 	%fd10966, %fd10963, %fd10962, %fd10964;
	fma.rn.f64 	%fd10967, %fd10966, %fd10962, %fd10965;
	ld.global.nc.v2.f64 	{%fd10968, %fd10969}, [%rd1816+16];
	fma.rn.f64 	%fd10970, %fd10967, %fd10962, %fd10968;
	fma.rn.f64 	%fd10971, %fd10970, %fd10962, %fd10969;
	ld.global.nc.v2.f64 	{%fd10972, %fd10973}, [%rd1816+32];
	fma.rn.f64 	%fd10974, %fd10971, %fd10962, %fd10972;
	fma.rn.f64 	%fd10975, %fd10974, %fd10962, %fd10973;
	fma.rn.f64 	%fd10976, %fd10975, %fd27724, %fd27724;
	fma.rn.f64 	%fd10977, %fd10975, %fd10962, 0d3FF0000000000000;
	selp.f64 	%fd10978, %fd10977, %fd10976, %p1912;
	and.b32  	%r6218, %r10628, 2;
	setp.eq.s32 	%p1913, %r6218, 0;
	mov.f64 	%fd10979, 0d0000000000000000;
	sub.f64 	%fd10980, %fd10979, %fd10978;
	selp.f64 	%fd913, %fd10978, %fd10980, %p1913;
	mov.f64 	%fd27725, %fd28514;
	mov.u32 	%r10629, %r11450;
	@%p1 bra 	$L__BB0_1096;
	{ // callseq 259, 0
	.param .b64 param0;
	st.param.f64 	[param0], %fd1;
	.param .align 16 .b8 retval0[16];
	call.uni (retval0), 
	__internal_trig_reduction_slowpathd, 
	(
	param0
	);
	ld.param.f64 	%fd27725, [retval0];
	ld.param.b32 	%r10629, [retval0+8];
	} // callseq 259
$L__BB0_1096:
	shl.b32 	%r6220, %r10629, 6;
	cvt.u64.u32 	%rd1817, %r6220;
	and.b64  	%rd1818, %rd1817, 64;
	mov.u64 	%rd1819, __cudart_sin_cos_coeffs;
	add.s64 	%rd1820, %rd1819, %rd1818;
	mul.rn.f64 	%fd10982, %fd27725, %fd27725;
	and.b32  	%r6221, %r10629, 1;
	setp.eq.b32 	%p1914, %r6221, 1;
	selp.f64 	%fd10983, 0dBDA8FF8320FD8164, 0d3DE5DB65F9785EBA, %p1914;
	ld.global.nc.v2.f64 	{%fd10984, %fd10985}, [%rd1820];
	fma.rn.f64 	%fd10986, %fd10983, %fd10982, %fd10984;
	fma.rn.f64 	%fd10987, %fd10986, %fd10982, %fd10985;
	ld.global.nc.v2.f64 	{%fd10988, %fd10989}, [%rd1820+16];
	fma.rn.f64 	%fd10990, %fd10987, %fd10982, %fd10988;
	fma.rn.f64 	%fd10991, %fd10990, %fd10982, %fd10989;
	ld.global.nc.v2.f64 	{%fd10992, %fd10993}, [%rd1820+32];
	fma.rn.f64 	%fd10994, %fd10991, %fd10982, %fd10992;
	fma.rn.f64 	%fd10995, %fd10994, %fd10982, %fd10993;
	fma.rn.f64 	%fd10996, %fd10995, %fd27725, %fd27725;
	fma.rn.f64 	%fd10997, %fd10995, %fd10982, 0d3FF0000000000000;
	selp.f64 	%fd10998, %fd10997, %fd10996, %p1914;
	and.b32  	%r6222, %r10629, 2;
	setp.eq.s32 	%p1915, %r6222, 0;
	mov.f64 	%fd10999, 0d0000000000000000;
	sub.f64 	%fd11000, %fd10999, %fd10998;
	selp.f64 	%fd11001, %fd10998, %fd11000, %p1915;
	div.s32 	%r6223, %r1235, %r4276;
	max.s32 	%r6224, %r6223, 0;
	min.s32 	%r6225, %r6224, %r8;
	cvt.rn.f64.s32 	%fd11002, %r6225;
	sub.f64 	%fd916, %fd11002, %fd5;
	div.s32 	%r6226, %r1236, %r4277;
	max.s32 	%r6227, %r6226, 0;
	min.s32 	%r6228, %r6227, %r9;
	cvt.rn.f64.s32 	%fd11003, %r6228;
	sub.f64 	%fd917, %fd11003, %fd6;
	mul.f64 	%fd11004, %fd917, %fd11001;
	fma.rn.f64 	%fd11005, %fd916, %fd913, %fd11004;
	add.f64 	%fd11006, %fd7, %fd11005;
	mul.f64 	%fd11007, %fd917, %fd913;
	mul.f64 	%fd11008, %fd916, %fd11001;
	sub.f64 	%fd11009, %fd11007, %fd11008;
	add.f64 	%fd11010, %fd8, %fd11009;
	mov.f64 	%fd11011, 0d3FE0000000000000;
	copysign.f64 	%fd11012, %fd11006, %fd11011;
	add.rz.f64 	%fd11013, %fd11006, %fd11012;
	cvt.rzi.f64.f64 	%fd11014, %fd11013;
	cvt.rzi.s32.f64 	%r1243, %fd11014;
	copysign.f64 	%fd11015, %fd11010, %fd11011;
	add.rz.f64 	%fd11016, %fd11010, %fd11015;
	cvt.rzi.f64.f64 	%fd11017, %fd11016;
	cvt.rzi.s32.f64 	%r1244, %fd11017;
	setp.lt.s32 	%p1916, %r1243, 0;
	setp.ge.s32 	%p1917, %r1243, %r4273;
	or.pred  	%p1918, %p1916, %p1917;
	setp.lt.s32 	%p1919, %r1244, 0;
	setp.ge.s32 	%p1920, %r1244, %r4274;
	or.pred  	%p1921, %p1919, %p1920;
	or.pred  	%p1923, %p1918, %p1921;
	mov.b16 	%rs4491, 0;
	mov.u16 	%rs4492, %rs4491;
	mov.u16 	%rs4493, %rs4491;
	@%p1923 bra 	$L__BB0_1098;
	mul.lo.s32 	%r6229, %r1244, %r4275;
	cvt.u64.u32 	%rd1821, %r6229;
	shl.b32 	%r6230, %r1243, 2;
	cvt.u64.u32 	%rd1822, %r6230;
	add.s64 	%rd1823, %rd1821, %rd1822;
	add.s64 	%rd1824, %rd1, %rd1823;
	ld.global.u8 	%rs4492, [%rd1824];
	ld.global.u8 	%rs4491, [%rd1824+1];
	ld.global.u8 	%rs4493, [%rd1824+2];
$L__BB0_1098:
	setp.eq.f64 	%p1924, %fd2, 0d7FF0000000000000;
	cvt.u64.u32 	%rd1825, %r10401;
	add.s64 	%rd69, %rd2, %rd1825;
	st.local.u8 	[%rd69], %rs4493;
	and.b16  	%rs2943, %rs4493, 255;
	add.s64 	%rd70, %rd3, %rd1825;
	st.local.u8 	[%rd70], %rs4491;
	and.b16  	%rs2944, %rs4491, 255;
	add.s64 	%rd71, %rd4, %rd1825;
	st.local.u8 	[%rd71], %rs4492;
	and.b16  	%rs2945, %rs4492, 255;
	cvt.rn.f64.u16 	%fd11018, %rs2943;
	mul.f64 	%fd11019, %fd11018, 0d3FD322D0E5604189;
	cvt.rn.f64.u16 	%fd11020, %rs2944;
	fma.rn.f64 	%fd11021, %fd11020, 0d3FE2C8B439581062, %fd11019;
	cvt.rn.f64.u16 	%fd11022, %rs2945;
	fma.rn.f64 	%fd11023, %fd11022, 0d3FBD2F1A9FBE76C9, %fd11021;
	cvt.rzi.u32.f64 	%r6232, %fd11023;
	add.s64 	%rd72, %rd5, %rd1825;
	st.local.u8 	[%rd72], %r6232;
	add.s32 	%r1245, %r1236, %r4281;
	mov.b32 	%r10631, 1;
	mov.f64 	%fd27727, %fd28513;
	@%p1924 bra 	$L__BB0_1102;
	setp.ltu.f64 	%p1925, %fd2, 0d41E0000000000000;
	mov.f64 	%fd27727, %fd28512;
	mov.u32 	%r10630, %r11448;
	@%p1925 bra 	$L__BB0_1101;
	{ // callseq 260, 0
	.param .b64 param0;
	st.param.f64 	[param0], %fd1;
	.param .align 16 .b8 retval0[16];
	call.uni (retval0), 
	__internal_trig_reduction_slowpathd, 
	(
	param0
	);
	ld.param.f64 	%fd27727, [retval0];
	ld.param.b32 	%r10630, [retval0+8];
	} // callseq 260
$L__BB0_1101:
	add.s32 	%r10631, %r10630, 1;
$L__BB0_1102:
	shl.b32 	%r6234, %r10631, 6;
	cvt.u64.u32 	%rd1826, %r6234;
	and.b64  	%rd1827, %rd1826, 64;
	mov.u64 	%rd1828, __cudart_sin_cos_coeffs;
	add.s64 	%rd1829, %rd1828, %rd1827;
	mul.rn.f64 	%fd11025, %fd27727, %fd27727;
	and.b32  	%r6235, %r10631, 1;
	setp.eq.b32 	%p1926, %r6235, 1;
	selp.f64 	%fd11026, 0dBDA8FF8320FD8164, 0d3DE5DB65F9785EBA, %p1926;
	ld.global.nc.v2.f64 	{%fd11027, %fd11028}, [%rd1829];
	fma.rn.f64 	%fd11029, %fd11026, %fd11025, %fd11027;
	fma.rn.f64 	%fd11030, %fd11029, %fd11025, %fd11028;
	ld.global.nc.v2.f64 	{%fd11031, %fd11032}, [%rd1829+16];
	fma.rn.f64 	%fd11033, %fd11030, %fd11025, %fd11031;
	fma.rn.f64 	%fd11034, %fd11033, %fd11025, %fd11032;
	ld.global.nc.v2.f64 	{%fd11035, %fd11036}, [%rd1829+32];
	fma.rn.f64 	%fd11037, %fd11034, %fd11025, %fd11035;
	fma.rn.f64 	%fd11038, %fd11037, %fd11025, %fd11036;
	fma.rn.f64 	%fd11039, %fd11038, %fd27727, %fd27727;
	fma.rn.f64 	%fd11040, %fd11038, %fd11025, 0d3FF0000000000000;
	selp.f64 	%fd11041, %fd11040, %fd11039, %p1926;
	and.b32  	%r6236, %r10631, 2;
	setp.eq.s32 	%p1927, %r6236, 0;
	mov.f64 	%fd11042, 0d0000000000000000;
	sub.f64 	%fd11043, %fd11042, %fd11041;
	selp.f64 	%fd921, %fd11041, %fd11043, %p1927;
	mov.f64 	%fd27728, %fd28514;
	mov.u32 	%r10632, %r11450;
	@%p1 bra 	$L__BB0_1104;
	{ // callseq 261, 0
	.param .b64 param0;
	st.param.f64 	[param0], %fd1;
	.param .align 16 .b8 retval0[16];
	call.uni (retval0), 
	__internal_trig_reduction_slowpathd, 
	(
	param0
	);
	ld.param.f64 	%fd27728, [retval0];
	ld.param.b32 	%r10632, [retval0+8];
	} // callseq 261
$L__BB0_1104:
	shl.b32 	%r6238, %r10632, 6;
	cvt.u64.u32 	%rd1830, %r6238;
	and.b64  	%rd1831, %rd1830, 64;
	mov.u64 	%rd1832, __cudart_sin_cos_coeffs;
	add.s64 	%rd1833, %rd1832, %rd1831;
	mul.rn.f64 	%fd11045, %fd27728, %fd27728;
	and.b32  	%r6239, %r10632, 1;
	setp.eq.b32 	%p1928, %r6239, 1;
	selp.f64 	%fd11046, 0dBDA8FF8320FD8164, 0d3DE5DB65F9785EBA, %p1928;
	ld.global.nc.v2.f64 	{%fd11047, %fd11048}, [%rd1833];
	fma.rn.f64 	%fd11049, %fd11046, %fd11045, %fd11047;
	fma.rn.f64 	%fd11050, %fd11049, %fd11045, %fd11048;
	ld.global.nc.v2.f64 	{%fd11051, %fd11052}, [%rd1833+16];
	fma.rn.f64 	%fd11053, %fd11050, %fd11045, %fd11051;
	fma.rn.f64 	%fd11054, %fd11053, %fd11045, %fd11052;
	ld.global.nc.v2.f64 	{%fd11055, %fd11056}, [%rd1833+32];
	fma.rn.f64 	%fd11057, %fd11054, %fd11045, %fd11055;
	fma.rn.f64 	%fd11058, %fd11057, %fd11045, %fd11056;
	fma.rn.f64 	%fd11059, %fd11058, %fd27728, %fd27728;
	fma.rn.f64 	%fd11060, %fd11058, %fd11045, 0d3FF0000000000000;
	selp.f64 	%fd11061, %fd11060, %fd11059, %p1928;
	and.b32  	%r6240, %r10632, 2;
	setp.eq.s32 	%p1929, %r6240, 0;
	mov.f64 	%fd11062, 0d0000000000000000;
	sub.f64 	%fd11063, %fd11062, %fd11061;
	selp.f64 	%fd11064, %fd11061, %fd11063, %p1929;
	div.s32 	%r6241, %r1245, %r4277;
	max.s32 	%r6242, %r6241, 0;
	min.s32 	%r6243, %r6242, %r9;
	cvt.rn.f64.s32 	%fd11065, %r6243;
	sub.f64 	%fd924, %fd11065, %fd6;
	mul.f64 	%fd11066, %fd924, %fd11064;
	fma.rn.f64 	%fd11067, %fd916, %fd921, %fd11066;
	add.f64 	%fd11068, %fd7, %fd11067;
	mul.f64 	%fd11069, %fd924, %fd921;
	mul.f64 	%fd11070, %fd916, %fd11064;
	sub.f64 	%fd11071, %fd11069, %fd11070;
	add.f64 	%fd11072, %fd8, %fd11071;
	mov.f64 	%fd11073, 0d3FE0000000000000;
	copysign.f64 	%fd11074, %fd11068, %fd11073;
	add.rz.f64 	%fd11075, %fd11068, %fd11074;
	cvt.rzi.f64.f64 	%fd11076, %fd11075;
	cvt.rzi.s32.f64 	%r1252, %fd11076;
	copysign.f64 	%fd11077, %fd11072, %fd11073;
	add.rz.f64 	%fd11078, %fd11072, %fd11077;
	cvt.rzi.f64.f64 	%fd11079, %fd11078;
	cvt.rzi.s32.f64 	%r1253, %fd11079;
	setp.lt.s32 	%p1930, %r1252, 0;
	setp.ge.s32 	%p1931, %r1252, %r4273;
	or.pred  	%p1932, %p1930, %p1931;
	setp.lt.s32 	%p1933, %r1253, 0;
	setp.ge.s32 	%p1934, %r1253, %r4274;
	or.pred  	%p1935, %p1933, %p1934;
	or.pred  	%p1937, %p1932, %p1935;
	mov.b16 	%rs4494, 0;
	mov.u16 	%rs4495, %rs4494;
	mov.u16 	%rs4496, %rs4494;
	@%p1937 bra 	$L__BB0_1106;
	mul.lo.s32 	%r6244, %r1253, %r4275;
	cvt.u64.u32 	%rd1834, %r6244;
	shl.b32 	%r6245, %r1252, 2;
	cvt.u64.u32 	%rd1835, %r6245;
	add.s64 	%rd1836, %rd1834, %rd1835;
	add.s64 	%rd1837, %rd1, %rd1836;
	ld.global.u8 	%rs4495, [%rd1837];
	ld.global.u8 	%rs4494, [%rd1837+1];
	ld.global.u8 	%rs4496, [%rd1837+2];
$L__BB0_1106:
	setp.eq.f64 	%p1938, %fd2, 0d7FF0000000000000;
	st.local.u8 	[%rd69+1], %rs4496;
	and.b16  	%rs2947, %rs4496, 255;
	st.local.u8 	[%rd70+1], %rs4494;
	and.b16  	%rs2948, %rs4494, 255;
	st.local.u8 	[%rd71+1], %rs4495;
	and.b16  	%rs2949, %rs4495, 255;
	cvt.rn.f64.u16 	%fd11080, %rs2947;
	mul.f64 	%fd11081, %fd11080, 0d3FD322D0E5604189;
	cvt.rn.f64.u16 	%fd11082, %rs2948;
	fma.rn.f64 	%fd11083, %fd11082, 0d3FE2C8B439581062, %fd11081;
	cvt.rn.f64.u16 	%fd11084, %rs2949;
	fma.rn.f64 	%fd11085, %fd11084, 0d3FBD2F1A9FBE76C9, %fd11083;
	cvt.rzi.u32.f64 	%r6247, %fd11085;
	st.local.u8 	[%rd72+1], %r6247;
	add.s32 	%r1254, %r1245, %r4281;
	mov.b32 	%r10634, 1;
	mov.f64 	%fd27730, %fd28513;
	@%p1938 bra 	$L__BB0_1110;
	setp.ltu.f64 	%p1939, %fd2, 0d41E0000000000000;
	mov.f64 	%fd27730, %fd28512;
	mov.u32 	%r10633, %r11448;
	@%p1939 bra 	$L__BB0_1109;
	{ // callseq 262, 0
	.param .b64 param0;
	st.param.f64 	[param0], %fd1;
	.param .align 16 .b8 retval0[16];
	call.uni (retval0), 
	__internal_trig_reduction_slowpathd, 
	(
	param0
	);
	ld.param.f64 	%fd27730, [retval0];
	ld.param.b32 	%r10633, [retval0+8];
	} // callseq 262
$L__BB0_1109:
	add.s32 	%r10634, %r10633, 1;
$L__BB0_1110:
	shl.b32 	%r6249, %r10634, 6;
	cvt.u64.u32 	%rd1838, %r6249;
	and.b64  	%rd1839, %rd1838, 64;
	mov.u64 	%rd1840, __cudart_sin_cos_coeffs;
	add.s64 	%rd1841, %rd1840, %rd1839;
	mul.rn.f64 	%fd11087, %fd27730, %fd27730;
	and.b32  	%r6250, %r10634, 1;
	setp.eq.b32 	%p1940, %r6250, 1;
	selp.f64 	%fd11088, 0dBDA8FF8320FD8164, 0d3DE5DB65F9785EBA, %p1940;
	ld.global.nc.v2.f64 	{%fd11089, %fd11090}, [%rd1841];
	fma.rn.f64 	%fd11091, %fd11088, %fd11087, %fd11089;
	fma.rn.f64 	%fd11092, %fd11091, %fd11087, %fd11090;
	ld.global.nc.v2.f64 	{%fd11093, %fd11094}, [%rd1841+16];
	fma.rn.f64 	%fd11095, %fd11092, %fd11087, %fd11093;
	fma.rn.f64 	%fd11096, %fd11095, %fd11087, %fd11094;
	ld.global.nc.v2.f64 	{%fd11097, %fd11098}, [%rd1841+32];
	fma.rn.f64 	%fd11099, %fd11096, %fd11087, %fd11097;
	fma.rn.f64 	%fd11100, %fd11099, %fd11087, %fd11098;
	fma.rn.f64 	%fd11101, %fd11100, %fd27730, %fd27730;
	fma.rn.f64 	%fd11102, %fd11100, %fd11087, 0d3FF0000000000000;
	selp.f64 	%fd11103, %fd11102, %fd11101, %p1940;
	and.b32  	%r6251, %r10634, 2;
	setp.eq.s32 	%p1941, %r6251, 0;
	mov.f64 	%fd11104, 0d0000000000000000;
	sub.f64 	%fd11105, %fd11104, %fd11103;
	selp.f64 	%fd928, %fd11103, %fd11105, %p1941;
	mov.f64 	%fd27731, %fd28514;
	mov.u32 	%r10635, %r11450;
	@%p1 bra 	$L__BB0_1112;
	{ // callseq 263, 0
	.param .b64 param0;
	st.param.f64 	[param0], %fd1;
	.param .align 16 .b8 retval0[16];
	call.uni (retval0), 
	__internal_trig_reduction_slowpathd, 
	(
	param0
	);
	ld.param.f64 	%fd27731, [retval0];
	ld.param.b32 	%r10635, [retval0+8];
	} // callseq 263
$L__BB0_1112:
	shl.b32 	%r6253, %r10635, 6;
	cvt.u64.u32 	%rd1842, %r6253;
	and.b64  	%rd1843, %rd1842, 64;
	mov.u64 	%rd1844, __cudart_sin_cos_coeffs;
	add.s64 	%rd1845, %rd1844, %rd1843;
	mul.rn.f64 	%fd11107, %fd27731, %fd27731;
	and.b32  	%r6254, %r10635, 1;
	setp.eq.b32 	%p1942, %r6254, 1;
	selp.f64 	%fd11108, 0dBDA8FF8320FD8164, 0d3DE5DB65F9785EBA, %p1942;
	ld.global.nc.v2.f64 	{%fd11109, %fd11110}, [%rd1845];
	fma.rn.f64 	%fd11111, %fd11108, %fd11107, %fd11109;
	fma.rn.f64 	%fd11112, %fd11111, %fd11107, %fd11110;
	ld.global.nc.v2.f64 	{%fd11113, %fd11114}, [%rd1845+16];
	fma.rn.f64 	%fd11115, %fd11112, %fd11107, %fd11113;
	fma.rn.f64 	%fd11116, %fd11115, %fd11107, %fd11114;
	ld.global.nc.v2.f64 	{%fd11117, %fd11118}, [%rd1845+32];
	fma.rn.f64 	%fd11119, %fd11116, %fd11107, %fd11117;
	fma.rn.f64 	%fd11120, %fd11119, %fd11107, %fd11118;
	fma.rn.f64 	%fd11121, %fd11120, %fd27731, %fd27731;
	fma.rn.f64 	%fd11122, %fd11120, %fd11107, 0d3FF0000000000000;
	selp.f64 	%fd11123, %fd11122, %fd11121, %p1942;
	and.b32  	%r6255, %r10635, 2;
	setp.eq.s32 	%p1943, %r6255, 0;
	mov.f64 	%fd11124, 0d0000000000000000;
	sub.f64 	%fd11125, %fd11124, %fd11123;
	selp.f64 	%fd11126, %fd11123, %fd11125, %p1943;
	div.s32 	%r6256, %r1254, %r4277;
	max.s32 	%r6257, %r6256, 0;
	min.s32 	%r6258, %r6257, %r9;
	cvt.rn.f64.s32 	%fd11127, %r6258;
	sub.f64 	%fd931, %fd11127, %fd6;
	mul.f64 	%fd11128, %fd931, %fd11126;
	fma.rn.f64 	%fd11129, %fd916, %fd928, %fd11128;
	add.f64 	%fd11130, %fd7, %fd11129;
	mul.f64 	%fd11131, %fd931, %fd928;
	mul.f64 	%fd11132, %fd916, %fd11126;
	sub.f64 	%fd11133, %fd11131, %fd11132;
	add.f64 	%fd11134, %fd8, %fd11133;
	mov.f64 	%fd11135, 0d3FE0000000000000;
	copysign.f64 	%fd11136, %fd11130, %fd11135;
	add.rz.f64 	%fd11137, %fd11130, %fd11136;
	cvt.rzi.f64.f64 	%fd11138, %fd11137;
	cvt.rzi.s32.f64 	%r1261, %fd11138;
	copysign.f64 	%fd11139, %fd11134, %fd11135;
	add.rz.f64 	%fd11140, %fd11134, %fd11139;
	cvt.rzi.f64.f64 	%fd11141, %fd11140;
	cvt.rzi.s32.f64 	%r1262, %fd11141;
	setp.lt.s32 	%p1944, %r1261, 0;
	setp.ge.s32 	%p1945, %r1261, %r4273;
	or.pred  	%p1946, %p1944, %p1945;
	setp.lt.s32 	%p1947, %r1262, 0;
	setp.ge.s32 	%p1948, %r1262, %r4274;
	or.pred  	%p1949, %p1947, %p1948;
	or.pred  	%p1951, %p1946, %p1949;
	mov.b16 	%rs4497, 0;
	mov.u16 	%rs4498, %rs4497;
	mov.u16 	%rs4499, %rs4497;
	@%p1951 bra 	$L__BB0_1114;
	mul.lo.s32 	%r6259, %r1262, %r4275;
	cvt.u64.u32 	%rd1846, %r6259;
	shl.b32 	%r6260, %r1261, 2;
	cvt.u64.u32 	%rd1847, %r6260;
	add.s64 	%rd1848, %rd1846, %rd1847;
	add.s64 	%rd1849, %rd1, %rd1848;
	ld.global.u8 	%rs4498, [%rd1849];
	ld.global.u8 	%rs4497, [%rd1849+1];
	ld.global.u8 	%rs4499, [%rd1849+2];
$L__BB0_1114:
	setp.eq.f64 	%p1952, %fd2, 0d7FF0000000000000;
	st.local.u8 	[%rd69+2], %rs4499;
	and.b16  	%rs2951, %rs4499, 255;
	st.local.u8 	[%rd70+2], %rs4497;
	and.b16  	%rs2952, %rs4497, 255;
	st.local.u8 	[%rd71+2], %rs4498;
	and.b16  	%rs2953, %rs4498, 255;
	cvt.rn.f64.u16 	%fd11142, %rs2951;
	mul.f64 	%fd11143, %fd11142, 0d3FD322D0E5604189;
	cvt.rn.f64.u16 	%fd11144, %rs2952;
	fma.rn.f64 	%fd11145, %fd11144, 0d3FE2C8B439581062, %fd11143;
	cvt.rn.f64.u16 	%fd11146, %rs2953;
	fma.rn.f64 	%fd11147, %fd11146, 0d3FBD2F1A9FBE76C9, %fd11145;
	cvt.rzi.u32.f64 	%r6262, %fd11147;
	st.local.u8 	[%rd72+2], %r6262;
	add.s32 	%r6263, %r1235, %r4280;
	div.s32 	%r6264, %r6263, %r4276;
	max.s32 	%r1263, %r6264, 0;
	mov.b32 	%r10637, 1;
	mov.f64 	%fd27733, %fd28513;
	@%p1952 bra 	$L__BB0_1118;
	setp.ltu.f64 	%p1953, %fd2, 0d41E0000000000000;
	mov.f64 	%fd27733, %fd28512;
	mov.u32 	%r10636, %r11448;
	@%p1953 bra 	$L__BB0_1117;
	{ // callseq 264, 0
	.param .b64 param0;
	st.param.f64 	[param0], %fd1;
	.param .align 16 .b8 retval0[16];
	call.uni (retval0), 
	__internal_trig_reduction_slowpathd, 
	(
	param0
	);
	ld.param.f64 	%fd27733, [retval0];
	ld.param.b32 	%r10636, [retval0+8];
	} // callseq 264
$L__BB0_1117:
	add.s32 	%r10637, %r10636, 1;
$L__BB0_1118:
	shl.b32 	%r6266, %r10637, 6;
	cvt.u64.u32 	%rd1850, %r6266;
	and.b64  	%rd1851, %rd1850, 64;
	mov.u64 	%rd1852, __cudart_sin_cos_coeffs;
	add.s64 	%rd1853, %rd1852, %rd1851;
	mul.rn.f64 	%fd11149, %fd27733, %fd27733;
	and.b32  	%r6267, %r10637, 1;
	setp.eq.b32 	%p1954, %r6267, 1;
	selp.f64 	%fd11150, 0dBDA8FF8320FD8164, 0d3DE5DB65F9785EBA, %p1954;
	ld.global.nc.v2.f64 	{%fd11151, %fd11152}, [%rd1853];
	fma.rn.f64 	%fd11153, %fd11150, %fd11149, %fd11151;
	fma.rn.f64 	%fd11154, %fd11153, %fd11149, %fd11152;
	ld.global.nc.v2.f64 	{%fd11155, %fd11156}, [%rd1853+16];
	fma.rn.f64 	%fd11157, %fd11154, %fd11149, %fd11155;
	fma.rn.f64 	%fd11158, %fd11157, %fd11149, %fd11156;
	ld.global.nc.v2.f64 	{%fd11159, %fd11160}, [%rd1853+32];
	fma.rn.f64 	%fd11161, %fd11158, %fd11149, %fd11159;
	fma.rn.f64 	%fd11162, %fd11161, %fd11149, %fd11160;
	fma.rn.f64 	%fd11163, %fd11162, %fd27733, %fd27733;
	fma.rn.f64 	%fd11164, %fd11162, %fd11149, 0d3FF0000000000000;
	selp.f64 	%fd11165, %fd11164, %fd11163, %p1954;
	and.b32  	%r6268, %r10637, 2;
	setp.eq.s32 	%p1955, %r6268, 0;
	mov.f64 	%fd11166, 0d0000000000000000;
	sub.f64 	%fd11167, %fd11166, %fd11165;
	selp.f64 	%fd935, %fd11165, %fd11167, %p1955;
	mov.f64 	%fd27734, %fd28514;
	mov.u32 	%r10638, %r11450;
	@%p1 bra 	$L__BB0_1120;
	{ // callseq 265, 0
	.param .b64 param0;
	st.param.f64 	[param0], %fd1;
	.param .align 16 .b8 retval0[16];
	call.uni (retval0), 
	__internal_trig_reduction_slowpathd, 
	(
	param0
	);
	ld.param.f64 	%fd27734, [retval0];
	ld.param.b32 	%r10638, [retval0+8];
	} // callseq 265
$L__BB0_1120:
	shl.b32 	%r6270, %r10638, 6;
	cvt.u64.u32 	%rd1854, %r6270;
	and.b64  	%rd1855, %rd1854, 64;
	mov.u64 	%rd1856, __cudart_sin_cos_coeffs;
	add.s64 	%rd1857, %rd1856, %rd1855;
	mul.rn.f64 	%fd11169, %fd27734, %fd27734;
	and.b32  	%r6271, %r10638, 1;
	setp.eq.b32 	%p1956, %r6271, 1;
	selp.f64 	%fd11170, 0dBDA8FF8320FD8164, 0d3DE5DB65F9785EBA, %p1956;
	ld.global.nc.v2.f64 	{%fd11171, %fd11172}, [%rd1857];
	fma.rn.f64 	%fd11173, %fd11170, %fd11169, %fd11171;
	fma.rn.f64 	%fd11174, %fd11173, %fd11169, %fd11172;
	ld.global.nc.v2.f64 	{%fd11175, %fd11176}, [%rd1857+16];
	fma.rn.f64 	%fd11177, %fd11174, %fd11169, %fd11175;
	fma.rn.f64 	%fd11178, %fd11177, %fd11169, %fd11176;
	ld.global.nc.v2.f64 	{%fd11179, %fd11180}, [%rd1857+32];
	fma.rn.f64 	%fd11181, %fd11178, %fd11169, %fd11179;
	fma.rn.f64 	%fd11182, %fd11181, %fd11169, %fd11180;
	fma.rn.f64 	%fd11183, %fd11182, %fd27734, %fd27734;
	fma.rn.f64 	%fd11184, %fd11182, %fd11169, 0d3FF0000000000000;
	selp.f64 	%fd11185, %fd11184, %fd11183, %p1956;
	and.b32  	%r6272, %r10638, 2;
	setp.eq.s32 	%p1957, %r6272, 0;
	mov.f64 	%fd11186, 0d0000000000000000;
	sub.f64 	%fd11187, %fd11186, %fd11185;
	selp.f64 	%fd11188, %fd11185, %fd11187, %p1957;
	min.s32 	%r6273, %r1263, %r8;
	cvt.rn.f64.s32 	%fd11189, %r6273;
	sub.f64 	%fd938, %fd11189, %fd5;
	mul.f64 	%fd11190, %fd917, %fd11188;
	fma.rn.f64 	%fd11191, %fd938, %fd935, %fd11190;
	add.f64 	%fd11192, %fd7, %fd11191;
	mul.f64 	%fd11193, %fd917, %fd935;
	mul.f64 	%fd11194, %fd938, %fd11188;
	sub.f64 	%fd11195, %fd11193, %fd11194;
	add.f64 	%fd11196, %fd8, %fd11195;
	mov.f64 	%fd11197, 0d3FE0000000000000;
	copysign.f64 	%fd11198, %fd11192, %fd11197;
	add.rz.f64 	%fd11199, %fd11192, %fd11198;
	cvt.rzi.f64.f64 	%fd11200, %fd11199;
	cvt.rzi.s32.f64 	%r1270, %fd11200;
	copysign.f64 	%fd11201, %fd11196, %fd11197;
	add.rz.f64 	%fd11202, %fd11196, %fd11201;
	cvt.rzi.f64.f64 	%fd11203, %fd11202;
	cvt.rzi.s32.f64 	%r1271, %fd11203;
	setp.lt.s32 	%p1958, %r1270, 0;
	setp.ge.s32 	%p1959, %r1270, %r4273;
	or.pred  	%p1960, %p1958, %p1959;
	setp.lt.s32 	%p1961, %r1271, 0;
	setp.ge.s32 	%p1962, %r1271, %r4274;
	or.pred  	%p1963, %p1961, %p1962;
	or.pred  	%p1965, %p1960, %p1963;
	mov.b16 	%rs4500, 0;
	mov.u16 	%rs4501, %rs4500;
	mov.u16 	%rs4502, %rs4500;
	@%p1965 bra 	$L__BB0_1122;
	mul.lo.s32 	%r6274, %r1271, %r4275;
	cvt.u64.u32 	%rd1858, %r6274;
	shl.b32 	%r6275, %r1270, 2;
	cvt.u64.u32 	%rd1859, %r6275;
	add.s64 	%rd1860, %rd1858, %rd1859;
	add.s64 	%rd1861, %rd1, %rd1860;
	ld.global.u8 	%rs4501, [%rd1861];
	ld.global.u8 	%rs4500, [%rd1861+1];
	ld.global.u8 	%rs4502, [%rd1861+2];
$L__BB0_1122:
	setp.eq.f64 	%p1966, %fd2, 0d7FF0000000000000;
	st.local.u8 	[%rd69+3], %rs4502;
	and.b16  	%rs2955, %rs4502, 255;
	st.local.u8 	[%rd70+3], %rs4500;
	and.b16  	%rs2956, %rs4500, 255;
	st.local.u8 	[%rd71+3], %rs4501;
	and.b16  	%rs2957, %rs4501, 255;
	cvt.rn.f64.u16 	%fd11204, %rs2955;
	mul.f64 	%fd11205, %fd11204, 0d3FD322D0E5604189;
	cvt.rn.f64.u16 	%fd11206, %rs2956;
	fma.rn.f64 	%fd11207, %fd11206, 0d3FE2C8B439581062, %fd11205;
	cvt.rn.f64.u16 	%fd11208, %rs2957;
	fma.rn.f64 	%fd11209, %fd11208, 0d3FBD2F1A9FBE76C9, %fd11207;
	cvt.rzi.u32.f64 	%r6277, %fd11209;
	st.local.u8 	[%rd72+3], %r6277;
	mov.b32 	%r10640, 1;
	mov.f64 	%fd27736, %fd28513;
	@%p1966 bra 	$L__BB0_1126;
	setp.ltu.f64 	%p1967, %fd2, 0d41E0000000000000;
	mov.f64 	%fd27736, %fd28512;
	mov.u32 	%r10639, %r11448;
	@%p1967 bra 	$L__BB0_1125;
	{ // callseq 266, 0
	.param .b64 param0;
	st.param.f64 	[param0], %fd1;
	.param .align 16 .b8 retval0[16];
	call.uni (retval0), 
	__internal_trig_reduction_slowpathd, 
	(
	param0
	);
	ld.param.f64 	%fd27736, [retval0];
	ld.param.b32 	%r10639, [retval0+8];
	} // callseq 266
$L__BB0_1125:
	add.s32 	%r10640, %r10639, 1;
$L__BB0_1126:
	shl.b32 	%r6279, %r10640, 6;
	cvt.u64.u32 	%rd1862, %r6279;
	and.b64  	%rd1863, %rd1862, 64;
	mov.u64 	%rd1864, __cudart_sin_cos_coeffs;
	add.s64 	%rd1865, %rd1864, %rd1863;
	mul.rn.f64 	%fd11211, %fd27736, %fd27736;
	and.b32  	%r6280, %r10640, 1;
	setp.eq.b32 	%p1968, %r6280, 1;
	selp.f64 	%fd11212, 0dBDA8FF8320FD8164, 0d3DE5DB65F9785EBA, %p1968;
	ld.global.nc.v2.f64 	{%fd11213, %fd11214}, [%rd1865];
	fma.rn.f64 	%fd11215, %fd11212, %fd11211, %fd11213;
	fma.rn.f64 	%fd11216, %fd11215, %fd11211, %fd11214;
	ld.global.nc.v2.f64 	{%fd11217, %fd11218}, [%rd1865+16];
	fma.rn.f64 	%fd11219, %fd11216, %fd11211, %fd11217;
	fma.rn.f64 	%fd11220, %fd11219, %fd11211, %fd11218;
	ld.global.nc.v2.f64 	{%fd11221, %fd11222}, [%rd1865+32];
	fma.rn.f64 	%fd11223, %fd11220, %fd11211, %fd11221;
	fma.rn.f64 	%fd11224, %fd11223, %fd11211, %fd11222;
	fma.rn.f64 	%fd11225, %fd11224, %fd27736, %fd27736;
	fma.rn.f64 	%fd11226, %fd11224, %fd11211, 0d3FF0000000000000;
	selp.f64 	%fd11227, %fd11226, %fd11225, %p1968;
	and.b32  	%r6281, %r10640, 2;
	setp.eq.s32 	%p1969, %r6281, 0;
	mov.f64 	%fd11228, 0d0000000000000000;
	sub.f64 	%fd11229, %fd11228, %fd11227;
	selp.f64 	%fd942, %fd11227, %fd11229, %p1969;
	mov.f64 	%fd27737, %fd28514;
	mov.u32 	%r10641, %r11450;
	@%p1 bra 	$L__BB0_1128;
	{ // callseq 267, 0
	.param .b64 param0;
	st.param.f64 	[param0], %fd1;
	.param .align 16 .b8 retval0[16];
	call.uni (retval0), 
	__internal_trig_reduction_slowpathd, 
	(
	param0
	);
	ld.param.f64 	%fd27737, [retval0];
	ld.param.b32 	%r10641, [retval0+8];
	} // callseq 267
$L__BB0_1128:
	shl.b32 	%r6283, %r10641, 6;
	cvt.u64.u32 	%rd1866, %r6283;
	and.b64  	%rd1867, %rd1866, 64;
	mov.u64 	%rd1868, __cudart_sin_cos_coeffs;
	add.s64 	%rd1869, %rd1868, %rd1867;
	mul.rn.f64 	%fd11231, %fd27737, %fd27737;
	and.b32  	%r6284, %r10641, 1;
	setp.eq.b32 	%p1970, %r6284, 1;
	selp.f64 	%fd11232, 0dBDA8FF8320FD8164, 0d3DE5DB65F9785EBA, %p1970;
	ld.global.nc.v2.f64 	{%fd11233, %fd11234}, [%rd1869];
	fma.rn.f64 	%fd11235, %fd11232, %fd11231, %fd11233;
	fma.rn.f64 	%fd11236, %fd11235, %fd11231, %fd11234;
	ld.global.nc.v2.f64 	{%fd11237, %fd11238}, [%rd1869+16];
	fma.rn.f64 	%fd11239, %fd11236, %fd11231, %fd11237;
	fma.rn.f64 	%fd11240, %fd11239, %fd11231, %fd11238;
	ld.global.nc.v2.f64 	{%fd11241, %fd11242}, [%rd1869+32];
	fma.rn.f64 	%fd11243, %fd11240, %fd11231, %fd11241;
	fma.rn.f64 	%fd11244, %fd11243, %fd11231, %fd11242;
	fma.rn.f64 	%fd11245, %fd11244, %fd27737, %fd27737;
	fma.rn.f64 	%fd11246, %fd11244, %fd11231, 0d3FF0000000000000;
	selp.f64 	%fd11247, %fd11246, %fd11245, %p1970;
	and.b32  	%r6285, %r10641, 2;
	setp.eq.s32 	%p1971, %r6285, 0;
	mov.f64 	%fd11248, 0d0000000000000000;
	sub.f64 	%fd11249, %fd11248, %fd11247;
	selp.f64 	%fd11250, %fd11247, %fd11249, %p1971;
	mul.f64 	%fd11251, %fd924, %fd11250;
	fma.rn.f64 	%fd11252, %fd938, %fd942, %fd11251;
	add.f64 	%fd11253, %fd7, %fd11252;
	mul.f64 	%fd11254, %fd924, %fd942;
	mul.f64 	%fd11255, %fd938, %fd11250;
	sub.f64 	%fd11256, %fd11254, %fd11255;
	add.f64 	%fd11257, %fd8, %fd11256;
	mov.f64 	%fd11258, 0d3FE0000000000000;
	copysign.f64 	%fd11259, %fd11253, %fd11258;
	add.rz.f64 	%fd11260, %fd11253, %fd11259;
	cvt.rzi.f64.f64 	%fd11261, %fd11260;
	cvt.rzi.s32.f64 	%r1278, %fd11261;
	copysign.f64 	%fd11262, %fd11257, %fd11258;
	add.rz.f64 	%fd11263, %fd11257, %fd11262;
	cvt.rzi.f64.f64 	%fd11264, %fd11263;
	cvt.rzi.s32.f64 	%r1279, %fd11264;
	setp.lt.s32 	%p1972, %r1278, 0;
	setp.ge.s32 	%p1973, %r1278, %r4273;
	or.pred  	%p1974, %p1972, %p1973;
	setp.lt.s32 	%p1975, %r1279, 0;
	setp.ge.s32 	%p1976, %r1279, %r4274;
	or.pred  	%p1977, %p1975, %p1976;
	or.pred  	%p1979, %p1974, %p1977;
	mov.b16 	%rs4503, 0;
	mov.u16 	%rs4504, %rs4503;
	mov.u16 	%rs4505, %rs4503;
	@%p1979 bra 	$L__BB0_1130;
	mul.lo.s32 	%r6286, %r1279, %r4275;
	cvt.u64.u32 	%rd1870, %r6286;
	shl.b32 	%r6287, %r1278, 2;
	cvt.u64.u32 	%rd1871, %r6287;
	add.s64 	%rd1872, %rd1870, %rd1871;
	add.s64 	%rd1873, %rd1, %rd1872;
	ld.global.u8 	%rs4504, [%rd1873];
	ld.global.u8 	%rs4503, [%rd1873+1];
	ld.global.u8 	%rs4505, [%rd1873+2];
$L__BB0_1130:
	setp.eq.f64 	%p1980, %fd2, 0d7FF0000000000000;
	st.local.u8 	[%rd69+4], %rs4505;
	and.b16  	%rs2959, %rs4505, 255;
	st.local.u8 	[%rd70+4], %rs4503;
	and.b16  	%rs2960, %rs4503, 255;
	st.local.u8 	[%rd71+4], %rs4504;
	and.b16  	%rs2961, %rs4504, 255;
	cvt.rn.f64.u16 	%fd11265, %rs2959;
	mul.f64 	%fd11266, %fd11265, 0d3FD322D0E5604189;
	cvt.rn.f64.u16 	%fd11267, %rs2960;
	fma.rn.f64 	%fd11268, %fd11267, 0d3FE2C8B439581062, %fd11266;
	cvt.rn.f64.u16 	%fd11269, %rs2961;
	fma.rn.f64 	%fd11270, %fd11269, 0d3FBD2F1A9FBE76C9, %fd11268;
	cvt.rzi.u32.f64 	%r6289, %fd11270;
	st.local.u8 	[%rd72+4], %r6289;
	mov.b32 	%r10643, 1;
	mov.f64 	%fd27739, %fd28513;
	@%p1980 bra 	$L__BB0_1134;
	setp.ltu.f64 	%p1981, %fd2, 0d41E0000000000000;
	mov.f64 	%fd27739, %fd28512;
	mov.u32 	%r10642, %r11448;
	@%p1981 bra 	$L__BB0_1133;
	{ // callseq 268, 0
	.param .b64 param0;
	st.param.f64 	[param0], %fd1;
	.param .align 16 .b8 retval0[16];
	call.uni (retval0), 
	__internal_trig_reduction_slowpathd, 
	(
	param0
	);
	ld.param.f64 	%fd27739, [retval0];
	ld.param.b32 	%r10642, [retval0+8];
	} // callseq 268
$L__BB0_1133:
	add.s32 	%r10643, %r10642, 1;
$L__BB0_1134:
	shl.b32 	%r6291, %r10643, 6;
	cvt.u64.u32 	%rd1874, %r6291;
	and.b64  	%rd1875, %rd1874, 64;
	mov.u64 	%rd1876, __cudart_sin_cos_coeffs;
	add.s64 	%rd1877, %rd1876, %rd1875;
	mul.rn.f64 	%fd11272, %fd27739, %fd27739;
	and.b32  	%r6292, %r10643, 1;
	setp.eq.b32 	%p1982, %r6292, 1;
	selp.f64 	%fd11273, 0dBDA8FF8320FD8164, 0d3DE5DB65F9785EBA, %p1982;
	ld.global.nc.v2.f64 	{%fd11274, %fd11275}, [%rd1877];
	fma.rn.f64 	%fd11276, %fd11273, %fd11272, %fd11274;
	fma.rn.f64 	%fd11277, %fd11276, %fd11272, %fd11275;
	ld.global.nc.v2.f64 	{%fd11278, %fd11279}, [%rd1877+16];
	fma.rn.f64 	%fd11280, %fd11277, %fd11272, %fd11278;
	fma.rn.f64 	%fd11281, %fd11280, %fd11272, %fd11279;
	ld.global.nc.v2.f64 	{%fd11282, %fd11283}, [%rd1877+32];
	fma.rn.f64 	%fd11284, %fd11281, %fd11272, %fd11282;
	fma.rn.f64 	%fd11285, %fd11284, %fd11272, %fd11283;
	fma.rn.f64 	%fd11286, %fd11285, %fd27739, %fd27739;
	fma.rn.f64 	%fd11287, %fd11285, %fd11272, 0d3FF0000000000000;
	selp.f64 	%fd11288, %fd11287, %fd11286, %p1982;
	and.b32  	%r6293, %r10643, 2;
	setp.eq.s32 	%p1983, %r6293, 0;
	mov.f64 	%fd11289, 0d0000000000000000;
	sub.f64 	%fd11290, %fd11289, %fd11288;
	selp.f64 	%fd948, %fd11288, %fd11290, %p1983;
	mov.f64 	%fd27740, %fd28514;
	mov.u32 	%r10644, %r11450;
	@%p1 bra 	$L__BB0_1136;
	{ // callseq 269, 0
	.param .b64 param0;
	st.param.f64 	[param0], %fd1;
	.param .align 16 .b8 retval0[16];
	call.uni (retval0), 
	__internal_trig_reduction_slowpathd, 
	(
	param0
	);
	ld.param.f64 	%fd27740, [retval0];
	ld.param.b32 	%r10644, [retval0+8];
	} // callseq 269
$L__BB0_1136:
	shl.b32 	%r6295, %r10644, 6;
	cvt.u64.u32 	%rd1878, %r6295;
	and.b64  	%rd1879, %rd1878, 64;
	mov.u64 	%rd1880, __cudart_sin_cos_coeffs;
	add.s64 	%rd1881, %rd1880, %rd1879;
	mul.rn.f64 	%fd11292, %fd27740, %fd27740;
	and.b32  	%r6296, %r10644, 1;
	setp.eq.b32 	%p1984, %r6296, 1;
	selp.f64 	%fd11293, 0dBDA8FF8320FD8164, 0d3DE5DB65F9785EBA, %p1984;
	ld.global.nc.v2.f64 	{%fd11294, %fd11295}, [%rd1881];
	fma.rn.f64 	%fd11296, %fd11293, %fd11292, %fd11294;
	fma.rn.f64 	%fd11297, %fd11296, %fd11292, %fd11295;
	ld.global.nc.v2.f64 	{%fd11298, %fd11299}, [%rd1881+16];
	fma.rn.f64 	%fd11300, %fd11297, %fd11292, %fd11298;
	fma.rn.f64 	%fd11301, %fd11300, %fd11292, %fd11299;
	ld.global.nc.v2.f64 	{%fd11302, %fd11303}, [%rd1881+32];
	fma.rn.f64 	%fd11304, %fd11301, %fd11292, %fd11302;
	fma.rn.f64 	%fd11305, %fd11304, %fd11292, %fd11303;
	fma.rn.f64 	%fd11306, %fd11305, %fd27740, %fd27740;
	fma.rn.f64 	%fd11307, %fd11305, %fd11292, 0d3FF0000000000000;
	selp.f64 	%fd11308, %fd11307, %fd11306, %p1984;
	and.b32  	%r6297, %r10644, 2;
	setp.eq.s32 	%p1985, %r6297, 0;
	mov.f64 	%fd11309, 0d0000000000000000;
	sub.f64 	%fd11310, %fd11309, %fd11308;
	selp.f64 	%fd11311, %fd11308, %fd11310, %p1985;
	mul.f64 	%fd11312, %fd931, %fd11311;
	fma.rn.f64 	%fd11313, %fd938, %fd948, %fd11312;
	add.f64 	%fd11314, %fd7, %fd11313;
	mul.f64 	%fd11315, %fd931, %fd948;
	mul.f64 	%fd11316, %fd938, %fd11311;
	sub.f64 	%fd11317, %fd11315, %fd11316;
	add.f64 	%fd11318, %fd8, %fd11317;
	mov.f64 	%fd11319, 0d3FE0000000000000;
	copysign.f64 	%fd11320, %fd11314, %fd11319;
	add.rz.f64 	%fd11321, %fd11314, %fd11320;
	cvt.rzi.f64.f64 	%fd11322, %fd11321;
	cvt.rzi.s32.f64 	%r1286, %fd11322;
	copysign.f64 	%fd11323, %fd11318, %fd11319;
	add.rz.f64 	%fd11324, %fd11318, %fd11323;
	cvt.rzi.f64.f64 	%fd11325, %fd11324;
	cvt.rzi.s32.f64 	%r1287, %fd11325;
	setp.lt.s32 	%p1986, %r1286, 0;
	setp.ge.s32 	%p1987, %r1286, %r4273;
	or.pred  	%p1988, %p1986, %p1987;
	setp.lt.s32 	%p1989, %r1287, 0;
	setp.ge.s32 	%p1990, %r1287, %r4274;
	or.pred  	%p1991, %p1989, %p1990;
	or.pred  	%p1993, %p1988, %p1991;
	mov.b16 	%rs4506, 0;
	mov.u16 	%rs4507, %rs4506;
	mov.u16 	%rs4508, %rs4506;
	@%p1993 bra 	$L__BB0_1138;
	mul.lo.s32 	%r6298, %r1287, %r4275;
	cvt.u64.u32 	%rd1882, %r6298;
	shl.b32 	%r6299, %r1286, 2;
	cvt.u64.u32 	%rd1883, %r6299;
	add.s64 	%rd1884, %rd1882, %rd1883;
	add.s64 	%rd1885, %rd1, %rd1884;
	ld.global.u8 	%rs4507, [%rd1885];
	ld.global.u8 	%rs4506, [%rd1885+1];
	ld.global.u8 	%rs4508, [%rd1885+2];
$L__BB0_1138:
	setp.eq.f64 	%p1994, %fd2, 0d7FF0000000000000;
	st.local.u8 	[%rd69+5], %rs4508;
	and.b16  	%rs2963, %rs4508, 255;
	st.local.u8 	[%rd70+5], %rs4506;
	and.b16  	%rs2964, %rs4506, 255;
	st.local.u8 	[%rd71+5], %rs4507;
	and.b16  	%rs2965, %rs4507, 255;
	cvt.rn.f64.u16 	%fd11326, %rs2963;
	mul.f64 	%fd11327, %fd11326, 0d3FD322D0E5604189;
	cvt.rn.f64.u16 	%fd11328, %rs2964;
	fma.rn.f64 	%fd11329, %fd11328, 0d3FE2C8B439581062, %fd11327;
	cvt.rn.f64.u16 	%fd11330, %rs2965;
	fma.rn.f64 	%fd11331, %fd11330, 0d3FBD2F1A9FBE76C9, %fd11329;
	cvt.rzi.u32.f64 	%r6301, %fd11331;
	st.local.u8 	[%rd72+5], %r6301;
	add.s32 	%r6302, %r1254, %r4281;
	div.s32 	%r6303, %r6302, %r4277;
	max.s32 	%r1288, %r6303, 0;
	mov.b32 	%r10646, 1;
	mov.f64 	%fd27742, %fd28513;
	@%p1994 bra 	$L__BB0_1142;
	setp.ltu.f64 	%p1995, %fd2, 0d41E0000000000000;
	mov.f64 	%fd27742, %fd28512;
	mov.u32 	%r10645, %r11448;
	@%p1995 bra 	$L__BB0_1141;
	{ // callseq 270, 0
	.param .b64 param0;
	st.param.f64 	[param0], %fd1;
	.param .align 16 .b8 retval0[16];
	call.uni (retval0), 
	__internal_trig_reduction_slowpathd, 
	(
	param0
	);
	ld.param.f64 	%fd27742, [retval0];
	ld.param.b32 	%r10645, [retval0+8];
	} // callseq 270
$L__BB0_1141:
	add.s32 	%r10646, %r10645, 1;
$L__BB0_1142:
	shl.b32 	%r6305, %r10646, 6;
	cvt.u64.u32 	%rd1886, %r6305;
	and.b64  	%rd1887, %rd1886, 64;
	mov.u64 	%rd1888, __cudart_sin_cos_coeffs;
	add.s64 	%rd1889, %rd1888, %rd1887;
	mul.rn.f64 	%fd11333, %fd27742, %fd27742;
	and.b32  	%r6306, %r10646, 1;
	setp.eq.b32 	%p1996, %r6306, 1;
	selp.f64 	%fd11334, 0dBDA8FF8320FD8164, 0d3DE5DB65F9785EBA, %p1996;
	ld.global.nc.v2.f64 	{%fd11335, %fd11336}, [%rd1889];
	fma.rn.f64 	%fd11337, %fd11334, %fd11333, %fd11335;
	fma.rn.f64 	%fd11338, %fd11337, %fd11333, %fd11336;
	ld.global.nc.v2.f64 	{%fd11339, %fd11340}, [%rd1889+16];
	fma.rn.f64 	%fd11341, %fd11338, %fd11333, %fd11339;
	fma.rn.f64 	%fd11342, %fd11341, %fd11333, %fd11340;
	ld.global.nc.v2.f64 	{%fd11343, %fd11344}, [%rd1889+32];
	fma.rn.f64 	%fd11345, %fd11342, %fd11333, %fd11343;
	fma.rn.f64 	%fd11346, %fd11345, %fd11333, %fd11344;
	fma.rn.f64 	%fd11347, %fd11346, %fd27742, %fd27742;
	fma.rn.f64 	%fd11348, %fd11346, %fd11333, 0d3FF0000000000000;
	selp.f64 	%fd11349, %fd11348, %fd11347, %p1996;
	and.b32  	%r6307, %r10646, 2;
	setp.eq.s32 	%p1997, %r6307, 0;
	mov.f64 	%fd11350, 0d0000000000000000;
	sub.f64 	%fd11351, %fd11350, %fd11349;
	selp.f64 	%fd954, %fd11349, %fd11351, %p1997;
	mov.f64 	%fd27743, %fd28514;
	mov.u32 	%r10647, %r11450;
	@%p1 bra 	$L__BB0_1144;
	{ // callseq 271, 0
	.param .b64 param0;
	st.param.f64 	[param0], %fd1;
	.param .align 16 .b8 retval0[16];
	call.uni (retval0), 
	__internal_trig_reduction_slowpathd, 
	(
	param0
	);
	ld.param.f64 	%fd27743, [retval0];
	ld.param.b32 	%r10647, [retval0+8];
	} // callseq 271
$L__BB0_1144:
	shl.b32 	%r6309, %r10647, 6;
	cvt.u64.u32 	%rd1890, %r6309;
	and.b64  	%rd1891, %rd1890, 64;
	mov.u64 	%rd1892, __cudart_sin_cos_coeffs;
	add.s64 	%rd1893, %rd1892, %rd1891;
	mul.rn.f64 	%fd11353, %fd27743, %fd27743;
	and.b32  	%r6310, %r10647, 1;
	setp.eq.b32 	%p1998, %r6310, 1;
	selp.f64 	%fd11354, 0dBDA8FF8320FD8164, 0d3DE5DB65F9785EBA, %p1998;
	ld.global.nc.v2.f64 	{%fd11355, %fd11356}, [%rd1893];
	fma.rn.f64 	%fd11357, %fd11354, %fd11353, %fd11355;
	fma.rn.f64 	%fd11358, %fd11357, %fd11353, %fd11356;
	ld.global.nc.v2.f64 	{%fd11359, %fd11360}, [%rd1893+16];
	fma.rn.f64 	%fd11361, %fd11358, %fd11353, %fd11359;
	fma.rn.f64 	%fd11362, %fd11361, %fd11353, %fd11360;
	ld.global.nc.v2.f64 	{%fd11363, %fd11364}, [%rd1893+32];
	fma.rn.f64 	%fd11365, %fd11362, %fd11353, %fd11363;
	fma.rn.f64 	%fd11366, %fd11365, %fd11353, %fd11364;
	fma.rn.f64 	%fd11367, %fd11366, %fd27743, %fd27743;
	fma.rn.f64 	%fd11368, %fd11366, %fd11353, 0d3FF0000000000000;
	selp.f64 	%fd11369, %fd11368, %fd11367, %p1998;
	and.b32  	%r6311, %r10647, 2;
	setp.eq.s32 	%p1999, %r6311, 0;
	mov.f64 	%fd11370, 0d0000000000000000;
	sub.f64 	%fd11371, %fd11370, %fd11369;
	selp.f64 	%fd11372, %fd11369, %fd11371, %p1999;
	min.s32 	%r6312, %r1288, %r9;
	cvt.rn.f64.s32 	%fd11373, %r6312;
	sub.f64 	%fd957, %fd11373, %fd6;
	mul.f64 	%fd11374, %fd957, %fd11372;
	fma.rn.f64 	%fd11375, %fd916, %fd954, %fd11374;
	add.f64 	%fd11376, %fd7, %fd11375;
	mul.f64 	%fd11377, %fd957, %fd954;
	mul.f64 	%fd11378, %fd916, %fd11372;
	sub.f64 	%fd11379, %fd11377, %fd11378;
	add.f64 	%fd11380, %fd8, %fd11379;
	mov.f64 	%fd11381, 0d3FE0000000000000;
	copysign.f64 	%fd11382, %fd11376, %fd11381;
	add.rz.f64 	%fd11383, %fd11376, %fd11382;
	cvt.rzi.f64.f64 	%fd11384, %fd11383;
	cvt.rzi.s32.f64 	%r1295, %fd11384;
	copysign.f64 	%fd11385, %fd11380, %fd11381;
	add.rz.f64 	%fd11386, %fd11380, %fd11385;
	cvt.rzi.f64.f64 	%fd11387, %fd11386;
	cvt.rzi.s32.f64 	%r1296, %fd11387;
	setp.lt.s32 	%p2000, %r1295, 0;
	setp.ge.s32 	%p2001, %r1295, %r4273;
	or.pred  	%p2002, %p2000, %p2001;
	setp.lt.s32 	%p2003, %r1296, 0;
	setp.ge.s32 	%p2004, %r1296, %r4274;
	or.pred  	%p2005, %p2003, %p2004;
	or.pred  	%p2007, %p2002, %p2005;
	mov.b16 	%rs4509, 0;
	mov.u16 	%rs4510, %rs4509;
	mov.u16 	%rs4511, %rs4509;
	@%p2007 bra 	$L__BB0_1146;
	mul.lo.s32 	%r6313, %r1296, %r4275;
	cvt.u64.u32 	%rd1894, %r6313;
	shl.b32 	%r6314, %r1295, 2;
	cvt.u64.u32 	%rd1895, %r6314;
	add.s64 	%rd1896, %rd1894, %rd1895;
	add.s64 	%rd1897, %rd1, %rd1896;
	ld.global.u8 	%rs4510, [%rd1897];
	ld.global.u8 	%rs4509, [%rd1897+1];
	ld.global.u8 	%rs4511, [%rd1897+2];
$L__BB0_1146:
	setp.eq.f64 	%p2008, %fd2, 0d7FF0000000000000;
	st.local.u8 	[%rd69+6], %rs4511;
	and.b16  	%rs2967, %rs4511, 255;
	st.local.u8 	[%rd70+6], %rs4509;
	and.b16  	%rs2968, %rs4509, 255;
	st.local.u8 	[%rd71+6], %rs4510;
	and.b16  	%rs2969, %rs4510, 255;
	cvt.rn.f64.u16 	%fd11388, %rs2967;
	mul.f64 	%fd11389, %fd11388, 0d3FD322D0E5604189;
	cvt.rn.f64.u16 	%fd11390, %rs2968;
	fma.rn.f64 	%fd11391, %fd11390, 0d3FE2C8B439581062, %fd11389;
	cvt.rn.f64.u16 	%fd11392, %rs2969;
	fma.rn.f64 	%fd11393, %fd11392, 0d3FBD2F1A9FBE76C9, %fd11391;
	cvt.rzi.u32.f64 	%r6316, %fd11393;
	st.local.u8 	[%rd72+6], %r6316;
	mov.b32 	%r10649, 1;
	mov.f64 	%fd27745, %fd28513;
	@%p2008 bra 	$L__BB0_1150;
	setp.ltu.f64 	%p2009, %fd2, 0d41E0000000000000;
	mov.f64 	%fd27745, %fd28512;
	mov.u32 	%r10648, %r11448;
	@%p2009 bra 	$L__BB0_1149;
	{ // callseq 272, 0
	.param .b64 param0;
	st.param.f64 	[param0], %fd1;
	.param .align 16 .b8 retval0[16];
	call.uni (retval0), 
	__internal_trig_reduction_slowpathd, 
	(
	param0
	);
	ld.param.f64 	%fd27745, [retval0];
	ld.param.b32 	%r10648, [retval0+8];
	} // callseq 272
$L__BB0_1149:
	add.s32 	%r10649, %r10648, 1;
$L__BB0_1150:
	shl.b32 	%r6318, %r10649, 6;
	cvt.u64.u32 	%rd1898, %r6318;
	and.b64  	%rd1899, %rd1898, 64;
	mov.u64 	%rd1900, __cudart_sin_cos_coeffs;
	add.s64 	%rd1901, %rd1900, %rd1899;
	mul.rn.f64 	%fd11395, %fd27745, %fd27745;
	and.b32  	%r6319, %r10649, 1;
	setp.eq.b32 	%p2010, %r6319, 1;
	selp.f64 	%fd11396, 0dBDA8FF8320FD8164, 0d3DE5DB65F9785EBA, %p2010;
	ld.global.nc.v2.f64 	{%fd11397, %fd11398}, [%rd1901];
	fma.rn.f64 	%fd11399, %fd11396, %fd11395, %fd11397;
	fma.rn.f64 	%fd11400, %fd11399, %fd11395, %fd11398;
	ld.global.nc.v2.f64 	{%fd11401, %fd11402}, [%rd1901+16];
	fma.rn.f64 	%fd11403, %fd11400, %fd11395, %fd11401;
	fma.rn.f64 	%fd11404, %fd11403, %fd11395, %fd11402;
	ld.global.nc.v2.f64 	{%fd11405, %fd11406}, [%rd1901+32];
	fma.rn.f64 	%fd11407, %fd11404, %fd11395, %fd11405;
	fma.rn.f64 	%fd11408, %fd11407, %fd11395, %fd11406;
	fma.rn.f64 	%fd11409, %fd11408, %fd27745, %fd27745;
	fma.rn.f64 	%fd11410, %fd11408, %fd11395, 0d3FF0000000000000;
	selp.f64 	%fd11411, %fd11410, %fd11409, %p2010;
	and.b32  	%r6320, %r10649, 2;
	setp.eq.s32 	%p2011, %r6320, 0;
	mov.f64 	%fd11412, 0d0000000000000000;
	sub.f64 	%fd11413, %fd11412, %fd11411;
	selp.f64 	%fd961, %fd11411, %fd11413, %p2011;
	mov.f64 	%fd27746, %fd28514;
	mov.u32 	%r10650, %r11450;
	@%p1 bra 	$L__BB0_1152;
	{ // callseq 273, 0
	.param .b64 param0;
	st.param.f64 	[param0], %fd1;
	.param .align 16 .b8 retval0[16];
	call.uni (retval0), 
	__internal_trig_reduction_slowpathd, 
	(
	param0
	);
	ld.param.f64 	%fd27746, [retval0];
	ld.param.b32 	%r10650, [retval0+8];
	} // callseq 273
$L__BB0_1152:
	shl.b32 	%r6322, %r10650, 6;
	cvt.u64.u32 	%rd1902, %r6322;
	and.b64  	%rd1903, %rd1902, 64;
	mov.u64 	%rd1904, __cudart_sin_cos_coeffs;
	add.s64 	%rd1905, %rd1904, %rd1903;
	mul.rn.f64 	%fd11415, %fd27746, %fd27746;
	and.b32  	%r6323, %r10650, 1;
	setp.eq.b32 	%p2012, %r6323, 1;
	selp.f64 	%fd11416, 0dBDA8FF8320FD8164, 0d3DE5DB65F9785EBA, %p2012;
	ld.global.nc.v2.f64 	{%fd11417, %fd11418}, [%rd1905];
	fma.rn.f64 	%fd11419, %fd11416, %fd11415, %fd11417;
	fma.rn.f64 	%fd11420, %fd11419, %fd11415, %fd11418;
	ld.global.nc.v2.f64 	{%fd11421, %fd11422}, [%rd1905+16];
	fma.rn.f64 	%fd11423, %fd11420, %fd11415, %fd11421;
	fma.rn.f64 	%fd11424, %fd11423, %fd11415, %fd11422;
	ld.global.nc.v2.f64 	{%fd11425, %fd11426}, [%rd1905+32];
	fma.rn.f64 	%fd11427, %fd11424, %fd11415, %fd11425;
	fma.rn.f64 	%fd11428, %fd11427, %fd11415, %fd11426;
	fma.rn.f64 	%fd11429, %fd11428, %fd27746, %fd27746;
	fma.rn.f64 	%fd11430, %fd11428, %fd11415, 0d3FF0000000000000;
	selp.f64 	%fd11431, %fd11430, %fd11429, %p2012;
	and.b32  	%r6324, %r10650, 2;
	setp.eq.s32 	%p2013, %r6324, 0;
	mov.f64 	%fd11432, 0d0000000000000000;
	sub.f64 	%fd11433, %fd11432, %fd11431;
	selp.f64 	%fd11434, %fd11431, %fd11433, %p2013;
	mul.f64 	%fd11435, %fd957, %fd11434;
	fma.rn.f64 	%fd11436, %fd938, %fd961, %fd11435;
	add.f64 	%fd11437, %fd7, %fd11436;
	mul.f64 	%fd11438, %fd957, %fd961;
	mul.f64 	%fd11439, %fd938, %fd11434;
	sub.f64 	%fd11440, %fd11438, %fd11439;
	add.f64 	%fd11441, %fd8, %fd11440;
	mov.f64 	%fd11442, 0d3FE0000000000000;
	copysign.f64 	%fd11443, %fd11437, %fd11442;
	add.rz.f64 	%fd11444, %fd11437, %fd11443;
	cvt.rzi.f64.f64 	%fd11445, %fd11444;
	cvt.rzi.s32.f64 	%r1303, %fd11445;
	copysign.f64 	%fd11446, %fd11441, %fd11442;
	add.rz.f64 	%fd11447, %fd11441, %fd11446;
	cvt.rzi.f64.f64 	%fd11448, %fd11447;
	cvt.rzi.s32.f64 	%r1304, %fd11448;
	setp.lt.s32 	%p2014, %r1303, 0;
	setp.ge.s32 	%p2015, %r1303, %r4273;
	or.pred  	%p2016, %p2014, %p2015;
	setp.lt.s32 	%p2017, %r1304, 0;
	setp.ge.s32 	%p2018, %r1304, %r4274;
	or.pred  	%p2019, %p2017, %p2018;
	or.pred  	%p2021, %p2016, %p2019;
	mov.b16 	%rs4512, 0;
	mov.u16 	%rs4513, %rs4512;
	mov.u16 	%rs4514, %rs4512;
	@%p2021 bra 	$L__BB0_1154;
	mul.lo.s32 	%r6325, %r1304, %r4275;
	cvt.u64.u32 	%rd1906, %r6325;
	shl.b32 	%r6326, %r1303, 2;
	cvt.u64.u32 	%rd1907, %r6326;
	add.s64 	%rd1908, %rd1906, %rd1907;
	add.s64 	%rd1909, %rd1, %rd1908;
	ld.global.u8 	%rs4513, [%rd1909];
	ld.global.u8 	%rs4512, [%rd1909+1];
	ld.global.u8 	%rs4514, [%rd1909+2];
$L__BB0_1154:
	st.local.u8 	[%rd69+7], %rs4514;
	and.b16  	%rs2971, %rs4514, 255;
	st.local.u8 	[%rd70+7], %rs4512;
	and.b16  	%rs2972, %rs4512, 255;
	st.local.u8 	[%rd71+7], %rs4513;
	and.b16  	%rs2973, %rs4513, 255;
	cvt.rn.f64.u16 	%fd11449, %rs2971;
	mul.f64 	%fd11450, %fd11449, 0d3FD322D0E5604189;
	cvt.rn.f64.u16 	%fd11451, %rs2972;
	fma.rn.f64 	%fd11452, %fd11451, 0d3FE2C8B439581062, %fd11450;
	cvt.rn.f64.u16 	%fd11453, %rs2973;
	fma.rn.f64 	%fd11454, %fd11453, 0d3FBD2F1A9FBE76C9, %fd11452;
	cvt.rzi.u32.f64 	%r6327, %fd11454;
	st.local.u8 	[%rd72+7], %r6327;
	add.s32 	%r10401, %r10401, 8;
$L__BB0_1155:
	sub.s32 	%r6328, 2, %r68;
	setp.ge.s32 	%p2022, %r6328, %r68;
	@%p2022 bra 	$L__BB0_1423;
	xor.b32  	%r6329, %r68, 3;
	add.s32 	%r1307, %r6329, %r1;
	setp.lt.s32 	%p2023, %r1307, 0;
	setp.ge.s32 	%p2024, %r1307, %r4278;
	or.pred  	%p2025, %p2023, %p2024;
	or.pred  	%p2026, %p2025, %p5;
	@%p2026 bra 	$L__BB0_1222;
	setp.eq.f64 	%p2027, %fd2, 0d7FF0000000000000;
	mul.lo.s32 	%r6331, %r1307, %r4280;
	shl.b32 	%r1308, %r6331, 1;
	mul.lo.s32 	%r1309, %r1090, %r4281;
	mov.b32 	%r10653, 1;
	mov.f64 	%fd27748, %fd28513;
	@%p2027 bra 	$L__BB0_1161;
	setp.ltu.f64 	%p2028, %fd2, 0d41E0000000000000;
	mov.f64 	%fd27748, %fd28512;
	mov.u32 	%r10652, %r11448;
	@%p2028 bra 	$L__BB0_1160;
	{ // callseq 274, 0
	.param .b64 param0;
	st.param.f64 	[param0], %fd1;
	.param .align 16 .b8 retval0[16];
	call.uni (retval0), 
	__internal_trig_reduction_slowpathd, 
	(
	param0
	);
	ld.param.f64 	%fd27748, [retval0];
	ld.param.b32 	%r10652, [retval0+8];
	} // callseq 274
$L__BB0_1160:
	add.s32 	%r10653, %r10652, 1;
$L__BB0_1161:
	shl.b32 	%r6333, %r10653, 6;
	cvt.u64.u32 	%rd1910, %r6333;
	and.b64  	%rd1911, %rd1910, 64;
	mov.u64 	%rd1912, __cudart_sin_cos_coeffs;
	add.s64 	%rd1913, %rd1912, %rd1911;
	mul.rn.f64 	%fd11456, %fd27748, %fd27748;
	and.b32  	%r6334, %r10653, 1;
	setp.eq.b32 	%p2029, %r6334, 1;
	selp.f64 	%fd11457, 0dBDA8FF8320FD8164, 0d3DE5DB65F9785EBA, %p2029;
	ld.global.nc.v2.f64 	{%fd11458, %fd11459}, [%rd1913];
	fma.rn.f64 	%fd11460, %fd11457, %fd11456, %fd11458;
	fma.rn.f64 	%fd11461, %fd11460, %fd11456, %fd11459;
	ld.global.nc.v2.f64 	{%fd11462, %fd11463}, [%rd1913+16];
	fma.rn.f64 	%fd11464, %fd11461, %fd11456, %fd11462;
	fma.rn.f64 	%fd11465, %fd11464, %fd11456, %fd11463;
	ld.global.nc.v2.f64 	{%fd11466, %fd11467}, [%rd1913+32];
	fma.rn.f64 	%fd11468, %fd11465, %fd11456, %fd11466;
	fma.rn.f64 	%fd11469, %fd11468, %fd11456, %fd11467;
	fma.rn.f64 	%fd11470, %fd11469, %fd27748, %fd27748;
	fma.rn.f64 	%fd11471, %fd11469, %fd11456, 0d3FF0000000000000;
	selp.f64 	%fd11472, %fd11471, %fd11470, %p2029;
	and.b32  	%r6335, %r10653, 2;
	setp.eq.s32 	%p2030, %r6335, 0;
	mov.f64 	%fd11473, 0d0000000000000000;
	sub.f64 	%fd11474, %fd11473, %fd11472;
	selp.f64 	%fd967, %fd11472, %fd11474, %p2030;
	mov.f64 	%fd27749, %fd28514;
	mov.u32 	%r10654, %r11450;
	@%p1 bra 	$L__BB0_1163;
	{ // callseq 275, 0
	.param .b64 param0;
	st.param.f64 	[param0], %fd1;
	.param .align 16 .b8 retval0[16];
	call.uni (retval0), 
	__internal_trig_reduction_slowpathd, 
	(
	param0
	);
	ld.param.f64 	%fd27749, [retval0];
	ld.param.b32 	%r10654, [retval0+8];
	} // callseq 275
$L__BB0_1163:
	shl.b32 	%r6337, %r10654, 6;
	cvt.u64.u32 	%rd1914, %r6337;
	and.b64  	%rd1915, %rd1914, 64;
	mov.u64 	%rd1916, __cudart_sin_cos_coeffs;
	add.s64 	%rd1917, %rd1916, %rd1915;
	mul.rn.f64 	%fd11476, %fd27749, %fd27749;
	and.b32  	%r6338, %r10654, 1;
	setp.eq.b32 	%p2031, %r6338, 1;
	selp.f64 	%fd11477, 0dBDA8FF8320FD8164, 0d3DE5DB65F9785EBA, %p2031;
	ld.global.nc.v2.f64 	{%fd11478, %fd11479}, [%rd1917];
	fma.rn.f64 	%fd11480, %fd11477, %fd11476, %fd11478;
	fma.rn.f64 	%fd11481, %fd11480, %fd11476, %fd11479;
	ld.global.nc.v2.f64 	{%fd11482, %fd11483}, [%rd1917+16];
	fma.rn.f64 	%fd11484, %fd11481, %fd11476, %fd11482;
	fma.rn.f64 	%fd11485, %fd11484, %fd11476, %fd11483;
	ld.global.nc.v2.f64 	{%fd11486, %fd11487}, [%rd1917+32];
	fma.rn.f64 	%fd11488, %fd11485, %fd11476, %fd11486;
	fma.rn.f64 	%fd11489, %fd11488, %fd11476, %fd11487;
	fma.rn.f64 	%fd11490, %fd11489, %fd27749, %fd27749;
	fma.rn.f64 	%fd11491, %fd11489, %fd11476, 0d3FF0000000000000;
	selp.f64 	%fd11492, %fd11491, %fd11490, %p2031;
	and.b32  	%r6339, %r10654, 2;
	setp.eq.s32 	%p2032, %r6339, 0;
	mov.f64 	%fd11493, 0d0000000000000000;
	sub.f64 	%fd11494, %fd11493, %fd11492;
	selp.f64 	%fd11495, %fd11492, %fd11494, %p2032;
	div.s32 	%r6340, %r1308, %r4276;
	max.s32 	%r6341, %r6340, 0;
	min.s32 	%r6342, %r6341, %r8;
	cvt.rn.f64.s32 	%fd11496, %r6342;
	sub.f64 	%fd970, %fd11496, %fd5;
	div.s32 	%r6343, %r1309, %r4277;
	max.s32 	%r6344, %r6343, 0;
	min.s32 	%r6345, %r6344, %r9;
	cvt.rn.f64.s32 	%fd11497, %r6345;
	sub.f64 	%fd971, %fd11497, %fd6;
	mul.f64 	%fd11498, %fd971, %fd11495;
	fma.rn.f64 	%fd11499, %fd970, %fd967, %fd11498;
	add.f64 	%fd11500, %fd7, %fd11499;
	mul.f64 	%fd11501, %fd971, %fd967;
	mul.f64 	%fd11502, %fd970, %fd11495;
	sub.f64 	%fd11503, %fd11501, %fd11502;
	add.f64 	%fd11504, %fd8, %fd11503;
	mov.f64 	%fd11505, 0d3FE0000000000000;
	copysign.f64 	%fd11506, %fd11500, %fd11505;
	add.rz.f64 	%fd11507, %fd11500, %fd11506;
	cvt.rzi.f64.f64 	%fd11508, %fd11507;
	cvt.rzi.s32.f64 	%r1316, %fd11508;
	copysign.f64 	%fd11509, %fd11504, %fd11505;
	add.rz.f64 	%fd11510, %fd11504, %fd11509;
	cvt.rzi.f64.f64 	%fd11511, %fd11510;
	cvt.rzi.s32.f64 	%r1317, %fd11511;
	setp.lt.s32 	%p2033, %r1316, 0;
	setp.ge.s32 	%p2034, %r1316, %r4273;
	or.pred  	%p2035, %p2033, %p2034;
	setp.lt.s32 	%p2036, %r1317, 0;
	setp.ge.s32 	%p2037, %r1317, %r4274;
	or.pred  	%p2038, %p2036, %p2037;
	or.pred  	%p2040, %p2035, %p2038;
	mov.b16 	%rs4515, 0;
	mov.u16 	%rs4516, %rs4515;
	mov.u16 	%rs4517, %rs4515;
	@%p2040 bra 	$L__BB0_1165;
	mul.lo.s32 	%r6346, %r1317, %r4275;
	cvt.u64.u32 	%rd1918, %r6346;
	shl.b32 	%r6347, %r1316, 2;
	cvt.u64.u32 	%rd1919, %r6347;
	add.s64 	%rd1920, %rd1918, %rd1919;
	add.s64 	%rd1921, %rd1, %rd1920;
	ld.global.u8 	%rs4516, [%rd1921];
	ld.global.u8 	%rs4515, [%rd1921+1];
	ld.global.u8 	%rs4517, [%rd1921+2];
$L__BB0_1165:
	setp.eq.f64 	%p2041, %fd2, 0d7FF0000000000000;
	cvt.u64.u32 	%rd1922, %r10401;
	add.s64 	%rd73, %rd2, %rd1922;
	st.local.u8 	[%rd73], %rs4517;
	and.b16  	%rs2975, %rs4517, 255;
	add.s64 	%rd74, %rd3, %rd1922;
	st.local.u8 	[%rd74], %rs4515;
	and.b16  	%rs2976, %rs4515, 255;
	add.s64 	%rd75, %rd4, %rd1922;
	st.local.u8 	[%rd75], %rs4516;
	and.b16  	%rs2977, %rs4516, 255;
	cvt.rn.f64.u16 	%fd11512, %rs2975;
	mul.f64 	%fd11513, %fd11512, 0d3FD322D0E5604189;
	cvt.rn.f64.u16 	%fd11514, %rs2976;
	fma.rn.f64 	%fd11515, %fd11514, 0d3FE2C8B439581062, %fd11513;
	cvt.rn.f64.u16 	%fd11516, %rs2977;
	fma.rn.f64 	%fd11517, %fd11516, 0d3FBD2F1A9FBE76C9, %fd11515;
	cvt.rzi.u32.f64 	%r6349, %fd11517;
	add.s64 	%rd76, %rd5, %rd1922;
	st.local.u8 	[%rd76], %r6349;
	add.s32 	%r1318, %r1309, %r4281;
	mov.b32 	%r10656, 1;
	mov.f64 	%fd27751, %fd28513;
	@%p2041 bra 	$L__BB0_1169;
	setp.ltu.f64 	%p2042, %fd2, 0d41E0000000000000;
	mov.f64 	%fd27751, %fd28512;
	mov.u32 	%r10655, %r11448;
	@%p2042 bra 	$L__BB0_1168;
	{ // callseq 276, 0
	.param .b64 param0;
	st.param.f64 	[param0], %fd1;
	.param .align 16 .b8 retval0[16];
	call.uni (retval0), 
	__internal_trig_reduction_slowpathd, 
	(
	param0
	);
	ld.param.f64 	%fd27751, [retval0];
	ld.param.b32 	%r10655, [retval0+8];
	} // callseq 276
$L__BB0_1168:
	add.s32 	%r10656, %r10655, 1;
$L__BB0_1169:
	shl.b32 	%r6351, %r10656, 6;
	cvt.u64.u32 	%rd1923, %r6351;
	and.b64  	%rd1924, %rd1923, 64;
	mov.u64 	%rd1925, __cudart_sin_cos_coeffs;
	add.s64 	%rd1926, %rd1925, %rd1924;
	mul.rn.f64 	%fd11519, %fd27751, %fd27751;
	and.b32  	%r6352, %r10656, 1;
	setp.eq.b32 	%p2043, %r6352, 1;
	selp.f64 	%fd11520, 0dBDA8FF8320FD8164, 0d3DE5DB65F9785EBA, %p2043;
	ld.global.nc.v2.f64 	{%fd11521, %fd11522}, [%rd1926];
	fma.rn.f64 	%fd11523, %fd11520, %fd11519, %fd11521;
	fma.rn.f64 	%fd11524, %fd11523, %fd11519, %fd11522;
	ld.global.nc.v2.f64 	{%fd11525, %fd11526}, [%rd1926+16];
	fma.rn.f64 	%fd11527, %fd11524, %fd11519, %fd11525;
	fma.rn.f64 	%fd11528, %fd11527, %fd11519, %fd11526;
	ld.global.nc.v2.f64 	{%fd11529, %fd11530}, [%rd1926+32];
	fma.rn.f64 	%fd11531, %fd11528, %fd11519, %fd11529;
	fma.rn.f64 	%fd11532, %fd11531, %fd11519, %fd11530;
	fma.rn.f64 	%fd11533, %fd11532, %fd27751, %fd27751;
	fma.rn.f64 	%fd11534, %fd11532, %fd11519, 0d3FF0000000000000;
	selp.f64 	%fd11535, %fd11534, %fd11533, %p2043;
	and.b32  	%r6353, %r10656, 2;
	setp.eq.s32 	%p2044, %r6353, 0;
	mov.f64 	%fd11536, 0d0000000000000000;
	sub.f64 	%fd11537, %fd11536, %fd11535;
	selp.f64 	%fd975, %fd11535, %fd11537, %p2044;
	mov.f64 	%fd27752, %fd28514;
	mov.u32 	%r10657, %r11450;
	@%p1 bra 	$L__BB0_1171;
	{ // callseq 277, 0
	.param .b64 param0;
	st.param.f64 	[param0], %fd1;
	.param .align 16 .b8 retval0[16];
	call.uni (retval0), 
	__internal_trig_reduction_slowpathd, 
	(
	param0
	);
	ld.param.f64 	%fd27752, [retval0];
	ld.param.b32 	%r10657, [retval0+8];
	} // callseq 277
$L__BB0_1171:
	shl.b32 	%r6355, %r10657, 6;
	cvt.u64.u32 	%rd1927, %r6355;
	and.b64  	%rd1928, %rd1927, 64;
	mov.u64 	%rd1929, __cudart_sin_cos_coeffs;
	add.s64 	%rd1930, %rd1929, %rd1928;
	mul.rn.f64 	%fd11539, %fd27752, %fd27752;
	and.b32  	%r6356, %r10657, 1;
	setp.eq.b32 	%p2045, %r6356, 1;
	selp.f64 	%fd11540, 0dBDA8FF8320FD8164, 0d3DE5DB65F9785EBA, %p2045;
	ld.global.nc.v2.f64 	{%fd11541, %fd11542}, [%rd1930];
	fma.rn.f64 	%fd11543, %fd11540, %fd11539, %fd11541;
	fma.rn.f64 	%fd11544, %fd11543, %fd11539, %fd11542;
	ld.global.nc.v2.f64 	{%fd11545, %fd11546}, [%rd1930+16];
	fma.rn.f64 	%fd11547, %fd11544, %fd11539, %fd11545;
	fma.rn.f64 	%fd11548, %fd11547, %fd11539, %fd11546;
	ld.global.nc.v2.f64 	{%fd11549, %fd11550}, [%rd1930+32];
	fma.rn.f64 	%fd11551, %fd11548, %fd11539, %fd11549;
	fma.rn.f64 	%fd11552, %fd11551, %fd11539, %fd11550;
	fma.rn.f64 	%fd11553, %fd11552, %fd27752, %fd27752;
	fma.rn.f64 	%fd11554, %fd11552, %fd11539, 0d3FF0000000000000;
	selp.f64 	%fd11555, %fd11554, %fd11553, %p2045;
	and.b32  	%r6357, %r10657, 2;
	setp.eq.s32 	%p2046, %r6357, 0;
	mov.f64 	%fd11556, 0d0000000000000000;
	sub.f64 	%fd11557, %fd11556, %fd11555;
	selp.f64 	%fd11558, %fd11555, %fd11557, %p2046;
	div.s32 	%r6358, %r1318, %r4277;
	max.s32 	%r6359, %r6358, 0;
	min.s32 	%r6360, %r6359, %r9;
	cvt.rn.f64.s32 	%fd11559, %r6360;
	sub.f64 	%fd978, %fd11559, %fd6;
	mul.f64 	%fd11560, %fd978, %fd11558;
	fma.rn.f64 	%fd11561, %fd970, %fd975, %fd11560;
	add.f64 	%fd11562, %fd7, %fd11561;
	mul.f64 	%fd11563, %fd978, %fd975;
	mul.f64 	%fd11564, %fd970, %fd11558;
	sub.f64 	%fd11565, %fd11563, %fd11564;
	add.f64 	%fd11566, %fd8, %fd11565;
	mov.f64 	%fd11567, 0d3FE0000000000000;
	copysign.f64 	%fd11568, %fd11562, %fd11567;
	add.rz.f64 	%fd11569, %fd11562, %fd11568;
	cvt.rzi.f64.f64 	%fd11570, %fd11569;
	cvt.rzi.s32.f64 	%r1325, %fd11570;
	copysign.f64 	%fd11571, %fd11566, %fd11567;
	add.rz.f64 	%fd11572, %fd11566, %fd11571;
	cvt.rzi.f64.f64 	%fd11573, %fd11572;
	cvt.rzi.s32.f64 	%r1326, %fd11573;
	setp.lt.s32 	%p2047, %r1325, 0;
	setp.ge.s32 	%p2048, %r1325, %r4273;
	or.pred  	%p2049, %p2047, %p2048;
	setp.lt.s32 	%p2050, %r1326, 0;
	setp.ge.s32 	%p2051, %r1326, %r4274;
	or.pred  	%p2052, %p2050, %p2051;
	or.pred  	%p2054, %p2049, %p2052;
	mov.b16 	%rs4518, 0;
	mov.u16 	%rs4519, %rs4518;
	mov.u16 	%rs4520, %rs4518;
	@%p2054 bra 	$L__BB0_1173;
	mul.lo.s32 	%r6361, %r1326, %r4275;
	cvt.u64.u32 	%rd1931, %r6361;
	shl.b32 	%r6362, %r1325, 2;
	cvt.u64.u32 	%rd1932, %r6362;
	add.s64 	%rd1933, %rd1931, %rd1932;
	add.s64 	%rd1934, %rd1, %rd1933;
	ld.global.u8 	%rs4519, [%rd1934];
	ld.global.u8 	%rs4518, [%rd1934+1];
	ld.global.u8 	%rs4520, [%rd1934+2];
$L__BB0_1173:
	setp.eq.f64 	%p2055, %fd2, 0d7FF0000000000000;
	st.local.u8 	[%rd73+1], %rs4520;
	and.b16  	%rs2979, %rs4520, 255;
	st.local.u8 	[%rd74+1], %rs4518;
	and.b16  	%rs2980, %rs4518, 255;
	st.local.u8 	[%rd75+1], %rs4519;
	and.b16  	%rs2981, %rs4519, 255;
	cvt.rn.f64.u16 	%fd11574, %rs2979;
	mul.f64 	%fd11575, %fd11574, 0d3FD322D0E5604189;
	cvt.rn.f64.u16 	%fd11576, %rs2980;
	fma.rn.f64 	%fd11577, %fd11576, 0d3FE2C8B439581062, %fd11575;
	cvt.rn.f64.u16 	%fd11578, %rs2981;
	fma.rn.f64 	%fd11579, %fd11578, 0d3FBD2F1A9FBE76C9, %fd11577;
	cvt.rzi.u32.f64 	%r6364, %fd11579;
	st.local.u8 	[%rd76+1], %r6364;
	add.s32 	%r1327, %r1318, %r4281;
	mov.b32 	%r10659, 1;
	mov.f64 	%fd27754, %fd28513;
	@%p2055 bra 	$L__BB0_1177;
	setp.ltu.f64 	%p2056, %fd2, 0d41E0000000000000;
	mov.f64 	%fd27754, %fd28512;
	mov.u32 	%r10658, %r11448;
	@%p2056 bra 	$L__BB0_1176;
	{ // callseq 278, 0
	.param .b64 param0;
	st.param.f64 	[param0], %fd1;
	.param .align 16 .b8 retval0[16];
	call.uni (retval0), 
	__internal_trig_reduction_slowpathd, 
	(
	param0
	);
	ld.param.f64 	%fd27754, [retval0];
	ld.param.b32 	%r10658, [retval0+8];
	} // callseq 278
$L__BB0_1176:
	add.s32 	%r10659, %r10658, 1;
$L__BB0_1177:
	shl.b32 	%r6366, %r10659, 6;
	cvt.u64.u32 	%rd1935, %r6366;
	and.b64  	%rd1936, %rd1935, 64;
	mov.u64 	%rd1937, __cudart_sin_cos_coeffs;
	add.s64 	%rd1938, %rd1937, %rd1936;
	mul.rn.f64 	%fd11581, %fd27754, %fd27754;
	and.b32  	%r6367, %r10659, 1;
	setp.eq.b32 	%p2057, %r6367, 1;
	selp.f64 	%fd11582, 0dBDA8FF8320FD8164, 0d3DE5DB65F9785EBA, %p2057;
	ld.global.nc.v2.f64 	{%fd11583, %fd11584}, [%rd1938];
	fma.rn.f64 	%fd11585, %fd11582, %fd11581, %fd11583;
	fma.rn.f64 	%fd11586, %fd11585, %fd11581, %fd11584;
	ld.global.nc.v2.f64 	{%fd11587, %fd11588}, [%rd1938+16];
	fma.rn.f64 	%fd11589, %fd11586, %fd11581, %fd11587;
	fma.rn.f64 	%fd11590, %fd11589, %fd11581, %fd11588;
	ld.global.nc.v2.f64 	{%fd11591, %fd11592}, [%rd1938+32];
	fma.rn.f64 	%fd11593, %fd11590, %fd11581, %fd11591;
	fma.rn.f64 	%fd11594, %fd11593, %fd11581, %fd11592;
	fma.rn.f64 	%fd11595, %fd11594, %fd27754, %fd27754;
	fma.rn.f64 	%fd11596, %fd11594, %fd11581, 0d3FF0000000000000;
	selp.f64 	%fd11597, %fd11596, %fd11595, %p2057;
	and.b32  	%r6368, %r10659, 2;
	setp.eq.s32 	%p2058, %r6368, 0;
	mov.f64 	%fd11598, 0d0000000000000000;
	sub.f64 	%fd11599, %fd11598, %fd11597;
	selp.f64 	%fd982, %fd11597, %fd11599, %p2058;
	mov.f64 	%fd27755, %fd28514;
	mov.u32 	%r10660, %r11450;
	@%p1 bra 	$L__BB0_1179;
	{ // callseq 279, 0
	.param .b64 param0;
	st.param.f64 	[param0], %fd1;
	.param .align 16 .b8 retval0[16];
	call.uni (retval0), 
	__internal_trig_reduction_slowpathd, 
	(
	param0
	);
	ld.param.f64 	%fd27755, [retval0];
	ld.param.b32 	%r10660, [retval0+8];
	} // callseq 279
$L__BB0_1179:
	shl.b32 	%r6370, %r10660, 6;
	cvt.u64.u32 	%rd1939, %r6370;
	and.b64  	%rd1940, %rd1939, 64;
	mov.u64 	%rd1941, __cudart_sin_cos_coeffs;
	add.s64 	%rd1942, %rd1941, %rd1940;
	mul.rn.f64 	%fd11601, %fd27755, %fd27755;
	and.b32  	%r6371, %r10660, 1;
	setp.eq.b32 	%p2059, %r6371, 1;
	selp.f64 	%fd11602, 0dBDA8FF8320FD8164, 0d3DE5DB65F9785EBA, %p2059;
	ld.global.nc.v2.f64 	{%fd11603, %fd11604}, [%rd1942];
	fma.rn.f64 	%fd11605, %fd11602, %fd11601, %fd11603;
	fma.rn.f64 	%fd11606, %fd11605, %fd11601, %fd11604;
	ld.global.nc.v2.f64 	{%fd11607, %fd11608}, [%rd1942+16];
	fma.rn.f64 	%fd11609, %fd11606, %fd11601, %fd11607;
	fma.rn.f64 	%fd11610, %fd11609, %fd11601, %fd11608;
	ld.global.nc.v2.f64 	{%fd11611, %fd11612}, [%rd1942+32];
	fma.rn.f64 	%fd11613, %fd11610, %fd11601, %fd11611;
	fma.rn.f64 	%fd11614, %fd11613, %fd11601, %fd11612;
	fma.rn.f64 	%fd11615, %fd11614, %fd27755, %fd27755;
	fma.rn.f64 	%fd11616, %fd11614, %fd11601, 0d3FF0000000000000;
	selp.f64 	%fd11617, %fd11616, %fd11615, %p2059;
	and.b32  	%r6372, %r10660, 2;
	setp.eq.s32 	%p2060, %r6372, 0;
	mov.f64 	%fd11618, 0d0000000000000000;
	sub.f64 	%fd11619, %fd11618, %fd11617;
	selp.f64 	%fd11620, %fd11617, %fd11619, %p2060;
	div.s32 	%r6373, %r1327, %r4277;
	max.s32 	%r6374, %r6373, 0;
	min.s32 	%r6375, %r6374, %r9;
	cvt.rn.f64.s32 	%fd11621, %r6375;
	sub.f64 	%fd985, %fd11621, %fd6;
	mul.f64 	%fd11622, %fd985, %fd11620;
	fma.rn.f64 	%fd11623, %fd970, %fd982, %fd11622;
	add.f64 	%fd11624, %fd7, %fd11623;
	mul.f64 	%fd11625, %fd985, %fd982;
	mul.f64 	%fd11626, %fd970, %fd11620;
	sub.f64 	%fd11627, %fd11625, %fd11626;
	add.f64 	%fd11628, %fd8, %fd11627;
	mov.f64 	%fd11629, 0d3FE0000000000000;
	copysign.f64 	%fd11630, %fd11624, %fd11629;
	add.rz.f64 	%fd11631, %fd11624, %fd11630;
	cvt.rzi.f64.f64 	%fd11632, %fd11631;
	cvt.rzi.s32.f64 	%r1334, %fd11632;
	copysign.f64 	%fd11633, %fd11628, %fd11629;
	add.rz.f64 	%fd11634, %fd11628, %fd11633;
	cvt.rzi.f64.f64 	%fd11635, %fd11634;
	cvt.rzi.s32.f64 	%r1335, %fd11635;
	setp.lt.s32 	%p2061, %r1334, 0;
	setp.ge.s32 	%p2062, %r1334, %r4273;
	or.pred  	%p2063, %p2061, %p2062;
	setp.lt.s32 	%p2064, %r1335, 0;
	setp.ge.s32 	%p2065, %r1335, %r4274;
	or.pred  	%p2066, %p2064, %p2065;
	or.pred  	%p2068, %p2063, %p2066;
	mov.b16 	%rs4521, 0;
	mov.u16 	%rs4522, %rs4521;
	mov.u16 	%rs4523, %rs4521;
	@%p2068 bra 	$L__BB0_1181;
	mul.lo.s32 	%r6376, %r1335, %r4275;
	cvt.u64.u32 	%rd1943, %r6376;
	shl.b32 	%r6377, %r1334, 2;
	cvt.u64.u32 	%rd1944, %r6377;
	add.s64 	%rd1945, %rd1943, %rd1944;
	add.s64 	%rd1946, %rd1, %rd1945;
	ld.global.u8 	%rs4522, [%rd1946];
	ld.global.u8 	%rs4521, [%rd1946+1];
	ld.global.u8 	%rs4523, [%rd1946+2];
$L__BB0_1181:
	setp.eq.f64 	%p2069, %fd2, 0d7FF0000000000000;
	st.local.u8 	[%rd73+2], %rs4523;
	and.b16  	%rs2983, %rs4523, 255;
	st.local.u8 	[%rd74+2], %rs4521;
	and.b16  	%rs2984, %rs4521, 255;
	st.local.u8 	[%rd75+2], %rs4522;
	and.b16  	%rs2985, %rs4522, 255;
	cvt.rn.f64.u16 	%fd11636, %rs2983;
	mul.f64 	%fd11637, %fd11636, 0d3FD322D0E5604189;
	cvt.rn.f64.u16 	%fd11638, %rs2984;
	fma.rn.f64 	%fd11639, %fd11638, 0d3FE2C8B439581062, %fd11637;
	cvt.rn.f64.u16 	%fd11640, %rs2985;
	fma.rn.f64 	%fd11641, %fd11640, 0d3FBD2F1A9FBE76C9, %fd11639;
	cvt.rzi.u32.f64 	%r6379, %fd11641;
	st.local.u8 	[%rd76+2], %r6379;
	add.s32 	%r6380, %r1308, %r4280;
	div.s32 	%r6381, %r6380, %r4276;
	max.s32 	%r1336, %r6381, 0;
	mov.b32 	%r10662, 1;
	mov.f64 	%fd27757, %fd28513;
	@%p2069 bra 	$L__BB0_1185;
	setp.ltu.f64 	%p2070, %fd2, 0d41E0000000000000;
	mov.f64 	%fd27757, %fd28512;
	mov.u32 	%r10661, %r11448;
	@%p2070 bra 	$L__BB0_1184;
	{ // callseq 280, 0
	.param .b64 param0;
	st.param.f64 	[param0], %fd1;
	.param .align 16 .b8 retval0[16];
	call.uni (retval0), 
	__internal_trig_reduction_slowpathd, 
	(
	param0
	);
	ld.param.f64 	%fd27757, [retval0];
	ld.param.b32 	%r10661, [retval0+8];
	} // callseq 280
$L__BB0_1184:
	add.s32 	%r10662, %r10661, 1;
$L__BB0_1185:
	shl.b32 	%r6383, %r10662, 6;
	cvt.u64.u32 	%rd1947, %r6383;
	and.b64  	%rd1948, %rd1947, 64;
	mov.u64 	%rd1949, __cudart_sin_cos_coeffs;
	add.s64 	%rd1950, %rd1949, %rd1948;
	mul.rn.f64 	%fd11643, %fd27757, %fd27757;
	and.b32  	%r6384, %r10662, 1;
	setp.eq.b32 	%p2071, %r6384, 1;
	selp.f64 	%fd11644, 0dBDA8FF8320FD8164, 0d3DE5DB65F9785EBA, %p2071;
	ld.global.nc.v2.f64 	{%fd11645, %fd11646}, [%rd1950];
	fma.rn.f64 	%fd11647, %fd11644, %fd11643, %fd11645;
	fma.rn.f64 	%fd11648, %fd11647, %fd11643, %fd11646;
	ld.global.nc.v2.f64 	{%fd11649, %fd11650}, [%rd1950+16];
	fma.rn.f64 	%fd11651, %fd11648, %fd11643, %fd11649;
	fma.rn.f64 	%fd11652, %fd11651, %fd11643, %fd11650;
	ld.global.nc.v2.f64 	{%fd11653, %fd11654}, [%rd1950+32];
	fma.rn.f64 	%fd11655, %fd11652, %fd11643, %fd11653;
	fma.rn.f64 	%fd11656, %fd11655, %fd11643, %fd11654;
	fma.rn.f64 	%fd11657, %fd11656, %fd27757, %fd27757;
	fma.rn.f64 	%fd11658, %fd11656, %fd11643, 0d3FF0000000000000;
	selp.f64 	%fd11659, %fd11658, %fd11657, %p2071;
	and.b32  	%r6385, %r10662, 2;
	setp.eq.s32 	%p2072, %r6385, 0;
	mov.f64 	%fd11660, 0d0000000000000000;
	sub.f64 	%fd11661, %fd11660, %fd11659;
	selp.f64 	%fd989, %fd11659, %fd11661, %p2072;
	mov.f64 	%fd27758, %fd28514;
	mov.u32 	%r10663, %r11450;
	@%p1 bra 	$L__BB0_1187;
	{ // callseq 281, 0
	.param .b64 param0;
	st.param.f64 	[param0], %fd1;
	.param .align 16 .b8 retval0[16];
	call.uni (retval0), 
	__internal_trig_reduction_slowpathd, 
	(
	param0
	);
	ld.param.f64 	%fd27758, [retval0];
	ld.param.b32 	%r10663, [retval0+8];
	} // callseq 281
$L__BB0_1187:
	shl.b32 	%r6387, %r10663, 6;
	cvt.u64.u32 	%rd1951, %r6387;
	and.b64  	%rd1952, %rd1951, 64;
	mov.u64 	%rd1953, __cudart_sin_cos_coeffs;
	add.s64 	%rd1954, %rd1953, %rd1952;
	mul.rn.f64 	%fd11663, %fd27758, %fd27758;
	and.b32  	%r6388, %r10663, 1;
	setp.eq.b32 	%p2073, %r6388, 1;
	selp.f64 	%fd11664, 0dBDA8FF8320FD8164, 0d3DE5DB65F9785EBA, %p2073;
	ld.global.nc.v2.f64 	{%fd11665, %fd11666}, [%rd1954];
	fma.rn.f64 	%fd11667, %fd11664, %fd11663, %fd11665;
	fma.rn.f64 	%fd11668, %fd11667, %fd11663, %fd11666;
	ld.global.nc.v2.f64 	{%fd11669, %fd11670}, [%rd1954+16];
	fma.rn.f64 	%fd11671, %fd11668, %fd11663, %fd11669;
	fma.rn.f64 	%fd11672, %fd11671, %fd11663, %fd11670;
	ld.global.nc.v2.f64 	{%fd11673, %fd11674}, [%rd1954+32];
	fma.rn.f64 	%fd11675, %fd11672, %fd11663, %fd11673;
	fma.rn.f64 	%fd11676, %fd11675, %fd11663, %fd11674;
	fma.rn.f64 	%fd11677, %fd11676, %fd27758, %fd27758;
	fma.rn.f64 	%fd11678, %fd11676, %fd11663, 0d3FF0000000000000;
	selp.f64 	%fd11679, %fd11678, %fd11677, %p2073;
	and.b32  	%r6389, %r10663, 2;
	setp.eq.s32 	%p2074, %r6389, 0;
	mov.f64 	%fd11680, 0d0000000000000000;
	sub.f64 	%fd11681, %fd11680, %fd11679;
	selp.f64 	%fd11682, %fd11679, %fd11681, %p2074;
	min.s32 	%r6390, %r1336, %r8;
	cvt.rn.f64.s32 	%fd11683, %r6390;
	sub.f64 	%fd992, %fd11683, %fd5;
	mul.f64 	%fd11684, %fd971, %fd11682;
	fma.rn.f64 	%fd11685, %fd992, %fd989, %fd11684;
	add.f64 	%fd11686, %fd7, %fd11685;
	mul.f64 	%fd11687, %fd971, %fd989;
	mul.f64 	%fd11688, %fd992, %fd11682;
	sub.f64 	%fd11689, %fd11687, %fd11688;
	add.f64 	%fd11690, %fd8, %fd11689;
	mov.f64 	%fd11691, 0d3FE0000000000000;
	copysign.f64 	%fd11692, %fd11686, %fd11691;
	add.rz.f64 	%fd11693, %fd11686, %fd11692;
	cvt.rzi.f64.f64 	%fd11694, %fd11693;
	cvt.rzi.s32.f64 	%r1343, %fd11694;
	copysign.f64 	%fd11695, %fd11690, %fd11691;
	add.rz.f64 	%fd11696, %fd11690, %fd11695;
	cvt.rzi.f64.f64 	%fd11697, %fd11696;
	cvt.rzi.s32.f64 	%r1344, %fd11697;
	setp.lt.s32 	%p2075, %r1343, 0;
	setp.ge.s32 	%p2076, %r1343, %r4273;
	or.pred  	%p2077, %p2075, %p2076;
	setp.lt.s32 	%p2078, %r1344, 0;
	setp.ge.s32 	%p2079, %r1344, %r4274;
	or.pred  	%p2080, %p2078, %p2079;
	or.pred  	%p2082, %p2077, %p2080;
	mov.b16 	%rs4524, 0;
	mov.u16 	%rs4525, %rs4524;
	mov.u16 	%rs4526, %rs4524;
	@%p2082 bra 	$L__BB0_1189;
	mul.lo.s32 	%r6391, %r1344, %r4275;
	cvt.u64.u32 	%rd1955, %r6391;
	shl.b32 	%r6392, %r1343, 2;
	cvt.u64.u32 	%rd1956, %r6392;
	add.s64 	%rd1957, %rd1955, %rd1956;
	add.s64 	%rd1958, %rd1, %rd1957;
	ld.global.u8 	%rs4525, [%rd1958];
	ld.global.u8 	%rs4524, [%rd1958+1];
	ld.global.u8 	%rs4526, [%rd1958+2];
$L__BB0_1189:
	setp.eq.f64 	%p2083, %fd2, 0d7FF0000000000000;
	st.local.u8 	[%rd73+3], %rs4526;
	and.b16  	%rs2987, %rs4526, 255;
	st.local.u8 	[%rd74+3], %rs4524;
	and.b16  	%rs2988, %rs4524, 255;
	st.local.u8 	[%rd75+3], %rs4525;
	and.b16  	%rs2989, %rs4525, 255;
	cvt.rn.f64.u16 	%fd11698, %rs2987;
	mul.f64 	%fd11699, %fd11698, 0d3FD322D0E5604189;
	cvt.rn.f64.u16 	%fd11700, %rs2988;
	fma.rn.f64 	%fd11701, %fd11700, 0d3FE2C8B439581062, %fd11699;
	cvt.rn.f64.u16 	%fd11702, %rs2989;
	fma.rn.f64 	%fd11703, %fd11702, 0d3FBD2F1A9FBE76C9, %fd11701;
	cvt.rzi.u32.f64 	%r6394, %fd11703;
	st.local.u8 	[%rd76+3], %r6394;
	mov.b32 	%r10665, 1;
	mov.f64 	%fd27760, %fd28513;
	@%p2083 bra 	$L__BB0_1193;
	setp.ltu.f64 	%p2084, %fd2, 0d41E0000000000000;
	mov.f64 	%fd27760, %fd28512;
	mov.u32 	%r10664, %r11448;
	@%p2084 bra 	$L__BB0_1192;
	{ // callseq 282, 0
	.param .b64 param0;
	st.param.f64 	[param0], %fd1;
	.param .align 16 .b8 retval0[16];
	call.uni (retval0), 
	__internal_trig_reduction_slowpathd, 
	(
	param0
	);
	ld.param.f64 	%fd27760, [retval0];
	ld.param.b32 	%r10664, [retval0+8];
	} // callseq 282
$L__BB0_1192:
	add.s32 	%r10665, %r10664, 1;
$L__BB0_1193:
	shl.b32 	%r6396, %r10665, 6;
	cvt.u64.u32 	%rd1959, %r6396;
	and.b64  	%rd1960, %rd1959, 64;
	mov.u64 	%rd1961, __cudart_sin_cos_coeffs;
	add.s64 	%rd1962, %rd1961, %rd1960;
	mul.rn.f64 	%fd11705, %fd27760, %fd27760;
	and.b32  	%r6397, %r10665, 1;
	setp.eq.b32 	%p2085, %r6397, 1;
	selp.f64 	%fd11706, 0dBDA8FF8320FD8164, 0d3DE5DB65F9785EBA, %p2085;
	ld.global.nc.v2.f64 	{%fd11707, %fd11708}, [%rd1962];
	fma.rn.f64 	%fd11709, %fd11706, %fd11705, %fd11707;
	fma.rn.f64 	%fd11710, %fd11709, %fd11705, %fd11708;
	ld.global.nc.v2.f64 	{%fd11711, %fd11712}, [%rd1962+16];
	fma.rn.f64 	%fd11713, %fd11710, %fd11705, %fd11711;
	fma.rn.f64 	%fd11714, %fd11713, %fd11705, %fd11712;
	ld.global.nc.v2.f64 	{%fd11715, %fd11716}, [%rd1962+32];
	fma.rn.f64 	%fd11717, %fd11714, %fd11705, %fd11715;
	fma.rn.f64 	%fd11718, %fd11717, %fd11705, %fd11716;
	fma.rn.f64 	%fd11719, %fd11718, %fd27760, %fd27760;
	fma.rn.f64 	%fd11720, %fd11718, %fd11705, 0d3FF0000000000000;
	selp.f64 	%fd11721, %fd11720, %fd11719, %p2085;
	and.b32  	%r6398, %r10665, 2;
	setp.eq.s32 	%p2086, %r6398, 0;
	mov.f64 	%fd11722, 0d0000000000000000;
	sub.f64 	%fd11723, %fd11722, %fd11721;
	selp.f64 	%fd996, %fd11721, %fd11723, %p2086;
	mov.f64 	%fd27761, %fd28514;
	mov.u32 	%r10666, %r11450;
	@%p1 bra 	$L__BB0_1195;
	{ // callseq 283, 0
	.param .b64 param0;
	st.param.f64 	[param0], %fd1;
	.param .align 16 .b8 retval0[16];
	call.uni (retval0), 
	__internal_trig_reduction_slowpathd, 
	(
	param0
	);
	ld.param.f64 	%fd27761, [retval0];
	ld.param.b32 	%r10666, [retval0+8];
	} // callseq 283
$L__BB0_1195:
	shl.b32 	%r6400, %r10666, 6;
	cvt.u64.u32 	%rd1963, %r6400;
	and.b64  	%rd1964, %rd1963, 64;
	mov.u64 	%rd1965, __cudart_sin_cos_coeffs;
	add.s64 	%rd1966, %rd1965, %rd1964;
	mul.rn.f64 	%fd11725, %fd27761, %fd27761;
	and.b32  	%r6401, %r10666, 1;
	setp.eq.b32 	%p2087, %r6401, 1;
	selp.f64 	%fd11726, 0dBDA8FF8320FD8164, 0d3DE5DB65F9785EBA, %p2087;
	ld.global.nc.v2.f64 	{%fd11727, %fd11728}, [%rd1966];
	fma.rn.f64 	%fd11729, %fd11726, %fd11725, %fd11727;
	fma.rn.f64 	%fd11730, %fd11729, %fd11725, %fd11728;
	ld.global.nc.v2.f64 	{%fd11731, %fd11732}, [%rd1966+16];
	fma.rn.f64 	%fd11733, %fd11730, %fd11725, %fd11731;
	fma.rn.f64 	%fd11734, %fd11733, %fd11725, %fd11732;
	ld.global.nc.v2.f64 	{%fd11735, %fd11736}, [%rd1966+32];
	fma.rn.f64 	%fd11737, %fd11734, %fd11725, %fd11735;
	fma.rn.f64 	%fd11738, %fd11737, %fd11725, %fd11736;
	fma.rn.f64 	%fd11739, %fd11738, %fd27761, %fd27761;
	fma.rn.f64 	%fd11740, %fd11738, %fd11725, 0d3FF0000000000000;
	selp.f64 	%fd11741, %fd11740, %fd11739, %p2087;
	and.b32  	%r6402, %r10666, 2;
	setp.eq.s32 	%p2088, %r6402, 0;
	mov.f64 	%fd11742, 0d0000000000000000;
	sub.f64 	%fd11743, %fd11742, %fd11741;
	selp.f64 	%fd11744, %fd11741, %fd11743, %p2088;
	mul.f64 	%fd11745, %fd978, %fd11744;
	fma.rn.f64 	%fd11746, %fd992, %fd996, %fd11745;
	add.f64 	%fd11747, %fd7, %fd11746;
	mul.f64 	%fd11748, %fd978, %fd996;
	mul.f64 	%fd11749, %fd992, %fd11744;
	sub.f64 	%fd11750, %fd11748, %fd11749;
	add.f64 	%fd11751, %fd8, %fd11750;
	mov.f64 	%fd11752, 0d3FE0000000000000;
	copysign.f64 	%fd11753, %fd11747, %fd11752;
	add.rz.f64 	%fd11754, %fd11747, %fd11753;
	cvt.rzi.f64.f64 	%fd11755, %fd11754;
	cvt.rzi.s32.f64 	%r1351, %fd11755;
	copysign.f64 	%fd11756, %fd11751, %fd11752;
	add.rz.f64 	%fd11757, %fd11751, %fd11756;
	cvt.rzi.f64.f64 	%fd11758, %fd11757;
	cvt.rzi.s32.f64 	%r1352, %fd11758;
	setp.lt.s32 	%p2089, %r1351, 0;
	setp.ge.s32 	%p2090, %r1351, %r4273;
	or.pred  	%p2091, %p2089, %p2090;
	setp.lt.s32 	%p2092, %r1352, 0;
	setp.ge.s32 	%p2093, %r1352, %r4274;
	or.pred  	%p2094, %p2092, %p2093;
	or.pred  	%p2096, %p2091, %p2094;
	mov.b16 	%rs4527, 0;
	mov.u16 	%rs4528, %rs4527;
	mov.u16 	%rs4529, %rs4527;
	@%p2096 bra 	$L__BB0_1197;
	mul.lo.s32 	%r6403, %r1352, %r4275;
	cvt.u64.u32 	%rd1967, %r6403;
	shl.b32 	%r6404, %r1351, 2;
	cvt.u64.u32 	%rd1968, %r6404;
	add.s64 	%rd1969, %rd1967, %rd1968;
	add.s64 	%rd1970, %rd1, %rd1969;
	ld.global.u8 	%rs4528, [%rd1970];
	ld.global.u8 	%rs4527, [%rd1970+1];
	ld.global.u8 	%rs4529, [%rd1970+2];
$L__BB0_1197:
	setp.eq.f64 	%p2097, %fd2, 0d7FF0000000000000;
	st.local.u8 	[%rd73+4], %rs4529;
	and.b16  	%rs2991, %rs4529, 255;
	st.local.u8 	[%rd74+4], %rs4527;
	and.b16  	%rs2992, %rs4527, 255;
	st.local.u8 	[%rd75+4], %rs4528;
	and.b16  	%rs2993, %rs4528, 255;
	cvt.rn.f64.u16 	%fd11759, %rs2991;
	mul.f64 	%fd11760, %fd11759, 0d3FD322D0E5604189;
	cvt.rn.f64.u16 	%fd11761, %rs2992;
	fma.rn.f64 	%fd11762, %fd11761, 0d3FE2C8B439581062, %fd11760;
	cvt.rn.f64.u16 	%fd11763, %rs2993;
	fma.rn.f64 	%fd11764, %fd11763, 0d3FBD2F1A9FBE76C9, %fd11762;
	cvt.rzi.u32.f64 	%r6406, %fd11764;
	st.local.u8 	[%rd76+4], %r6406;
	mov.b32 	%r10668, 1;
	mov.f64 	%fd27763, %fd28513;
	@%p2097 bra 	$L__BB0_1201;
	setp.ltu.f64 	%p2098, %fd2, 0d41E0000000000000;
	mov.f64 	%fd27763, %fd28512;
	mov.u32 	%r10667, %r11448;
	@%p2098 bra 	$L__BB0_1200;
	{ // callseq 284, 0
	.param .b64 param0;
	st.param.f64 	[param0], %fd1;
	.param .align 16 .b8 retval0[16];
	call.uni (retval0), 
	__internal_trig_reduction_slowpathd, 
	(
	param0
	);
	ld.param.f64 	%fd27763, [retval0];
	ld.param.b32 	%r10667, [retval0+8];
	} // callseq 284
$L__BB0_1200:
	add.s32 	%r10668, %r10667, 1;
$L__BB0_1201:
	shl.b32 	%r6408, %r10668, 6;
	cvt.u64.u32 	%rd1971, %r6408;
	and.b64  	%rd1972, %rd1971, 64;
	mov.u64 	%rd1973, __cudart_sin_cos_coeffs;
	add.s64 	%rd1974, %rd1973, %rd1972;
	mul.rn.f64 	%fd11766, %fd27763, %fd27763;
	and.b32  	%r6409, %r10668, 1;
	setp.eq.b32 	%p2099, %r6409, 1;
	selp.f64 	%fd11767, 0dBDA8FF8320FD8164, 0d3DE5DB65F9785EBA, %p2099;
	ld.global.nc.v2.f64 	{%fd11768, %fd11769}, [%rd1974];
	fma.rn.f64 	%fd11770, %fd11767, %fd11766, %fd11768;
	fma.rn.f64 	%fd11771, %fd11770, %fd11766, %fd11769;
	ld.global.nc.v2.f64 	{%fd11772, %fd11773}, [%rd1974+16];
	fma.rn.f64 	%fd11774, %fd11771, %fd11766, %fd11772;
	fma.rn.f64 	%fd11775, %fd11774, %fd11766, %fd11773;
	ld.global.nc.v2.f64 	{%fd11776, %fd11777}, [%rd1974+32];
	fma.rn.f64 	%fd11778, %fd11775, %fd11766, %fd11776;
	fma.rn.f64 	%fd11779, %fd11778, %fd11766, %fd11777;
	fma.rn.f64 	%fd11780, %fd11779, %fd27763, %fd27763;
	fma.rn.f64 	%fd11781, %fd11779, %fd11766, 0d3FF0000000000000;
	selp.f64 	%fd11782, %fd11781, %fd11780, %p2099;
	and.b32  	%r6410, %r10668, 2;
	setp.eq.s32 	%p2100, %r6410, 0;
	mov.f64 	%fd11783, 0d0000000000000000;
	sub.f64 	%fd11784, %fd11783, %fd11782;
	selp.f64 	%fd1002, %fd11782, %fd11784, %p2100;
	mov.f64 	%fd27764, %fd28514;
	mov.u32 	%r10669, %r11450;
	@%p1 bra 	$L__BB0_1203;
	{ // callseq 285, 0
	.param .b64 param0;
	st.param.f64 	[param0], %fd1;
	.param .align 16 .b8 retval0[16];
	call.uni (retval0), 
	__internal_trig_reduction_slowpathd, 
	(
	param0
	);
	ld.param.f64 	%fd27764, [retval0];
	ld.param.b32 	%r10669, [retval0+8];
	} // callseq 285
$L__BB0_1203:
	shl.b32 	%r6412, %r10669, 6;
	cvt.u64.u32 	%rd1975, %r6412;
	and.b64  	%rd1976, %rd1975, 64;
	mov.u64 	%rd1977, __cudart_sin_cos_coeffs;
	add.s64 	%rd1978, %rd1977, %rd1976;
	mul.rn.f64 	%fd11786, %fd27764, %fd27764;
	and.b32  	%r6413, %r10669, 1;
	setp.eq.b32 	%p2101, %r6413, 1;
	selp.f64 	%fd11787, 0dBDA8FF8320FD8164, 0d3DE5DB65F9785EBA, %p2101;
	ld.global.nc.v2.f64 	{%fd11788, %fd11789}, [%rd1978];
	fma.rn.f64 	%fd11790, %fd11787, %fd11786, %fd11788;
	fma.rn.f64 	%fd11791, %fd11790, %fd11786, %fd11789;
	ld.global.nc.v2.f64 	{%fd11792, %fd11793}, [%rd1978+16];
	fma.rn.f64 	%fd11794, %fd11791, %fd11786, %fd11792;
	fma.rn.f64 	%fd11795, %fd11794, %fd11786, %fd11793;
	ld.global.nc.v2.f64 	{%fd11796, %fd11797}, [%rd1978+32];
	fma.rn.f64 	%fd11798, %fd11795, %fd11786, %fd11796;
	fma.rn.f64 	%fd11799, %fd11798, %fd11786, %fd11797;
	fma.rn.f64 	%fd11800, %fd11799, %fd27764, %fd27764;
	fma.rn.f64 	%fd11801, %fd11799, %fd11786, 0d3FF0000000000000;
	selp.f64 	%fd11802, %fd11801, %fd11800, %p2101;
	and.b32  	%r6414, %r10669, 2;
	setp.eq.s32 	%p2102, %r6414, 0;
	mov.f64 	%fd11803, 0d0000000000000000;
	sub.f64 	%fd11804, %fd11803, %fd11802;
	selp.f64 	%fd11805, %fd11802, %fd11804, %p2102;
	mul.f64 	%fd11806, %fd985, %fd11805;
	fma.rn.f64 	%fd11807, %fd992, %fd1002, %fd11806;
	add.f64 	%fd11808, %fd7, %fd11807;
	mul.f64 	%fd11809, %fd985, %fd1002;
	mul.f64 	%fd11810, %fd992, %fd11805;
	sub.f64 	%fd11811, %fd11809, %fd11810;
	add.f64 	%fd11812, %fd8, %fd11811;
	mov.f64 	%fd11813, 0d3FE0000000000000;
	copysign.f64 	%fd11814, %fd11808, %fd11813;
	add.rz.f64 	%fd11815, %fd11808, %fd11814;
	cvt.rzi.f64.f64 	%fd11816, %fd11815;
	cvt.rzi.s32.f64 	%r1359, %fd11816;
	copysign.f64 	%fd11817, %fd11812, %fd11813;
	add.rz.f64 	%fd11818, %fd11812, %fd11817;
	cvt.rzi.f64.f64 	%fd11819, %fd11818;
	cvt.rzi.s32.f64 	%r1360, %fd11819;
	setp.lt.s32 	%p2103, %r1359, 0;
	setp.ge.s32 	%p2104, %r1359, %r4273;
	or.pred  	%p2105, %p2103, %p2104;
	setp.lt.s32 	%p2106, %r1360, 0;
	setp.ge.s32 	%p2107, %r1360, %r4274;
	or.pred  	%p2108, %p2106, %p2107;
	or.pred  	%p2110, %p2105, %p2108;
	mov.b16 	%rs4530, 0;
	mov.u16 	%rs4531, %rs4530;
	mov.u16 	%rs4532, %rs4530;
	@%p2110 bra 	$L__BB0_1205;
	mul.lo.s32 	%r6415, %r1360, %r4275;
	cvt.u64.u32 	%rd1979, %r6415;
	shl.b32 	%r6416, %r1359, 2;
	cvt.u64.u32 	%rd1980, %r6416;
	add.s64 	%rd1981, %rd1979, %rd1980;
	add.s64 	%rd1982, %rd1, %rd1981;
	ld.global.u8 	%rs4531, [%rd1982];
	ld.global.u8 	%rs4530, [%rd1982+1];
	ld.global.u8 	%rs4532, [%rd1982+2];
$L__BB0_1205:
	setp.eq.f64 	%p2111, %fd2, 0d7FF0000000000000;
	st.local.u8 	[%rd73+5], %rs4532;
	and.b16  	%rs2995, %rs4532, 255;
	st.local.u8 	[%rd74+5], %rs4530;
	and.b16  	%rs2996, %rs4530, 255;
	st.local.u8 	[%rd75+5], %rs4531;
	and.b16  	%rs2997, %rs4531, 255;
	cvt.rn.f64.u16 	%fd11820, %rs2995;
	mul.f64 	%fd11821, %fd11820, 0d3FD322D0E5604189;
	cvt.rn.f64.u16 	%fd11822, %rs2996;
	fma.rn.f64 	%fd11823, %fd11822, 0d3FE2C8B439581062, %fd11821;
	cvt.rn.f64.u16 	%fd11824, %rs2997;
	fma.rn.f64 	%fd11825, %fd11824, 0d3FBD2F1A9FBE76C9, %fd11823;
	cvt.rzi.u32.f64 	%r6418, %fd11825;
	st.local.u8 	[%rd76+5], %r6418;
	add.s32 	%r6419, %r1327, %r4281;
	div.s32 	%r6420, %r6419, %r4277;
	max.s32 	%r1361, %r6420, 0;
	mov.b32 	%r10671, 1;
	mov.f64 	%fd27766, %fd28513;
	@%p2111 bra 	$L__BB0_1209;
	setp.ltu.f64 	%p2112, %fd2, 0d41E0000000000000;
	mov.f64 	%fd27766, %fd28512;
	mov.u32 	%r10670, %r11448;
	@%p2112 bra 	$L__BB0_1208;
	{ // callseq 286, 0
	.param .b64 param0;
	st.param.f64 	[param0], %fd1;
	.param .align 16 .b8 retval0[16];
	call.uni (retval0), 
	__internal_trig_reduction_slowpathd, 
	(
	param0
	);
	ld.param.f64 	%fd27766, [retval0];
	ld.param.b32 	%r10670, [retval0+8];
	} // callseq 286
$L__BB0_1208:
	add.s32 	%r10671, %r10670, 1;
$L__BB0_1209:
	shl.b32 	%r6422, %r10671, 6;
	cvt.u64.u32 	%rd1983, %r6422;
	and.b64  	%rd1984, %rd1983, 64;
	mov.u64 	%rd1985, __cudart_sin_cos_coeffs;
	add.s64 	%rd1986, %rd1985, %rd1984;
	mul.rn.f64 	%fd11827, %fd27766, %fd27766;
	and.b32  	%r6423, %r10671, 1;
	setp.eq.b32 	%p2113, %r6423, 1;
	selp.f64 	%fd11828, 0dBDA8FF8320FD8164, 0d3DE5DB65F9785EBA, %p2113;
	ld.global.nc.v2.f64 	{%fd11829, %fd11830}, [%rd1986];
	fma.rn.f64 	%fd11831, %fd11828, %fd11827, %fd11829;
	fma.rn.f64 	%fd11832, %fd11831, %fd11827, %fd11830;
	ld.global.nc.v2.f64 	{%fd11833, %fd11834}, [%rd1986+16];
	fma.rn.f64 	%fd11835, %fd11832, %fd11827, %fd11833;
	fma.rn.f64 	%fd11836, %fd11835, %fd11827, %fd11834;
	ld.global.nc.v2.f64 	{%fd11837, %fd11838}, [%rd1986+32];
	fma.rn.f64 	%fd11839, %fd11836, %fd11827, %fd11837;
	fma.rn.f64 	%fd11840, %fd11839, %fd11827, %fd11838;
	fma.rn.f64 	%fd11841, %fd11840, %fd27766, %fd27766;
	fma.rn.f64 	%fd11842, %fd11840, %fd11827, 0d3FF0000000000000;
	selp.f64 	%fd11843, %fd11842, %fd11841, %p2113;
	and.b32  	%r6424, %r10671, 2;
	setp.eq.s32 	%p2114, %r6424, 0;
	mov.f64 	%fd11844, 0d0000000000000000;
	sub.f64 	%fd11845, %fd11844, %fd11843;
	selp.f64 	%fd1008, %fd11843, %fd11845, %p2114;
	mov.f64 	%fd27767, %fd28514;
	mov.u32 	%r10672, %r11450;
	@%p1 bra 	$L__BB0_1211;
	{ // callseq 287, 0
	.param .b64 param0;
	st.param.f64 	[param0], %fd1;
	.param .align 16 .b8 retval0[16];
	call.uni (retval0), 
	__internal_trig_reduction_slowpathd, 
	(
	param0
	);
	ld.param.f64 	%fd27767, [retval0];
	ld.param.b32 	%r10672, [retval0+8];
	} // callseq 287
$L__BB0_1211:
	shl.b32 	%r6426, %r10672, 6;
	cvt.u64.u32 	%rd1987, %r6426;
	and.b64  	%rd1988, %rd1987, 64;
	mov.u64 	%rd1989, __cudart_sin_cos_coeffs;
	add.s64 	%rd1990, %rd1989, %rd1988;
	mul.rn.f64 	%fd11847, %fd27767, %fd27767;
	and.b32  	%r6427, %r10672, 1;
	setp.eq.b32 	%p2115, %r6427, 1;
	selp.f64 	%fd11848, 0dBDA8FF8320FD8164, 0d3DE5DB65F9785EBA, %p2115;
	ld.global.nc.v2.f64 	{%fd11849, %fd11850}, [%rd1990];
	fma.rn.f64 	%fd11851, %fd11848, %fd11847, %fd11849;
	fma.rn.f64 	%fd11852, %fd11851, %fd11847, %fd11850;
	ld.global.nc.v2.f64 	{%fd11853, %fd11854}, [%rd1990+16];
	fma.rn.f64 	%fd11855, %fd11852, %fd11847, %fd11853;
	fma.rn.f64 	%fd11856, %fd11855, %fd11847, %fd11854;
	ld.global.nc.v2.f64 	{%fd11857, %fd11858}, [%rd1990+32];
	fma.rn.f64 	%fd11859, %fd11856, %fd11847, %fd11857;
	fma.rn.f64 	%fd11860, %fd11859, %fd11847, %fd11858;
	fma.rn.f64 	%fd11861, %fd11860, %fd27767, %fd27767;
	fma.rn.f64 	%fd11862, %fd11860, %fd11847, 0d3FF0000000000000;
	selp.f64 	%fd11863, %fd11862, %fd11861, %p2115;
	and.b32  	%r6428, %r10672, 2;
	setp.eq.s32 	%p2116, %r6428, 0;
	mov.f64 	%fd11864, 0d0000000000000000;
	sub.f64 	%fd11865, %fd11864, %fd11863;
	selp.f64 	%fd11866, %fd11863, %fd11865, %p2116;
	min.s32 	%r6429, %r1361, %r9;
	cvt.rn.f64.s32 	%fd11867, %r6429;
	sub.f64 	%fd1011, %fd11867, %fd6;
	mul.f64 	%fd11868, %fd1011, %fd11866;
	fma.rn.f64 	%fd11869, %fd970, %fd1008, %fd11868;
	add.f64 	%fd11870, %fd7, %fd11869;
	mul.f64 	%fd11871, %fd1011, %fd1008;
	mul.f64 	%fd11872, %fd970, %fd11866;
	sub.f64 	%fd11873, %fd11871, %fd11872;
	add.f64 	%fd11874, %fd8, %fd11873;
	mov.f64 	%fd11875, 0d3FE0000000000000;
	copysign.f64 	%fd11876, %fd11870, %fd11875;
	add.rz.f64 	%fd11877, %fd11870, %fd11876;
	cvt.rzi.f64.f64 	%fd11878, %fd11877;
	cvt.rzi.s32.f64 	%r1368, %fd11878;
	copysign.f64 	%fd11879, %fd11874, %fd11875;
	add.rz.f64 	%fd11880, %fd11874, %fd11879;
	cvt.rzi.f64.f64 	%fd11881, %fd11880;
	cvt.rzi.s32.f64 	%r1369, %fd11881;
	setp.lt.s32 	%p2117, %r1368, 0;
	setp.ge.s32 	%p2118, %r1368, %r4273;
	or.pred  	%p2119, %p2117, %p2118;
	setp.lt.s32 	%p2120, %r1369, 0;
	setp.ge.s32 	%p2121, %r1369, %r4274;
	or.pred  	%p2122, %p2120, %p2121;
	or.pred  	%p2124, %p2119, %p2122;
	mov.b16 	%rs4533, 0;
	mov.u16 	%rs4534, %rs4533;
	mov.u16 	%rs4535, %rs4533;
	@%p2124 bra 	$L__BB0_1213;
	mul.lo.s32 	%r6430, %r1369, %r4275;
	cvt.u64.u32 	%rd1991, %r6430;
	shl.b32 	%r6431, %r1368, 2;
	cvt.u64.u32 	%rd1992, %r6431;
	add.s64 	%rd1993, %rd1991, %rd1992;
	add.s64 	%rd1994, %rd1, %rd1993;
	ld.global.u8 	%rs4534, [%rd1994];
	ld.global.u8 	%rs4533, [%rd1994+1];
	ld.global.u8 	%rs4535, [%rd1994+2];
$L__BB0_1213:
	setp.eq.f64 	%p2125, %fd2, 0d7FF0000000000000;
	st.local.u8 	[%rd73+6], %rs4535;
	and.b16  	%rs2999, %rs4535, 255;
	st.local.u8 	[%rd74+6], %rs4533;
	and.b16  	%rs3000, %rs4533, 255;
	st.local.u8 	[%rd75+6], %rs4534;
	and.b16  	%rs3001, %rs4534, 255;
	cvt.rn.f64.u16 	%fd11882, %rs2999;
	mul.f64 	%fd11883, %fd11882, 0d3FD322D0E5604189;
	cvt.rn.f64.u16 	%fd11884, %rs3000;
	fma.rn.f64 	%fd11885, %fd11884, 0d3FE2C8B439581062, %fd11883;
	cvt.rn.f64.u16 	%fd11886, %rs3001;
	fma.rn.f64 	%fd11887, %fd11886, 0d3FBD2F1A9FBE76C9, %fd11885;
	cvt.rzi.u32.f64 	%r6433, %fd11887;
	st.local.u8 	[%rd76+6], %r6433;
	mov.b32 	%r10674, 1;
	mov.f64 	%fd27769, %fd28513;
	@%p2125 bra 	$L__BB0_1217;
	setp.ltu.f64 	%p2126, %fd2, 0d41E0000000000000;
	mov.f64 	%fd27769, %fd28512;
	mov.u32 	%r10673, %r11448;
	@%p2126 bra 	$L__BB0_1216;
	{ // callseq 288, 0
	.param .b64 param0;
	st.param.f64 	[param0], %fd1;
	.param .align 16 .b8 retval0[16];
	call.uni (retval0), 
	__internal_trig_reduction_slowpathd, 
	(
	param0
	);
	ld.param.f64 	%fd27769, [retval0];
	ld.param.b32 	%r10673, [retval0+8];
	} // callseq 288
$L__BB0_1216:
	add.s32 	%r10674, %r10673, 1;
$L__BB0_1217:
	shl.b32 	%r6435, %r10674, 6;
	cvt.u64.u32 	%rd1995, %r6435;
	and.b64  	%rd1996, %rd1995, 64;
	mov.u64 	%rd1997, __cudart_sin_cos_coeffs;
	add.s64 	%rd1998, %rd1997, %rd1996;
	mul.rn.f64 	%fd11889, %fd27769, %fd27769;
	and.b32  	%r6436, %r10674, 1;
	setp.eq.b32 	%p2127, %r6436, 1;
	selp.f64 	%fd11890, 0dBDA8FF8320FD8164, 0d3DE5DB65F9785EBA, %p2127;
	ld.global.nc.v2.f64 	{%fd11891, %fd11892}, [%rd1998];
	fma.rn.f64 	%fd11893, %fd11890, %fd11889, %fd11891;
	fma.rn.f64 	%fd11894, %fd11893, %fd11889, %fd11892;
	ld.global.nc.v2.f64 	{%fd11895, %fd11896}, [%rd1998+16];
	fma.rn.f64 	%fd11897, %fd11894, %fd11889, %fd11895;
	fma.rn.f64 	%fd11898, %fd11897, %fd11889, %fd11896;
	ld.global.nc.v2.f64 	{%fd11899, %fd11900}, [%rd1998+32];
	fma.rn.f64 	%fd11901, %fd11898, %fd11889, %fd11899;
	fma.rn.f64 	%fd11902, %fd11901, %fd11889, %fd11900;
	fma.rn.f64 	%fd11903, %fd11902, %fd27769, %fd27769;
	fma.rn.f64 	%fd11904, %fd11902, %fd11889, 0d3FF0000000000000;
	selp.f64 	%fd11905, %fd11904, %fd11903, %p2127;
	and.b32  	%r6437, %r10674, 2;
	setp.eq.s32 	%p2128, %r6437, 0;
	mov.f64 	%fd11906, 0d0000000000000000;
	sub.f64 	%fd11907, %fd11906, %fd11905;
	selp.f64 	%fd1015, %fd11905, %fd11907, %p2128;
	mov.f64 	%fd27770, %fd28514;
	mov.u32 	%r10675, %r11450;
	@%p1 bra 	$L__BB0_1219;
	{ // callseq 289, 0
	.param .b64 param0;
	st.param.f64 	[param0], %fd1;
	.param .align 16 .b8 retval0[16];
	call.uni (retval0), 
	__internal_trig_reduction_slowpathd, 
	(
	param0
	);
	ld.param.f64 	%fd27770, [retval0];
	ld.param.b32 	%r10675, [retval0+8];
	} // callseq 289
$L__BB0_1219:
	shl.b32 	%r6439, %r10675, 6;
	cvt.u64.u32 	%rd1999, %r6439;
	and.b64  	%rd2000, %rd1999, 64;
	mov.u64 	%rd2001, __cudart_sin_cos_coeffs;
	add.s64 	%rd2002, %rd2001, %rd2000;
	mul.rn.f64 	%fd11909, %fd27770, %fd27770;
	and.b32  	%r6440, %r10675, 1;
	setp.eq.b32 	%p2129, %r6440, 1;
	selp.f64 	%fd11910, 0dBDA8FF8320FD8164, 0d3DE5DB65F9785EBA, %p2129;
	ld.global.nc.v2.f64 	{%fd11911, %fd11912}, [%rd2002];
	fma.rn.f64 	%fd11913, %fd11910, %fd11909, %fd11911;
	fma.rn.f64 	%fd11914, %fd11913, %fd11909, %fd11912;
	ld.global.nc.v2.f64 	{%fd11915, %fd11916}, [%rd2002+16];
	fma.rn.f64 	%fd11917, %fd11914, %fd11909, %fd11915;
	fma.rn.f64 	%fd11918, %fd11917, %fd11909, %fd11916;
	ld.global.nc.v2.f64 	{%fd11919, %fd11920}, [%rd2002+32];
	fma.rn.f64 	%fd11921, %fd11918, %fd11909, %fd11919;
	fma.rn.f64 	%fd11922, %fd11921, %fd11909, %fd11920;
	fma.rn.f64 	%fd11923, %fd11922, %fd27770, %fd27770;
	fma.rn.f64 	%fd11924, %fd11922, %fd11909, 0d3FF0000000000000;
	selp.f64 	%fd11925, %fd11924, %fd11923, %p2129;
	and.b32  	%r6441, %r10675, 2;
	setp.eq.s32 	%p2130, %r6441, 0;
	mov.f64 	%fd11926, 0d0000000000000000;
	sub.f64 	%fd11927, %fd11926, %fd11925;
	selp.f64 	%fd11928, %fd11925, %fd11927, %p2130;
	mul.f64 	%fd11929, %fd1011, %fd11928;
	fma.rn.f64 	%fd11930, %fd992, %fd1015, %fd11929;
	add.f64 	%fd11931, %fd7, %fd11930;
	mul.f64 	%fd11932, %fd1011, %fd1015;
	mul.f64 	%fd11933, %fd992, %fd11928;
	sub.f64 	%fd11934, %fd11932, %fd11933;
	add.f64 	%fd11935, %fd8, %fd11934;
	mov.f64 	%fd11936, 0d3FE0000000000000;
	copysign.f64 	%fd11937, %fd11931, %fd11936;
	add.rz.f64 	%fd11938, %fd11931, %fd11937;
	cvt.rzi.f64.f64 	%fd11939, %fd11938;
	cvt.rzi.s32.f64 	%r1376, %fd11939;
	copysign.f64 	%fd11940, %fd11935, %fd11936;
	add.rz.f64 	%fd11941, %fd11935, %fd11940;
	cvt.rzi.f64.f64 	%fd11942, %fd11941;
	cvt.rzi.s32.f64 	%r1377, %fd11942;
	setp.lt.s32 	%p2131, %r1376, 0;
	setp.ge.s32 	%p2132, %r1376, %r4273;
	or.pred  	%p2133, %p2131, %p2132;
	setp.lt.s32 	%p2134, %r1377, 0;
	setp.ge.s32 	%p2135, %r1377, %r4274;
	or.pred  	%p2136, %p2134, %p2135;
	or.pred  	%p2138, %p2133, %p2136;
	mov.b16 	%rs4536, 0;
	mov.u16 	%rs4537, %rs4536;
	mov.u16 	%rs4538, %rs4536;
	@%p2138 bra 	$L__BB0_1221;
	mul.lo.s32 	%r6442, %r1377, %r4275;
	cvt.u64.u32 	%rd2003, %r6442;
	shl.b32 	%r6443, %r1376, 2;
	cvt.u64.u32 	%rd2004, %r6443;
	add.s64 	%rd2005, %rd2003, %rd2004;
	add.s64 	%rd2006, %rd1, %rd2005;
	ld.global.u8 	%rs4537, [%rd2006];
	ld.global.u8 	%rs4536, [%rd2006+1];
	ld.global.u8 	%rs4538, [%rd2006+2];
$L__BB0_1221:
	st.local.u8 	[%rd73+7], %rs4538;
	and.b16  	%rs3003, %rs4538, 255;
	st.local.u8 	[%rd74+7], %rs4536;
	and.b16  	%rs3004, %rs4536, 255;
	st.local.u8 	[%rd75+7], %rs4537;
	and.b16  	%rs3005, %rs4537, 255;
	cvt.rn.f64.u16 	%fd11943, %rs3003;
	mul.f64 	%fd11944, %fd11943, 0d3FD322D0E5604189;
	cvt.rn.f64.u16 	%fd11945, %rs3004;
	fma.rn.f64 	%fd11946, %fd11945, 0d3FE2C8B439581062, %fd11944;
	cvt.rn.f64.u16 	%fd11947, %rs3005;
	fma.rn.f64 	%fd11948, %fd11947, 0d3FBD2F1A9FBE76C9, %fd11946;
	cvt.rzi.u32.f64 	%r6444, %fd11948;
	st.local.u8 	[%rd76+7], %r6444;
	add.s32 	%r10401, %r10401, 8;
$L__BB0_1222:
	xor.b32  	%r6445, %r68, 3;
	setp.ge.u32 	%p2139, %r6445, %r68;
	@%p2139 bra 	$L__BB0_1423;
	add.s32 	%r1380, %r142, 3;
	setp.lt.s32 	%p2140, %r1380, 0;
	setp.ge.s32 	%p2141, %r1380, %r4278;
	or.pred  	%p2142, %p2140, %p2141;
	or.pred  	%p2143, %p2142, %p5;
	@%p2143 bra 	$L__BB0_1289;
	setp.eq.f64 	%p2144, %fd2, 0d7FF0000000000000;
	mul.lo.s32 	%r6447, %r1380, %r4280;
	shl.b32 	%r1381, %r6447, 1;
	mul.lo.s32 	%r1382, %r1090, %r4281;
	mov.b32 	%r10678, 1;
	mov.f64 	%fd27772, %fd28513;
	@%p2144 bra 	$L__BB0_1228;
	setp.ltu.f64 	%p2145, %fd2, 0d41E0000000000000;
	mov.f64 	%fd27772, %fd28512;
	mov.u32 	%r10677, %r11448;
	@%p2145 bra 	$L__BB0_1227;
	{ // callseq 290, 0
	.param .b64 param0;
	st.param.f64 	[param0], %fd1;
	.param .align 16 .b8 retval0[16];
	call.uni (retval0), 
	__internal_trig_reduction_slowpathd, 
	(
	param0
	);
	ld.param.f64 	%fd27772, [retval0];
	ld.param.b32 	%r10677, [retval0+8];
	} // callseq 290
$L__BB0_1227:
	add.s32 	%r10678, %r10677, 1;
$L__BB0_1228:
	shl.b32 	%r6449, %r10678, 6;
	cvt.u64.u32 	%rd2007, %r6449;
	and.b64  	%rd2008, %rd2007, 64;
	mov.u64 	%rd2009, __cudart_sin_cos_coeffs;
	add.s64 	%rd2010, %rd2009, %rd2008;
	mul.rn.f64 	%fd11950, %fd27772, %fd27772;
	and.b32  	%r6450, %r10678, 1;
	setp.eq.b32 	%p2146, %r6450, 1;
	selp.f64 	%fd11951, 0dBDA8FF8320FD8164, 0d3DE5DB65F9785EBA, %p2146;
	ld.global.nc.v2.f64 	{%fd11952, %fd11953}, [%rd2010];
	fma.rn.f64 	%fd11954, %fd11951, %fd11950, %fd11952;
	fma.rn.f64 	%fd11955, %fd11954, %fd11950, %fd11953;
	ld.global.nc.v2.f64 	{%fd11956, %fd11957}, [%rd2010+16];
	fma.rn.f64 	%fd11958, %fd11955, %fd11950, %fd11956;
	fma.rn.f64 	%fd11959, %fd11958, %fd11950, %fd11957;
	ld.global.nc.v2.f64 	{%fd11960, %fd11961}, [%rd2010+32];
	fma.rn.f64 	%fd11962, %fd11959, %fd11950, %fd11960;
	fma.rn.f64 	%fd11963, %fd11962, %fd11950, %fd11961;
	fma.rn.f64 	%fd11964, %fd11963, %fd27772, %fd27772;
	fma.rn.f64 	%fd11965, %fd11963, %fd11950, 0d3FF0000000000000;
	selp.f64 	%fd11966, %fd11965, %fd11964, %p2146;
	and.b32  	%r6451, %r10678, 2;
	setp.eq.s32 	%p2147, %r6451, 0;
	mov.f64 	%fd11967, 0d0000000000000000;
	sub.f64 	%fd11968, %fd11967, %fd11966;
	selp.f64 	%fd1021, %fd11966, %fd11968, %p2147;
	mov.f64 	%fd27773, %fd28514;
	mov.u32 	%r10679, %r11450;
	@%p1 bra 	$L__BB0_1230;
	{ // callseq 291, 0
	.param .b64 param0;
	st.param.f64 	[param0], %fd1;
	.param .align 16 .b8 retval0[16];
	call.uni (retval0), 
	__internal_trig_reduction_slowpathd, 
	(
	param0
	);
	ld.param.f64 	%fd27773, [retval0];
	ld.param.b32 	%r10679, [retval0+8];
	} // callseq 291
$L__BB0_1230:
	shl.b32 	%r6453, %r10679, 6;
	cvt.u64.u32 	%rd2011, %r6453;
	and.b64  	%rd2012, %rd2011, 64;
	mov.u64 	%rd2013, __cudart_sin_cos_coeffs;
	add.s64 	%rd2014, %rd2013, %rd2012;
	mul.rn.f64 	%fd11970, %fd27773, %fd27773;
	and.b32  	%r6454, %r10679, 1;
	setp.eq.b32 	%p2148, %r6454, 1;
	selp.f64 	%fd11971, 0dBDA8FF8320FD8164, 0d3DE5DB65F9785EBA, %p2148;
	ld.global.nc.v2.f64 	{%fd11972, %fd11973}, [%rd2014];
	fma.rn.f64 	%fd11974, %fd11971, %fd11970, %fd11972;
	fma.rn.f64 	%fd11975, %fd11974, %fd11970, %fd11973;
	ld.global.nc.v2.f64 	{%fd11976, %fd11977}, [%rd2014+16];
	fma.rn.f64 	%fd11978, %fd11975, %fd11970, %fd11976;
	fma.rn.f64 	%fd11979, %fd11978, %fd11970, %fd11977;
	ld.global.nc.v2.f64 	{%fd11980, %fd11981}, [%rd2014+32];
	fma.rn.f64 	%fd11982, %fd11979, %fd11970, %fd11980;
	fma.rn.f64 	%fd11983, %fd11982, %fd11970, %fd11981;
	fma.rn.f64 	%fd11984, %fd11983, %fd27773, %fd27773;
	fma.rn.f64 	%fd11985, %fd11983, %fd11970, 0d3FF0000000000000;
	selp.f64 	%fd11986, %fd11985, %fd11984, %p2148;
	and.b32  	%r6455, %r10679, 2;
	setp.eq.s32 	%p2149, %r6455, 0;
	mov.f64 	%fd11987, 0d0000000000000000;
	sub.f64 	%fd11988, %fd11987, %fd11986;
	selp.f64 	%fd11989, %fd11986, %fd11988, %p2149;
	div.s32 	%r6456, %r1381, %r4276;
	max.s32 	%r6457, %r6456, 0;
	min.s32 	%r6458, %r6457, %r8;
	cvt.rn.f64.s32 	%fd11990, %r6458;
	sub.f64 	%fd1024, %fd11990, %fd5;
	div.s32 	%r6459, %r1382, %r4277;
	max.s32 	%r6460, %r6459, 0;
	min.s32 	%r6461, %r6460, %r9;
	cvt.rn.f64.s32 	%fd11991, %r6461;
	sub.f64 	%fd1025, %fd11991, %fd6;
	mul.f64 	%fd11992, %fd1025, %fd11989;
	fma.rn.f64 	%fd11993, %fd1024, %fd1021, %fd11992;
	add.f64 	%fd11994, %fd7, %fd11993;
	mul.f64 	%fd11995, %fd1025, %fd1021;
	mul.f64 	%fd11996, %fd1024, %fd11989;
	sub.f64 	%fd11997, %fd11995, %fd11996;
	add.f64 	%fd11998, %fd8, %fd11997;
	mov.f64 	%fd11999, 0d3FE0000000000000;
	copysign.f64 	%fd12000, %fd11994, %fd11999;
	add.rz.f64 	%fd12001, %fd11994, %fd12000;
	cvt.rzi.f64.f64 	%fd12002, %fd12001;
	cvt.rzi.s32.f64 	%r1389, %fd12002;
	copysign.f64 	%fd12003, %fd11998, %fd11999;
	add.rz.f64 	%fd12004, %fd11998, %fd12003;
	cvt.rzi.f64.f64 	%fd12005, %fd12004;
	cvt.rzi.s32.f64 	%r1390, %fd12005;
	setp.lt.s32 	%p2150, %r1389, 0;
	setp.ge.s32 	%p2151, %r1389, %r4273;
	or.pred  	%p2152, %p2150, %p2151;
	setp.lt.s32 	%p2153, %r1390, 0;
	setp.ge.s32 	%p2154, %r1390, %r4274;
	or.pred  	%p2155, %p2153, %p2154;
	or.pred  	%p2157, %p2152, %p2155;
	mov.b16 	%rs4539, 0;
	mov.u16 	%rs4540, %rs4539;
	mov.u16 	%rs4541, %rs4539;
	@%p2157 bra 	$L__BB0_1232;
	mul.lo.s32 	%r6462, %r1390, %r4275;
	cvt.u64.u32 	%rd2015, %r6462;
	shl.b32 	%r6463, %r1389, 2;
	cvt.u64.u32 	%rd2016, %r6463;
	add.s64 	%rd2017, %rd2015, %rd2016;
	add.s64 	%rd2018, %rd1, %rd2017;
	ld.global.u8 	%rs4540, [%rd2018];
	ld.global.u8 	%rs4539, [%rd2018+1];
	ld.global.u8 	%rs4541, [%rd2018+2];
$L__BB0_1232:
	setp.eq.f64 	%p2158, %fd2, 0d7FF0000000000000;
	cvt.u64.u32 	%rd2019, %r10401;
	add.s64 	%rd77, %rd2, %rd2019;
	st.local.u8 	[%rd77], %rs4541;
	and.b16  	%rs3007, %rs4541, 255;
	add.s64 	%rd78, %rd3, %rd2019;
	st.local.u8 	[%rd78], %rs4539;
	and.b16  	%rs3008, %rs4539, 255;
	add.s64 	%rd79, %rd4, %rd2019;
	st.local.u8 	[%rd79], %rs4540;
	and.b16  	%rs3009, %rs4540, 255;
	cvt.rn.f64.u16 	%fd12006, %rs3007;
	mul.f64 	%fd12007, %fd12006, 0d3FD322D0E5604189;
	cvt.rn.f64.u16 	%fd12008, %rs3008;
	fma.rn.f64 	%fd12009, %fd12008, 0d3FE2C8B439581062, %fd12007;
	cvt.rn.f64.u16 	%fd12010, %rs3009;
	fma.rn.f64 	%fd12011, %fd12010, 0d3FBD2F1A9FBE76C9, %fd12009;
	cvt.rzi.u32.f64 	%r6465, %fd12011;
	add.s64 	%rd80, %rd5, %rd2019;
	st.local.u8 	[%rd80], %r6465;
	add.s32 	%r1391, %r1382, %r4281;
	mov.b32 	%r10681, 1;
	mov.f64 	%fd27775, %fd28513;
	@%p2158 bra 	$L__BB0_1236;
	setp.ltu.f64 	%p2159, %fd2, 0d41E0000000000000;
	mov.f64 	%fd27775, %fd28512;
	mov.u32 	%r10680, %r11448;
	@%p2159 bra 	$L__BB0_1235;
	{ // callseq 292, 0
	.param .b64 param0;
	st.param.f64 	[param0], %fd1;
	.param .align 16 .b8 retval0[16];
	call.uni (retval0), 
	__internal_trig_reduction_slowpathd, 
	(
	param0
	);
	ld.param.f64 	%fd27775, [retval0];
	ld.param.b32 	%r10680, [retval0+8];
	} // callseq 292
$L__BB0_1235:
	add.s32 	%r10681, %r10680, 1;
$L__BB0_1236:
	shl.b32 	%r6467, %r10681, 6;
	cvt.u64.u32 	%rd2020, %r6467;
	and.b64  	%rd2021, %rd2020, 64;
	mov.u64 	%rd2022, __cudart_sin_cos_coeffs;
	add.s64 	%rd2023, %rd2022, %rd2021;
	mul.rn.f64 	%fd12013, %fd27775, %fd27775;
	and.b32  	%r6468, %r10681, 1;
	setp.eq.b32 	%p2160, %r6468, 1;
	selp.f64 	%fd12014, 0dBDA8FF8320FD8164, 0d3DE5DB65F9785EBA, %p2160;
	ld.global.nc.v2.f64 	{%fd12015, %fd12016}, [%rd2023];
	fma.rn.f64 	%fd12017, %fd12014, %fd12013, %fd12015;
	fma.rn.f64 	%fd12018, %fd12017, %fd12013, %fd12016;
	ld.global.nc.v2.f64 	{%fd12019, %fd12020}, [%rd2023+16];
	fma.rn.f64 	%fd12021, %fd12018, %fd12013, %fd12019;
	fma.rn.f64 	%fd12022, %fd12021, %fd12013, %fd12020;
	ld.global.nc.v2.f64 	{%fd12023, %fd12024}, [%rd2023+32];
	fma.rn.f64 	%fd12025, %fd12022, %fd12013, %fd12023;
	fma.rn.f64 	%fd12026, %fd12025, %fd12013, %fd12024;
	fma.rn.f64 	%fd12027, %fd12026, %fd27775, %fd27775;
	fma.rn.f64 	%fd12028, %fd12026, %fd12013, 0d3FF0000000000000;
	selp.f64 	%fd12029, %fd12028, %fd12027, %p2160;
	and.b32  	%r6469, %r10681, 2;
	setp.eq.s32 	%p2161, %r6469, 0;
	mov.f64 	%fd12030, 0d0000000000000000;
	sub.f64 	%fd12031, %fd12030, %fd12029;
	selp.f64 	%fd1029, %fd12029, %fd12031, %p2161;
	mov.f64 	%fd27776, %fd28514;
	mov.u32 	%r10682, %r11450;
	@%p1 bra 	$L__BB0_1238;
	{ // callseq 293, 0
	.param .b64 param0;
	st.param.f64 	[param0], %fd1;
	.param .align 16 .b8 retval0[16];
	call.uni (retval0), 
	__internal_trig_reduction_slowpathd, 
	(
	param0
	);
	ld.param.f64 	%fd27776, [retval0];
	ld.param.b32 	%r10682, [retval0+8];
	} // callseq 293
$L__BB0_1238:
	shl.b32 	%r6471, %r10682, 6;
	cvt.u64.u32 	%rd2024, %r6471;
	and.b64  	%rd2025, %rd2024, 64;
	mov.u64 	%rd2026, __cudart_sin_cos_coeffs;
	add.s64 	%rd2027, %rd2026, %rd2025;
	mul.rn.f64 	%fd12033, %fd27776, %fd27776;
	and.b32  	%r6472, %r10682, 1;
	setp.eq.b32 	%p2162, %r6472, 1;
	selp.f64 	%fd12034, 0dBDA8FF8320FD8164, 0d3DE5DB65F9785EBA, %p2162;
	ld.global.nc.v2.f64 	{%fd12035, %fd12036}, [%rd2027];
	fma.rn.f64 	%fd12037, %fd12034, %fd12033, %fd12035;
	fma.rn.f64 	%fd12038, %fd12037, %fd12033, %fd12036;
	ld.global.nc.v2.f64 	{%fd12039, %fd12040}, [%rd2027+16];
	fma.rn.f64 	%fd12041, %fd12038, %fd12033, %fd12039;
	fma.rn.f64 	%fd12042, %fd12041, %fd12033, %fd12040;
	ld.global.nc.v2.f64 	{%fd12043, %fd12044}, [%rd2027+32];
	fma.rn.f64 	%fd12045, %fd12042, %fd12033, %fd12043;
	fma.rn.f64 	%fd12046, %fd12045, %fd12033, %fd12044;
	fma.rn.f64 	%fd12047, %fd12046, %fd27776, %fd27776;
	fma.rn.f64 	%fd12048, %fd12046, %fd12033, 0d3FF0000000000000;
	selp.f64 	%fd12049, %fd12048, %fd12047, %p2162;
	and.b32  	%r6473, %r10682, 2;
	setp.eq.s32 	%p2163, %r6473, 0;
	mov.f64 	%fd12050, 0d0000000000000000;
	sub.f64 	%fd12051, %fd12050, %fd12049;
	selp.f64 	%fd12052, %fd12049, %fd12051, %p2163;
	div.s32 	%r6474, %r1391, %r4277;
	max.s32 	%r6475, %r6474, 0;
	min.s32 	%r6476, %r6475, %r9;
	cvt.rn.f64.s32 	%fd12053, %r6476;
	sub.f64 	%fd1032, %fd12053, %fd6;
	mul.f64 	%fd12054, %fd1032, %fd12052;
	fma.rn.f64 	%fd12055, %fd1024, %fd1029, %fd12054;
	add.f64 	%fd12056, %fd7, %fd12055;
	mul.f64 	%fd12057, %fd1032, %fd1029;
	mul.f64 	%fd12058, %fd1024, %fd12052;
	sub.f64 	%fd12059, %fd12057, %fd12058;
	add.f64 	%fd12060, %fd8, %fd12059;
	mov.f64 	%fd12061, 0d3FE0000000000000;
	copysign.f64 	%fd12062, %fd12056, %fd12061;
	add.rz.f64 	%fd12063, %fd12056, %fd12062;
	cvt.rzi.f64.f64 	%fd12064, %fd12063;
	cvt.rzi.s32.f64 	%r1398, %fd12064;
	copysign.f64 	%fd12065, %fd12060, %fd12061;
	add.rz.f64 	%fd12066, %fd12060, %fd12065;
	cvt.rzi.f64.f64 	%fd12067, %fd12066;
	cvt.rzi.s32.f64 	%r1399, %fd12067;
	setp.lt.s32 	%p2164, %r1398, 0;
	setp.ge.s32 	%p2165, %r1398, %r4273;
	or.pred  	%p2166, %p2164, %p2165;
	setp.lt.s32 	%p2167, %r1399, 0;
	setp.ge.s32 	%p2168, %r1399, %r4274;
	or.pred  	%p2169, %p2167, %p2168;
	or.pred  	%p2171, %p2166, %p2169;
	mov.b16 	%rs4542, 0;
	mov.u16 	%rs4543, %rs4542;
	mov.u16 	%rs4544, %rs4542;
	@%p2171 bra 	$L__BB0_1240;
	mul.lo.s32 	%r6477, %r1399, %r4275;
	cvt.u64.u32 	%rd2028, %r6477;
	shl.b32 	%r6478, %r1398, 2;
	cvt.u64.u32 	%rd2029, %r6478;
	add.s64 	%rd2030, %rd2028, %rd2029;
	add.s64 	%rd2031, %rd1, %rd2030;
	ld.global.u8 	%rs4543, [%rd2031];
	ld.global.u8 	%rs4542, [%rd2031+1];
	ld.global.u8 	%rs4544, [%rd2031+2];
$L__BB0_1240:
	setp.eq.f64 	%p2172, %fd2, 0d7FF0000000000000;
	st.local.u8 	[%rd77+1], %rs4544;
	and.b16  	%rs3011, %rs4544, 255;
	st.local.u8 	[%rd78+1], %rs4542;
	and.b16  	%rs3012, %rs4542, 255;
	st.local.u8 	[%rd79+1], %rs4543;
	and.b16  	%rs3013, %rs4543, 255;
	cvt.rn.f64.u16 	%fd12068, %rs3011;
	mul.f64 	%fd12069, %fd12068, 0d3FD322D0E5604189;
	cvt.rn.f64.u16 	%fd12070, %rs3012;
	fma.rn.f64 	%fd12071, %fd12070, 0d3FE2C8B439581062, %fd12069;
	cvt.rn.f64.u16 	%fd12072, %rs3013;
	fma.rn.f64 	%fd12073, %fd12072, 0d3FBD2F1A9FBE76C9, %fd12071;
	cvt.rzi.u32.f64 	%r6480, %fd12073;
	st.local.u8 	[%rd80+1], %r6480;
	add.s32 	%r1400, %r1391, %r4281;
	mov.b32 	%r10684, 1;
	mov.f64 	%fd27778, %fd28513;
	@%p2172 bra 	$L__BB0_1244;
	setp.ltu.f64 	%p2173, %fd2, 0d41E0000000000000;
	mov.f64 	%fd27778, %fd28512;
	mov.u32 	%r10683, %r11448;
	@%p2173 bra 	$L__BB0_1243;
	{ // callseq 294, 0
	.param .b64 param0;
	st.param.f64 	[param0], %fd1;
	.param .align 16 .b8 retval0[16];
	call.uni (retval0), 
	__internal_trig_reduction_slowpathd, 
	(
	param0
	);
	ld.param.f64 	%fd27778, [retval0];
	ld.param.b32 	%r10683, [retval0+8];
	} // callseq 294
$L__BB0_1243:
	add.s32 	%r10684, %r10683, 1;
$L__BB0_1244:
	shl.b32 	%r6482, %r10684, 6;
	cvt.u64.u32 	%rd2032, %r6482;
	and.b64  	%rd2033, %rd2032, 64;
	mov.u64 	%rd2034, __cudart_sin_cos_coeffs;
	add.s64 	%rd2035, %rd2034, %rd2033;
	mul.rn.f64 	%fd12075, %fd27778, %fd27778;
	and.b32  	%r6483, %r10684, 1;
	setp.eq.b32 	%p2174, %r6483, 1;
	selp.f64 	%fd12076, 0dBDA8FF8320FD8164, 0d3DE5DB65F9785EBA, %p2174;
	ld.global.nc.v2.f64 	{%fd12077, %fd12078}, [%rd2035];
	fma.rn.f64 	%fd12079, %fd12076, %fd12075, %fd12077;
	fma.rn.f64 	%fd12080, %fd12079, %fd12075, %fd12078;
	ld.global.nc.v2.f64 	{%fd12081, %fd12082}, [%rd2035+16];
	fma.rn.f64 	%fd12083, %fd12080, %fd12075, %fd12081;
	fma.rn.f64 	%fd12084, %fd12083, %fd12075, %fd12082;
	ld.global.nc.v2.f64 	{%fd12085, %fd12086}, [%rd2035+32];
	fma.rn.f64 	%fd12087, %fd12084, %fd12075, %fd12085;
	fma.rn.f64 	%fd12088, %fd12087, %fd12075, %fd12086;
	fma.rn.f64 	%fd12089, %fd12088, %fd27778, %fd27778;
	fma.rn.f64 	%fd12090, %fd12088, %fd12075, 0d3FF0000000000000;
	selp.f64 	%fd12091, %fd12090, %fd12089, %p2174;
	and.b32  	%r6484, %r10684, 2;
	setp.eq.s32 	%p2175, %r6484, 0;
	mov.f64 	%fd12092, 0d0000000000000000;
	sub.f64 	%fd12093, %fd12092, %fd12091;
	selp.f64 	%fd1036, %fd12091, %fd12093, %p2175;
	mov.f64 	%fd27779, %fd28514;
	mov.u32 	%r10685, %r11450;
	@%p1 bra 	$L__BB0_1246;
	{ // callseq 295, 0
	.param .b64 param0;
	st.param.f64 	[param0], %fd1;
	.param .align 16 .b8 retval0[16];
	call.uni (retval0), 
	__internal_trig_reduction_slowpathd, 
	(
	param0
	);
	ld.param.f64 	%fd27779, [retval0];
	ld.param.b32 	%r10685, [retval0+8];
	} // callseq 295
$L__BB0_1246:
	shl.b32 	%r6486, %r10685, 6;
	cvt.u64.u32 	%rd2036, %r6486;
	and.b64  	%rd2037, %rd2036, 64;
	mov.u64 	%rd2038, __cudart_sin_cos_coeffs;
	add.s64 	%rd2039, %rd2038, %rd2037;
	mul.rn.f64 	%fd12095, %fd27779, %fd27779;
	and.b32  	%r6487, %r10685, 1;
	setp.eq.b32 	%p2176, %r6487, 1;
	selp.f64 	%fd12096, 0dBDA8FF8320FD8164, 0d3DE5DB65F9785EBA, %p2176;
	ld.global.nc.v2.f64 	{%fd12097, %fd12098}, [%rd2039];
	fma.rn.f64 	%fd12099, %fd12096, %fd12095, %fd12097;
	fma.rn.f64 	%fd12100, %fd12099, %fd12095, %fd12098;
	ld.global.nc.v2.f64 	{%fd12101, %fd12102}, [%rd2039+16];
	fma.rn.f64 	%fd12103, %fd12100, %fd12095, %fd12101;
	fma.rn.f64 	%fd12104, %fd12103, %fd12095, %fd12102;
	ld.global.nc.v2.f64 	{%fd12105, %fd12106}, [%rd2039+32];
	fma.rn.f64 	%fd12107, %fd12104, %fd12095, %fd12105;
	fma.rn.f64 	%fd12108, %fd12107, %fd12095, %fd12106;
	fma.rn.f64 	%fd12109, %fd12108, %fd27779, %fd27779;
	fma.rn.f64 	%fd12110, %fd12108, %fd12095, 0d3FF0000000000000;
	selp.f64 	%fd12111, %fd12110, %fd12109, %p2176;
	and.b32  	%r6488, %r10685, 2;
	setp.eq.s32 	%p2177, %r6488, 0;
	mov.f64 	%fd12112, 0d0000000000000000;
	sub.f64 	%fd12113, %fd12112, %fd12111;
	selp.f64 	%fd12114, %fd12111, %fd12113, %p2177;
	div.s32 	%r6489, %r1400, %r4277;
	max.s32 	%r6490, %r6489, 0;
	min.s32 	%r6491, %r6490, %r9;
	cvt.rn.f64.s32 	%fd12115, %r6491;
	sub.f64 	%fd1039, %fd12115, %fd6;
	mul.f64 	%fd12116, %fd1039, %fd12114;
	fma.rn.f64 	%fd12117, %fd1024, %fd1036, %fd12116;
	add.f64 	%fd12118, %fd7, %fd12117;
	mul.f64 	%fd12119, %fd1039, %fd1036;
	mul.f64 	%fd12120, %fd1024, %fd12114;
	sub.f64 	%fd12121, %fd12119, %fd12120;
	add.f64 	%fd12122, %fd8, %fd12121;
	mov.f64 	%fd12123, 0d3FE0000000000000;
	copysign.f64 	%fd12124, %fd12118, %fd12123;
	add.rz.f64 	%fd12125, %fd12118, %fd12124;
	cvt.rzi.f64.f64 	%fd12126, %fd12125;
	cvt.rzi.s32.f64 	%r1407, %fd12126;
	copysign.f64 	%fd12127, %fd12122, %fd12123;
	add.rz.f64 	%fd12128, %fd12122, %fd12127;
	cvt.rzi.f64.f64 	%fd12129, %fd12128;
	cvt.rzi.s32.f64 	%r1408, %fd12129;
	setp.lt.s32 	%p2178, %r1407, 0;
	setp.ge.s32 	%p2179, %r1407, %r4273;
	or.pred  	%p2180, %p2178, %p2179;
	setp.lt.s32 	%p2181, %r1408, 0;
	setp.ge.s32 	%p2182, %r1408, %r4274;
	or.pred  	%p2183, %p2181, %p2182;
	or.pred  	%p2185, %p2180, %p2183;
	mov.b16 	%rs4545, 0;
	mov.u16 	%rs4546, %rs4545;
	mov.u16 	%rs4547, %rs4545;
	@%p2185 bra 	$L__BB0_1248;
	mul.lo.s32 	%r6492, %r1408, %r4275;
	cvt.u64.u32 	%rd2040, %r6492;
	shl.b32 	%r6493, %r1407, 2;
	cvt.u64.u32 	%rd2041, %r6493;
	add.s64 	%rd2042, %rd2040, %rd2041;
	add.s64 	%rd2043, %rd1, %rd2042;
	ld.global.u8 	%rs4546, [%rd2043];
	ld.global.u8 	%rs4545, [%rd2043+1];
	ld.global.u8 	%rs4547, [%rd2043+2];
$L__BB0_1248:
	setp.eq.f64 	%p2186, %fd2, 0d7FF0000000000000;
	st.local.u8 	[%rd77+2], %rs4547;
	and.b16  	%rs3015, %rs4547, 255;
	st.local.u8 	[%rd78+2], %rs4545;
	and.b16  	%rs3016, %rs4545, 255;
	st.local.u8 	[%rd79+2], %rs4546;
	and.b16  	%rs3017, %rs4546, 255;
	cvt.rn.f64.u16 	%fd12130, %rs3015;
	mul.f64 	%fd12131, %fd12130, 0d3FD322D0E5604189;
	cvt.rn.f64.u16 	%fd12132, %rs3016;
	fma.rn.f64 	%fd12133, %fd12132, 0d3FE2C8B439581062, %fd12131;
	cvt.rn.f64.u16 	%fd12134, %rs3017;
	fma.rn.f64 	%fd12135, %fd12134, 0d3FBD2F1A9FBE76C9, %fd12133;
	cvt.rzi.u32.f64 	%r6495, %fd12135;
	st.local.u8 	[%rd80+2], %r6495;
	add.s32 	%r6496, %r1381, %r4280;
	div.s32 	%r6497, %r6496, %r4276;
	max.s32 	%r1409, %r6497, 0;
	mov.b32 	%r10687, 1;
	mov.f64 	%fd27781, %fd28513;
	@%p2186 bra 	$L__BB0_1252;
	setp.ltu.f64 	%p2187, %fd2, 0d41E0000000000000;
	mov.f64 	%fd27781, %fd28512;
	mov.u32 	%r10686, %r11448;
	@%p2187 bra 	$L__BB0_1251;
	{ // callseq 296, 0
	.param .b64 param0;
	st.param.f64 	[param0], %fd1;
	.param .align 16 .b8 retval0[16];
	call.uni (retval0), 
	__internal_trig_reduction_slowpathd, 
	(
	param0
	);
	ld.param.f64 	%fd27781, [retval0];
	ld.param.b32 	%r10686, [retval0+8];
	} // callseq 296
$L__BB0_1251:
	add.s32 	%r10687, %r10686, 1;
$L__BB0_1252:
	shl.b32 	%r6499, %r10687, 6;
	cvt.u64.u32 	%rd2044, %r6499;
	and.b64  	%rd2045, %rd2044, 64;
	mov.u64 	%rd2046, __cudart_sin_cos_coeffs;
	add.s64 	%rd2047, %rd2046, %rd2045;
	mul.rn.f64 	%fd12137, %fd27781, %fd27781;
	and.b32  	%r6500, %r10687, 1;
	setp.eq.b32 	%p2188, %r6500, 1;
	selp.f64 	%fd12138, 0dBDA8FF8320FD8164, 0d3DE5DB65F9785EBA, %p2188;
	ld.global.nc.v2.f64 	{%fd12139, %fd12140}, [%rd2047];
	fma.rn.f64 	%fd12141, %fd12138, %fd12137, %fd12139;
	fma.rn.f64 	%fd12142, %fd12141, %fd12137, %fd12140;
	ld.global.nc.v2.f64 	{%fd12143, %fd12144}, [%rd2047+16];
	fma.rn.f64 	%fd12145, %fd12142, %fd12137, %fd12143;
	fma.rn.f64 	%fd12146, %fd12145, %fd12137, %fd12144;
	ld.global.nc.v2.f64 	{%fd12147, %fd12148}, [%rd2047+32];
	fma.rn.f64 	%fd12149, %fd12146, %fd12137, %fd12147;
	fma.rn.f64 	%fd12150, %fd12149, %fd12137, %fd12148;
	fma.rn.f64 	%fd12151, %fd12150, %fd27781, %fd27781;
	fma.rn.f64 	%fd12152, %fd12150, %fd12137, 0d3FF0000000000000;
	selp.f64 	%fd12153, %fd12152, %fd12151, %p2188;
	and.b32  	%r6501, %r10687, 2;
	setp.eq.s32 	%p2189, %r6501, 0;
	mov.f64 	%fd12154, 0d0000000000000000;
	sub.f64 	%fd12155, %fd12154, %fd12153;
	selp.f64 	%fd1043, %fd12153, %fd12155, %p2189;
	mov.f64 	%fd27782, %fd28514;
	mov.u32 	%r10688, %r11450;
	@%p1 bra 	$L__BB0_1254;
	{ // callseq 297, 0
	.param .b64 param0;
	st.param.f64 	[param0], %fd1;
	.param .align 16 .b8 retval0[16];
	call.uni (retval0), 
	__internal_trig_reduction_slowpathd, 
	(
	param0
	);
	ld.param.f64 	%fd27782, [retval0];
	ld.param.b32 	%r10688, [retval0+8];
	} // callseq 297
$L__BB0_1254:
	shl.b32 	%r6503, %r10688, 6;
	cvt.u64.u32 	%rd2048, %r6503;
	and.b64  	%rd2049, %rd2048, 64;
	mov.u64 	%rd2050, __cudart_sin_cos_coeffs;
	add.s64 	%rd2051, %rd2050, %rd2049;
	mul.rn.f64 	%fd12157, %fd27782, %fd27782;
	and.b32  	%r6504, %r10688, 1;
	setp.eq.b32 	%p2190, %r6504, 1;
	selp.f64 	%fd12158, 0dBDA8FF8320FD8164, 0d3DE5DB65F9785EBA, %p2190;
	ld.global.nc.v2.f64 	{%fd12159, %fd12160}, [%rd2051];
	fma.rn.f64 	%fd12161, %fd12158, %fd12157, %fd12159;
	fma.rn.f64 	%fd12162, %fd12161, %fd12157, %fd12160;
	ld.global.nc.v2.f64 	{%fd12163, %fd12164}, [%rd2051+16];
	fma.rn.f64 	%fd12165, %fd12162, %fd12157, %fd12163;
	fma.rn.f64 	%fd12166, %fd12165, %fd12157, %fd12164;
	ld.global.nc.v2.f64 	{%fd12167, %fd12168}, [%rd2051+32];
	fma.rn.f64 	%fd12169, %fd12166, %fd12157, %fd12167;
	fma.rn.f64 	%fd12170, %fd12169, %fd12157, %fd12168;
	fma.rn.f64 	%fd12171, %fd12170, %fd27782, %fd27782;
	fma.rn.f64 	%fd12172, %fd12170, %fd12157, 0d3FF0000000000000;
	selp.f64 	%fd12173, %fd12172, %fd12171, %p2190;
	and.b32  	%r6505, %r10688, 2;
	setp.eq.s32 	%p2191, %r6505, 0;
	mov.f64 	%fd12174, 0d0000000000000000;
	sub.f64 	%fd12175, %fd12174, %fd12173;
	selp.f64 	%fd12176, %fd12173, %fd12175, %p2191;
	min.s32 	%r6506, %r1409, %r8;
	cvt.rn.f64.s32 	%fd12177, %r6506;
	sub.f64 	%fd1046, %fd12177, %fd5;
	mul.f64 	%fd12178, %fd1025, %fd12176;
	fma.rn.f64 	%fd12179, %fd1046, %fd1043, %fd12178;
	add.f64 	%fd12180, %fd7, %fd12179;
	mul.f64 	%fd12181, %fd1025, %fd1043;
	mul.f64 	%fd12182, %fd1046, %fd12176;
	sub.f64 	%fd12183, %fd12181, %fd12182;
	add.f64 	%fd12184, %fd8, %fd12183;
	mov.f64 	%fd12185, 0d3FE0000000000000;
	copysign.f64 	%fd12186, %fd12180, %fd12185;
	add.rz.f64 	%fd12187, %fd12180, %fd12186;
	cvt.rzi.f64.f64 	%fd12188, %fd12187;
	cvt.rzi.s32.f64 	%r1416, %fd12188;
	copysign.f64 	%fd12189, %fd12184, %fd12185;
	add.rz.f64 	%fd12190, %fd12184, %fd12189;
	cvt.rzi.f64.f64 	%fd12191, %fd12190;
	cvt.rzi.s32.f64 	%r1417, %fd12191;
	setp.lt.s32 	%p2192, %r1416, 0;
	setp.ge.s32 	%p2193, %r1416, %r4273;
	or.pred  	%p2194, %p2192, %p2193;
	setp.lt.s32 	%p2195, %r1417, 0;
	setp.ge.s32 	%p2196, %r1417, %r4274;
	or.pred  	%p2197, %p2195, %p2196;
	or.pred  	%p2199, %p2194, %p2197;
	mov.b16 	%rs4548, 0;
	mov.u16 	%rs4549, %rs4548;
	mov.u16 	%rs4550, %rs4548;
	@%p2199 bra 	$L__BB0_1256;
	mul.lo.s32 	%r6507, %r1417, %r4275;
	cvt.u64.u32 	%rd2052, %r6507;
	shl.b32 	%r6508, %r1416, 2;
	cvt.u64.u32 	%rd2053, %r6508;
	add.s64 	%rd2054, %rd2052, %rd2053;
	add.s64 	%rd2055, %rd1, %rd2054;
	ld.global.u8 	%rs4549, [%rd2055];
	ld.global.u8 	%rs4548, [%rd2055+1];
	ld.global.u8 	%rs4550, [%rd2055+2];
$L__BB0_1256:
	setp.eq.f64 	%p2200, %fd2, 0d7FF0000000000000;
	st.local.u8 	[%rd77+3], %rs4550;
	and.b16  	%rs3019, %rs4550, 255;
	st.local.u8 	[%rd78+3], %rs4548;
	and.b16  	%rs3020, %rs4548, 255;
	st.local.u8 	[%rd79+3], %rs4549;
	and.b16  	%rs3021, %rs4549, 255;
	cvt.rn.f64.u16 	%fd12192, %rs3019;
	mul.f64 	%fd12193, %fd12192, 0d3FD322D0E5604189;
	cvt.rn.f64.u16 	%fd12194, %rs3020;
	fma.rn.f64 	%fd12195, %fd12194, 0d3FE2C8B439581062, %fd12193;
	cvt.rn.f64.u16 	%fd12196, %rs3021;
	fma.rn.f64 	%fd12197, %fd12196, 0d3FBD2F1A9FBE76C9, %fd12195;
	cvt.rzi.u32.f64 	%r6510, %fd12197;
	st.local.u8 	[%rd80+3], %r6510;
	mov.b32 	%r10690, 1;
	mov.f64 	%fd27784, %fd28513;
	@%p2200 bra 	$L__BB0_1260;
	setp.ltu.f64 	%p2201, %fd2, 0d41E0000000000000;
	mov.f64 	%fd27784, %fd28512;
	mov.u32 	%r10689, %r11448;
	@%p2201 bra 	$L__BB0_1259;
	{ // callseq 298, 0
	.param .b64 param0;
	st.param.f64 	[param0], %fd1;
	.param .align 16 .b8 retval0[16];
	call.uni (retval0), 
	__internal_trig_reduction_slowpathd, 
	(
	param0
	);
	ld.param.f64 	%fd27784, [retval0];
	ld.param.b32 	%r10689, [retval0+8];
	} // callseq 298
$L__BB0_1259:
	add.s32 	%r10690, %r10689, 1;
$L__BB0_1260:
	shl.b32 	%r6512, %r10690, 6;
	cvt.u64.u32 	%rd2056, %r6512;
	and.b64  	%rd2057, %rd2056, 64;
	mov.u64 	%rd2058, __cudart_sin_cos_coeffs;
	add.s64 	%rd2059, %rd2058, %rd2057;
	mul.rn.f64 	%fd12199, %fd27784, %fd27784;
	and.b32  	%r6513, %r10690, 1;
	setp.eq.b32 	%p2202, %r6513, 1;
	selp.f64 	%fd12200, 0dBDA8FF8320FD8164, 0d3DE5DB65F9785EBA, %p2202;
	ld.global.nc.v2.f64 	{%fd12201, %fd12202}, [%rd2059];
	fma.rn.f64 	%fd12203, %fd12200, %fd12199, %fd12201;
	fma.rn.f64 	%fd12204, %fd12203, %fd12199, %fd12202;
	ld.global.nc.v2.f64 	{%fd12205, %fd12206}, [%rd2059+16];
	fma.rn.f64 	%fd12207, %fd12204, %fd12199, %fd12205;
	fma.rn.f64 	%fd12208, %fd12207, %fd12199, %fd12206;
	ld.global.nc.v2.f64 	{%fd12209, %fd12210}, [%rd2059+32];
	fma.rn.f64 	%fd12211, %fd12208, %fd12199, %fd12209;
	fma.rn.f64 	%fd12212, %fd12211, %fd12199, %fd12210;
	fma.rn.f64 	%fd12213, %fd12212, %fd27784, %fd27784;
	fma.rn.f64 	%fd12214, %fd12212, %fd12199, 0d3FF0000000000000;
	selp.f64 	%fd12215, %fd12214, %fd12213, %p2202;
	and.b32  	%r6514, %r10690, 2;
	setp.eq.s32 	%p2203, %r6514, 0;
	mov.f64 	%fd12216, 0d0000000000000000;
	sub.f64 	%fd12217, %fd12216, %fd12215;
	selp.f64 	%fd1050, %fd12215, %fd12217, %p2203;
	mov.f64 	%fd27785, %fd28514;
	mov.u32 	%r10691, %r11450;
	@%p1 bra 	$L__BB0_1262;
	{ // callseq 299, 0
	.param .b64 param0;
	st.param.f64 	[param0], %fd1;
	.param .align 16 .b8 retval0[16];
	call.uni (retval0), 
	__internal_trig_reduction_slowpathd, 
	(
	param0
	);
	ld.param.f64 	%fd27785, [retval0];
	ld.param.b32 	%r10691, [retval0+8];
	} // callseq 299
$L__BB0_1262:
	shl.b32 	%r6516, %r10691, 6;
	cvt.u64.u32 	%rd2060, %r6516;
	and.b64  	%rd2061, %rd2060, 64;
	mov.u64 	%rd2062, __cudart_sin_cos_coeffs;
	add.s64 	%rd2063, %rd2062, %rd2061;
	mul.rn.f64 	%fd12219, %fd27785, %fd27785;
	and.b32  	%r6517, %r10691, 1;
	setp.eq.b32 	%p2204, %r6517, 1;
	selp.f64 	%fd12220, 0dBDA8FF8320FD8164, 0d3DE5DB65F9785EBA, %p2204;
	ld.global.nc.v2.f64 	{%fd12221, %fd12222}, [%rd2063];
	fma.rn.f64 	%fd12223, %fd12220, %fd12219, %fd12221;
	fma.rn.f64 	%fd12224, %fd12223, %fd12219, %fd12222;
	ld.global.nc.v2.f64 	{%fd12225, %fd12226}, [%rd2063+16];
	fma.rn.f64 	%fd12227, %fd12224, %fd12219, %fd12225;
	fma.rn.f64 	%fd12228, %fd12227, %fd12219, %fd12226;
	ld.global.nc.v2.f64 	{%fd12229, %fd12230}, [%rd2063+32];
	fma.rn.f64 	%fd12231, %fd12228, %fd12219, %fd12229;
	fma.rn.f64 	%fd12232, %fd12231, %fd12219, %fd12230;
	fma.rn.f64 	%fd12233, %fd12232, %fd27785, %fd27785;
	fma.rn.f64 	%fd12234, %fd12232, %fd12219, 0d3FF0000000000000;
	selp.f64 	%fd12235, %fd12234, %fd12233, %p2204;
	and.b32  	%r6518, %r10691, 2;
	setp.eq.s32 	%p2205, %r6518, 0;
	mov.f64 	%fd12236, 0d0000000000000000;
	sub.f64 	%fd12237, %fd12236, %fd12235;
	selp.f64 	%fd12238, %fd12235, %fd12237, %p2205;
	mul.f64 	%fd12239, %fd1032, %fd12238;
	fma.rn.f64 	%fd12240, %fd1046, %fd1050, %fd12239;
	add.f64 	%fd12241, %fd7, %fd12240;
	mul.f64 	%fd12242, %fd1032, %fd1050;
	mul.f64 	%fd12243, %fd1046, %fd12238;
	sub.f64 	%fd12244, %fd12242, %fd12243;
	add.f64 	%fd12245, %fd8, %fd12244;
	mov.f64 	%fd12246, 0d3FE0000000000000;
	copysign.f64 	%fd12247, %fd12241, %fd12246;
	add.rz.f64 	%fd12248, %fd12241, %fd12247;
	cvt.rzi.f64.f64 	%fd12249, %fd12248;
	cvt.rzi.s32.f64 	%r1424, %fd12249;
	copysign.f64 	%fd12250, %fd12245, %fd12246;
	add.rz.f64 	%fd12251, %fd12245, %fd12250;
	cvt.rzi.f64.f64 	%fd12252, %fd12251;
	cvt.rzi.s32.f64 	%r1425, %fd12252;
	setp.lt.s32 	%p2206, %r1424, 0;
	setp.ge.s32 	%p2207, %r1424, %r4273;
	or.pred  	%p2208, %p2206, %p2207;
	setp.lt.s32 	%p2209, %r1425, 0;
	setp.ge.s32 	%p2210, %r1425, %r4274;
	or.pred  	%p2211, %p2209, %p2210;
	or.pred  	%p2213, %p2208, %p2211;
	mov.b16 	%rs4551, 0;
	mov.u16 	%rs4552, %rs4551;
	mov.u16 	%rs4553, %rs4551;
	@%p2213 bra 	$L__BB0_1264;
	mul.lo.s32 	%r6519, %r1425, %r4275;
	cvt.u64.u32 	%rd2064, %r6519;
	shl.b32 	%r6520, %r1424, 2;
	cvt.u64.u32 	%rd2065, %r6520;
	add.s64 	%rd2066, %rd2064, %rd2065;
	add.s64 	%rd2067, %rd1, %rd2066;
	ld.global.u8 	%rs4552, [%rd2067];
	ld.global.u8 	%rs4551, [%rd2067+1];
	ld.global.u8 	%rs4553, [%rd2067+2];
$L__BB0_1264:
	setp.eq.f64 	%p2214, %fd2, 0d7FF0000000000000;
	st.local.u8 	[%rd77+4], %rs4553;
	and.b16  	%rs3023, %rs4553, 255;
	st.local.u8 	[%rd78+4], %rs4551;
	and.b16  	%rs3024, %rs4551, 255;
	st.local.u8 	[%rd79+4], %rs4552;
	and.b16  	%rs3025, %rs4552, 255;
	cvt.rn.f64.u16 	%fd12253, %rs3023;
	mul.f64 	%fd12254, %fd12253, 0d3FD322D0E5604189;
	cvt.rn.f64.u16 	%fd12255, %rs3024;
	fma.rn.f64 	%fd12256, %fd12255, 0d3FE2C8B439581062, %fd12254;
	cvt.rn.f64.u16 	%fd12257, %rs3025;
	fma.rn.f64 	%fd12258, %fd12257, 0d3FBD2F1A9FBE76C9, %fd12256;
	cvt.rzi.u32.f64 	%r6522, %fd12258;
	st.local.u8 	[%rd80+4], %r6522;
	mov.b32 	%r10693, 1;
	mov.f64 	%fd27787, %fd28513;
	@%p2214 bra 	$L__BB0_1268;
	setp.ltu.f64 	%p2215, %fd2, 0d41E0000000000000;
	mov.f64 	%fd27787, %fd28512;
	mov.u32 	%r10692, %r11448;
	@%p2215 bra 	$L__BB0_1267;
	{ // callseq 300, 0
	.param .b64 param0;
	st.param.f64 	[param0], %fd1;
	.param .align 16 .b8 retval0[16];
	call.uni (retval0), 
	__internal_trig_reduction_slowpathd, 
	(
	param0
	);
	ld.param.f64 	%fd27787, [retval0];
	ld.param.b32 	%r10692, [retval0+8];
	} // callseq 300
$L__BB0_1267:
	add.s32 	%r10693, %r10692, 1;
$L__BB0_1268:
	shl.b32 	%r6524, %r10693, 6;
	cvt.u64.u32 	%rd2068, %r6524;
	and.b64  	%rd2069, %rd2068, 64;
	mov.u64 	%rd2070, __cudart_sin_cos_coeffs;
	add.s64 	%rd2071, %rd2070, %rd2069;
	mul.rn.f64 	%fd12260, %fd27787, %fd27787;
	and.b32  	%r6525, %r10693, 1;
	setp.eq.b32 	%p2216, %r6525, 1;
	selp.f64 	%fd12261, 0dBDA8FF8320FD8164, 0d3DE5DB65F9785EBA, %p2216;
	ld.global.nc.v2.f64 	{%fd12262, %fd12263}, [%rd2071];
	fma.rn.f64 	%fd12264, %fd12261, %fd12260, %fd12262;
	fma.rn.f64 	%fd12265, %fd12264, %fd12260, %fd12263;
	ld.global.nc.v2.f64 	{%fd12266, %fd12267}, [%rd2071+16];
	fma.rn.f64 	%fd12268, %fd12265, %fd12260, %fd12266;
	fma.rn.f64 	%fd12269, %fd12268, %fd12260, %fd12267;
	ld.global.nc.v2.f64 	{%fd12270, %fd12271}, [%rd2071+32];
	fma.rn.f64 	%fd12272, %fd12269, %fd12260, %fd12270;
	fma.rn.f64 	%fd12273, %fd12272, %fd12260, %fd12271;
	fma.rn.f64 	%fd12274, %fd12273, %fd27787, %fd27787;
	fma.rn.f64 	%fd12275, %fd12273, %fd12260, 0d3FF0000000000000;
	selp.f64 	%fd12276, %fd12275, %fd12274, %p2216;
	and.b32  	%r6526, %r10693, 2;
	setp.eq.s32 	%p2217, %r6526, 0;
	mov.f64 	%fd12277, 0d0000000000000000;
	sub.f64 	%fd12278, %fd12277, %fd12276;
	selp.f64 	%fd1056, %fd12276, %fd12278, %p2217;
	mov.f64 	%fd27788, %fd28514;
	mov.u32 	%r10694, %r11450;
	@%p1 bra 	$L__BB0_1270;
	{ // callseq 301, 0
	.param .b64 param0;
	st.param.f64 	[param0], %fd1;
	.param .align 16 .b8 retval0[16];
	call.uni (retval0), 
	__internal_trig_reduction_slowpathd, 
	(
	param0
	);
	ld.param.f64 	%fd27788, [retval0];
	ld.param.b32 	%r10694, [retval0+8];
	} // callseq 301
$L__BB0_1270:
	shl.b32 	%r6528, %r10694, 6;
	cvt.u64.u32 	%rd2072, %r6528;
	and.b64  	%rd2073, %rd2072, 64;
	mov.u64 	%rd2074, __cudart_sin_cos_coeffs;
	add.s64 	%rd2075, %rd2074, %rd2073;
	mul.rn.f64 	%fd12280, %fd27788, %fd27788;
	and.b32  	%r6529, %r10694, 1;
	setp.eq.b32 	%p2218, %r6529, 1;
	selp.f64 	%fd12281, 0dBDA8FF8320FD8164, 0d3DE5DB65F9785EBA, %p2218;
	ld.global.nc.v2.f64 	{%fd12282, %fd12283}, [%rd2075];
	fma.rn.f64 	%fd12284, %fd12281, %fd12280, %fd12282;
	fma.rn.f64 	%fd12285, %fd12284, %fd12280, %fd12283;
	ld.global.nc.v2.f64 	{%fd12286, %fd12287}, [%rd2075+16];
	fma.rn.f64 	%fd12288, %fd12285, %fd12280, %fd12286;
	fma.rn.f64 	%fd12289, %fd12288, %fd12280, %fd12287;
	ld.global.nc.v2.f64 	{%fd12290, %fd12291}, [%rd2075+32];
	fma.rn.f64 	%fd12292, %fd12289, %fd12280, %fd12290;
	fma.rn.f64 	%fd12293, %fd12292, %fd12280, %fd12291;
	fma.rn.f64 	%fd12294, %fd12293, %fd27788, %fd27788;
	fma.rn.f64 	%fd12295, %fd12293, %fd12280, 0d3FF0000000000000;
	selp.f64 	%fd12296, %fd12295, %fd12294, %p2218;
	and.b32  	%r6530, %r10694, 2;
	setp.eq.s32 	%p2219, %r6530, 0;
	mov.f64 	%fd12297, 0d0000000000000000;
	sub.f64 	%fd12298, %fd12297, %fd12296;
	selp.f64 	%fd12299, %fd12296, %fd12298, %p2219;
	mul.f64 	%fd12300, %fd1039, %fd12299;
	fma.rn.f64 	%fd12301, %fd1046, %fd1056, %fd12300;
	add.f64 	%fd12302, %fd7, %fd12301;
	mul.f64 	%fd12303, %fd1039, %fd1056;
	mul.f64 	%fd12304, %fd1046, %fd12299;
	sub.f64 	%fd12305, %fd12303, %fd12304;
	add.f64 	%fd12306, %fd8, %fd12305;
	mov.f64 	%fd12307, 0d3FE0000000000000;
	copysign.f64 	%fd12308, %fd12302, %fd12307;
	add.rz.f64 	%fd12309, %fd12302, %fd12308;
	cvt.rzi.f64.f64 	%fd12310, %fd12309;
	cvt.rzi.s32.f64 	%r1432, %fd12310;
	copysign.f64 	%fd12311, %fd12306, %fd12307;
	add.rz.f64 	%fd12312, %fd12306, %fd12311;
	cvt.rzi.f64.f64 	%fd12313, %fd12312;
	cvt.rzi.s32.f64 	%r1433, %fd12313;
	setp.lt.s32 	%p2220, %r1432, 0;
	setp.ge.s32 	%p2221, %r1432, %r4273;
	or.pred  	%p2222, %p2220, %p2221;
	setp.lt.s32 	%p2223, %r1433, 0;
	setp.ge.s32 	%p2224, %r1433, %r4274;
	or.pred  	%p2225, %p2223, %p2224;
	or.pred  	%p2227, %p2222, %p2225;
	mov.b16 	%rs4554, 0;
	mov.u16 	%rs4555, %rs4554;
	mov.u16 	%rs4556, %rs4554;
	@%p2227 bra 	$L__BB0_1272;
	mul.lo.s32 	%r6531, %r1433, %r4275;
	cvt.u64.u32 	%rd2076, %r6531;
	shl.b32 	%r6532, %r1432, 2;
	cvt.u64.u32 	%rd2077, %r6532;
	add.s64 	%rd2078, %rd2076, %rd2077;
	add.s64 	%rd2079, %rd1, %rd2078;
	ld.global.u8 	%rs4555, [%rd2079];
	ld.global.u8 	%rs4554, [%rd2079+1];
	ld.global.u8 	%rs4556, [%rd2079+2];
$L__BB0_1272:
	setp.eq.f64 	%p2228, %fd2, 0d7FF0000000000000;
	st.local.u8 	[%rd77+5], %rs4556;
	and.b16  	%rs3027, %rs4556, 255;
	st.local.u8 	[%rd78+5], %rs4554;
	and.b16  	%rs3028, %rs4554, 255;
	st.local.u8 	[%rd79+5], %rs4555;
	and.b16  	%rs3029, %rs4555, 255;
	cvt.rn.f64.u16 	%fd12314, %rs3027;
	mul.f64 	%fd12315, %fd12314, 0d3FD322D0E5604189;
	cvt.rn.f64.u16 	%fd12316, %rs3028;
	fma.rn.f64 	%fd12317, %fd12316, 0d3FE2C8B439581062, %fd12315;
	cvt.rn.f64.u16 	%fd12318, %rs3029;
	fma.rn.f64 	%fd12319, %fd12318, 0d3FBD2F1A9FBE76C9, %fd12317;
	cvt.rzi.u32.f64 	%r6534, %fd12319;
	st.local.u8 	[%rd80+5], %r6534;
	add.s32 	%r6535, %r1400, %r4281;
	div.s32 	%r6536, %r6535, %r4277;
	max.s32 	%r1434, %r6536, 0;
	mov.b32 	%r10696, 1;
	mov.f64 	%fd27790, %fd28513;
	@%p2228 bra 	$L__BB0_1276;
	setp.ltu.f64 	%p2229, %fd2, 0d41E0000000000000;
	mov.f64 	%fd27790, %fd28512;
	mov.u32 	%r10695, %r11448;
	@%p2229 bra 	$L__BB0_1275;
	{ // callseq 302, 0
	.param .b64 param0;
	st.param.f64 	[param0], %fd1;
	.param .align 16 .b8 retval0[16];
	call.uni (retval0), 
	__internal_trig_reduction_slowpathd, 
	(
	param0
	);
	ld.param.f64 	%fd27790, [retval0];
	ld.param.b32 	%r10695, [retval0+8];
	} // callseq 302
$L__BB0_1275:
	add.s32 	%r10696, %r10695, 1;
$L__BB0_1276:
	shl.b32 	%r6538, %r10696, 6;
	cvt.u64.u32 	%rd2080, %r6538;
	and.b64  	%rd2081, %rd2080, 64;
	mov.u64 	%rd2082, __cudart_sin_cos_coeffs;
	add.s64 	%rd2083, %rd2082, %rd2081;
	mul.rn.f64 	%fd12321, %fd27790, %fd27790;
	and.b32  	%r6539, %r10696, 1;
	setp.eq.b32 	%p2230, %r6539, 1;
	selp.f64 	%fd12322, 0dBDA8FF8320FD8164, 0d3DE5DB65F9785EBA, %p2230;
	ld.global.nc.v2.f64 	{%fd12323, %fd12324}, [%rd2083];
	fma.rn.f64 	%fd12325, %fd12322, %fd12321, %fd12323;
	fma.rn.f64 	%fd12326, %fd12325, %fd12321, %fd12324;
	ld.global.nc.v2.f64 	{%fd12327, %fd12328}, [%rd2083+16];
	fma.rn.f64 	%fd12329, %fd12326, %fd12321, %fd12327;
	fma.rn.f64 	%fd12330, %fd12329, %fd12321, %fd12328;
	ld.global.nc.v2.f64 	{%fd12331, %fd12332}, [%rd2083+32];
	fma.rn.f64 	%fd12333, %fd12330, %fd12321, %fd12331;
	fma.rn.f64 	%fd12334, %fd12333, %fd12321, %fd12332;
	fma.rn.f64 	%fd12335, %fd12334, %fd27790, %fd27790;
	fma.rn.f64 	%fd12336, %fd12334, %fd12321, 0d3FF0000000000000;
	selp.f64 	%fd12337, %fd12336, %fd12335, %p2230;
	and.b32  	%r6540, %r10696, 2;
	setp.eq.s32 	%p2231, %r6540, 0;
	mov.f64 	%fd12338, 0d0000000000000000;
	sub.f64 	%fd12339, %fd12338, %fd12337;
	selp.f64 	%fd1062, %fd12337, %fd12339, %p2231;
	mov.f64 	%fd27791, %fd28514;
	mov.u32 	%r10697, %r11450;
	@%p1 bra 	$L__BB0_1278;
	{ // callseq 303, 0
	.param .b64 param0;
	st.param.f64 	[param0], %fd1;
	.param .align 16 .b8 retval0[16];
	call.uni (retval0), 
	__internal_trig_reduction_slowpathd, 
	(
	param0
	);
	ld.param.f64 	%fd27791, [retval0];
	ld.param.b32 	%r10697, [retval0+8];
	} // callseq 303
$L__BB0_1278:
	shl.b32 	%r6542, %r10697, 6;
	cvt.u64.u32 	%rd2084, %r6542;
	and.b64  	%rd2085, %rd2084, 64;
	mov.u64 	%rd2086, __cudart_sin_cos_coeffs;
	add.s64 	%rd2087, %rd2086, %rd2085;
	mul.rn.f64 	%fd12341, %fd27791, %fd27791;
	and.b32  	%r6543, %r10697, 1;
	setp.eq.b32 	%p2232, %r6543, 1;
	selp.f64 	%fd12342, 0dBDA8FF8320FD8164, 0d3DE5DB65F9785EBA, %p2232;
	ld.global.nc.v2.f64 	{%fd12343, %fd12344}, [%rd2087];
	fma.rn.f64 	%fd12345, %fd12342, %fd12341, %fd12343;
	fma.rn.f64 	%fd12346, %fd12345, %fd12341, %fd12344;
	ld.global.nc.v2.f64 	{%fd12347, %fd12348}, [%rd2087+16];
	fma.rn.f64 	%fd12349, %fd12346, %fd12341, %fd12347;
	fma.rn.f64 	%fd12350, %fd12349, %fd12341, %fd12348;
	ld.global.nc.v2.f64 	{%fd12351, %fd12352}, [%rd2087+32];
	fma.rn.f64 	%fd12353, %fd12350, %fd12341, %fd12351;
	fma.rn.f64 	%fd12354, %fd12353, %fd12341, %fd12352;
	fma.rn.f64 	%fd12355, %fd12354, %fd27791, %fd27791;
	fma.rn.f64 	%fd12356, %fd12354, %fd12341, 0d3FF0000000000000;
	selp.f64 	%fd12357, %fd12356, %fd12355, %p2232;
	and.b32  	%r6544, %r10697, 2;
	setp.eq.s32 	%p2233, %r6544, 0;
	mov.f64 	%fd12358, 0d0000000000000000;
	sub.f64 	%fd12359, %fd12358, %fd12357;
	selp.f64 	%fd12360, %fd12357, %fd12359, %p2233;
	min.s32 	%r6545, %r1434, %r9;
	cvt.rn.f64.s32 	%fd12361, %r6545;
	sub.f64 	%fd1065, %fd12361, %fd6;
	mul.f64 	%fd12362, %fd1065, %fd12360;
	fma.rn.f64 	%fd12363, %fd1024, %fd1062, %fd12362;
	add.f64 	%fd12364, %fd7, %fd12363;
	mul.f64 	%fd12365, %fd1065, %fd1062;
	mul.f64 	%fd12366, %fd1024, %fd12360;
	sub.f64 	%fd12367, %fd12365, %fd12366;
	add.f64 	%fd12368, %fd8, %fd12367;
	mov.f64 	%fd12369, 0d3FE0000000000000;
	copysign.f64 	%fd12370, %fd12364, %fd12369;
	add.rz.f64 	%fd12371, %fd12364, %fd12370;
	cvt.rzi.f64.f64 	%fd12372, %fd12371;
	cvt.rzi.s32.f64 	%r1441, %fd12372;
	copysign.f64 	%fd12373, %fd12368, %fd12369;
	add.rz.f64 	%fd12374, %fd12368, %fd12373;
	cvt.rzi.f64.f64 	%fd12375, %fd12374;
	cvt.rzi.s32.f64 	%r1442, %fd12375;
	setp.lt.s32 	%p2234, %r1441, 0;
	setp.ge.s32 	%p2235, %r1441, %r4273;
	or.pred  	%p2236, %p2234, %p2235;
	setp.lt.s32 	%p2237, %r1442, 0;
	setp.ge.s32 	%p2238, %r1442, %r4274;
	or.pred  	%p2239, %p2237, %p2238;
	or.pred  	%p2241, %p2236, %p2239;
	mov.b16 	%rs4557, 0;
	mov.u16 	%rs4558, %rs4557;
	mov.u16 	%rs4559, %rs4557;
	@%p2241 bra 	$L__BB0_1280;
	mul.lo.s32 	%r6546, %r1442, %r4275;
	cvt.u64.u32 	%rd2088, %r6546;
	shl.b32 	%r6547, %r1441, 2;
	cvt.u64.u32 	%rd2089, %r6547;
	add.s64 	%rd2090, %rd2088, %rd2089;
	add.s64 	%rd2091, %rd1, %rd2090;
	ld.global.u8 	%rs4558, [%rd2091];
	ld.global.u8 	%rs4557, [%rd2091+1];
	ld.global.u8 	%rs4559, [%rd2091+2];
$L__BB0_1280:
	setp.eq.f64 	%p2242, %fd2, 0d7FF0000000000000;
	st.local.u8 	[%rd77+6], %rs4559;
	and.b16  	%rs3031, %rs4559, 255;
	st.local.u8 	[%rd78+6], %rs4557;
	and.b16  	%rs3032, %rs4557, 255;
	st.local.u8 	[%rd79+6], %rs4558;
	and.b16  	%rs3033, %rs4558, 255;
	cvt.rn.f64.u16 	%fd12376, %rs3031;
	mul.f64 	%fd12377, %fd12376, 0d3FD322D0E5604189;
	cvt.rn.f64.u16 	%fd12378, %rs3032;
	fma.rn.f64 	%fd12379, %fd12378, 0d3FE2C8B439581062, %fd12377;
	cvt.rn.f64.u16 	%fd12380, %rs3033;
	fma.rn.f64 	%fd12381, %fd12380, 0d3FBD2F1A9FBE76C9, %fd12379;
	cvt.rzi.u32.f64 	%r6549, %fd12381;
	st.local.u8 	[%rd80+6], %r6549;
	mov.b32 	%r10699, 1;
	mov.f64 	%fd27793, %fd28513;
	@%p2242 bra 	$L__BB0_1284;
	setp.ltu.f64 	%p2243, %fd2, 0d41E0000000000000;
	mov.f64 	%fd27793, %fd28512;
	mov.u32 	%r10698, %r11448;
	@%p2243 bra 	$L__BB0_1283;
	{ // callseq 304, 0
	.param .b64 param0;
	st.param.f64 	[param0], %fd1;
	.param .align 16 .b8 retval0[16];
	call.uni (retval0), 
	__internal_trig_reduction_slowpathd, 
	(
	param0
	);
	ld.param.f64 	%fd27793, [retval0];
	ld.param.b32 	%r10698, [retval0+8];
	} // callseq 304
$L__BB0_1283:
	add.s32 	%r10699, %r10698, 1;
$L__BB0_1284:
	shl.b32 	%r6551, %r10699, 6;
	cvt.u64.u32 	%rd2092, %r6551;
	and.b64  	%rd2093, %rd2092, 64;
	mov.u64 	%rd2094, __cudart_sin_cos_coeffs;
	add.s64 	%rd2095, %rd2094, %rd2093;
	mul.rn.f64 	%fd12383, %fd27793, %fd27793;
	and.b32  	%r6552, %r10699, 1;
	setp.eq.b32 	%p2244, %r6552, 1;
	selp.f64 	%fd12384, 0dBDA8FF8320FD8164, 0d3DE5DB65F9785EBA, %p2244;
	ld.global.nc.v2.f64 	{%fd12385, %fd12386}, [%rd2095];
	fma.rn.f64 	%fd12387, %fd12384, %fd12383, %fd12385;
	fma.rn.f64 	%fd12388, %fd12387, %fd12383, %fd12386;
	ld.global.nc.v2.f64 	{%fd12389, %fd12390}, [%rd2095+16];
	fma.rn.f64 	%fd12391, %fd12388, %fd12383, %fd12389;
	fma.rn.f64 	%fd12392, %fd12391, %fd12383, %fd12390;
	ld.global.nc.v2.f64 	{%fd12393, %fd12394}, [%rd2095+32];
	fma.rn.f64 	%fd12395, %fd12392, %fd12383, %fd12393;
	fma.rn.f64 	%fd12396, %fd12395, %fd12383, %fd12394;
	fma.rn.f64 	%fd12397, %fd12396, %fd27793, %fd27793;
	fma.rn.f64 	%fd12398, %fd12396, %fd12383, 0d3FF0000000000000;
	selp.f64 	%fd12399, %fd12398, %fd12397, %p2244;
	and.b32  	%r6553, %r10699, 2;
	setp.eq.s32 	%p2245, %r6553, 0;
	mov.f64 	%fd12400, 0d0000000000000000;
	sub.f64 	%fd12401, %fd12400, %fd12399;
	selp.f64 	%fd1069, %fd12399, %fd12401, %p2245;
	mov.f64 	%fd27794, %fd28514;
	mov.u32 	%r10700, %r11450;
	@%p1 bra 	$L__BB0_1286;
	{ // callseq 305, 0
	.param .b64 param0;
	st.param.f64 	[param0], %fd1;
	.param .align 16 .b8 retval0[16];
	call.uni (retval0), 
	__internal_trig_reduction_slowpathd, 
	(
	param0
	);
	ld.param.f64 	%fd27794, [retval0];
	ld.param.b32 	%r10700, [retval0+8];
	} // callseq 305
$L__BB0_1286:
	shl.b32 	%r6555, %r10700, 6;
	cvt.u64.u32 	%rd2096, %r6555;
	and.b64  	%rd2097, %rd2096, 64;
	mov.u64 	%rd2098, __cudart_sin_cos_coeffs;
	add.s64 	%rd2099, %rd2098, %rd2097;
	mul.rn.f64 	%fd12403, %fd27794, %fd27794;
	and.b32  	%r6556, %r10700, 1;
	setp.eq.b32 	%p2246, %r6556, 1;
	selp.f64 	%fd12404, 0dBDA8FF8320FD8164, 0d3DE5DB65F9785EBA, %p2246;
	ld.global.nc.v2.f64 	{%fd12405, %fd12406}, [%rd2099];
	fma.rn.f64 	%fd12407, %fd12404, %fd12403, %fd12405;
	fma.rn.f64 	%fd12408, %fd12407, %fd12403, %fd12406;
	ld.global.nc.v2.f64 	{%fd12409, %fd12410}, [%rd2099+16];
	fma.rn.f64 	%fd12411, %fd12408, %fd12403, %fd12409;
	fma.rn.f64 	%fd12412, %fd12411, %fd12403, %fd12410;
	ld.global.nc.v2.f64 	{%fd12413, %fd12414}, [%rd2099+32];
	fma.rn.f64 	%fd12415, %fd12412, %fd12403, %fd12413;
	fma.rn.f64 	%fd12416, %fd12415, %fd12403, %fd12414;
	fma.rn.f64 	%fd12417, %fd12416, %fd27794, %fd27794;
	fma.rn.f64 	%fd12418, %fd12416, %fd12403, 0d3FF0000000000000;
	selp.f64 	%fd12419, %fd12418, %fd12417, %p2246;
	and.b32  	%r6557, %r10700, 2;
	setp.eq.s32 	%p2247, %r6557, 0;
	mov.f64 	%fd12420, 0d0000000000000000;
	sub.f64 	%fd12421, %fd12420, %fd12419;
	selp.f64 	%fd12422, %fd12419, %fd12421, %p2247;
	mul.f64 	%fd12423, %fd1065, %fd12422;
	fma.rn.f64 	%fd12424, %fd1046, %fd1069, %fd12423;
	add.f64 	%fd12425, %fd7, %fd12424;
	mul.f64 	%fd12426, %fd1065, %fd1069;
	mul.f64 	%fd12427, %fd1046, %fd12422;
	sub.f64 	%fd12428, %fd12426, %fd12427;
	add.f64 	%fd12429, %fd8, %fd12428;
	mov.f64 	%fd12430, 0d3FE0000000000000;
	copysign.f64 	%fd12431, %fd12425, %fd12430;
	add.rz.f64 	%fd12432, %fd12425, %fd12431;
	cvt.rzi.f64.f64 	%fd12433, %fd12432;
	cvt.rzi.s32.f64 	%r1449, %fd12433;
	copysign.f64 	%fd12434, %fd12429, %fd12430;
	add.rz.f64 	%fd12435, %fd12429, %fd12434;
	cvt.rzi.f64.f64 	%fd12436, %fd12435;
	cvt.rzi.s32.f64 	%r1450, %fd12436;
	setp.lt.s32 	%p2248, %r1449, 0;
	setp.ge.s32 	%p2249, %r1449, %r4273;
	or.pred  	%p2250, %p2248, %p2249;
	setp.lt.s32 	%p2251, %r1450, 0;
	setp.ge.s32 	%p2252, %r1450, %r4274;
	or.pred  	%p2253, %p2251, %p2252;
	or.pred  	%p2255, %p2250, %p2253;
	mov.b16 	%rs4560, 0;
	mov.u16 	%rs4561, %rs4560;
	mov.u16 	%rs4562, %rs4560;
	@%p2255 bra 	$L__BB0_1288;
	mul.lo.s32 	%r6558, %r1450, %r4275;
	cvt.u64.u32 	%rd2100, %r6558;
	shl.b32 	%r6559, %r1449, 2;
	cvt.u64.u32 	%rd2101, %r6559;
	add.s64 	%rd2102, %rd2100, %rd2101;
	add.s64 	%rd2103, %rd1, %rd2102;
	ld.global.u8 	%rs4561, [%rd2103];
	ld.global.u8 	%rs4560, [%rd2103+1];
	ld.global.u8 	%rs4562, [%rd2103+2];
$L__BB0_1288:
	st.local.u8 	[%rd77+7], %rs4562;
	and.b16  	%rs3035, %rs4562, 255;
	st.local.u8 	[%rd78+7], %rs4560;
	and.b16  	%rs3036, %rs4560, 255;
	st.local.u8 	[%rd79+7], %rs4561;
	and.b16  	%rs3037, %rs4561, 255;
	cvt.rn.f64.u16 	%fd12437, %rs3035;
	mul.f64 	%fd12438, %fd12437, 0d3FD322D0E5604189;
	cvt.rn.f64.u16 	%fd12439, %rs3036;
	fma.rn.f64 	%fd12440, %fd12439, 0d3FE2C8B439581062, %fd12438;
	cvt.rn.f64.u16 	%fd12441, %rs3037;
	fma.rn.f64 	%fd12442, %fd12441, 0d3FBD2F1A9FBE76C9, %fd12440;
	cvt.rzi.u32.f64 	%r6560, %fd12442;
	st.local.u8 	[%rd80+7], %r6560;
	add.s32 	%r10401, %r10401, 8;
$L__BB0_1289:
	sub.s32 	%r6561, 4, %r68;
	setp.ge.u32 	%p2256, %r6561, %r68;
	@%p2256 bra 	$L__BB0_1423;
	add.s32 	%r1453, %r142, 4;
	setp.lt.s32 	%p2257, %r1453, 0;
	setp.ge.s32 	%p2258, %r1453, %r4278;
	or.pred  	%p2259, %p2257, %p2258;
	or.pred  	%p2260, %p2259, %p5;
	@%p2260 bra 	$L__BB0_1356;
	setp.eq.f64 	%p2261, %fd2, 0d7FF0000000000000;
	mul.lo.s32 	%r6563, %r1453, %r4280;
	shl.b32 	%r1454, %r6563, 1;
	mul.lo.s32 	%r1455, %r1090, %r4281;
	mov.b32 	%r10703, 1;
	mov.f64 	%fd27796, %fd28513;
	@%p2261 bra 	$L__BB0_1295;
	setp.ltu.f64 	%p2262, %fd2, 0d41E0000000000000;
	mov.f64 	%fd27796, %fd28512;
	mov.u32 	%r10702, %r11448;
	@%p2262 bra 	$L__BB0_1294;
	{ // callseq 306, 0
	.param .b64 param0;
	st.param.f64 	[param0], %fd1;
	.param .align 16 .b8 retval0[16];
	call.uni (retval0), 
	__internal_trig_reduction_slowpathd, 
	(
	param0
	);
	ld.param.f64 	%fd27796, [retval0];
	ld.param.b32 	%r10702, [retval0+8];
	} // callseq 306
$L__BB0_1294:
	add.s32 	%r10703, %r10702, 1;
$L__BB0_1295:
	shl.b32 	%r6565, %r10703, 6;
	cvt.u64.u32 	%rd2104, %r6565;
	and.b64  	%rd2105, %rd2104, 64;
	mov.u64 	%rd2106, __cudart_sin_cos_coeffs;
	add.s64 	%rd2107, %rd2106, %rd2105;
	mul.rn.f64 	%fd12444, %fd27796, %fd27796;
	and.b32  	%r6566, %r10703, 1;
	setp.eq.b32 	%p2263, %r6566, 1;
	selp.f64 	%fd12445, 0dBDA8FF8320FD8164, 0d3DE5DB65F9785EBA, %p2263;
	ld.global.nc.v2.f64 	{%fd12446, %fd12447}, [%rd2107];
	fma.rn.f64 	%fd12448, %fd12445, %fd12444, %fd12446;
	fma.rn.f64 	%fd12449, %fd12448, %fd12444, %fd12447;
	ld.global.nc.v2.f64 	{%fd12450, %fd12451}, [%rd2107+16];
	fma.rn.f64 	%fd12452, %fd12449, %fd12444, %fd12450;
	fma.rn.f64 	%fd12453, %fd12452, %fd12444, %fd12451;
	ld.global.nc.v2.f64 	{%fd12454, %fd12455}, [%rd2107+32];
	fma.rn.f64 	%fd12456, %fd12453, %fd12444, %fd12454;
	fma.rn.f64 	%fd12457, %fd12456, %fd12444, %fd12455;
	fma.rn.f64 	%fd12458, %fd12457, %fd27796, %fd27796;
	fma.rn.f64 	%fd12459, %fd12457, %fd12444, 0d3FF0000000000000;
	selp.f64 	%fd12460, %fd12459, %fd12458, %p2263;
	and.b32  	%r6567, %r10703, 2;
	setp.eq.s32 	%p2264, %r6567, 0;
	mov.f64 	%fd12461, 0d0000000000000000;
	sub.f64 	%fd12462, %fd12461, %fd12460;
	selp.f64 	%fd1075, %fd12460, %fd12462, %p2264;
	mov.f64 	%fd27797, %fd28514;
	mov.u32 	%r10704, %r11450;
	@%p1 bra 	$L__BB0_1297;
	{ // callseq 307, 0
	.param .b64 param0;
	st.param.f64 	[param0], %fd1;
	.param .align 16 .b8 retval0[16];
	call.uni (retval0), 
	__internal_trig_reduction_slowpathd, 
	(
	param0
	);
	ld.param.f64 	%fd27797, [retval0];
	ld.param.b32 	%r10704, [retval0+8];
	} // callseq 307
$L__BB0_1297:
	shl.b32 	%r6569, %r10704, 6;
	cvt.u64.u32 	%rd2108, %r6569;
	and.b64  	%rd2109, %rd2108, 64;
	mov.u64 	%rd2110, __cudart_sin_cos_coeffs;
	add.s64 	%rd2111, %rd2110, %rd2109;
	mul.rn.f64 	%fd12464, %fd27797, %fd27797;
	and.b32  	%r6570, %r10704, 1;
	setp.eq.b32 	%p2265, %r6570, 1;
	selp.f64 	%fd12465, 0dBDA8FF8320FD8164, 0d3DE5DB65F9785EBA, %p2265;
	ld.global.nc.v2.f64 	{%fd12466, %fd12467}, [%rd2111];
	fma.rn.f64 	%fd12468, %fd12465, %fd12464, %fd12466;
	fma.rn.f64 	%fd12469, %fd12468, %fd12464, %fd12467;
	ld.global.nc.v2.f64 	{%fd12470, %fd12471}, [%rd2111+16];
	fma.rn.f64 	%fd12472, %fd12469, %fd12464, %fd12470;
	fma.rn.f64 	%fd12473, %fd12472, %fd12464, %fd12471;
	ld.global.nc.v2.f64 	{%fd12474, %fd12475}, [%rd2111+32];
	fma.rn.f64 	%fd12476, %fd12473, %fd12464, %fd12474;
	fma.rn.f64 	%fd12477, %fd12476, %fd12464, %fd12475;
	fma.rn.f64 	%fd12478, %fd12477, %fd27797, %fd27797;
	fma.rn.f64 	%fd12479, %fd12477, %fd12464, 0d3FF0000000000000;
	selp.f64 	%fd12480, %fd12479, %fd12478, %p2265;
	and.b32  	%r6571, %r10704, 2;
	setp.eq.s32 	%p2266, %r6571, 0;
	mov.f64 	%fd12481, 0d0000000000000000;
	sub.f64 	%fd12482, %fd12481, %fd12480;
	selp.f64 	%fd12483, %fd12480, %fd12482, %p2266;
	div.s32 	%r6572, %r1454, %r4276;
	max.s32 	%r6573, %r6572, 0;
	min.s32 	%r6574, %r6573, %r8;
	cvt.rn.f64.s32 	%fd12484, %r6574;
	sub.f64 	%fd1078, %fd12484, %fd5;
	div.s32 	%r6575, %r1455, %r4277;
	max.s32 	%r6576, %r6575, 0;
	min.s32 	%r6577, %r6576, %r9;
	cvt.rn.f64.s32 	%fd12485, %r6577;
	sub.f64 	%fd1079, %fd12485, %fd6;
	mul.f64 	%fd12486, %fd1079, %fd12483;
	fma.rn.f64 	%fd12487, %fd1078, %fd1075, %fd12486;
	add.f64 	%fd12488, %fd7, %fd12487;
	mul.f64 	%fd12489, %fd1079, %fd1075;
	mul.f64 	%fd12490, %fd1078, %fd12483;
	sub.f64 	%fd12491, %fd12489, %fd12490;
	add.f64 	%fd12492, %fd8, %fd12491;
	mov.f64 	%fd12493, 0d3FE0000000000000;
	copysign.f64 	%fd12494, %fd12488, %fd12493;
	add.rz.f64 	%fd12495, %fd12488, %fd12494;
	cvt.rzi.f64.f64 	%fd12496, %fd12495;
	cvt.rzi.s32.f64 	%r1462, %fd12496;
	copysign.f64 	%fd12497, %fd12492, %fd12493;
	add.rz.f64 	%fd12498, %fd12492, %fd12497;
	cvt.rzi.f64.f64 	%fd12499, %fd12498;
	cvt.rzi.s32.f64 	%r1463, %fd12499;
	setp.lt.s32 	%p2267, %r1462, 0;
	setp.ge.s32 	%p2268, %r1462, %r4273;
	or.pred  	%p2269, %p2267, %p2268;
	setp.lt.s32 	%p2270, %r1463, 0;
	setp.ge.s32 	%p2271, %r1463, %r4274;
	or.pred  	%p2272, %p2270, %p2271;
	or.pred  	%p2274, %p2269, %p2272;
	mov.b16 	%rs4563, 0;
	mov.u16 	%rs4564, %rs4563;
	mov.u16 	%rs4565, %rs4563;
	@%p2274 bra 	$L__BB0_1299;
	mul.lo.s32 	%r6578, %r1463, %r4275;
	cvt.u64.u32 	%rd2112, %r6578;
	shl.b32 	%r6579, %r1462, 2;
	cvt.u64.u32 	%rd2113, %r6579;
	add.s64 	%rd2114, %rd2112, %rd2113;
	add.s64 	%rd2115, %rd1, %rd2114;
	ld.global.u8 	%rs4564, [%rd2115];
	ld.global.u8 	%rs4563, [%rd2115+1];
	ld.global.u8 	%rs4565, [%rd2115+2];
$L__BB0_1299:
	setp.eq.f64 	%p2275, %fd2, 0d7FF0000000000000;
	cvt.u64.u32 	%rd2116, %r10401;
	add.s64 	%rd81, %rd2, %rd2116;
	st.local.u8 	[%rd81], %rs4565;
	and.b16  	%rs3039, %rs4565, 255;
	add.s64 	%rd82, %rd3, %rd2116;
	st.local.u8 	[%rd82], %rs4563;
	and.b16  	%rs3040, %rs4563, 255;
	add.s64 	%rd83, %rd4, %rd2116;
	st.local.u8 	[%rd83], %rs4564;
	and.b16  	%rs3041, %rs4564, 255;
	cvt.rn.f64.u16 	%fd12500, %rs3039;
	mul.f64 	%fd12501, %fd12500, 0d3FD322D0E5604189;
	cvt.rn.f64.u16 	%fd12502, %rs3040;
	fma.rn.f64 	%fd12503, %fd12502, 0d3FE2C8B439581062, %fd12501;
	cvt.rn.f64.u16 	%fd12504, %rs3041;
	fma.rn.f64 	%fd12505, %fd12504, 0d3FBD2F1A9FBE76C9, %fd12503;
	cvt.rzi.u32.f64 	%r6581, %fd12505;
	add.s64 	%rd84, %rd5, %rd2116;
	st.local.u8 	[%rd84], %r6581;
	add.s32 	%r1464, %r1455, %r4281;
	mov.b32 	%r10706, 1;
	mov.f64 	%fd27799, %fd28513;
	@%p2275 bra 	$L__BB0_1303;
	setp.ltu.f64 	%p2276, %fd2, 0d41E0000000000000;
	mov.f64 	%fd27799, %fd28512;
	mov.u32 	%r10705, %r11448;
	@%p2276 bra 	$L__BB0_1302;
	{ // callseq 308, 0
	.param .b64 param0;
	st.param.f64 	[param0], %fd1;
	.param .align 16 .b8 retval0[16];
	call.uni (retval0), 
	__internal_trig_reduction_slowpathd, 
	(
	param0
	);
	ld.param.f64 	%fd27799, [retval0];
	ld.param.b32 	%r10705, [retval0+8];
	} // callseq 308
$L__BB0_1302:
	add.s32 	%r10706, %r10705, 1;
$L__BB0_1303:
	shl.b32 	%r6583, %r10706, 6;
	cvt.u64.u32 	%rd2117, %r6583;
	and.b64  	%rd2118, %rd2117, 64;
	mov.u64 	%rd2119, __cudart_sin_cos_coeffs;
	add.s64 	%rd2120, %rd2119, %rd2118;
	mul.rn.f64 	%fd12507, %fd27799, %fd27799;
	and.b32  	%r6584, %r10706, 1;
	setp.eq.b32 	%p2277, %r6584, 1;
	selp.f64 	%fd12508, 0dBDA8FF8320FD8164, 0d3DE5DB65F9785EBA, %p2277;
	ld.global.nc.v2.f64 	{%fd12509, %fd12510}, [%rd2120];
	fma.rn.f64 	%fd12511, %fd12508, %fd12507, %fd12509;
	fma.rn.f64 	%fd12512, %fd12511, %fd12507, %fd12510;
	ld.global.nc.v2.f64 	{%fd12513, %fd12514}, [%rd2120+16];
	fma.rn.f64 	%fd12515, %fd12512, %fd12507, %fd12513;
	fma.rn.f64 	%fd12516, %fd12515, %fd12507, %fd12514;
	ld.global.nc.v2.f64 	{%fd12517, %fd12518}, [%rd2120+32];
	fma.rn.f64 	%fd12519, %fd12516, %fd12507, %fd12517;
	fma.rn.f64 	%fd12520, %fd12519, %fd12507, %fd12518;
	fma.rn.f64 	%fd12521, %fd12520, %fd27799, %fd27799;
	fma.rn.f64 	%fd12522, %fd12520, %fd12507, 0d3FF0000000000000;
	selp.f64 	%fd12523, %fd12522, %fd12521, %p2277;
	and.b32  	%r6585, %r10706, 2;
	setp.eq.s32 	%p2278, %r6585, 0;
	mov.f64 	%fd12524, 0d0000000000000000;
	sub.f64 	%fd12525, %fd12524, %fd12523;
	selp.f64 	%fd1083, %fd12523, %fd12525, %p2278;
	mov.f64 	%fd27800, %fd28514;
	mov.u32 	%r10707, %r11450;
	@%p1 bra 	$L__BB0_1305;
	{ // callseq 309, 0
	.param .b64 param0;
	st.param.f64 	[param0], %fd1;
	.param .align 16 .b8 retval0[16];
	call.uni (retval0), 
	__internal_trig_reduction_slowpathd, 
	(
	param0
	);
	ld.param.f64 	%fd27800, [retval0];
	ld.param.b32 	%r10707, [retval0+8];
	} // callseq 309
$L__BB0_1305:
	shl.b32 	%r6587, %r10707, 6;
	cvt.u64.u32 	%rd2121, %r6587;
	and.b64  	%rd2122, %rd2121, 64;
	mov.u64 	%rd2123, __cudart_sin_cos_coeffs;
	add.s64 	%rd2124, %rd2123, %rd2122;
	mul.rn.f64 	%fd12527, %fd27800, %fd27800;
	and.b32  	%r6588, %r10707, 1;
	setp.eq.b32 	%p2279, %r6588, 1;
	selp.f64 	%fd12528, 0dBDA8FF8320FD8164, 0d3DE5DB65F9785EBA, %p2279;
	ld.global.nc.v2.f64 	{%fd12529, %fd12530}, [%rd2124];
	fma.rn.f64 	%fd12531, %fd12528, %fd12527, %fd12529;
	fma.rn.f64 	%fd12532, %fd12531, %fd12527, %fd12530;
	ld.global.nc.v2.f64 	{%fd12533, %fd12534}, [%rd2124+16];
	fma.rn.f64 	%fd12535, %fd12532, %fd12527, %fd12533;
	fma.rn.f64 	%fd12536, %fd12535, %fd12527, %fd12534;
	ld.global.nc.v2.f64 	{%fd12537, %fd12538}, [%rd2124+32];
	fma.rn.f64 	%fd12539, %fd12536, %fd12527, %fd12537;
	fma.rn.f64 	%fd12540, %fd12539, %fd12527, %fd12538;
	fma.rn.f64 	%fd12541, %fd12540, %fd27800, %fd27800;
	fma.rn.f64 	%fd12542, %fd12540, %fd12527, 0d3FF0000000000000;
	selp.f64 	%fd12543, %fd12542, %fd12541, %p2279;
	and.b32  	%r6589, %r10707, 2;
	setp.eq.s32 	%p2280, %r6589, 0;
	mov.f64 	%fd12544, 0d0000000000000000;
	sub.f64 	%fd12545, %fd12544, %fd12543;
	selp.f64 	%fd12546, %fd12543, %fd12545, %p2280;
	div.s32 	%r6590, %r1464, %r4277;
	max.s32 	%r6591, %r6590, 0;
	min.s32 	%r6592, %r6591, %r9;
	cvt.rn.f64.s32 	%fd12547, %r6592;
	sub.f64 	%fd1086, %fd12547, %fd6;
	mul.f64 	%fd12548, %fd1086, %fd12546;
	fma.rn.f64 	%fd12549, %fd1078, %fd1083, %fd12548;
	add.f64 	%fd12550, %fd7, %fd12549;
	mul.f64 	%fd12551, %fd1086, %fd1083;
	mul.f64 	%fd12552, %fd1078, %fd12546;
	sub.f64 	%fd12553, %fd12551, %fd12552;
	add.f64 	%fd12554, %fd8, %fd12553;
	mov.f64 	%fd12555, 0d3FE0000000000000;
	copysign.f64 	%fd12556, %fd12550, %fd12555;
	add.rz.f64 	%fd12557, %fd12550, %fd12556;
	cvt.rzi.f64.f64 	%fd12558, %fd12557;
	cvt.rzi.s32.f64 	%r1471, %fd12558;
	copysign.f64 	%fd12559, %fd12554, %fd12555;
	add.rz.f64 	%fd12560, %fd12554, %fd12559;
	cvt.rzi.f64.f64 	%fd12561, %fd12560;
	cvt.rzi.s32.f64 	%r1472, %fd12561;
	setp.lt.s32 	%p2281, %r1471, 0;
	setp.ge.s32 	%p2282, %r1471, %r4273;
	or.pred  	%p2283, %p2281, %p2282;
	setp.lt.s32 	%p2284, %r1472, 0;
	setp.ge.s32 	%p2285, %r1472, %r4274;
	or.pred  	%p2286, %p2284, %p2285;
	or.pred  	%p2288, %p2283, %p2286;
	mov.b16 	%rs4566, 0;
	mov.u16 	%rs4567, %rs4566;
	mov.u16 	%rs4568, %rs4566;
	@%p2288 bra 	$L__BB0_1307;
	mul.lo.s32 	%r6593, %r1472, %r4275;
	cvt.u64.u32 	%rd2125, %r6593;
	shl.b32 	%r6594, %r1471, 2;
	cvt.u64.u32 	%rd2126, %r6594;
	add.s64 	%rd2127, %rd2125, %rd2126;
	add.s64 	%rd2128, %rd1, %rd2127;
	ld.global.u8 	%rs4567, [%rd2128];
	ld.global.u8 	%rs4566, [%rd2128+1];
	ld.global.u8 	%rs4568, [%rd2128+2];
$L__BB0_1307:
	setp.eq.f64 	%p2289, %fd2, 0d7FF0000000000000;
	st.local.u8 	[%rd81+1], %rs4568;
	and.b16  	%rs3043, %rs4568, 255;
	st.local.u8 	[%rd82+1], %rs4566;
	and.b16  	%rs3044, %rs4566, 255;
	st.local.u8 	[%rd83+1], %rs4567;
	and.b16  	%rs3045, %rs4567, 255;
	cvt.rn.f64.u16 	%fd12562, %rs3043;
	mul.f64 	%fd12563, %fd12562, 0d3FD322D0E5604189;
	cvt.rn.f64.u16 	%fd12564, %rs3044;
	fma.rn.f64 	%fd12565, %fd12564, 0d3FE2C8B439581062, %fd12563;
	cvt.rn.f64.u16 	%fd12566, %rs3045;
	fma.rn.f64 	%fd12567, %fd12566, 0d3FBD2F1A9FBE76C9, %fd12565;
	cvt.rzi.u32.f64 	%r6596, %fd12567;
	st.local.u8 	[%rd84+1], %r6596;
	add.s32 	%r1473, %r1464, %r4281;
	mov.b32 	%r10709, 1;
	mov.f64 	%fd27802, %fd28513;
	@%p2289 bra 	$L__BB0_1311;
	setp.ltu.f64 	%p2290, %fd2, 0d41E0000000000000;
	mov.f64 	%fd27802, %fd28512;
	mov.u32 	%r10708, %r11448;
	@%p2290 bra 	$L__BB0_1310;
	{ // callseq 310, 0
	.param .b64 param0;
	st.param.f64 	[param0], %fd1;
	.param .align 16 .b8 retval0[16];
	call.uni (retval0), 
	__internal_trig_reduction_slowpathd, 
	(
	param0
	);
	ld.param.f64 	%fd27802, [retval0];
	ld.param.b32 	%r10708, [retval0+8];
	} // callseq 310
$L__BB0_1310:
	add.s32 	%r10709, %r10708, 1;
$L__BB0_1311:
	shl.b32 	%r6598, %r10709, 6;
	cvt.u64.u32 	%rd2129, %r6598;
	and.b64  	%rd2130, %rd2129, 64;
	mov.u64 	%rd2131, __cudart_sin_cos_coeffs;
	add.s64 	%rd2132, %rd2131, %rd2130;
	mul.rn.f64 	%fd12569, %fd27802, %fd27802;
	and.b32  	%r6599, %r10709, 1;
	setp.eq.b32 	%p2291, %r6599, 1;
	selp.f64 	%fd12570, 0dBDA8FF8320FD8164, 0d3DE5DB65F9785EBA, %p2291;
	ld.global.nc.v2.f64 	{%fd12571, %fd12572}, [%rd2132];
	fma.rn.f64 	%fd12573, %fd12570, %fd12569, %fd12571;
	fma.rn.f64 	%fd12574, %fd12573, %fd12569, %fd12572;
	ld.global.nc.v2.f64 	{%fd12575, %fd12576}, [%rd2132+16];
	fma.rn.f64 	%fd12577, %fd12574, %fd12569, %fd12575;
	fma.rn.f64 	%fd12578, %fd12577, %fd12569, %fd12576;
	ld.global.nc.v2.f64 	{%fd12579, %fd12580}, [%rd2132+32];
	fma.rn.f64 	%fd12581, %fd12578, %fd12569, %fd12579;
	fma.rn.f64 	%fd12582, %fd12581, %fd12569, %fd12580;
	fma.rn.f64 	%fd12583, %fd12582, %fd27802, %fd27802;
	fma.rn.f64 	%fd12584, %fd12582, %fd12569, 0d3FF0000000000000;
	selp.f64 	%fd12585, %fd12584, %fd12583, %p2291;
	and.b32  	%r6600, %r10709, 2;
	setp.eq.s32 	%p2292, %r6600, 0;
	mov.f64 	%fd12586, 0d0000000000000000;
	sub.f64 	%fd12587, %fd12586, %fd12585;
	selp.f64 	%fd1090, %fd12585, %fd12587, %p2292;
	mov.f64 	%fd27803, %fd28514;
	mov.u32 	%r10710, %r11450;
	@%p1 bra 	$L__BB0_1313;
	{ // callseq 311, 0
	.param .b64 param0;
	st.param.f64 	[param0], %fd1;
	.param .align 16 .b8 retval0[16];
	call.uni (retval0), 
	__internal_trig_reduction_slowpathd, 
	(
	param0
	);
	ld.param.f64 	%fd27803, [retval0];
	ld.param.b32 	%r10710, [retval0+8];
	} // callseq 311
$L__BB0_1313:
	shl.b32 	%r6602, %r10710, 6;
	cvt.u64.u32 	%rd2133, %r6602;
	and.b64  	%rd2134, %rd2133, 64;
	mov.u64 	%rd2135, __cudart_sin_cos_coeffs;
	add.s64 	%rd2136, %rd2135, %rd2134;
	mul.rn.f64 	%fd12589, %fd27803, %fd27803;
	and.b32  	%r6603, %r10710, 1;
	setp.eq.b32 	%p2293, %r6603, 1;
	selp.f64 	%fd12590, 0dBDA8FF8320FD8164, 0d3DE5DB65F9785EBA, %p2293;
	ld.global.nc.v2.f64 	{%fd12591, %fd12592}, [%rd2136];
	fma.rn.f64 	%fd12593, %fd12590, %fd12589, %fd12591;
	fma.rn.f64 	%fd12594, %fd12593, %fd12589, %fd12592;
	ld.global.nc.v2.f64 	{%fd12595, %fd12596}, [%rd2136+16];
	fma.rn.f64 	%fd12597, %fd12594, %fd12589, %fd12595;
	fma.rn.f64 	%fd12598, %fd12597, %fd12589, %fd12596;
	ld.global.nc.v2.f64 	{%fd12599, %fd12600}, [%rd2136+32];
	fma.rn.f64 	%fd12601, %fd12598, %fd12589, %fd12599;
	fma.rn.f64 	%fd12602, %fd12601, %fd12589, %fd12600;
	fma.rn.f64 	%fd12603, %fd12602, %fd27803, %fd27803;
	fma.rn.f64 	%fd12604, %fd12602, %fd12589, 0d3FF0000000000000;
	selp.f64 	%fd12605, %fd12604, %fd12603, %p2293;
	and.b32  	%r6604, %r10710, 2;
	setp.eq.s32 	%p2294, %r6604, 0;
	mov.f64 	%fd12606, 0d0000000000000000;
	sub.f64 	%fd12607, %fd12606, %fd12605;
	selp.f64 	%fd12608, %fd12605, %fd12607, %p2294;
	div.s32 	%r6605, %r1473, %r4277;
	max.s32 	%r6606, %r6605, 0;
	min.s32 	%r6607, %r6606, %r9;
	cvt.rn.f64.s32 	%fd12609, %r6607;
	sub.f64 	%fd1093, %fd12609, %fd6;
	mul.f64 	%fd12610, %fd1093, %fd12608;
	fma.rn.f64 	%fd12611, %fd1078, %fd1090, %fd12610;
	add.f64 	%fd12612, %fd7, %fd12611;
	mul.f64 	%fd12613, %fd1093, %fd1090;
	mul.f64 	%fd12614, %fd1078, %fd12608;
	sub.f64 	%fd12615, %fd12613, %fd12614;
	add.f64 	%fd12616, %fd8, %fd12615;
	mov.f64 	%fd12617, 0d3FE0000000000000;
	copysign.f64 	%fd12618, %fd12612, %fd12617;
	add.rz.f64 	%fd12619, %fd12612, %fd12618;
	cvt.rzi.f64.f64 	%fd12620, %fd12619;
	cvt.rzi.s32.f64 	%r1480, %fd12620;
	copysign.f64 	%fd12621, %fd12616, %fd12617;
	add.rz.f64 	%fd12622, %fd12616, %fd12621;
	cvt.rzi.f64.f64 	%fd12623, %fd12622;
	cvt.rzi.s32.f64 	%r1481, %fd12623;
	setp.lt.s32 	%p2295, %r1480, 0;
	setp.ge.s32 	%p2296, %r1480, %r4273;
	or.pred  	%p2297, %p2295, %p2296;
	setp.lt.s32 	%p2298, %r1481, 0;
	setp.ge.s32 	%p2299, %r1481, %r4274;
	or.pred  	%p2300, %p2298, %p2299;
	or.pred  	%p2302, %p2297, %p2300;
	mov.b16 	%rs4569, 0;
	mov.u16 	%rs4570, %rs4569;
	mov.u16 	%rs4571, %rs4569;
	@%p2302 bra 	$L__BB0_1315;
	mul.lo.s32 	%r6608, %r1481, %r4275;
	cvt.u64.u32 	%rd2137, %r6608;
	shl.b32 	%r6609, %r1480, 2;
	cvt.u64.u32 	%rd2138, %r6609;
	add.s64 	%rd2139, %rd2137, %rd2138;
	add.s64 	%rd2140, %rd1, %rd2139;
	ld.global.u8 	%rs4570, [%rd2140];
	ld.global.u8 	%rs4569, [%rd2140+1];
	ld.global.u8 	%rs4571, [%rd2140+2];
$L__BB0_1315:
	setp.eq.f64 	%p2303, %fd2, 0d7FF0000000000000;
	st.local.u8 	[%rd81+2], %rs4571;
	and.b16  	%rs3047, %rs4571, 255;
	st.local.u8 	[%rd82+2], %rs4569;
	and.b16  	%rs3048, %rs4569, 255;
	st.local.u8 	[%rd83+2], %rs4570;
	and.b16  	%rs3049, %rs4570, 255;
	cvt.rn.f64.u16 	%fd12624, %rs3047;
	mul.f64 	%fd12625, %fd12624, 0d3FD322D0E5604189;
	cvt.rn.f64.u16 	%fd12626, %rs3048;
	fma.rn.f64 	%fd12627, %fd12626, 0d3FE2C8B439581062, %fd12625;
	cvt.rn.f64.u16 	%fd12628, %rs3049;
	fma.rn.f64 	%fd12629, %fd12628, 0d3FBD2F1A9FBE76C9, %fd12627;
	cvt.rzi.u32.f64 	%r6611, %fd12629;
	st.local.u8 	[%rd84+2], %r6611;
	add.s32 	%r6612, %r1454, %r4280;
	div.s32 	%r6613, %r6612, %r4276;
	max.s32 	%r1482, %r6613, 0;
	mov.b32 	%r10712, 1;
	mov.f64 	%fd27805, %fd28513;
	@%p2303 bra 	$L__BB0_1319;
	setp.ltu.f64 	%p2304, %fd2, 0d41E0000000000000;
	mov.f64 	%fd27805, %fd28512;
	mov.u32 	%r10711, %r11448;
	@%p2304 bra 	$L__BB0_1318;
	{ // callseq 312, 0
	.param .b64 param0;
	st.param.f64 	[param0], %fd1;
	.param .align 16 .b8 retval0[16];
	call.uni (retval0), 
	__internal_trig_reduction_slowpathd, 
	(
	param0
	);
	ld.param.f64 	%fd27805, [retval0];
	ld.param.b32 	%r10711, [retval0+8];
	} // callseq 312
$L__BB0_1318:
	add.s32 	%r10712, %r10711, 1;
$L__BB0_1319:
	shl.b32 	%r6615, %r10712, 6;
	cvt.u64.u32 	%rd2141, %r6615;
	and.b64  	%rd2142, %rd2141, 64;
	mov.u64 	%rd2143, __cudart_sin_cos_coeffs;
	add.s64 	%rd2144, %rd2143, %rd2142;
	mul.rn.f64 	%fd12631, %fd27805, %fd27805;
	and.b32  	%r6616, %r10712, 1;
	setp.eq.b32 	%p2305, %r6616, 1;
	selp.f64 	%fd12632, 0dBDA8FF8320FD8164, 0d3DE5DB65F9785EBA, %p2305;
	ld.global.nc.v2.f64 	{%fd12633, %fd12634}, [%rd2144];
	fma.rn.f64 	%fd12635, %fd12632, %fd12631, %fd12633;
	fma.rn.f64 	%fd12636, %fd12635, %fd12631, %fd12634;
	ld.global.nc.v2.f64 	{%fd12637, %fd12638}, [%rd2144+16];
	fma.rn.f64 	%fd12639, %fd12636, %fd12631, %fd12637;
	fma.rn.f64 	%fd12640, %fd12639, %fd12631, %fd12638;
	ld.global.nc.v2.f64 	{%fd12641, %fd12642}, [%rd2144+32];
	fma.rn.f64 	%fd12643, %fd12640, %fd12631, %fd12641;
	fma.rn.f64 	%fd12644, %fd12643, %fd12631, %fd12642;
	fma.rn.f64 	%fd12645, %fd12644, %fd27805, %fd27805;
	fma.rn.f64 	%fd12646, %fd12644, %fd12631, 0d3FF0000000000000;
	selp.f64 	%fd12647, %fd12646, %fd12645, %p2305;
	and.b32  	%r6617, %r10712, 2;
	setp.eq.s32 	%p2306, %r6617, 0;
	mov.f64 	%fd12648, 0d0000000000000000;
	sub.f64 	%fd12649, %fd12648, %fd12647;
	selp.f64 	%fd1097, %fd12647, %fd12649, %p2306;
	mov.f64 	%fd27806, %fd28514;
	mov.u32 	%r10713, %r11450;
	@%p1 bra 	$L__BB0_1321;
	{ // callseq 313, 0
	.param .b64 param0;
	st.param.f64 	[param0], %fd1;
	.param .align 16 .b8 retval0[16];
	call.uni (retval0), 
	__internal_trig_reduction_slowpathd, 
	(
	param0
	);
	ld.param.f64 	%fd27806, [retval0];
	ld.param.b32 	%r10713, [retval0+8];
	} // callseq 313
$L__BB0_1321:
	shl.b32 	%r6619, %r10713, 6;
	cvt.u64.u32 	%rd2145, %r6619;
	and.b64  	%rd2146, %rd2145, 64;
	mov.u64 	%rd2147, __cudart_sin_cos_coeffs;
	add.s64 	%rd2148, %rd2147, %rd2146;
	mul.rn.f64 	%fd12651, %fd27806, %fd27806;
	and.b32  	%r6620, %r10713, 1;
	setp.eq.b32 	%p2307, %r6620, 1;
	selp.f64 	%fd12652, 0dBDA8FF8320FD8164, 0d3DE5DB65F9785EBA, %p2307;
	ld.global.nc.v2.f64 	{%fd12653, %fd12654}, [%rd2148];
	fma.rn.f64 	%fd12655, %fd12652, %fd12651, %fd12653;
	fma.rn.f64 	%fd12656, %fd12655, %fd12651, %fd12654;
	ld.global.nc.v2.f64 	{%fd12657, %fd12658}, [%rd2148+16];
	fma.rn.f64 	%fd12659, %fd12656, %fd12651, %fd12657;
	fma.rn.f64 	%fd12660, %fd12659, %fd12651, %fd12658;
	ld.global.nc.v2.f64 	{%fd12661, %fd12662}, [%rd2148+32];
	fma.rn.f64 	%fd12663, %fd12660, %fd12651, %fd12661;
	fma.rn.f64 	%fd12664, %fd12663, %fd12651, %fd12662;
	fma.rn.f64 	%fd12665, %fd12664, %fd27806, %fd27806;
	fma.rn.f64 	%fd12666, %fd12664, %fd12651, 0d3FF0000000000000;
	selp.f64 	%fd12667, %fd12666, %fd12665, %p2307;
	and.b32  	%r6621, %r10713, 2;
	setp.eq.s32 	%p2308, %r6621, 0;
	mov.f64 	%fd12668, 0d0000000000000000;
	sub.f64 	%fd12669, %fd12668, %fd12667;
	selp.f64 	%fd12670, %fd12667, %fd12669, %p2308;
	min.s32 	%r6622, %r1482, %r8;
	cvt.rn.f64.s32 	%fd12671, %r6622;
	sub.f64 	%fd1100, %fd12671, %fd5;
	mul.f64 	%fd12672, %fd1079, %fd12670;
	fma.rn.f64 	%fd12673, %fd1100, %fd1097, %fd12672;
	add.f64 	%fd12674, %fd7, %fd12673;
	mul.f64 	%fd12675, %fd1079, %fd1097;
	mul.f64 	%fd12676, %fd1100, %fd12670;
	sub.f64 	%fd12677, %fd12675, %fd12676;
	add.f64 	%fd12678, %fd8, %fd12677;
	mov.f64 	%fd12679, 0d3FE0000000000000;
	copysign.f64 	%fd12680, %fd12674, %fd12679;
	add.rz.f64 	%fd12681, %fd12674, %fd12680;
	cvt.rzi.f64.f64 	%fd12682, %fd12681;
	cvt.rzi.s32.f64 	%r1489, %fd12682;
	copysign.f64 	%fd12683, %fd12678, %fd12679;
	add.rz.f64 	%fd12684, %fd12678, %fd12683;
	cvt.rzi.f64.f64 	%fd12685, %fd12684;
	cvt.rzi.s32.f64 	%r1490, %fd12685;
	setp.lt.s32 	%p2309, %r1489, 0;
	setp.ge.s32 	%p2310, %r1489, %r4273;
	or.pred  	%p2311, %p2309, %p2310;
	setp.lt.s32 	%p2312, %r1490, 0;
	setp.ge.s32 	%p2313, %r1490, %r4274;
	or.pred  	%p2314, %p2312, %p2313;
	or.pred  	%p2316, %p2311, %p2314;
	mov.b16 	%rs4572, 0;
	mov.u16 	%rs4573, %rs4572;
	mov.u16 	%rs4574, %rs4572;
	@%p2316 bra 	$L__BB0_1323;
	mul.lo.s32 	%r6623, %r1490, %r4275;
	cvt.u64.u32 	%rd2149, %r6623;
	shl.b32 	%r6624, %r1489, 2;
	cvt.u64.u32 	%rd2150, %r6624;
	add.s64 	%rd2151, %rd2149, %rd2150;
	add.s64 	%rd2152, %rd1, %rd2151;
	ld.global.u8 	%rs4573, [%rd2152];
	ld.global.u8 	%rs4572, [%rd2152+1];
	ld.global.u8 	%rs4574, [%rd2152+2];
$L__BB0_1323:
	setp.eq.f64 	%p2317, %fd2, 0d7FF0000000000000;
	st.local.u8 	[%rd81+3], %rs4574;
	and.b16  	%rs3051, %rs4574, 255;
	st.local.u8 	[%rd82+3], %rs4572;
	and.b16  	%rs3052, %rs4572, 255;
	st.local.u8 	[%rd83+3], %rs4573;
	and.b16  	%rs3053, %rs4573, 255;
	cvt.rn.f64.u16 	%fd12686, %rs3051;
	mul.f64 	%fd12687, %fd12686, 0d3FD322D0E5604189;
	cvt.rn.f64.u16 	%fd12688, %rs3052;
	fma.rn.f64 	%fd12689, %fd12688, 0d3FE2C8B439581062, %fd12687;
	cvt.rn.f64.u16 	%fd12690, %rs3053;
	fma.rn.f64 	%fd12691, %fd12690, 0d3FBD2F1A9FBE76C9, %fd12689;
	cvt.rzi.u32.f64 	%r6626, %fd12691;
	st.local.u8 	[%rd84+3], %r6626;
	mov.b32 	%r10715, 1;
	mov.f64 	%fd27808, %fd28513;
	@%p2317 bra 	$L__BB0_1327;
	setp.ltu.f64 	%p2318, %fd2, 0d41E0000000000000;
	mov.f64 	%fd27808, %fd28512;
	mov.u32 	%r10714, %r11448;
	@%p2318 bra 	$L__BB0_1326;
	{ // callseq 314, 0
	.param .b64 param0;
	st.param.f64 	[param0], %fd1;
	.param .align 16 .b8 retval0[16];
	call.uni (retval0), 
	__internal_trig_reduction_slowpathd, 
	(
	param0
	);
	ld.param.f64 	%fd27808, [retval0];
	ld.param.b32 	%r10714, [retval0+8];
	} // callseq 314
$L__BB0_1326:
	add.s32 	%r10715, %r10714, 1;
$L__BB0_1327:
	shl.b32 	%r6628, %r10715, 6;
	cvt.u64.u32 	%rd2153, %r6628;
	and.b64  	%rd2154, %rd2153, 64;
	mov.u64 	%rd2155, __cudart_sin_cos_coeffs;
	add.s64 	%rd2156, %rd2155, %rd2154;
	mul.rn.f64 	%fd12693, %fd27808, %fd27808;
	and.b32  	%r6629, %r10715, 1;
	setp.eq.b32 	%p2319, %r6629, 1;
	selp.f64 	%fd12694, 0dBDA8FF8320FD8164, 0d3DE5DB65F9785EBA, %p2319;
	ld.global.nc.v2.f64 	{%fd12695, %fd12696}, [%rd2156];
	fma.rn.f64 	%fd12697, %fd12694, %fd12693, %fd12695;
	fma.rn.f64 	%fd12698, %fd12697, %fd12693, %fd12696;
	ld.global.nc.v2.f64 	{%fd12699, %fd12700}, [%rd2156+16];
	fma.rn.f64 	%fd12701, %fd12698, %fd12693, %fd12699;
	fma.rn.f64 	%fd12702, %fd12701, %fd12693, %fd12700;
	ld.global.nc.v2.f64 	{%fd12703, %fd12704}, [%rd2156+32];
	fma.rn.f64 	%fd12705, %fd12702, %fd12693, %fd12703;
	fma.rn.f64 	%fd12706, %fd12705, %fd12693, %fd12704;
	fma.rn.f64 	%fd12707, %fd12706, %fd27808, %fd27808;
	fma.rn.f64 	%fd12708, %fd12706, %fd12693, 0d3FF0000000000000;
	selp.f64 	%fd12709, %fd12708, %fd12707, %p2319;
	and.b32  	%r6630, %r10715, 2;
	setp.eq.s32 	%p2320, %r6630, 0;
	mov.f64 	%fd12710, 0d0000000000000000;
	sub.f64 	%fd12711, %fd12710, %fd12709;
	selp.f64 	%fd1104, %fd12709, %fd12711, %p2320;
	mov.f64 	%fd27809, %fd28514;
	mov.u32 	%r10716, %r11450;
	@%p1 bra 	$L__BB0_1329;
	{ // callseq 315, 0
	.param .b64 param0;
	st.param.f64 	[param0], %fd1;
	.param .align 16 .b8 retval0[16];
	call.uni (retval0), 
	__internal_trig_reduction_slowpathd, 
	(
	param0
	);
	ld.param.f64 	%fd27809, [retval0];
	ld.param.b32 	%r10716, [retval0+8];
	} // callseq 315
$L__BB0_1329:
	shl.b32 	%r6632, %r10716, 6;
	cvt.u64.u32 	%rd2157, %r6632;
	and.b64  	%rd2158, %rd2157, 64;
	mov.u64 	%rd2159, __cudart_sin_cos_coeffs;
	add.s64 	%rd2160, %rd2159, %rd2158;
	mul.rn.f64 	%fd12713, %fd27809, %fd27809;
	and.b32  	%r6633, %r10716, 1;
	setp.eq.b32 	%p2321, %r6633, 1;
	selp.f64 	%fd12714, 0dBDA8FF8320FD8164, 0d3DE5DB65F9785EBA, %p2321;
	ld.global.nc.v2.f64 	{%fd12715, %fd12716}, [%rd2160];
	fma.rn.f64 	%fd12717, %fd12714, %fd12713, %fd12715;
	fma.rn.f64 	%fd12718, %fd12717, %fd12713, %fd12716;
	ld.global.nc.v2.f64 	{%fd12719, %fd12720}, [%rd2160+16];
	fma.rn.f64 	%fd12721, %fd12718, %fd12713, %fd12719;
	fma.rn.f64 	%fd12722, %fd12721, %fd12713, %fd12720;
	ld.global.nc.v2.f64 	{%fd12723, %fd12724}, [%rd2160+32];
	fma.rn.f64 	%fd12725, %fd12722, %fd12713, %fd12723;
	fma.rn.f64 	%fd12726, %fd12725, %fd12713, %fd12724;
	fma.rn.f64 	%fd12727, %fd12726, %fd27809, %fd27809;
	fma.rn.f64 	%fd12728, %fd12726, %fd12713, 0d3FF0000000000000;
	selp.f64 	%fd12729, %fd12728, %fd12727, %p2321;
	and.b32  	%r6634, %r10716, 2;
	setp.eq.s32 	%p2322, %r6634, 0;
	mov.f64 	%fd12730, 0d0000000000000000;
	sub.f64 	%fd12731, %fd12730, %fd12729;
	selp.f64 	%fd12732, %fd12729, %fd12731, %p2322;
	mul.f64 	%fd12733, %fd1086, %fd12732;
	fma.rn.f64 	%fd12734, %fd1100, %fd1104, %fd12733;
	add.f64 	%fd12735, %fd7, %fd12734;
	mul.f64 	%fd12736, %fd1086, %fd1104;
	mul.f64 	%fd12737, %fd1100, %fd12732;
	sub.f64 	%fd12738, %fd12736, %fd12737;
	add.f64 	%fd12739, %fd8, %fd12738;
	mov.f64 	%fd12740, 0d3FE0000000000000;
	copysign.f64 	%fd12741, %fd12735, %fd12740;
	add.rz.f64 	%fd12742, %fd12735, %fd12741;
	cvt.rzi.f64.f64 	%fd12743, %fd12742;
	cvt.rzi.s32.f64 	%r1497, %fd12743;
	copysign.f64 	%fd12744, %fd12739, %fd12740;
	add.rz.f64 	%fd12745, %fd12739, %fd12744;
	cvt.rzi.f64.f64 	%fd12746, %fd12745;
	cvt.rzi.s32.f64 	%r1498, %fd12746;
	setp.lt.s32 	%p2323, %r1497, 0;
	setp.ge.s32 	%p2324, %r1497, %r4273;
	or.pred  	%p2325, %p2323, %p2324;
	setp.lt.s32 	%p2326, %r1498, 0;
	setp.ge.s32 	%p2327, %r1498, %r4274;
	or.pred  	%p2328, %p2326, %p2327;
	or.pred  	%p2330, %p2325, %p2328;
	mov.b16 	%rs4575, 0;
	mov.u16 	%rs4576, %rs4575;
	mov.u16 	%rs4577, %rs4575;
	@%p2330 bra 	$L__BB0_1331;
	mul.lo.s32 	%r6635, %r1498, %r4275;
	cvt.u64.u32 	%rd2161, %r6635;
	shl.b32 	%r6636, %r1497, 2;
	cvt.u64.u32 	%rd2162, %r6636;
	add.s64 	%rd2163, %rd2161, %rd2162;
	add.s64 	%rd2164, %rd1, %rd2163;
	ld.global.u8 	%rs4576, [%rd2164];
	ld.global.u8 	%rs4575, [%rd2164+1];
	ld.global.u8 	%rs4577, [%rd2164+2];
$L__BB0_1331:
	setp.eq.f64 	%p2331, %fd2, 0d7FF0000000000000;
	st.local.u8 	[%rd81+4], %rs4577;
	and.b16  	%rs3055, %rs4577, 255;
	st.local.u8 	[%rd82+4], %rs4575;
	and.b16  	%rs3056, %rs4575, 255;
	st.local.u8 	[%rd83+4], %rs4576;
	and.b16  	%rs3057, %rs4576, 255;
	cvt.rn.f64.u16 	%fd12747, %rs3055;
	mul.f64 	%fd12748, %fd12747, 0d3FD322D0E5604189;
	cvt.rn.f64.u16 	%fd12749, %rs3056;
	fma.rn.f64 	%fd12750, %fd12749, 0d3FE2C8B439581062, %fd12748;
	cvt.rn.f64.u16 	%fd12751, %rs3057;
	fma.rn.f64 	%fd12752, %fd12751, 0d3FBD2F1A9FBE76C9, %fd12750;
	cvt.rzi.u32.f64 	%r6638, %fd12752;
	st.local.u8 	[%rd84+4], %r6638;
	mov.b32 	%r10718, 1;
	mov.f64 	%fd27811, %fd28513;
	@%p2331 bra 	$L__BB0_1335;
	setp.ltu.f64 	%p2332, %fd2, 0d41E0000000000000;
	mov.f64 	%fd27811, %fd28512;
	mov.u32 	%r10717, %r11448;
	@%p2332 bra 	$L__BB0_1334;
	{ // callseq 316, 0
	.param .b64 param0;
	st.param.f64 	[param0], %fd1;
	.param .align 16 .b8 retval0[16];
	call.uni (retval0), 
	__internal_trig_reduction_slowpathd, 
	(
	param0
	);
	ld.param.f64 	%fd27811, [retval0];
	ld.param.b32 	%r10717, [retval0+8];
	} // callseq 316
$L__BB0_1334:
	add.s32 	%r10718, %r10717, 1;
$L__BB0_1335:
	shl.b32 	%r6640, %r10718, 6;
	cvt.u64.u32 	%rd2165, %r6640;
	and.b64  	%rd2166, %rd2165, 64;
	mov.u64 	%rd2167, __cudart_sin_cos_coeffs;
	add.s64 	%rd2168, %rd2167, %rd2166;
	mul.rn.f64 	%fd12754, %fd27811, %fd27811;
	and.b32  	%r6641, %r10718, 1;
	setp.eq.b32 	%p2333, %r6641, 1;
	selp.f64 	%fd12755, 0dBDA8FF8320FD8164, 0d3DE5DB65F9785EBA, %p2333;
	ld.global.nc.v2.f64 	{%fd12756, %fd12757}, [%rd2168];
	fma.rn.f64 	%fd12758, %fd12755, %fd12754, %fd12756;
	fma.rn.f64 	%fd12759, %fd12758, %fd12754, %fd12757;
	ld.global.nc.v2.f64 	{%fd12760, %fd12761}, [%rd2168+16];
	fma.rn.f64 	%fd12762, %fd12759, %fd12754, %fd12760;
	fma.rn.f64 	%fd12763, %fd12762, %fd12754, %fd12761;
	ld.global.nc.v2.f64 	{%fd12764, %fd12765}, [%rd2168+32];
	fma.rn.f64 	%fd12766, %fd12763, %fd12754, %fd12764;
	fma.rn.f64 	%fd12767, %fd12766, %fd12754, %fd12765;
	fma.rn.f64 	%fd12768, %fd12767, %fd27811, %fd27811;
	fma.rn.f64 	%fd12769, %fd12767, %fd12754, 0d3FF0000000000000;
	selp.f64 	%fd12770, %fd12769, %fd12768, %p2333;
	and.b32  	%r6642, %r10718, 2;
	setp.eq.s32 	%p2334, %r6642, 0;
	mov.f64 	%fd12771, 0d0000000000000000;
	sub.f64 	%fd12772, %fd12771, %fd12770;
	selp.f64 	%fd1110, %fd12770, %fd12772, %p2334;
	mov.f64 	%fd27812, %fd28514;
	mov.u32 	%r10719, %r11450;
	@%p1 bra 	$L__BB0_1337;
	{ // callseq 317, 0
	.param .b64 param0;
	st.param.f64 	[param0], %fd1;
	.param .align 16 .b8 retval0[16];
	call.uni (retval0), 
	__internal_trig_reduction_slowpathd, 
	(
	param0
	);
	ld.param.f64 	%fd27812, [retval0];
	ld.param.b32 	%r10719, [retval0+8];
	} // callseq 317
$L__BB0_1337:
	shl.b32 	%r6644, %r10719, 6;
	cvt.u64.u32 	%rd2169, %r6644;
	and.b64  	%rd2170, %rd2169, 64;
	mov.u64 	%rd2171, __cudart_sin_cos_coeffs;
	add.s64 	%rd2172, %rd2171, %rd2170;
	mul.rn.f64 	%fd12774, %fd27812, %fd27812;
	and.b32  	%r6645, %r10719, 1;
	setp.eq.b32 	%p2335, %r6645, 1;
	selp.f64 	%fd12775, 0dBDA8FF8320FD8164, 0d3DE5DB65F9785EBA, %p2335;
	ld.global.nc.v2.f64 	{%fd12776, %fd12777}, [%rd2172];
	fma.rn.f64 	%fd12778, %fd12775, %fd12774, %fd12776;
	fma.rn.f64 	%fd12779, %fd12778, %fd12774, %fd12777;
	ld.global.nc.v2.f64 	{%fd12780, %fd12781}, [%rd2172+16];
	fma.rn.f64 	%fd12782, %fd12779, %fd12774, %fd12780;
	fma.rn.f64 	%fd12783, %fd12782, %fd12774, %fd12781;
	ld.global.nc.v2.f64 	{%fd12784, %fd12785}, [%rd2172+32];
	fma.rn.f64 	%fd12786, %fd12783, %fd12774, %fd12784;
	fma.rn.f64 	%fd12787, %fd12786, %fd12774, %fd12785;
	fma.rn.f64 	%fd12788, %fd12787, %fd27812, %fd27812;
	fma.rn.f64 	%fd12789, %fd12787, %fd12774, 0d3FF0000000000000;
	selp.f64 	%fd12790, %fd12789, %fd12788, %p2335;
	and.b32  	%r6646, %r10719, 2;
	setp.eq.s32 	%p2336, %r6646, 0;
	mov.f64 	%fd12791, 0d0000000000000000;
	sub.f64 	%fd12792, %fd12791, %fd12790;
	selp.f64 	%fd12793, %fd12790, %fd12792, %p2336;
	mul.f64 	%fd12794, %fd1093, %fd12793;
	fma.rn.f64 	%fd12795, %fd1100, %fd1110, %fd12794;
	add.f64 	%fd12796, %fd7, %fd12795;
	mul.f64 	%fd12797, %fd1093, %fd1110;
	mul.f64 	%fd12798, %fd1100, %fd12793;
	sub.f64 	%fd12799, %fd12797, %fd12798;
	add.f64 	%fd12800, %fd8, %fd12799;
	mov.f64 	%fd12801, 0d3FE0000000000000;
	copysign.f64 	%fd12802, %fd12796, %fd12801;
	add.rz.f64 	%fd12803, %fd12796, %fd12802;
	cvt.rzi.f64.f64 	%fd12804, %fd12803;
	cvt.rzi.s32.f64 	%r1505, %fd12804;
	copysign.f64 	%fd12805, %fd12800, %fd12801;
	add.rz.f64 	%fd12806, %fd12800, %fd12805;
	cvt.rzi.f64.f64 	%fd12807, %fd12806;
	cvt.rzi.s32.f64 	%r1506, %fd12807;
	setp.lt.s32 	%p2337, %r1505, 0;
	setp.ge.s32 	%p2338, %r1505, %r4273;
	or.pred  	%p2339, %p2337, %p2338;
	setp.lt.s32 	%p2340, %r1506, 0;
	setp.ge.s32 	%p2341, %r1506, %r4274;
	or.pred  	%p2342, %p2340, %p2341;
	or.pred  	%p2344, %p2339, %p2342;
	mov.b16 	%rs4578, 0;
	mov.u16 	%rs4579, %rs4578;
	mov.u16 	%rs4580, %rs4578;
	@%p2344 bra 	$L__BB0_1339;
	mul.lo.s32 	%r6647, %r1506, %r4275;
	cvt.u64.u32 	%rd2173, %r6647;
	shl.b32 	%r6648, %r1505, 2;
	cvt.u64.u32 	%rd2174, %r6648;
	add.s64 	%rd2175, %rd2173, %rd2174;
	add.s64 	%rd2176, %rd1, %rd2175;
	ld.global.u8 	%rs4579, [%rd2176];
	ld.global.u8 	%rs4578, [%rd2176+1];
	ld.global.u8 	%rs4580, [%rd2176+2];
$L__BB0_1339:
	setp.eq.f64 	%p2345, %fd2, 0d7FF0000000000000;
	st.local.u8 	[%rd81+5], %rs4580;
	and.b16  	%rs3059, %rs4580, 255;
	st.local.u8 	[%rd82+5], %rs4578;
	and.b16  	%rs3060, %rs4578, 255;
	st.local.u8 	[%rd83+5], %rs4579;
	and.b16  	%rs3061, %rs4579, 255;
	cvt.rn.f64.u16 	%fd12808, %rs3059;
	mul.f64 	%fd12809, %fd12808, 0d3FD322D0E5604189;
	cvt.rn.f64.u16 	%fd12810, %rs3060;
	fma.rn.f64 	%fd12811, %fd12810, 0d3FE2C8B439581062, %fd12809;
	cvt.rn.f64.u16 	%fd12812, %rs3061;
	fma.rn.f64 	%fd12813, %fd12812, 0d3FBD2F1A9FBE76C9, %fd12811;
	cvt.rzi.u32.f64 	%r6650, %fd12813;
	st.local.u8 	[%rd84+5], %r6650;
	add.s32 	%r6651, %r1473, %r4281;
	div.s32 	%r6652, %r6651, %r4277;
	max.s32 	%r1507, %r6652, 0;
	mov.b32 	%r10721, 1;
	mov.f64 	%fd27814, %fd28513;
	@%p2345 bra 	$L__BB0_1343;
	setp.ltu.f64 	%p2346, %fd2, 0d41E0000000000000;
	mov.f64 	%fd27814, %fd28512;
	mov.u32 	%r10720, %r11448;
	@%p2346 bra 	$L__BB0_1342;
	{ // callseq 318, 0
	.param .b64 param0;
	st.param.f64 	[param0], %fd1;
	.param .align 16 .b8 retval0[16];
	call.uni (retval0), 
	__internal_trig_reduction_slowpathd, 
	(
	param0
	);
	ld.param.f64 	%fd27814, [retval0];
	ld.param.b32 	%r10720, [retval0+8];
	} // callseq 318
$L__BB0_1342:
	add.s32 	%r10721, %r10720, 1;
$L__BB0_1343:
	shl.b32 	%r6654, %r10721, 6;
	cvt.u64.u32 	%rd2177, %r6654;
	and.b64  	%rd2178, %rd2177, 64;
	mov.u64 	%rd2179, __cudart_sin_cos_coeffs;
	add.s64 	%rd2180, %rd2179, %rd2178;
	mul.rn.f64 	%fd12815, %fd27814, %fd27814;
	and.b32  	%r6655, %r10721, 1;
	setp.eq.b32 	%p2347, %r6655, 1;
	selp.f64 	%fd12816, 0dBDA8FF8320FD8164, 0d3DE5DB65F9785EBA, %p2347;
	ld.global.nc.v2.f64 	{%fd12817, %fd12818}, [%rd2180];
	fma.rn.f64 	%fd12819, %fd12816, %fd12815, %fd12817;
	fma.rn.f64 	%fd12820, %fd12819, %fd12815, %fd12818;
	ld.global.nc.v2.f64 	{%fd12821, %fd12822}, [%rd2180+16];
	fma.rn.f64 	%fd12823, %fd12820, %fd12815, %fd12821;
	fma.rn.f64 	%fd12824, %fd12823, %fd12815, %fd12822;
	ld.global.nc.v2.f64 	{%fd12825, %fd12826}, [%rd2180+32];
	fma.rn.f64 	%fd12827, %fd12824, %fd12815, %fd12825;
	fma.rn.f64 	%fd12828, %fd12827, %fd12815, %fd12826;
	fma.rn.f64 	%fd12829, %fd12828, %fd27814, %fd27814;
	fma.rn.f64 	%fd12830, %fd12828, %fd12815, 0d3FF0000000000000;
	selp.f64 	%fd12831, %fd12830, %fd12829, %p2347;
	and.b32  	%r6656, %r10721, 2;
	setp.eq.s32 	%p2348, %r6656, 0;
	mov.f64 	%fd12832, 0d0000000000000000;
	sub.f64 	%fd12833, %fd12832, %fd12831;
	selp.f64 	%fd1116, %fd12831, %fd12833, %p2348;
	mov.f64 	%fd27815, %fd28514;
	mov.u32 	%r10722, %r11450;
	@%p1 bra 	$L__BB0_1345;
	{ // callseq 319, 0
	.param .b64 param0;
	st.param.f64 	[param0], %fd1;
	.param .align 16 .b8 retval0[16];
	call.uni (retval0), 
	__internal_trig_reduction_slowpathd, 
	(
	param0
	);
	ld.param.f64 	%fd27815, [retval0];
	ld.param.b32 	%r10722, [retval0+8];
	} // callseq 319
$L__BB0_1345:
	shl.b32 	%r6658, %r10722, 6;
	cvt.u64.u32 	%rd2181, %r6658;
	and.b64  	%rd2182, %rd2181, 64;
	mov.u64 	%rd2183, __cudart_sin_cos_coeffs;
	add.s64 	%rd2184, %rd2183, %rd2182;
	mul.rn.f64 	%fd12835, %fd27815, %fd27815;
	and.b32  	%r6659, %r10722, 1;
	setp.eq.b32 	%p2349, %r6659, 1;
	selp.f64 	%fd12836, 0dBDA8FF8320FD8164, 0d3DE5DB65F9785EBA, %p2349;
	ld.global.nc.v2.f64 	{%fd12837, %fd12838}, [%rd2184];
	fma.rn.f64 	%fd12839, %fd12836, %fd12835, %fd12837;
	fma.rn.f64 	%fd12840, %fd12839, %fd12835, %fd12838;
	ld.global.nc.v2.f64 	{%fd12841, %fd12842}, [%rd2184+16];
	fma.rn.f64 	%fd12843, %fd12840, %fd12835, %fd12841;
	fma.rn.f64 	%fd12844, %fd12843, %fd12835, %fd12842;
	ld.global.nc.v2.f64 	{%fd12845, %fd12846}, [%rd2184+32];
	fma.rn.f64 	%fd12847, %fd12844, %fd12835, %fd12845;
	fma.rn.f64 	%fd12848, %fd12847, %fd12835, %fd12846;
	fma.rn.f64 	%fd12849, %fd12848, %fd27815, %fd27815;
	fma.rn.f64 	%fd12850, %fd12848, %fd12835, 0d3FF0000000000000;
	selp.f64 	%fd12851, %fd12850, %fd12849, %p2349;
	and.b32  	%r6660, %r10722, 2;
	setp.eq.s32 	%p2350, %r6660, 0;
	mov.f64 	%fd12852, 0d0000000000000000;
	sub.f64 	%fd12853, %fd12852, %fd12851;
	selp.f64 	%fd12854, %fd12851, %fd12853, %p2350;
	min.s32 	%r6661, %r1507, %r9;
	cvt.rn.f64.s32 	%fd12855, %r6661;
	sub.f64 	%fd1119, %fd12855, %fd6;
	mul.f64 	%fd12856, %fd1119, %fd12854;
	fma.rn.f64 	%fd12857, %fd1078, %fd1116, %fd12856;
	add.f64 	%fd12858, %fd7, %fd12857;
	mul.f64 	%fd12859, %fd1119, %fd1116;
	mul.f64 	%fd12860, %fd1078, %fd12854;
	sub.f64 	%fd12861, %fd12859, %fd12860;
	add.f64 	%fd12862, %fd8, %fd12861;
	mov.f64 	%fd12863, 0d3FE0000000000000;
	copysign.f64 	%fd12864, %fd12858, %fd12863;
	add.rz.f64 	%fd12865, %fd12858, %fd12864;
	cvt.rzi.f64.f64 	%fd12866, %fd12865;
	cvt.rzi.s32.f64 	%r1514, %fd12866;
	copysign.f64 	%fd12867, %fd12862, %fd12863;
	add.rz.f64 	%fd12868, %fd12862, %fd12867;
	cvt.rzi.f64.f64 	%fd12869, %fd12868;
	cvt.rzi.s32.f64 	%r1515, %fd12869;
	setp.lt.s32 	%p2351, %r1514, 0;
	setp.ge.s32 	%p2352, %r1514, %r4273;
	or.pred  	%p2353, %p2351, %p2352;
	setp.lt.s32 	%p2354, %r1515, 0;
	setp.ge.s32 	%p2355, %r1515, %r4274;
	or.pred  	%p2356, %p2354, %p2355;
	or.pred  	%p2358, %p2353, %p2356;
	mov.b16 	%rs4581, 0;
	mov.u16 	%rs4582, %rs4581;
	mov.u16 	%rs4583, %rs4581;
	@%p2358 bra 	$L__BB0_1347;
	mul.lo.s32 	%r6662, %r1515, %r4275;
	cvt.u64.u32 	%rd2185, %r6662;
	shl.b32 	%r6663, %r1514, 2;
	cvt.u64.u32 	%rd2186, %r6663;
	add.s64 	%rd2187, %rd2185, %rd2186;
	add.s64 	%rd2188, %rd1, %rd2187;
	ld.global.u8 	%rs4582, [%rd2188];
	ld.global.u8 	%rs4581, [%rd2188+1];
	ld.global.u8 	%rs4583, [%rd2188+2];
$L__BB0_1347:
	setp.eq.f64 	%p2359, %fd2, 0d7FF0000000000000;
	st.local.u8 	[%rd81+6], %rs4583;
	and.b16  	%rs3063, %rs4583, 255;
	st.local.u8 	[%rd82+6], %rs4581;
	and.b16  	%rs3064, %rs4581, 255;
	st.local.u8 	[%rd83+6], %rs4582;
	and.b16  	%rs3065, %rs4582, 255;
	cvt.rn.f64.u16 	%fd12870, %rs3063;
	mul.f64 	%fd12871, %fd12870, 0d3FD322D0E5604189;
	cvt.rn.f64.u16 	%fd12872, %rs3064;
	fma.rn.f64 	%fd12873, %fd12872, 0d3FE2C8B439581062, %fd12871;
	cvt.rn.f64.u16 	%fd12874, %rs3065;
	fma.rn.f64 	%fd12875, %fd12874, 0d3FBD2F1A9FBE76C9, %fd12873;
	cvt.rzi.u32.f64 	%r6665, %fd12875;
	st.local.u8 	[%rd84+6], %r6665;
	mov.b32 	%r10724, 1;
	mov.f64 	%fd27817, %fd28513;
	@%p2359 bra 	$L__BB0_1351;
	setp.ltu.f64 	%p2360, %fd2, 0d41E0000000000000;
	mov.f64 	%fd27817, %fd28512;
	mov.u32 	%r10723, %r11448;
	@%p2360 bra 	$L__BB0_1350;
	{ // callseq 320, 0
	.param .b64 param0;
	st.param.f64 	[param0], %fd1;
	.param .align 16 .b8 retval0[16];
	call.uni (retval0), 
	__internal_trig_reduction_slowpathd, 
	(
	param0
	);
	ld.param.f64 	%fd27817, [retval0];
	ld.param.b32 	%r10723, [retval0+8];
	} // callseq 320
$L__BB0_1350:
	add.s32 	%r10724, %r10723, 1;
$L__BB0_1351:
	shl.b32 	%r6667, %r10724, 6;
	cvt.u64.u32 	%rd2189, %r6667;
	and.b64  	%rd2190, %rd2189, 64;
	mov.u64 	%rd2191, __cudart_sin_cos_coeffs;
	add.s64 	%rd2192, %rd2191, %rd2190;
	mul.rn.f64 	%fd12877, %fd27817, %fd27817;
	and.b32  	%r6668, %r10724, 1;
	setp.eq.b32 	%p2361, %r6668, 1;
	selp.f64 	%fd12878, 0dBDA8FF8320FD8164, 0d3DE5DB65F9785EBA, %p2361;
	ld.global.nc.v2.f64 	{%fd12879, %fd12880}, [%rd2192];
	fma.rn.f64 	%fd12881, %fd12878, %fd12877, %fd12879;
	fma.rn.f64 	%fd12882, %fd12881, %fd12877, %fd12880;
	ld.global.nc.v2.f64 	{%fd12883, %fd12884}, [%rd2192+16];
	fma.rn.f64 	%fd12885, %fd12882, %fd12877, %fd12883;
	fma.rn.f64 	%fd12886, %fd12885, %fd12877, %fd12884;
	ld.global.nc.v2.f64 	{%fd12887, %fd12888}, [%rd2192+32];
	fma.rn.f64 	%fd12889, %fd12886, %fd12877, %fd12887;
	fma.rn.f64 	%fd12890, %fd12889, %fd12877, %fd12888;
	fma.rn.f64 	%fd12891, %fd12890, %fd27817, %fd27817;
	fma.rn.f64 	%fd12892, %fd12890, %fd12877, 0d3FF0000000000000;
	selp.f64 	%fd12893, %fd12892, %fd12891, %p2361;
	and.b32  	%r6669, %r10724, 2;
	setp.eq.s32 	%p2362, %r6669, 0;
	mov.f64 	%fd12894, 0d0000000000000000;
	sub.f64 	%fd12895, %fd12894, %fd12893;
	selp.f64 	%fd1123, %fd12893, %fd12895, %p2362;
	mov.f64 	%fd27818, %fd28514;
	mov.u32 	%r10725, %r11450;
	@%p1 bra 	$L__BB0_1353;
	{ // callseq 321, 0
	.param .b64 param0;
	st.param.f64 	[param0], %fd1;
	.param .align 16 .b8 retval0[16];
	call.uni (retval0), 
	__internal_trig_reduction_slowpathd, 
	(
	param0
	);
	ld.param.f64 	%fd27818, [retval0];
	ld.param.b32 	%r10725, [retval0+8];
	} // callseq 321
$L__BB0_1353:
	shl.b32 	%r6671, %r10725, 6;
	cvt.u64.u32 	%rd2193, %r6671;
	and.b64  	%rd2194, %rd2193, 64;
	mov.u64 	%rd2195, __cudart_sin_cos_coeffs;
	add.s64 	%rd2196, %rd2195, %rd2194;
	mul.rn.f64 	%fd12897, %fd27818, %fd27818;
	and.b32  	%r6672, %r10725, 1;
	setp.eq.b32 	%p2363, %r6672, 1;
	selp.f64 	%fd12898, 0dBDA8FF8320FD8164, 0d3DE5DB65F9785EBA, %p2363;
	ld.global.nc.v2.f64 	{%fd12899, %fd12900}, [%rd2196];
	fma.rn.f64 	%fd12901, %fd12898, %fd12897, %fd12899;
	fma.rn.f64 	%fd12902, %fd12901, %fd12897, %fd12900;
	ld.global.nc.v2.f64 	{%fd12903, %fd12904}, [%rd2196+16];
	fma.rn.f64 	%fd12905, %fd12902, %fd12897, %fd12903;
	fma.rn.f64 	%fd12906, %fd12905, %fd12897, %fd12904;
	ld.global.nc.v2.f64 	{%fd12907, %fd12908}, [%rd2196+32];
	fma.rn.f64 	%fd12909, %fd12906, %fd12897, %fd12907;
	fma.rn.f64 	%fd12910, %fd12909, %fd12897, %fd12908;
	fma.rn.f64 	%fd12911, %fd12910, %fd27818, %fd27818;
	fma.rn.f64 	%fd12912, %fd12910, %fd12897, 0d3FF0000000000000;
	selp.f64 	%fd12913, %fd12912, %fd12911, %p2363;
	and.b32  	%r6673, %r10725, 2;
	setp.eq.s32 	%p2364, %r6673, 0;
	mov.f64 	%fd12914, 0d0000000000000000;
	sub.f64 	%fd12915, %fd12914, %fd12913;
	selp.f64 	%fd12916, %fd12913, %fd12915, %p2364;
	mul.f64 	%fd12917, %fd1119, %fd12916;
	fma.rn.f64 	%fd12918, %fd1100, %fd1123, %fd12917;
	add.f64 	%fd12919, %fd7, %fd12918;
	mul.f64 	%fd12920, %fd1119, %fd1123;
	mul.f64 	%fd12921, %fd1100, %fd12916;
	sub.f64 	%fd12922, %fd12920, %fd12921;
	add.f64 	%fd12923, %fd8, %fd12922;
	mov.f64 	%fd12924, 0d3FE0000000000000;
	copysign.f64 	%fd12925, %fd12919, %fd12924;
	add.rz.f64 	%fd12926, %fd12919, %fd12925;
	cvt.rzi.f64.f64 	%fd12927, %fd12926;
	cvt.rzi.s32.f64 	%r1522, %fd12927;
	copysign.f64 	%fd12928, %fd12923, %fd12924;
	add.rz.f64 	%fd12929, %fd12923, %fd12928;
	cvt.rzi.f64.f64 	%fd12930, %fd12929;
	cvt.rzi.s32.f64 	%r1523, %fd12930;
	setp.lt.s32 	%p2365, %r1522, 0;
	setp.ge.s32 	%p2366, %r1522, %r4273;
	or.pred  	%p2367, %p2365, %p2366;
	setp.lt.s32 	%p2368, %r1523, 0;
	setp.ge.s32 	%p2369, %r1523, %r4274;
	or.pred  	%p2370, %p2368, %p2369;
	or.pred  	%p2372, %p2367, %p2370;
	mov.b16 	%rs4584, 0;
	mov.u16 	%rs4585, %rs4584;
	mov.u16 	%rs4586, %rs4584;
	@%p2372 bra 	$L__BB0_1355;
	mul.lo.s32 	%r6674, %r1523, %r4275;
	cvt.u64.u32 	%rd2197, %r6674;
	shl.b32 	%r6675, %r1522, 2;
	cvt.u64.u32 	%rd2198, %r6675;
	add.s64 	%rd2199, %rd2197, %rd2198;
	add.s64 	%rd2200, %rd1, %rd2199;
	ld.global.u8 	%rs4585, [%rd2200];
	ld.global.u8 	%rs4584, [%rd2200+1];
	ld.global.u8 	%rs4586, [%rd2200+2];
$L__BB0_1355:
	st.local.u8 	[%rd81+7], %rs4586;
	and.b16  	%rs3067, %rs4586, 255;
	st.local.u8 	[%rd82+7], %rs4584;
	and.b16  	%rs3068, %rs4584, 255;
	st.local.u8 	[%rd83+7], %rs4585;
	and.b16  	%rs3069, %rs4585, 255;
	cvt.rn.f64.u16 	%fd12931, %rs3067;
	mul.f64 	%fd12932, %fd12931, 0d3FD322D0E5604189;
	cvt.rn.f64.u16 	%fd12933, %rs3068;
	fma.rn.f64 	%fd12934, %fd12933, 0d3FE2C8B439581062, %fd12932;
	cvt.rn.f64.u16 	%fd12935, %rs3069;
	fma.rn.f64 	%fd12936, %fd12935, 0d3FBD2F1A9FBE76C9, %fd12934;
	cvt.rzi.u32.f64 	%r6676, %fd12936;
	st.local.u8 	[%rd84+7], %r6676;
	add.s32 	%r10401, %r10401, 8;
$L__BB0_1356:
	sub.s32 	%r6677, 5, %r68;
	setp.ge.u32 	%p2373, %r6677, %r68;
	@%p2373 bra 	$L__BB0_1423;
	add.s32 	%r1526, %r70, 6;
	setp.lt.s32 	%p2374, %r1526, 0;
	setp.ge.s32 	%p2375, %r1526, %r4278;
	or.pred  	%p2376, %p2374, %p2375;
	or.pred  	%p2377, %p2376, %p5;
	@%p2377 bra 	$L__BB0_1423;
	setp.eq.f64 	%p2378, %fd2, 0d7FF0000000000000;
	mul.lo.s32 	%r6679, %r1526, %r4280;
	shl.b32 	%r1527, %r6679, 1;
	mul.lo.s32 	%r1528, %r1090, %r4281;
	mov.b32 	%r10728, 1;
	mov.f64 	%fd27820, %fd28513;
	@%p2378 bra 	$L__BB0_1362;
	setp.ltu.f64 	%p2379, %fd2, 0d41E0000000000000;
	mov.f64 	%fd27820, %fd28512;
	mov.u32 	%r10727, %r11448;
	@%p2379 bra 	$L__BB0_1361;
	{ // callseq 322, 0
	.param .b64 param0;
	st.param.f64 	[param0], %fd1;
	.param .align 16 .b8 retval0[16];
	call.uni (retval0), 
	__internal_trig_reduction_slowpathd, 
	(
	param0
	);
	ld.param.f64 	%fd27820, [retval0];
	ld.param.b32 	%r10727, [retval0+8];
	} // callseq 322
$L__BB0_1361:
	add.s32 	%r10728, %r10727, 1;
$L__BB0_1362:
	shl.b32 	%r6681, %r10728, 6;
	cvt.u64.u32 	%rd2201, %r6681;
	and.b64  	%rd2202, %rd2201, 64;
	mov.u64 	%rd2203, __cudart_sin_cos_coeffs;
	add.s64 	%rd2204, %rd2203, %rd2202;
	mul.rn.f64 	%fd12938, %fd27820, %fd27820;
	and.b32  	%r6682, %r10728, 1;
	setp.eq.b32 	%p2380, %r6682, 1;
	selp.f64 	%fd12939, 0dBDA8FF8320FD8164, 0d3DE5DB65F9785EBA, %p2380;
	ld.global.nc.v2.f64 	{%fd12940, %fd12941}, [%rd2204];
	fma.rn.f64 	%fd12942, %fd12939, %fd12938, %fd12940;
	fma.rn.f64 	%fd12943, %fd12942, %fd12938, %fd12941;
	ld.global.nc.v2.f64 	{%fd12944, %fd12945}, [%rd2204+16];
	fma.rn.f64 	%fd12946, %fd12943, %fd12938, %fd12944;
	fma.rn.f64 	%fd12947, %fd12946, %fd12938, %fd12945;
	ld.global.nc.v2.f64 	{%fd12948, %fd12949}, [%rd2204+32];
	fma.rn.f64 	%fd12950, %fd12947, %fd12938, %fd12948;
	fma.rn.f64 	%fd12951, %fd12950, %fd12938, %fd12949;
	fma.rn.f64 	%fd12952, %fd12951, %fd27820, %fd27820;
	fma.rn.f64 	%fd12953, %fd12951, %fd12938, 0d3FF0000000000000;
	selp.f64 	%fd12954, %fd12953, %fd12952, %p2380;
	and.b32  	%r6683, %r10728, 2;
	setp.eq.s32 	%p2381, %r6683, 0;
	mov.f64 	%fd12955, 0d0000000000000000;
	sub.f64 	%fd12956, %fd12955, %fd12954;
	selp.f64 	%fd1129, %fd12954, %fd12956, %p2381;
	mov.f64 	%fd27821, %fd28514;
	mov.u32 	%r10729, %r11450;
	@%p1 bra 	$L__BB0_1364;
	{ // callseq 323, 0
	.param .b64 param0;
	st.param.f64 	[param0], %fd1;
	.param .align 16 .b8 retval0[16];
	call.uni (retval0), 
	__internal_trig_reduction_slowpathd, 
	(
	param0
	);
	ld.param.f64 	%fd27821, [retval0];
	ld.param.b32 	%r10729, [retval0+8];
	} // callseq 323
$L__BB0_1364:
	shl.b32 	%r6685, %r10729, 6;
	cvt.u64.u32 	%rd2205, %r6685;
	and.b64  	%rd2206, %rd2205, 64;
	mov.u64 	%rd2207, __cudart_sin_cos_coeffs;
	add.s64 	%rd2208, %rd2207, %rd2206;
	mul.rn.f64 	%fd12958, %fd27821, %fd27821;
	and.b32  	%r6686, %r10729, 1;
	setp.eq.b32 	%p2382, %r6686, 1;
	selp.f64 	%fd12959, 0dBDA8FF8320FD8164, 0d3DE5DB65F9785EBA, %p2382;
	ld.global.nc.v2.f64 	{%fd12960, %fd12961}, [%rd2208];
	fma.rn.f64 	%fd12962, %fd12959, %fd12958, %fd12960;
	fma.rn.f64 	%fd12963, %fd12962, %fd12958, %fd12961;
	ld.global.nc.v2.f64 	{%fd12964, %fd12965}, [%rd2208+16];
	fma.rn.f64 	%fd12966, %fd12963, %fd12958, %fd12964;
	fma.rn.f64 	%fd12967, %fd12966, %fd12958, %fd12965;
	ld.global.nc.v2.f64 	{%fd12968, %fd12969}, [%rd2208+32];
	fma.rn.f64 	%fd12970, %fd12967, %fd12958, %fd12968;
	fma.rn.f64 	%fd12971, %fd12970, %fd12958, %fd12969;
	fma.rn.f64 	%fd12972, %fd12971, %fd27821, %fd27821;
	fma.rn.f64 	%fd12973, %fd12971, %fd12958, 0d3FF0000000000000;
	selp.f64 	%fd12974, %fd12973, %fd12972, %p2382;
	and.b32  	%r6687, %r10729, 2;
	setp.eq.s32 	%p2383, %r6687, 0;
	mov.f64 	%fd12975, 0d0000000000000000;
	sub.f64 	%fd12976, %fd12975, %fd12974;
	selp.f64 	%fd12977, %fd12974, %fd12976, %p2383;
	div.s32 	%r6688, %r1527, %r4276;
	max.s32 	%r6689, %r6688, 0;
	min.s32 	%r6690, %r6689, %r8;
	cvt.rn.f64.s32 	%fd12978, %r6690;
	sub.f64 	%fd1132, %fd12978, %fd5;
	div.s32 	%r6691, %r1528, %r4277;
	max.s32 	%r6692, %r6691, 0;
	min.s32 	%r6693, %r6692, %r9;
	cvt.rn.f64.s32 	%fd12979, %r6693;
	sub.f64 	%fd1133, %fd12979, %fd6;
	mul.f64 	%fd12980, %fd1133, %fd12977;
	fma.rn.f64 	%fd12981, %fd1132, %fd1129, %fd12980;
	add.f64 	%fd12982, %fd7, %fd12981;
	mul.f64 	%fd12983, %fd1133, %fd1129;
	mul.f64 	%fd12984, %fd1132, %fd12977;
	sub.f64 	%fd12985, %fd12983, %fd12984;
	add.f64 	%fd12986, %fd8, %fd12985;
	mov.f64 	%fd12987, 0d3FE0000000000000;
	copysign.f64 	%fd12988, %fd12982, %fd12987;
	add.rz.f64 	%fd12989, %fd12982, %fd12988;
	cvt.rzi.f64.f64 	%fd12990, %fd12989;
	cvt.rzi.s32.f64 	%r1535, %fd12990;
	copysign.f64 	%fd12991, %fd12986, %fd12987;
	add.rz.f64 	%fd12992, %fd12986, %fd12991;
	cvt.rzi.f64.f64 	%fd12993, %fd12992;
	cvt.rzi.s32.f64 	%r1536, %fd12993;
	setp.lt.s32 	%p2384, %r1535, 0;
	setp.ge.s32 	%p2385, %r1535, %r4273;
	or.pred  	%p2386, %p2384, %p2385;
	setp.lt.s32 	%p2387, %r1536, 0;
	setp.ge.s32 	%p2388, %r1536, %r4274;
	or.pred  	%p2389, %p2387, %p2388;
	or.pred  	%p2391, %p2386, %p2389;
	mov.b16 	%rs4587, 0;
	mov.u16 	%rs4588, %rs4587;
	mov.u16 	%rs4589, %rs4587;
	@%p2391 bra 	$L__BB0_1366;
	mul.lo.s32 	%r6694, %r1536, %r4275;
	cvt.u64.u32 	%rd2209, %r6694;
	shl.b32 	%r6695, %r1535, 2;
	cvt.u64.u32 	%rd2210, %r6695;
	add.s64 	%rd2211, %rd2209, %rd2210;
	add.s64 	%rd2212, %rd1, %rd2211;
	ld.global.u8 	%rs4588, [%rd2212];
	ld.global.u8 	%rs4587, [%rd2212+1];
	ld.global.u8 	%rs4589, [%rd2212+2];
$L__BB0_1366:
	cvt.u64.u32 	%rd2213, %r10401;
	add.s64 	%rd85, %rd2, %rd2213;
	st.local.u8 	[%rd85], %rs4589;
	and.b16  	%rs3071, %rs4589, 255;
	add.s64 	%rd86, %rd3, %rd2213;
	st.local.u8 	[%rd86], %rs4587;
	and.b16  	%rs3072, %rs4587, 255;
	add.s64 	%rd87, %rd4, %rd2213;
	st.local.u8 	[%rd87], %rs4588;
	and.b16  	%rs3073, %rs4588, 255;
	cvt.rn.f64.u16 	%fd12994, %rs3071;
	mul.f64 	%fd12995, %fd12994, 0d3FD322D0E5604189;
	cvt.rn.f64.u16 	%fd12996, %rs3072;
	fma.rn.f64 	%fd12997, %fd12996, 0d3FE2C8B439581062, %fd12995;
	cvt.rn.f64.u16 	%fd12998, %rs3073;
	fma.rn.f64 	%fd12999, %fd12998, 0d3FBD2F1A9FBE76C9, %fd12997;
	cvt.rzi.u32.f64 	%r6697, %fd12999;
	add.s64 	%rd88, %rd5, %rd2213;
	st.local.u8 	[%rd88], %r6697;
	add.s32 	%r1537, %r1528, %r4281;
	mov.b32 	%r10731, 1;
	mov.f64 	%fd27823, %fd28513;
	@%p2378 bra 	$L__BB0_1370;
	setp.ltu.f64 	%p2393, %fd2, 0d41E0000000000000;
	mov.f64 	%fd27823, %fd28512;
	mov.u32 	%r10730, %r11448;
	@%p2393 bra 	$L__BB0_1369;
	{ // callseq 324, 0
	.param .b64 param0;
	st.param.f64 	[param0], %fd1;
	.param .align 16 .b8 retval0[16];
	call.uni (retval0), 
	__internal_trig_reduction_slowpathd, 
	(
	param0
	);
	ld.param.f64 	%fd27823, [retval0];
	ld.param.b32 	%r10730, [retval0+8];
	} // callseq 324
$L__BB0_1369:
	add.s32 	%r10731, %r10730, 1;
$L__BB0_1370:
	shl.b32 	%r6699, %r10731, 6;
	cvt.u64.u32 	%rd2214, %r6699;
	and.b64  	%rd2215, %rd2214, 64;
	mov.u64 	%rd2216, __cudart_sin_cos_coeffs;
	add.s64 	%rd2217, %rd2216, %rd2215;
	mul.rn.f64 	%fd13001, %fd27823, %fd27823;
	and.b32  	%r6700, %r10731, 1;
	setp.eq.b32 	%p2394, %r6700, 1;
	selp.f64 	%fd13002, 0dBDA8FF8320FD8164, 0d3DE5DB65F9785EBA, %p2394;
	ld.global.nc.v2.f64 	{%fd13003, %fd13004}, [%rd2217];
	fma.rn.f64 	%fd13005, %fd13002, %fd13001, %fd13003;
	fma.rn.f64 	%fd13006, %fd13005, %fd13001, %fd13004;
	ld.global.nc.v2.f64 	{%fd13007, %fd13008}, [%rd2217+16];
	fma.rn.f64 	%fd13009, %fd13006, %fd13001, %fd13007;
	fma.rn.f64 	%fd13010, %fd13009, %fd13001, %fd13008;
	ld.global.nc.v2.f64 	{%fd13011, %fd13012}, [%rd2217+32];
	fma.rn.f64 	%fd13013, %fd13010, %fd13001, %fd13011;
	fma.rn.f64 	%fd13014, %fd13013, %fd13001, %fd13012;
	fma.rn.f64 	%fd13015, %fd13014, %fd27823, %fd27823;
	fma.rn.f64 	%fd13016, %fd13014, %fd13001, 0d3FF0000000000000;
	selp.f64 	%fd13017, %fd13016, %fd13015, %p2394;
	and.b32  	%r6701, %r10731, 2;
	setp.eq.s32 	%p2395, %r6701, 0;
	mov.f64 	%fd13018, 0d0000000000000000;
	sub.f64 	%fd13019, %fd13018, %fd13017;
	selp.f64 	%fd1137, %fd13017, %fd13019, %p2395;
	mov.f64 	%fd27824, %fd28514;
	mov.u32 	%r10732, %r11450;
	@%p1 bra 	$L__BB0_1372;
	{ // callseq 325, 0
	.param .b64 param0;
	st.param.f64 	[param0], %fd1;
	.param .align 16 .b8 retval0[16];
	call.uni (retval0), 
	__internal_trig_reduction_slowpathd, 
	(
	param0
	);
	ld.param.f64 	%fd27824, [retval0];
	ld.param.b32 	%r10732, [retval0+8];
	} // callseq 325
$L__BB0_1372:
	shl.b32 	%r6703, %r10732, 6;
	cvt.u64.u32 	%rd2218, %r6703;
	and.b64  	%rd2219, %rd2218, 64;
	mov.u64 	%rd2220, __cudart_sin_cos_coeffs;
	add.s64 	%rd2221, %rd2220, %rd2219;
	mul.rn.f64 	%fd13021, %fd27824, %fd27824;
	and.b32  	%r6704, %r10732, 1;
	setp.eq.b32 	%p2396, %r6704, 1;
	selp.f64 	%fd13022, 0dBDA8FF8320FD8164, 0d3DE5DB65F9785EBA, %p2396;
	ld.global.nc.v2.f64 	{%fd13023, %fd13024}, [%rd2221];
	fma.rn.f64 	%fd13025, %fd13022, %fd13021, %fd13023;
	fma.rn.f64 	%fd13026, %fd13025, %fd13021, %fd13024;
	ld.global.nc.v2.f64 	{%fd13027, %fd13028}, [%rd2221+16];
	fma.rn.f64 	%fd13029, %fd13026, %fd13021, %fd13027;
	fma.rn.f64 	%fd13030, %fd13029, %fd13021, %fd13028;
	ld.global.nc.v2.f64 	{%fd13031, %fd13032}, [%rd2221+32];
	fma.rn.f64 	%fd13033, %fd13030, %fd13021, %fd13031;
	fma.rn.f64 	%fd13034, %fd13033, %fd13021, %fd13032;
	fma.rn.f64 	%fd13035, %fd13034, %fd27824, %fd27824;
	fma.rn.f64 	%fd13036, %fd13034, %fd13021, 0d3FF0000000000000;
	selp.f64 	%fd13037, %fd13036, %fd13035, %p2396;
	and.b32  	%r6705, %r10732, 2;
	setp.eq.s32 	%p2397, %r6705, 0;
	mov.f64 	%fd13038, 0d0000000000000000;
	sub.f64 	%fd13039, %fd13038, %fd13037;
	selp.f64 	%fd13040, %fd13037, %fd13039, %p2397;
	div.s32 	%r6706, %r1537, %r4277;
	max.s32 	%r6707, %r6706, 0;
	min.s32 	%r6708, %r6707, %r9;
	cvt.rn.f64.s32 	%fd13041, %r6708;
	sub.f64 	%fd1140, %fd13041, %fd6;
	mul.f64 	%fd13042, %fd1140, %fd13040;
	fma.rn.f64 	%fd13043, %fd1132, %fd1137, %fd13042;
	add.f64 	%fd13044, %fd7, %fd13043;
	mul.f64 	%fd13045, %fd1140, %fd1137;
	mul.f64 	%fd13046, %fd1132, %fd13040;
	sub.f64 	%fd13047, %fd13045, %fd13046;
	add.f64 	%fd13048, %fd8, %fd13047;
	mov.f64 	%fd13049, 0d3FE0000000000000;
	copysign.f64 	%fd13050, %fd13044, %fd13049;
	add.rz.f64 	%fd13051, %fd13044, %fd13050;
	cvt.rzi.f64.f64 	%fd13052, %fd13051;
	cvt.rzi.s32.f64 	%r1544, %fd13052;
	copysign.f64 	%fd13053, %fd13048, %fd13049;
	add.rz.f64 	%fd13054, %fd13048, %fd13053;
	cvt.rzi.f64.f64 	%fd13055, %fd13054;
	cvt.rzi.s32.f64 	%r1545, %fd13055;
	setp.lt.s32 	%p2398, %r1544, 0;
	setp.ge.s32 	%p2399, %r1544, %r4273;
	or.pred  	%p2400, %p2398, %p2399;
	setp.lt.s32 	%p2401, %r1545, 0;
	setp.ge.s32 	%p2402, %r1545, %r4274;
	or.pred  	%p2403, %p2401, %p2402;
	or.pred  	%p2405, %p2400, %p2403;
	mov.b16 	%rs4590, 0;
	mov.u16 	%rs4591, %rs4590;
	mov.u16 	%rs4592, %rs4590;
	@%p2405 bra 	$L__BB0_1374;
	mul.lo.s32 	%r6709, %r1545, %r4275;
	cvt.u64.u32 	%rd2222, %r6709;
	shl.b32 	%r6710, %r1544, 2;
	cvt.u64.u32 	%rd2223, %r6710;
	add.s64 	%rd2224, %rd2222, %rd2223;
	add.s64 	%rd2225, %rd1, %rd2224;
	ld.global.u8 	%rs4591, [%rd2225];
	ld.global.u8 	%rs4590, [%rd2225+1];
	ld.global.u8 	%rs4592, [%rd2225+2];
$L__BB0_1374:
	setp.eq.f64 	%p2406, %fd2, 0d7FF0000000000000;
	st.local.u8 	[%rd85+1], %rs4592;
	and.b16  	%rs3075, %rs4592, 255;
	st.local.u8 	[%rd86+1], %rs4590;
	and.b16  	%rs3076, %rs4590, 255;
	st.local.u8 	[%rd87+1], %rs4591;
	and.b16  	%rs3077, %rs4591, 255;
	cvt.rn.f64.u16 	%fd13056, %rs3075;
	mul.f64 	%fd13057, %fd13056, 0d3FD322D0E5604189;
	cvt.rn.f64.u16 	%fd13058, %rs3076;
	fma.rn.f64 	%fd13059, %fd13058, 0d3FE2C8B439581062, %fd13057;
	cvt.rn.f64.u16 	%fd13060, %rs3077;
	fma.rn.f64 	%fd13061, %fd13060, 0d3FBD2F1A9FBE76C9, %fd13059;
	cvt.rzi.u32.f64 	%r6712, %fd13061;
	st.local.u8 	[%rd88+1], %r6712;
	add.s32 	%r1546, %r1537, %r4281;
	mov.b32 	%r10734, 1;
	mov.f64 	%fd27826, %fd28513;
	@%p2406 bra 	$L__BB0_1378;
	setp.ltu.f64 	%p2407, %fd2, 0d41E0000000000000;
	mov.f64 	%fd27826, %fd28512;
	mov.u32 	%r10733, %r11448;
	@%p2407 bra 	$L__BB0_1377;
	{ // callseq 326, 0
	.param .b64 param0;
	st.param.f64 	[param0], %fd1;
	.param .align 16 .b8 retval0[16];
	call.uni (retval0), 
	__internal_trig_reduction_slowpathd, 
	(
	param0
	);
	ld.param.f64 	%fd27826, [retval0];
	ld.param.b32 	%r10733, [retval0+8];
	} // callseq 326
$L__BB0_1377:
	add.s32 	%r10734, %r10733, 1;
$L__BB0_1378:
	shl.b32 	%r6714, %r10734, 6;
	cvt.u64.u32 	%rd2226, %r6714;
	and.b64  	%rd2227, %rd2226, 64;
	mov.u64 	%rd2228, __cudart_sin_cos_coeffs;
	add.s64 	%rd2229, %rd2228, %rd2227;
	mul.rn.f64 	%fd13063, %fd27826, %fd27826;
	and.b32  	%r6715, %r10734, 1;
	setp.eq.b32 	%p2408, %r6715, 1;
	selp.f64 	%fd13064, 0dBDA8FF8320FD8164, 0d3DE5DB65F9785EBA, %p2408;
	ld.global.nc.v2.f64 	{%fd13065, %fd13066}, [%rd2229];
	fma.rn.f64 	%fd13067, %fd13064, %fd13063, %fd13065;
	fma.rn.f64 	%fd13068, %fd13067, %fd13063, %fd13066;
	ld.global.nc.v2.f64 	{%fd13069, %fd13070}, [%rd2229+16];
	fma.rn.f64 	%fd13071, %fd13068, %fd13063, %fd13069;
	fma.rn.f64 	%fd13072, %fd13071, %fd13063, %fd13070;
	ld.global.nc.v2.f64 	{%fd13073, %fd13074}, [%rd2229+32];
	fma.rn.f64 	%fd13075, %fd13072, %fd13063, %fd13073;
	fma.rn.f64 	%fd13076, %fd13075, %fd13063, %fd13074;
	fma.rn.f64 	%fd13077, %fd13076, %fd27826, %fd27826;
	fma.rn.f64 	%fd13078, %fd13076, %fd13063, 0d3FF0000000000000;
	selp.f64 	%fd13079, %fd13078, %fd13077, %p2408;
	and.b32  	%r6716, %r10734, 2;
	setp.eq.s32 	%p2409, %r6716, 0;
	mov.f64 	%fd13080, 0d0000000000000000;
	sub.f64 	%fd13081, %fd13080, %fd13079;
	selp.f64 	%fd1144, %fd13079, %fd13081, %p2409;
	mov.f64 	%fd27827, %fd28514;
	mov.u32 	%r10735, %r11450;
	@%p1 bra 	$L__BB0_1380;
	{ // callseq 327, 0
	.param .b64 param0;
	st.param.f64 	[param0], %fd1;
	.param .align 16 .b8 retval0[16];
	call.uni (retval0), 
	__internal_trig_reduction_slowpathd, 
	(
	param0
	);
	ld.param.f64 	%fd27827, [retval0];
	ld.param.b32 	%r10735, [retval0+8];
	} // callseq 327
$L__BB0_1380:
	shl.b32 	%r6718, %r10735, 6;
	cvt.u64.u32 	%rd2230, %r6718;
	and.b64  	%rd2231, %rd2230, 64;
	mov.u64 	%rd2232, __cudart_sin_cos_coeffs;
	add.s64 	%rd2233, %rd2232, %rd2231;
	mul.rn.f64 	%fd13083, %fd27827, %fd27827;
	and.b32  	%r6719, %r10735, 1;
	setp.eq.b32 	%p2410, %r6719, 1;
	selp.f64 	%fd13084, 0dBDA8FF8320FD8164, 0d3DE5DB65F9785EBA, %p2410;
	ld.global.nc.v2.f64 	{%fd13085, %fd13086}, [%rd2233];
	fma.rn.f64 	%fd13087, %fd13084, %fd13083, %fd13085;
	fma.rn.f64 	%fd13088, %fd13087, %fd13083, %fd13086;
	ld.global.nc.v2.f64 	{%fd13089, %fd13090}, [%rd2233+16];
	fma.rn.f64 	%fd13091, %fd13088, %fd13083, %fd13089;
	fma.rn.f64 	%fd13092, %fd13091, %fd13083, %fd13090;
	ld.global.nc.v2.f64 	{%fd13093, %fd13094}, [%rd2233+32];
	fma.rn.f64 	%fd13095, %fd13092, %fd13083, %fd13093;
	fma.rn.f64 	%fd13096, %fd13095, %fd13083, %fd13094;
	fma.rn.f64 	%fd13097, %fd13096, %fd27827, %fd27827;
	fma.rn.f64 	%fd13098, %fd13096, %fd13083, 0d3FF0000000000000;
	selp.f64 	%fd13099, %fd13098, %fd13097, %p2410;
	and.b32  	%r6720, %r10735, 2;
	setp.eq.s32 	%p2411, %r6720, 0;
	mov.f64 	%fd13100, 0d0000000000000000;
	sub.f64 	%fd13101, %fd13100, %fd13099;
	selp.f64 	%fd13102, %fd13099, %fd13101, %p2411;
	div.s32 	%r6721, %r1546, %r4277;
	max.s32 	%r6722, %r6721, 0;
	min.s32 	%r6723, %r6722, %r9;
	cvt.rn.f64.s32 	%fd13103, %r6723;
	sub.f64 	%fd1147, %fd13103, %fd6;
	mul.f64 	%fd13104, %fd1147, %fd13102;
	fma.rn.f64 	%fd13105, %fd1132, %fd1144, %fd13104;
	add.f64 	%fd13106, %fd7, %fd13105;
	mul.f64 	%fd13107, %fd1147, %fd1144;
	mul.f64 	%fd13108, %fd1132, %fd13102;
	sub.f64 	%fd13109, %fd13107, %fd13108;
	add.f64 	%fd13110, %fd8, %fd13109;
	mov.f64 	%fd13111, 0d3FE0000000000000;
	copysign.f64 	%fd13112, %fd13106, %fd13111;
	add.rz.f64 	%fd13113, %fd13106, %fd13112;
	cvt.rzi.f64.f64 	%fd13114, %fd13113;
	cvt.rzi.s32.f64 	%r1553, %fd13114;
	copysign.f64 	%fd13115, %fd13110, %fd13111;
	add.rz.f64 	%fd13116, %fd13110, %fd13115;
	cvt.rzi.f64.f64 	%fd13117, %fd13116;
	cvt.rzi.s32.f64 	%r1554, %fd13117;
	setp.lt.s32 	%p2412, %r1553, 0;
	setp.ge.s32 	%p2413, %r1553, %r4273;
	or.pred  	%p2414, %p2412, %p2413;
	setp.lt.s32 	%p2415, %r1554, 0;
	setp.ge.s32 	%p2416, %r1554, %r4274;
	or.pred  	%p2417, %p2415, %p2416;
	or.pred  	%p2419, %p2414, %p2417;
	mov.b16 	%rs4593, 0;
	mov.u16 	%rs4594, %rs4593;
	mov.u16 	%rs4595, %rs4593;
	@%p2419 bra 	$L__BB0_1382;
	mul.lo.s32 	%r6724, %r1554, %r4275;
	cvt.u64.u32 	%rd2234, %r6724;
	shl.b32 	%r6725, %r1553, 2;
	cvt.u64.u32 	%rd2235, %r6725;
	add.s64 	%rd2236, %rd2234, %rd2235;
	add.s64 	%rd2237, %rd1, %rd2236;
	ld.global.u8 	%rs4594, [%rd2237];
	ld.global.u8 	%rs4593, [%rd2237+1];
	ld.global.u8 	%rs4595, [%rd2237+2];
$L__BB0_1382:
	st.local.u8 	[%rd85+2], %rs4595;
	and.b16  	%rs3079, %rs4595, 255;
	st.local.u8 	[%rd86+2], %rs4593;
	and.b16  	%rs3080, %rs4593, 255;
	st.local.u8 	[%rd87+2], %rs4594;
	and.b16  	%rs3081, %rs4594, 255;
	cvt.rn.f64.u16 	%fd13118, %rs3079;
	mul.f64 	%fd13119, %fd13118, 0d3FD322D0E5604189;
	cvt.rn.f64.u16 	%fd13120, %rs3080;
	fma.rn.f64 	%fd13121, %fd13120, 0d3FE2C8B439581062, %fd13119;
	cvt.rn.f64.u16 	%fd13122, %rs3081;
	fma.rn.f64 	%fd13123, %fd13122, 0d3FBD2F1A9FBE76C9, %fd13121;
	cvt.rzi.u32.f64 	%r6727, %fd13123;
	st.local.u8 	[%rd88+2], %r6727;
	add.s32 	%r6728, %r1527, %r4280;
	div.s32 	%r6729, %r6728, %r4276;
	max.s32 	%r1555, %r6729, 0;
	mov.b32 	%r10737, 1;
	mov.f64 	%fd27829, %fd28513;
	@%p2406 bra 	$L__BB0_1386;
	setp.ltu.f64 	%p2421, %fd2, 0d41E0000000000000;
	mov.f64 	%fd27829, %fd28512;
	mov.u32 	%r10736, %r11448;
	@%p2421 bra 	$L__BB0_1385;
	{ // callseq 328, 0
	.param .b64 param0;
	st.param.f64 	[param0], %fd1;
	.param .align 16 .b8 retval0[16];
	call.uni (retval0), 
	__internal_trig_reduction_slowpathd, 
	(
	param0
	);
	ld.param.f64 	%fd27829, [retval0];
	ld.param.b32 	%r10736, [retval0+8];
	} // callseq 328
$L__BB0_1385:
	add.s32 	%r10737, %r10736, 1;
$L__BB0_1386:
	shl.b32 	%r6731, %r10737, 6;
	cvt.u64.u32 	%rd2238, %r6731;
	and.b64  	%rd2239, %rd2238, 64;
	mov.u64 	%rd2240, __cudart_sin_cos_coeffs;
	add.s64 	%rd2241, %rd2240, %rd2239;
	mul.rn.f64 	%fd13125, %fd27829, %fd27829;
	and.b32  	%r6732, %r10737, 1;
	setp.eq.b32 	%p2422, %r6732, 1;
	selp.f64 	%fd13126, 0dBDA8FF8320FD8164, 0d3DE5DB65F9785EBA, %p2422;
	ld.global.nc.v2.f64 	{%fd13127, %fd13128}, [%rd2241];
	fma.rn.f64 	%fd13129, %fd13126, %fd13125, %fd13127;
	fma.rn.f64 	%fd13130, %fd13129, %fd13125, %fd13128;
	ld.global.nc.v2.f64 	{%fd13131, %fd13132}, [%rd2241+16];
	fma.rn.f64 	%fd13133, %fd13130, %fd13125, %fd13131;
	fma.rn.f64 	%fd13134, %fd13133, %fd13125, %fd13132;
	ld.global.nc.v2.f64 	{%fd13135, %fd13136}, [%rd2241+32];
	fma.rn.f64 	%fd13137, %fd13134, %fd13125, %fd13135;
	fma.rn.f64 	%fd13138, %fd13137, %fd13125, %fd13136;
	fma.rn.f64 	%fd13139, %fd13138, %fd27829, %fd27829;
	fma.rn.f64 	%fd13140, %fd13138, %fd13125, 0d3FF0000000000000;
	selp.f64 	%fd13141, %fd13140, %fd13139, %p2422;
	and.b32  	%r6733, %r10737, 2;
	setp.eq.s32 	%p2423, %r6733, 0;
	mov.f64 	%fd13142, 0d0000000000000000;
	sub.f64 	%fd13143, %fd13142, %fd13141;
	selp.f64 	%fd1151, %fd13141, %fd13143, %p2423;
	mov.f64 	%fd27830, %fd28514;
	mov.u32 	%r10738, %r11450;
	@%p1 bra 	$L__BB0_1388;
	{ // callseq 329, 0
	.param .b64 param0;
	st.param.f64 	[param0], %fd1;
	.param .align 16 .b8 retval0[16];
	call.uni (retval0), 
	__internal_trig_reduction_slowpathd, 
	(
	param0
	);
	ld.param.f64 	%fd27830, [retval0];
	ld.param.b32 	%r10738, [retval0+8];
	} // callseq 329
$L__BB0_1388:
	shl.b32 	%r6735, %r10738, 6;
	cvt.u64.u32 	%rd2242, %r6735;
	and.b64  	%rd2243, %rd2242, 64;
	mov.u64 	%rd2244, __cudart_sin_cos_coeffs;
	add.s64 	%rd2245, %rd2244, %rd2243;
	mul.rn.f64 	%fd13145, %fd27830, %fd27830;
	and.b32  	%r6736, %r10738, 1;
	setp.eq.b32 	%p2424, %r6736, 1;
	selp.f64 	%fd13146, 0dBDA8FF8320FD8164, 0d3DE5DB65F9785EBA, %p2424;
	ld.global.nc.v2.f64 	{%fd13147, %fd13148}, [%rd2245];
	fma.rn.f64 	%fd13149, %fd13146, %fd13145, %fd13147;
	fma.rn.f64 	%fd13150, %fd13149, %fd13145, %fd13148;
	ld.global.nc.v2.f64 	{%fd13151, %fd13152}, [%rd2245+16];
	fma.rn.f64 	%fd13153, %fd13150, %fd13145, %fd13151;
	fma.rn.f64 	%fd13154, %fd13153, %fd13145, %fd13152;
	ld.global.nc.v2.f64 	{%fd13155, %fd13156}, [%rd2245+32];
	fma.rn.f64 	%fd13157, %fd13154, %fd13145, %fd13155;
	fma.rn.f64 	%fd13158, %fd13157, %fd13145, %fd13156;
	fma.rn.f64 	%fd13159, %fd13158, %fd27830, %fd27830;
	fma.rn.f64 	%fd13160, %fd13158, %fd13145, 0d3FF0000000000000;
	selp.f64 	%fd13161, %fd13160, %fd13159, %p2424;
	and.b32  	%r6737, %r10738, 2;
	setp.eq.s32 	%p2425, %r6737, 0;
	mov.f64 	%fd13162, 0d0000000000000000;
	sub.f64 	%fd13163, %fd13162, %fd13161;
	selp.f64 	%fd13164, %fd13161, %fd13163, %p2425;
	min.s32 	%r6738, %r1555, %r8;
	cvt.rn.f64.s32 	%fd13165, %r6738;
	sub.f64 	%fd1154, %fd13165, %fd5;
	mul.f64 	%fd13166, %fd1133, %fd13164;
	fma.rn.f64 	%fd13167, %fd1154, %fd1151, %fd13166;
	add.f64 	%fd13168, %fd7, %fd13167;
	mul.f64 	%fd13169, %fd1133, %fd1151;
	mul.f64 	%fd13170, %fd1154, %fd13164;
	sub.f64 	%fd13171, %fd13169, %fd13170;
	add.f64 	%fd13172, %fd8, %fd13171;
	mov.f64 	%fd13173, 0d3FE0000000000000;
	copysign.f64 	%fd13174, %fd13168, %fd13173;
	add.rz.f64 	%fd13175, %fd13168, %fd13174;
	cvt.rzi.f64.f64 	%fd13176, %fd13175;
	cvt.rzi.s32.f64 	%r1562, %fd13176;
	copysign.f64 	%fd13177, %fd13172, %fd13173;
	add.rz.f64 	%fd13178, %fd13172, %fd13177;
	cvt.rzi.f64.f64 	%fd13179, %fd13178;
	cvt.rzi.s32.f64 	%r1563, %fd13179;
	setp.lt.s32 	%p2426, %r1562, 0;
	setp.ge.s32 	%p2427, %r1562, %r4273;
	or.pred  	%p2428, %p2426, %p2427;
	setp.lt.s32 	%p2429, %r1563, 0;
	setp.ge.s32 	%p2430, %r1563, %r4274;
	or.pred  	%p2431, %p2429, %p2430;
	or.pred  	%p2433, %p2428, %p2431;
	mov.b16 	%rs4596, 0;
	mov.u16 	%rs4597, %rs4596;
	mov.u16 	%rs4598, %rs4596;
	@%p2433 bra 	$L__BB0_1390;
	mul.lo.s32 	%r6739, %r1563, %r4275;
	cvt.u64.u32 	%rd2246, %r6739;
	shl.b32 	%r6740, %r1562, 2;
	cvt.u64.u32 	%rd2247, %r6740;
	add.s64 	%rd2248, %rd2246, %rd2247;
	add.s64 	%rd2249, %rd1, %rd2248;
	ld.global.u8 	%rs4597, [%rd2249];
	ld.global.u8 	%rs4596, [%rd2249+1];
	ld.global.u8 	%rs4598, [%rd2249+2];
$L__BB0_1390:
	setp.eq.f64 	%p2434, %fd2, 0d7FF0000000000000;
	st.local.u8 	[%rd85+3], %rs4598;
	and.b16  	%rs3083, %rs4598, 255;
	st.local.u8 	[%rd86+3], %rs4596;
	and.b16  	%rs3084, %rs4596, 255;
	st.local.u8 	[%rd87+3], %rs4597;
	and.b16  	%rs3085, %rs4597, 255;
	cvt.rn.f64.u16 	%fd13180, %rs3083;
	mul.f64 	%fd13181, %fd13180, 0d3FD322D0E5604189;
	cvt.rn.f64.u16 	%fd13182, %rs3084;
	fma.rn.f64 	%fd13183, %fd13182, 0d3FE2C8B439581062, %fd13181;
	cvt.rn.f64.u16 	%fd13184, %rs3085;
	fma.rn.f64 	%fd13185, %fd13184, 0d3FBD2F1A9FBE76C9, %fd13183;
	cvt.rzi.u32.f64 	%r6742, %fd13185;
	st.local.u8 	[%rd88+3], %r6742;
	mov.b32 	%r10740, 1;
	mov.f64 	%fd27832, %fd28513;
	@%p2434 bra 	$L__BB0_1394;
	setp.ltu.f64 	%p2435, %fd2, 0d41E0000000000000;
	mov.f64 	%fd27832, %fd28512;
	mov.u32 	%r10739, %r11448;
	@%p2435 bra 	$L__BB0_1393;
	{ // callseq 330, 0
	.param .b64 param0;
	st.param.f64 	[param0], %fd1;
	.param .align 16 .b8 retval0[16];
	call.uni (retval0), 
	__internal_trig_reduction_slowpathd, 
	(
	param0
	);
	ld.param.f64 	%fd27832, [retval0];
	ld.param.b32 	%r10739, [retval0+8];
	} // callseq 330
$L__BB0_1393:
	add.s32 	%r10740, %r10739, 1;
$L__BB0_1394:
	shl.b32 	%r6744, %r10740, 6;
	cvt.u64.u32 	%rd2250, %r6744;
	and.b64  	%rd2251, %rd2250, 64;
	mov.u64 	%rd2252, __cudart_sin_cos_coeffs;
	add.s64 	%rd2253, %rd2252, %rd2251;
	mul.rn.f64 	%fd13187, %fd27832, %fd27832;
	and.b32  	%r6745, %r10740, 1;
	setp.eq.b32 	%p2436, %r6745, 1;
	selp.f64 	%fd13188, 0dBDA8FF8320FD8164, 0d3DE5DB65F9785EBA, %p2436;
	ld.global.nc.v2.f64 	{%fd13189, %fd13190}, [%rd2253];
	fma.rn.f64 	%fd13191, %fd13188, %fd13187, %fd13189;
	fma.rn.f64 	%fd13192, %fd13191, %fd13187, %fd13190;
	ld.global.nc.v2.f64 	{%fd13193, %fd13194}, [%rd2253+16];
	fma.rn.f64 	%fd13195, %fd13192, %fd13187, %fd13193;
	fma.rn.f64 	%fd13196, %fd13195, %fd13187, %fd13194;
	ld.global.nc.v2.f64 	{%fd13197, %fd13198}, [%rd2253+32];
	fma.rn.f64 	%fd13199, %fd13196, %fd13187, %fd13197;
	fma.rn.f64 	%fd13200, %fd13199, %fd13187, %fd13198;
	fma.rn.f64 	%fd13201, %fd13200, %fd27832, %fd27832;
	fma.rn.f64 	%fd13202, %fd13200, %fd13187, 0d3FF0000000000000;
	selp.f64 	%fd13203, %fd13202, %fd13201, %p2436;
	and.b32  	%r6746, %r10740, 2;
	setp.eq.s32 	%p2437, %r6746, 0;
	mov.f64 	%fd13204, 0d0000000000000000;
	sub.f64 	%fd13205, %fd13204, %fd13203;
	selp.f64 	%fd1158, %fd13203, %fd13205, %p2437;
	mov.f64 	%fd27833, %fd28514;
	mov.u32 	%r10741, %r11450;
	@%p1 bra 	$L__BB0_1396;
	{ // callseq 331, 0
	.param .b64 param0;
	st.param.f64 	[param0], %fd1;
	.param .align 16 .b8 retval0[16];
	call.uni (retval0), 
	__internal_trig_reduction_slowpathd, 
	(
	param0
	);
	ld.param.f64 	%fd27833, [retval0];
	ld.param.b32 	%r10741, [retval0+8];
	} // callseq 331
$L__BB0_1396:
	shl.b32 	%r6748, %r10741, 6;
	cvt.u64.u32 	%rd2254, %r6748;
	and.b64  	%rd2255, %rd2254, 64;
	mov.u64 	%rd2256, __cudart_sin_cos_coeffs;
	add.s64 	%rd2257, %rd2256, %rd2255;
	mul.rn.f64 	%fd13207, %fd27833, %fd27833;
	and.b32  	%r6749, %r10741, 1;
	setp.eq.b32 	%p2438, %r6749, 1;
	selp.f64 	%fd13208, 0dBDA8FF8320FD8164, 0d3DE5DB65F9785EBA, %p2438;
	ld.global.nc.v2.f64 	{%fd13209, %fd13210}, [%rd2257];
	fma.rn.f64 	%fd13211, %fd13208, %fd13207, %fd13209;
	fma.rn.f64 	%fd13212, %fd13211, %fd13207, %fd13210;
	ld.global.nc.v2.f64 	{%fd13213, %fd13214}, [%rd2257+16];
	fma.rn.f64 	%fd13215, %fd13212, %fd13207, %fd13213;
	fma.rn.f64 	%fd13216, %fd13215, %fd13207, %fd13214;
	ld.global.nc.v2.f64 	{%fd13217, %fd13218}, [%rd2257+32];
	fma.rn.f64 	%fd13219, %fd13216, %fd13207, %fd13217;
	fma.rn.f64 	%fd13220, %fd13219, %fd13207, %fd13218;
	fma.rn.f64 	%fd13221, %fd13220, %fd27833, %fd27833;
	fma.rn.f64 	%fd13222, %fd13220, %fd13207, 0d3FF0000000000000;
	selp.f64 	%fd13223, %fd13222, %fd13221, %p2438;
	and.b32  	%r6750, %r10741, 2;
	setp.eq.s32 	%p2439, %r6750, 0;
	mov.f64 	%fd13224, 0d0000000000000000;
	sub.f64 	%fd13225, %fd13224, %fd13223;
	selp.f64 	%fd13226, %fd13223, %fd13225, %p2439;
	mul.f64 	%fd13227, %fd1140, %fd13226;
	fma.rn.f64 	%fd13228, %fd1154, %fd1158, %fd13227;
	add.f64 	%fd13229, %fd7, %fd13228;
	mul.f64 	%fd13230, %fd1140, %fd1158;
	mul.f64 	%fd13231, %fd1154, %fd13226;
	sub.f64 	%fd13232, %fd13230, %fd13231;
	add.f64 	%fd13233, %fd8, %fd13232;
	mov.f64 	%fd13234, 0d3FE0000000000000;
	copysign.f64 	%fd13235, %fd13229, %fd13234;
	add.rz.f64 	%fd13236, %fd13229, %fd13235;
	cvt.rzi.f64.f64 	%fd13237, %fd13236;
	cvt.rzi.s32.f64 	%r1570, %fd13237;
	copysign.f64 	%fd13238, %fd13233, %fd13234;
	add.rz.f64 	%fd13239, %fd13233, %fd13238;
	cvt.rzi.f64.f64 	%fd13240, %fd13239;
	cvt.rzi.s32.f64 	%r1571, %fd13240;
	setp.lt.s32 	%p2440, %r1570, 0;
	setp.ge.s32 	%p2441, %r1570, %r4273;
	or.pred  	%p2442, %p2440, %p2441;
	setp.lt.s32 	%p2443, %r1571, 0;
	setp.ge.s32 	%p2444, %r1571, %r4274;
	or.pred  	%p2445, %p2443, %p2444;
	or.pred  	%p2447, %p2442, %p2445;
	mov.b16 	%rs4599, 0;
	mov.u16 	%rs4600, %rs4599;
	mov.u16 	%rs4601, %rs4599;
	@%p2447 bra 	$L__BB0_1398;
	mul.lo.s32 	%r6751, %r1571, %r4275;
	cvt.u64.u32 	%rd2258, %r6751;
	shl.b32 	%r6752, %r1570, 2;
	cvt.u64.u32 	%rd2259, %r6752;
	add.s64 	%rd2260, %rd2258, %rd2259;
	add.s64 	%rd2261, %rd1, %rd2260;
	ld.global.u8 	%rs4600, [%rd2261];
	ld.global.u8 	%rs4599, [%rd2261+1];
	ld.global.u8 	%rs4601, [%rd2261+2];
$L__BB0_1398:
	st.local.u8 	[%rd85+4], %rs4601;
	and.b16  	%rs3087, %rs4601, 255;
	st.local.u8 	[%rd86+4], %rs4599;
	and.b16  	%rs3088, %rs4599, 255;
	st.local.u8 	[%rd87+4], %rs4600;
	and.b16  	%rs3089, %rs4600, 255;
	cvt.rn.f64.u16 	%fd13241, %rs3087;
	mul.f64 	%fd13242, %fd13241, 0d3FD322D0E5604189;
	cvt.rn.f64.u16 	%fd13243, %rs3088;
	fma.rn.f64 	%fd13244, %fd13243, 0d3FE2C8B439581062, %fd13242;
	cvt.rn.f64.u16 	%fd13245, %rs3089;
	fma.rn.f64 	%fd13246, %fd13245, 0d3FBD2F1A9FBE76C9, %fd13244;
	cvt.rzi.u32.f64 	%r6754, %fd13246;
	st.local.u8 	[%rd88+4], %r6754;
	mov.b32 	%r10743, 1;
	mov.f64 	%fd27835, %fd28513;
	@%p2434 bra 	$L__BB0_1402;
	setp.ltu.f64 	%p2449, %fd2, 0d41E0000000000000;
	mov.f64 	%fd27835, %fd28512;
	mov.u32 	%r10742, %r11448;
	@%p2449 bra 	$L__BB0_1401;
	{ // callseq 332, 0
	.param .b64 param0;
	st.param.f64 	[param0], %fd1;
	.param .align 16 .b8 retval0[16];
	call.uni (retval0), 
	__internal_trig_reduction_slowpathd, 
	(
	param0
	);
	ld.param.f64 	%fd27835, [retval0];
	ld.param.b32 	%r10742, [retval0+8];
	} // callseq 332
$L__BB0_1401:
	add.s32 	%r10743, %r10742, 1;
$L__BB0_1402:
	shl.b32 	%r6756, %r10743, 6;
	cvt.u64.u32 	%rd2262, %r6756;
	and.b64  	%rd2263, %rd2262, 64;
	mov.u64 	%rd2264, __cudart_sin_cos_coeffs;
	add.s64 	%rd2265, %rd2264, %rd2263;
	mul.rn.f64 	%fd13248, %fd27835, %fd27835;
	and.b32  	%r6757, %r10743, 1;
	setp.eq.b32 	%p2450, %r6757, 1;
	selp.f64 	%fd13249, 0dBDA8FF8320FD8164, 0d3DE5DB65F9785EBA, %p2450;
	ld.global.nc.v2.f64 	{%fd13250, %fd13251}, [%rd2265];
	fma.rn.f64 	%fd13252, %fd13249, %fd13248, %fd13250;
	fma.rn.f64 	%fd13253, %fd13252, %fd13248, %fd13251;
	ld.global.nc.v2.f64 	{%fd13254, %fd13255}, [%rd2265+16];
	fma.rn.f64 	%fd13256, %fd13253, %fd13248, %fd13254;
	fma.rn.f64 	%fd13257, %fd13256, %fd13248, %fd13255;
	ld.global.nc.v2.f64 	{%fd13258, %fd13259}, [%rd2265+32];
	fma.rn.f64 	%fd13260, %fd13257, %fd13248, %fd13258;
	fma.rn.f64 	%fd13261, %fd13260, %fd13248, %fd13259;
	fma.rn.f64 	%fd13262, %fd13261, %fd27835, %fd27835;
	fma.rn.f64 	%fd13263, %fd13261, %fd13248, 0d3FF0000000000000;
	selp.f64 	%fd13264, %fd13263, %fd13262, %p2450;
	and.b32  	%r6758, %r10743, 2;
	setp.eq.s32 	%p2451, %r6758, 0;
	mov.f64 	%fd13265, 0d0000000000000000;
	sub.f64 	%fd13266, %fd13265, %fd13264;
	selp.f64 	%fd1164, %fd13264, %fd13266, %p2451;
	mov.f64 	%fd27836, %fd28514;
	mov.u32 	%r10744, %r11450;
	@%p1 bra 	$L__BB0_1404;
	{ // callseq 333, 0
	.param .b64 param0;
	st.param.f64 	[param0], %fd1;
	.param .align 16 .b8 retval0[16];
	call.uni (retval0), 
	__internal_trig_reduction_slowpathd, 
	(
	param0
	);
	ld.param.f64 	%fd27836, [retval0];
	ld.param.b32 	%r10744, [retval0+8];
	} // callseq 333
$L__BB0_1404:
	shl.b32 	%r6760, %r10744, 6;
	cvt.u64.u32 	%rd2266, %r6760;
	and.b64  	%rd2267, %rd2266, 64;
	mov.u64 	%rd2268, __cudart_sin_cos_coeffs;
	add.s64 	%rd2269, %rd2268, %rd2267;
	mul.rn.f64 	%fd13268, %fd27836, %fd27836;
	and.b32  	%r6761, %r10744, 1;
	setp.eq.b32 	%p2452, %r6761, 1;
	selp.f64 	%fd13269, 0dBDA8FF8320FD8164, 0d3DE5DB65F9785EBA, %p2452;
	ld.global.nc.v2.f64 	{%fd13270, %fd13271}, [%rd2269];
	fma.rn.f64 	%fd13272, %fd13269, %fd13268, %fd13270;
	fma.rn.f64 	%fd13273, %fd13272, %fd13268, %fd13271;
	ld.global.nc.v2.f64 	{%fd13274, %fd13275}, [%rd2269+16];
	fma.rn.f64 	%fd13276, %fd13273, %fd13268, %fd13274;
	fma.rn.f64 	%fd13277, %fd13276, %fd13268, %fd13275;
	ld.global.nc.v2.f64 	{%fd13278, %fd13279}, [%rd2269+32];
	fma.rn.f64 	%fd13280, %fd13277, %fd13268, %fd13278;
	fma.rn.f64 	%fd13281, %fd13280, %fd13268, %fd13279;
	fma.rn.f64 	%fd13282, %fd13281, %fd27836, %fd27836;
	fma.rn.f64 	%fd13283, %fd13281, %fd13268, 0d3FF0000000000000;
	selp.f64 	%fd13284, %fd13283, %fd13282, %p2452;
	and.b32  	%r6762, %r10744, 2;
	setp.eq.s32 	%p2453, %r6762, 0;
	mov.f64 	%fd13285, 0d0000000000000000;
	sub.f64 	%fd13286, %fd13285, %fd13284;
	selp.f64 	%fd13287, %fd13284, %fd13286, %p2453;
	mul.f64 	%fd13288, %fd1147, %fd13287;
	fma.rn.f64 	%fd13289, %fd1154, %fd1164, %fd13288;
	add.f64 	%fd13290, %fd7, %fd13289;
	mul.f64 	%fd13291, %fd1147, %fd1164;
	mul.f64 	%fd13292, %fd1154, %fd13287;
	sub.f64 	%fd13293, %fd13291, %fd13292;
	add.f64 	%fd13294, %fd8, %fd13293;
	mov.f64 	%fd13295, 0d3FE0000000000000;
	copysign.f64 	%fd13296, %fd13290, %fd13295;
	add.rz.f64 	%fd13297, %fd13290, %fd13296;
	cvt.rzi.f64.f64 	%fd13298, %fd13297;
	cvt.rzi.s32.f64 	%r1578, %fd13298;
	copysign.f64 	%fd13299, %fd13294, %fd13295;
	add.rz.f64 	%fd13300, %fd13294, %fd13299;
	cvt.rzi.f64.f64 	%fd13301, %fd13300;
	cvt.rzi.s32.f64 	%r1579, %fd13301;
	setp.lt.s32 	%p2454, %r1578, 0;
	setp.ge.s32 	%p2455, %r1578, %r4273;
	or.pred  	%p2456, %p2454, %p2455;
	setp.lt.s32 	%p2457, %r1579, 0;
	setp.ge.s32 	%p2458, %r1579, %r4274;
	or.pred  	%p2459, %p2457, %p2458;
	or.pred  	%p2461, %p2456, %p2459;
	mov.b16 	%rs4602, 0;
	mov.u16 	%rs4603, %rs4602;
	mov.u16 	%rs4604, %rs4602;
	@%p2461 bra 	$L__BB0_1406;
	mul.lo.s32 	%r6763, %r1579, %r4275;
	cvt.u64.u32 	%rd2270, %r6763;
	shl.b32 	%r6764, %r1578, 2;
	cvt.u64.u32 	%rd2271, %r6764;
	add.s64 	%rd2272, %rd2270, %rd2271;
	add.s64 	%rd2273, %rd1, %rd2272;
	ld.global.u8 	%rs4603, [%rd2273];
	ld.global.u8 	%rs4602, [%rd2273+1];
	ld.global.u8 	%rs4604, [%rd2273+2];
$L__BB0_1406:
	setp.eq.f64 	%p2462, %fd2, 0d7FF0000000000000;
	st.local.u8 	[%rd85+5], %rs4604;
	and.b16  	%rs3091, %rs4604, 255;
	st.local.u8 	[%rd86+5], %rs4602;
	and.b16  	%rs3092, %rs4602, 255;
	st.local.u8 	[%rd87+5], %rs4603;
	and.b16  	%rs3093, %rs4603, 255;
	cvt.rn.f64.u16 	%fd13302, %rs3091;
	mul.f64 	%fd13303, %fd13302, 0d3FD322D0E5604189;
	cvt.rn.f64.u16 	%fd13304, %rs3092;
	fma.rn.f64 	%fd13305, %fd13304, 0d3FE2C8B439581062, %fd13303;
	cvt.rn.f64.u16 	%fd13306, %rs3093;
	fma.rn.f64 	%fd13307, %fd13306, 0d3FBD2F1A9FBE76C9, %fd13305;
	cvt.rzi.u32.f64 	%r6766, %fd13307;
	st.local.u8 	[%rd88+5], %r6766;
	add.s32 	%r6767, %r1546, %r4281;
	div.s32 	%r6768, %r6767, %r4277;
	max.s32 	%r1580, %r6768, 0;
	mov.b32 	%r10746, 1;
	mov.f64 	%fd27838, %fd28513;
	@%p2462 bra 	$L__BB0_1410;
	setp.ltu.f64 	%p2463, %fd2, 0d41E0000000000000;
	mov.f64 	%fd27838, %fd28512;
	mov.u32 	%r10745, %r11448;
	@%p2463 bra 	$L__BB0_1409;
	{ // callseq 334, 0
	.param .b64 param0;
	st.param.f64 	[param0], %fd1;
	.param .align 16 .b8 retval0[16];
	call.uni (retval0), 
	__internal_trig_reduction_slowpathd, 
	(
	param0
	);
	ld.param.f64 	%fd27838, [retval0];
	ld.param.b32 	%r10745, [retval0+8];
	} // callseq 334
$L__BB0_1409:
	add.s32 	%r10746, %r10745, 1;
$L__BB0_1410:
	shl.b32 	%r6770, %r10746, 6;
	cvt.u64.u32 	%rd2274, %r6770;
	and.b64  	%rd2275, %rd2274, 64;
	mov.u64 	%rd2276, __cudart_sin_cos_coeffs;
	add.s64 	%rd2277, %rd2276, %rd2275;
	mul.rn.f64 	%fd13309, %fd27838, %fd27838;
	and.b32  	%r6771, %r10746, 1;
	setp.eq.b32 	%p2464, %r6771, 1;
	selp.f64 	%fd13310, 0dBDA8FF8320FD8164, 0d3DE5DB65F9785EBA, %p2464;
	ld.global.nc.v2.f64 	{%fd13311, %fd13312}, [%rd2277];
	fma.rn.f64 	%fd13313, %fd13310, %fd13309, %fd13311;
	fma.rn.f64 	%fd13314, %fd13313, %fd13309, %fd13312;
	ld.global.nc.v2.f64 	{%fd13315, %fd13316}, [%rd2277+16];
	fma.rn.f64 	%fd13317, %fd13314, %fd13309, %fd13315;
	fma.rn.f64 	%fd13318, %fd13317, %fd13309, %fd13316;
	ld.global.nc.v2.f64 	{%fd13319, %fd13320}, [%rd2277+32];
	fma.rn.f64 	%fd13321, %fd13318, %fd13309, %fd13319;
	fma.rn.f64 	%fd13322, %fd13321, %fd13309, %fd13320;
	fma.rn.f64 	%fd13323, %fd13322, %fd27838, %fd27838;
	fma.rn.f64 	%fd13324, %fd13322, %fd13309, 0d3FF0000000000000;
	selp.f64 	%fd13325, %fd13324, %fd13323, %p2464;
	and.b32  	%r6772, %r10746, 2;
	setp.eq.s32 	%p2465, %r6772, 0;
	mov.f64 	%fd13326, 0d0000000000000000;
	sub.f64 	%fd13327, %fd13326, %fd13325;
	selp.f64 	%fd1170, %fd13325, %fd13327, %p2465;
	mov.f64 	%fd27839, %fd28514;
	mov.u32 	%r10747, %r11450;
	@%p1 bra 	$L__BB0_1412;
	{ // callseq 335, 0
	.param .b64 param0;
	st.param.f64 	[param0], %fd1;
	.param .align 16 .b8 retval0[16];
	call.uni (retval0), 
	__internal_trig_reduction_slowpathd, 
	(
	param0
	);
	ld.param.f64 	%fd27839, [retval0];
	ld.param.b32 	%r10747, [retval0+8];
	} // callseq 335
$L__BB0_1412:
	shl.b32 	%r6774, %r10747, 6;
	cvt.u64.u32 	%rd2278, %r6774;
	and.b64  	%rd2279, %rd2278, 64;
	mov.u64 	%rd2280, __cudart_sin_cos_coeffs;
	add.s64 	%rd2281, %rd2280, %rd2279;
	mul.rn.f64 	%fd13329, %fd27839, %fd27839;
	and.b32  	%r6775, %r10747, 1;
	setp.eq.b32 	%p2466, %r6775, 1;
	selp.f64 	%fd13330, 0dBDA8FF8320FD8164, 0d3DE5DB65F9785EBA, %p2466;
	ld.global.nc.v2.f64 	{%fd13331, %fd13332}, [%rd2281];
	fma.rn.f64 	%fd13333, %fd13330, %fd13329, %fd13331;
	fma.rn.f64 	%fd13334, %fd13333, %fd13329, %fd13332;
	ld.global.nc.v2.f64 	{%fd13335, %fd13336}, [%rd2281+16];
	fma.rn.f64 	%fd13337, %fd13334, %fd13329, %fd13335;
	fma.rn.f64 	%fd13338, %fd13337, %fd13329, %fd13336;
	ld.global.nc.v2.f64 	{%fd13339, %fd13340}, [%rd2281+32];
	fma.rn.f64 	%fd13341, %fd13338, %fd13329, %fd13339;
	fma.rn.f64 	%fd13342, %fd13341, %fd13329, %fd13340;
	fma.rn.f64 	%fd13343, %fd13342, %fd27839, %fd27839;
	fma.rn.f64 	%fd13344, %fd13342, %fd13329, 0d3FF0000000000000;
	selp.f64 	%fd13345, %fd13344, %fd13343, %p2466;
	and.b32  	%r6776, %r10747, 2;
	setp.eq.s32 	%p2467, %r6776, 0;
	mov.f64 	%fd13346, 0d0000000000000000;
	sub.f64 	%fd13347, %fd13346, %fd13345;
	selp.f64 	%fd13348, %fd13345, %fd13347, %p2467;
	min.s32 	%r6777, %r1580, %r9;
	cvt.rn.f64.s32 	%fd13349, %r6777;
	sub.f64 	%fd1173, %fd13349, %fd6;
	mul.f64 	%fd13350, %fd1173, %fd13348;
	fma.rn.f64 	%fd13351, %fd1132, %fd1170, %fd13350;
	add.f64 	%fd13352, %fd7, %fd13351;
	mul.f64 	%fd13353, %fd1173, %fd1170;
	mul.f64 	%fd13354, %fd1132, %fd13348;
	sub.f64 	%fd13355, %fd13353, %fd13354;
	add.f64 	%fd13356, %fd8, %fd13355;
	mov.f64 	%fd13357, 0d3FE0000000000000;
	copysign.f64 	%fd13358, %fd13352, %fd13357;
	add.rz.f64 	%fd13359, %fd13352, %fd13358;
	cvt.rzi.f64.f64 	%fd13360, %fd13359;
	cvt.rzi.s32.f64 	%r1587, %fd13360;
	copysign.f64 	%fd13361, %fd13356, %fd13357;
	add.rz.f64 	%fd13362, %fd13356, %fd13361;
	cvt.rzi.f64.f64 	%fd13363, %fd13362;
	cvt.rzi.s32.f64 	%r1588, %fd13363;
	setp.lt.s32 	%p2468, %r1587, 0;
	setp.ge.s32 	%p2469, %r1587, %r4273;
	or.pred  	%p2470, %p2468, %p2469;
	setp.lt.s32 	%p2471, %r1588, 0;
	setp.ge.s32 	%p2472, %r1588, %r4274;
	or.pred  	%p2473, %p2471, %p2472;
	or.pred  	%p2475, %p2470, %p2473;
	mov.b16 	%rs4605, 0;
	mov.u16 	%rs4606, %rs4605;
	mov.u16 	%rs4607, %rs4605;
	@%p2475 bra 	$L__BB0_1414;
	mul.lo.s32 	%r6778, %r1588, %r4275;
	cvt.u64.u32 	%rd2282, %r6778;
	shl.b32 	%r6779, %r1587, 2;
	cvt.u64.u32 	%rd2283, %r6779;
	add.s64 	%rd2284, %rd2282, %rd2283;
	add.s64 	%rd2285, %rd1, %rd2284;
	ld.global.u8 	%rs4606, [%rd2285];
	ld.global.u8 	%rs4605, [%rd2285+1];
	ld.global.u8 	%rs4607, [%rd2285+2];
$L__BB0_1414:
	st.local.u8 	[%rd85+6], %rs4607;
	and.b16  	%rs3095, %rs4607, 255;
	st.local.u8 	[%rd86+6], %rs4605;
	and.b16  	%rs3096, %rs4605, 255;
	st.local.u8 	[%rd87+6], %rs4606;
	and.b16  	%rs3097, %rs4606, 255;
	cvt.rn.f64.u16 	%fd13364, %rs3095;
	mul.f64 	%fd13365, %fd13364, 0d3FD322D0E5604189;
	cvt.rn.f64.u16 	%fd13366, %rs3096;
	fma.rn.f64 	%fd13367, %fd13366, 0d3FE2C8B439581062, %fd13365;
	cvt.rn.f64.u16 	%fd13368, %rs3097;
	fma.rn.f64 	%fd13369, %fd13368, 0d3FBD2F1A9FBE76C9, %fd13367;
	cvt.rzi.u32.f64 	%r6781, %fd13369;
	st.local.u8 	[%rd88+6], %r6781;
	mov.b32 	%r10749, 1;
	mov.f64 	%fd27841, %fd28513;
	@%p2462 bra 	$L__BB0_1418;
	setp.ltu.f64 	%p2477, %fd2, 0d41E0000000000000;
	mov.f64 	%fd27841, %fd28512;
	mov.u32 	%r10748, %r11448;
	@%p2477 bra 	$L__BB0_1417;
	{ // callseq 336, 0
	.param .b64 param0;
	st.param.f64 	[param0], %fd1;
	.param .align 16 .b8 retval0[16];
	call.uni (retval0), 
	__internal_trig_reduction_slowpathd, 
	(
	param0
	);
	ld.param.f64 	%fd27841, [retval0];
	ld.param.b32 	%r10748, [retval0+8];
	} // callseq 336
$L__BB0_1417:
	add.s32 	%r10749, %r10748, 1;
$L__BB0_1418:
	shl.b32 	%r6783, %r10749, 6;
	cvt.u64.u32 	%rd2286, %r6783;
	and.b64  	%rd2287, %rd2286, 64;
	mov.u64 	%rd2288, __cudart_sin_cos_coeffs;
	add.s64 	%rd2289, %rd2288, %rd2287;
	mul.rn.f64 	%fd13371, %fd27841, %fd27841;
	and.b32  	%r6784, %r10749, 1;
	setp.eq.b32 	%p2478, %r6784, 1;
	selp.f64 	%fd13372, 0dBDA8FF8320FD8164, 0d3DE5DB65F9785EBA, %p2478;
	ld.global.nc.v2.f64 	{%fd13373, %fd13374}, [%rd2289];
	fma.rn.f64 	%fd13375, %fd13372, %fd13371, %fd13373;
	fma.rn.f64 	%fd13376, %fd13375, %fd13371, %fd13374;
	ld.global.nc.v2.f64 	{%fd13377, %fd13378}, [%rd2289+16];
	fma.rn.f64 	%fd13379, %fd13376, %fd13371, %fd13377;
	fma.rn.f64 	%fd13380, %fd13379, %fd13371, %fd13378;
	ld.global.nc.v2.f64 	{%fd13381, %fd13382}, [%rd2289+32];
	fma.rn.f64 	%fd13383, %fd13380, %fd13371, %fd13381;
	fma.rn.f64 	%fd13384, %fd13383, %fd13371, %fd13382;
	fma.rn.f64 	%fd13385, %fd13384, %fd27841, %fd27841;
	fma.rn.f64 	%fd13386, %fd13384, %fd13371, 0d3FF0000000000000;
	selp.f64 	%fd13387, %fd13386, %fd13385, %p2478;
	and.b32  	%r6785, %r10749, 2;
	setp.eq.s32 	%p2479, %r6785, 0;
	mov.f64 	%fd13388, 0d0000000000000000;
	sub.f64 	%fd13389, %fd13388, %fd13387;
	selp.f64 	%fd1177, %fd13387, %fd13389, %p2479;
	mov.f64 	%fd27842, %fd28514;
	mov.u32 	%r10750, %r11450;
	@%p1 bra 	$L__BB0_1420;
	{ // callseq 337, 0
	.param .b64 param0;
	st.param.f64 	[param0], %fd1;
	.param .align 16 .b8 retval0[16];
	call.uni (retval0), 
	__internal_trig_reduction_slowpathd, 
	(
	param0
	);
	ld.param.f64 	%fd27842, [retval0];
	ld.param.b32 	%r10750, [retval0+8];
	} // callseq 337
$L__BB0_1420:
	shl.b32 	%r6787, %r10750, 6;
	cvt.u64.u32 	%rd2290, %r6787;
	and.b64  	%rd2291, %rd2290, 64;
	mov.u64 	%rd2292, __cudart_sin_cos_coeffs;
	add.s64 	%rd2293, %rd2292, %rd2291;
	mul.rn.f64 	%fd13391, %fd27842, %fd27842;
	and.b32  	%r6788, %r10750, 1;
	setp.eq.b32 	%p2480, %r6788, 1;
	selp.f64 	%fd13392, 0dBDA8FF8320FD8164, 0d3DE5DB65F9785EBA, %p2480;
	ld.global.nc.v2.f64 	{%fd13393, %fd13394}, [%rd2293];
	fma.rn.f64 	%fd13395, %fd13392, %fd13391, %fd13393;
	fma.rn.f64 	%fd13396, %fd13395, %fd13391, %fd13394;
	ld.global.nc.v2.f64 	{%fd13397, %fd13398}, [%rd2293+16];
	fma.rn.f64 	%fd13399, %fd13396, %fd13391, %fd13397;
	fma.rn.f64 	%fd13400, %fd13399, %fd13391, %fd13398;
	ld.global.nc.v2.f64 	{%fd13401, %fd13402}, [%rd2293+32];
	fma.rn.f64 	%fd13403, %fd13400, %fd13391, %fd13401;
	fma.rn.f64 	%fd13404, %fd13403, %fd13391, %fd13402;
	fma.rn.f64 	%fd13405, %fd13404, %fd27842, %fd27842;
	fma.rn.f64 	%fd13406, %fd13404, %fd13391, 0d3FF0000000000000;
	selp.f64 	%fd13407, %fd13406, %fd13405, %p2480;
	and.b32  	%r6789, %r10750, 2;
	setp.eq.s32 	%p2481, %r6789, 0;
	mov.f64 	%fd13408, 0d0000000000000000;
	sub.f64 	%fd13409, %fd13408, %fd13407;
	selp.f64 	%fd13410, %fd13407, %fd13409, %p2481;
	mul.f64 	%fd13411, %fd1173, %fd13410;
	fma.rn.f64 	%fd13412, %fd1154, %fd1177, %fd13411;
	add.f64 	%fd13413, %fd7, %fd13412;
	mul.f64 	%fd13414, %fd1173, %fd1177;
	mul.f64 	%fd13415, %fd1154, %fd13410;
	sub.f64 	%fd13416, %fd13414, %fd13415;
	add.f64 	%fd13417, %fd8, %fd13416;
	mov.f64 	%fd13418, 0d3FE0000000000000;
	copysign.f64 	%fd13419, %fd13413, %fd13418;
	add.rz.f64 	%fd13420, %fd13413, %fd13419;
	cvt.rzi.f64.f64 	%fd13421, %fd13420;
	cvt.rzi.s32.f64 	%r1595, %fd13421;
	copysign.f64 	%fd13422, %fd13417, %fd13418;
	add.rz.f64 	%fd13423, %fd13417, %fd13422;
	cvt.rzi.f64.f64 	%fd13424, %fd13423;
	cvt.rzi.s32.f64 	%r1596, %fd13424;
	setp.lt.s32 	%p2482, %r1595, 0;
	setp.ge.s32 	%p2483, %r1595, %r4273;
	or.pred  	%p2484, %p2482, %p2483;
	setp.lt.s32 	%p2485, %r1596, 0;
	setp.ge.s32 	%p2486, %r1596, %r4274;
	or.pred  	%p2487, %p2485, %p2486;
	or.pred  	%p2489, %p2484, %p2487;
	mov.b16 	%rs4608, 0;
	mov.u16 	%rs4609, %rs4608;
	mov.u16 	%rs4610, %rs4608;
	@%p2489 bra 	$L__BB0_1422;
	mul.lo.s32 	%r6790, %r1596, %r4275;
	cvt.u64.u32 	%rd2294, %r6790;
	shl.b32 	%r6791, %r1595, 2;
	cvt.u64.u32 	%rd2295, %r6791;
	add.s64 	%rd2296, %rd2294, %rd2295;
	add.s64 	%rd2297, %rd1, %rd2296;
	ld.global.u8 	%rs4609, [%rd2297];
	ld.global.u8 	%rs4608, [%rd2297+1];
	ld.global.u8 	%rs4610, [%rd2297+2];
$L__BB0_1422:
	st.local.u8 	[%rd85+7], %rs4610;
	and.b16  	%rs3099, %rs4610, 255;
	st.local.u8 	[%rd86+7], %rs4608;
	and.b16  	%rs3100, %rs4608, 255;
	st.local.u8 	[%rd87+7], %rs4609;
	and.b16  	%rs3101, %rs4609, 255;
	cvt.rn.f64.u16 	%fd13425, %rs3099;
	mul.f64 	%fd13426, %fd13425, 0d3FD322D0E5604189;
	cvt.rn.f64.u16 	%fd13427, %rs3100;
	fma.rn.f64 	%fd13428, %fd13427, 0d3FE2C8B439581062, %fd13426;
	cvt.rn.f64.u16 	%fd13429, %rs3101;
	fma.rn.f64 	%fd13430, %fd13429, 0d3FBD2F1A9FBE76C9, %fd13428;
	cvt.rzi.u32.f64 	%r6792, %fd13430;
	st.local.u8 	[%rd88+7], %r6792;
	add.s32 	%r10401, %r10401, 8;
$L__BB0_1423:
	sub.s32 	%r6793, 2, %r68;
	setp.ge.s32 	%p2490, %r6793, %r68;
	@%p2490 bra 	$L__BB0_3290;
	xor.b32  	%r6795, %r68, 3;
	add.s32 	%r1599, %r6795, %r4289;
	setp.ge.s32 	%p2491, %r1599, %r4282;
	shl.b32 	%r1600, %r1599, 2;
	or.pred  	%p2492, %p3, %p2491;
	@%p2492 bra 	$L__BB0_1490;
	setp.eq.f64 	%p2493, %fd2, 0d7FF0000000000000;
	mul.lo.s32 	%r6797, %r70, %r4280;
	shl.b32 	%r1601, %r6797, 1;
	mul.lo.s32 	%r1602, %r1600, %r4281;
	mov.b32 	%r10753, 1;
	mov.f64 	%fd27844, %fd28513;
	@%p2493 bra 	$L__BB0_1429;
	setp.ltu.f64 	%p2494, %fd2, 0d41E0000000000000;
	mov.f64 	%fd27844, %fd28512;
	mov.u32 	%r10752, %r11448;
	@%p2494 bra 	$L__BB0_1428;
	{ // callseq 338, 0
	.param .b64 param0;
	st.param.f64 	[param0], %fd1;
	.param .align 16 .b8 retval0[16];
	call.uni (retval0), 
	__internal_trig_reduction_slowpathd, 
	(
	param0
	);
	ld.param.f64 	%fd27844, [retval0];
	ld.param.b32 	%r10752, [retval0+8];
	} // callseq 338
$L__BB0_1428:
	add.s32 	%r10753, %r10752, 1;
$L__BB0_1429:
	shl.b32 	%r6799, %r10753, 6;
	cvt.u64.u32 	%rd2298, %r6799;
	and.b64  	%rd2299, %rd2298, 64;
	mov.u64 	%rd2300, __cudart_sin_cos_coeffs;
	add.s64 	%rd2301, %rd2300, %rd2299;
	mul.rn.f64 	%fd13432, %fd27844, %fd27844;
	and.b32  	%r6800, %r10753, 1;
	setp.eq.b32 	%p2495, %r6800, 1;
	selp.f64 	%fd13433, 0dBDA8FF8320FD8164, 0d3DE5DB65F9785EBA, %p2495;
	ld.global.nc.v2.f64 	{%fd13434, %fd13435}, [%rd2301];
	fma.rn.f64 	%fd13436, %fd13433, %fd13432, %fd13434;
	fma.rn.f64 	%fd13437, %fd13436, %fd13432, %fd13435;
	ld.global.nc.v2.f64 	{%fd13438, %fd13439}, [%rd2301+16];
	fma.rn.f64 	%fd13440, %fd13437, %fd13432, %fd13438;
	fma.rn.f64 	%fd13441, %fd13440, %fd13432, %fd13439;
	ld.global.nc.v2.f64 	{%fd13442, %fd13443}, [%rd2301+32];
	fma.rn.f64 	%fd13444, %fd13441, %fd13432, %fd13442;
	fma.rn.f64 	%fd13445, %fd13444, %fd13432, %fd13443;
	fma.rn.f64 	%fd13446, %fd13445, %fd27844, %fd27844;
	fma.rn.f64 	%fd13447, %fd13445, %fd13432, 0d3FF0000000000000;
	selp.f64 	%fd13448, %fd13447, %fd13446, %p2495;
	and.b32  	%r6801, %r10753, 2;
	setp.eq.s32 	%p2496, %r6801, 0;
	mov.f64 	%fd13449, 0d0000000000000000;
	sub.f64 	%fd13450, %fd13449, %fd13448;
	selp.f64 	%fd1183, %fd13448, %fd13450, %p2496;
	mov.f64 	%fd27845, %fd28514;
	mov.u32 	%r10754, %r11450;
	@%p1 bra 	$L__BB0_1431;
	{ // callseq 339, 0
	.param .b64 param0;
	st.param.f64 	[param0], %fd1;
	.param .align 16 .b8 retval0[16];
	call.uni (retval0), 
	__internal_trig_reduction_slowpathd, 
	(
	param0
	);
	ld.param.f64 	%fd27845, [retval0];
	ld.param.b32 	%r10754, [retval0+8];
	} // callseq 339
$L__BB0_1431:
	shl.b32 	%r6803, %r10754, 6;
	cvt.u64.u32 	%rd2302, %r6803;
	and.b64  	%rd2303, %rd2302, 64;
	mov.u64 	%rd2304, __cudart_sin_cos_coeffs;
	add.s64 	%rd2305, %rd2304, %rd2303;
	mul.rn.f64 	%fd13452, %fd27845, %fd27845;
	and.b32  	%r6804, %r10754, 1;
	setp.eq.b32 	%p2497, %r6804, 1;
	selp.f64 	%fd13453, 0dBDA8FF8320FD8164, 0d3DE5DB65F9785EBA, %p2497;
	ld.global.nc.v2.f64 	{%fd13454, %fd13455}, [%rd2305];
	fma.rn.f64 	%fd13456, %fd13453, %fd13452, %fd13454;
	fma.rn.f64 	%fd13457, %fd13456, %fd13452, %fd13455;
	ld.global.nc.v2.f64 	{%fd13458, %fd13459}, [%rd2305+16];
	fma.rn.f64 	%fd13460, %fd13457, %fd13452, %fd13458;
	fma.rn.f64 	%fd13461, %fd13460, %fd13452, %fd13459;
	ld.global.nc.v2.f64 	{%fd13462, %fd13463}, [%rd2305+32];
	fma.rn.f64 	%fd13464, %fd13461, %fd13452, %fd13462;
	fma.rn.f64 	%fd13465, %fd13464, %fd13452, %fd13463;
	fma.rn.f64 	%fd13466, %fd13465, %fd27845, %fd27845;
	fma.rn.f64 	%fd13467, %fd13465, %fd13452, 0d3FF0000000000000;
	selp.f64 	%fd13468, %fd13467, %fd13466, %p2497;
	and.b32  	%r6805, %r10754, 2;
	setp.eq.s32 	%p2498, %r6805, 0;
	mov.f64 	%fd13469, 0d0000000000000000;
	sub.f64 	%fd13470, %fd13469, %fd13468;
	selp.f64 	%fd13471, %fd13468, %fd13470, %p2498;
	div.s32 	%r6806, %r1601, %r4276;
	max.s32 	%r6807, %r6806, 0;
	min.s32 	%r6808, %r6807, %r8;
	cvt.rn.f64.s32 	%fd13472, %r6808;
	sub.f64 	%fd1186, %fd13472, %fd5;
	div.s32 	%r6809, %r1602, %r4277;
	max.s32 	%r6810, %r6809, 0;
	min.s32 	%r6811, %r6810, %r9;
	cvt.rn.f64.s32 	%fd13473, %r6811;
	sub.f64 	%fd1187, %fd13473, %fd6;
	mul.f64 	%fd13474, %fd1187, %fd13471;
	fma.rn.f64 	%fd13475, %fd1186, %fd1183, %fd13474;
	add.f64 	%fd13476, %fd7, %fd13475;
	mul.f64 	%fd13477, %fd1187, %fd1183;
	mul.f64 	%fd13478, %fd1186, %fd13471;
	sub.f64 	%fd13479, %fd13477, %fd13478;
	add.f64 	%fd13480, %fd8, %fd13479;
	mov.f64 	%fd13481, 0d3FE0000000000000;
	copysign.f64 	%fd13482, %fd13476, %fd13481;
	add.rz.f64 	%fd13483, %fd13476, %fd13482;
	cvt.rzi.f64.f64 	%fd13484, %fd13483;
	cvt.rzi.s32.f64 	%r1609, %fd13484;
	copysign.f64 	%fd13485, %fd13480, %fd13481;
	add.rz.f64 	%fd13486, %fd13480, %fd13485;
	cvt.rzi.f64.f64 	%fd13487, %fd13486;
	cvt.rzi.s32.f64 	%r1610, %fd13487;
	setp.lt.s32 	%p2499, %r1609, 0;
	setp.ge.s32 	%p2500, %r1609, %r4273;
	or.pred  	%p2501, %p2499, %p2500;
	setp.lt.s32 	%p2502, %r1610, 0;
	setp.ge.s32 	%p2503, %r1610, %r4274;
	or.pred  	%p2504, %p2502, %p2503;
	or.pred  	%p2506, %p2501, %p2504;
	mov.b16 	%rs4611, 0;
	mov.u16 	%rs4612, %rs4611;
	mov.u16 	%rs4613, %rs4611;
	@%p2506 bra 	$L__BB0_1433;
	mul.lo.s32 	%r6812, %r1610, %r4275;
	cvt.u64.u32 	%rd2306, %r6812;
	shl.b32 	%r6813, %r1609, 2;
	cvt.u64.u32 	%rd2307, %r6813;
	add.s64 	%rd2308, %rd2306, %rd2307;
	add.s64 	%rd2309, %rd1, %rd2308;
	ld.global.u8 	%rs4612, [%rd2309];
	ld.global.u8 	%rs4611, [%rd2309+1];
	ld.global.u8 	%rs4613, [%rd2309+2];
$L__BB0_1433:
	cvt.u64.u32 	%rd2310, %r10401;
	add.s64 	%rd89, %rd2, %rd2310;
	st.local.u8 	[%rd89], %rs4613;
	and.b16  	%rs3103, %rs4613, 255;
	add.s64 	%rd90, %rd3, %rd2310;
	st.local.u8 	[%rd90], %rs4611;
	and.b16  	%rs3104, %rs4611, 255;
	add.s64 	%rd91, %rd4, %rd2310;
	st.local.u8 	[%rd91], %rs4612;
	and.b16  	%rs3105, %rs4612, 255;
	cvt.rn.f64.u16 	%fd13488, %rs3103;
	mul.f64 	%fd13489, %fd13488, 0d3FD322D0E5604189;
	cvt.rn.f64.u16 	%fd13490, %rs3104;
	fma.rn.f64 	%fd13491, %fd13490, 0d3FE2C8B439581062, %fd13489;
	cvt.rn.f64.u16 	%fd13492, %rs3105;
	fma.rn.f64 	%fd13493, %fd13492, 0d3FBD2F1A9FBE76C9, %fd13491;
	cvt.rzi.u32.f64 	%r6815, %fd13493;
	add.s64 	%rd92, %rd5, %rd2310;
	st.local.u8 	[%rd92], %r6815;
	add.s32 	%r1611, %r1602, %r4281;
	mov.b32 	%r10756, 1;
	mov.f64 	%fd27847, %fd28513;
	@%p2493 bra 	$L__BB0_1437;
	setp.ltu.f64 	%p2508, %fd2, 0d41E0000000000000;
	mov.f64 	%fd27847, %fd28512;
	mov.u32 	%r10755, %r11448;
	@%p2508 bra 	$L__BB0_1436;
	{ // callseq 340, 0
	.param .b64 param0;
	st.param.f64 	[param0], %fd1;
	.param .align 16 .b8 retval0[16];
	call.uni (retval0), 
	__internal_trig_reduction_slowpathd, 
	(
	param0
	);
	ld.param.f64 	%fd27847, [retval0];
	ld.param.b32 	%r10755, [retval0+8];
	} // callseq 340
$L__BB0_1436:
	add.s32 	%r10756, %r10755, 1;
$L__BB0_1437:
	shl.b32 	%r6817, %r10756, 6;
	cvt.u64.u32 	%rd2311, %r6817;
	and.b64  	%rd2312, %rd2311, 64;
	mov.u64 	%rd2313, __cudart_sin_cos_coeffs;
	add.s64 	%rd2314, %rd2313, %rd2312;
	mul.rn.f64 	%fd13495, %fd27847, %fd27847;
	and.b32  	%r6818, %r10756, 1;
	setp.eq.b32 	%p2509, %r6818, 1;
	selp.f64 	%fd13496, 0dBDA8FF8320FD8164, 0d3DE5DB65F9785EBA, %p2509;
	ld.global.nc.v2.f64 	{%fd13497, %fd13498}, [%rd2314];
	fma.rn.f64 	%fd13499, %fd13496, %fd13495, %fd13497;
	fma.rn.f64 	%fd13500, %fd13499, %fd13495, %fd13498;
	ld.global.nc.v2.f64 	{%fd13501, %fd13502}, [%rd2314+16];
	fma.rn.f64 	%fd13503, %fd13500, %fd13495, %fd13501;
	fma.rn.f64 	%fd13504, %fd13503, %fd13495, %fd13502;
	ld.global.nc.v2.f64 	{%fd13505, %fd13506}, [%rd2314+32];
	fma.rn.f64 	%fd13507, %fd13504, %fd13495, %fd13505;
	fma.rn.f64 	%fd13508, %fd13507, %fd13495, %fd13506;
	fma.rn.f64 	%fd13509, %fd13508, %fd27847, %fd27847;
	fma.rn.f64 	%fd13510, %fd13508, %fd13495, 0d3FF0000000000000;
	selp.f64 	%fd13511, %fd13510, %fd13509, %p2509;
	and.b32  	%r6819, %r10756, 2;
	setp.eq.s32 	%p2510, %r6819, 0;
	mov.f64 	%fd13512, 0d0000000000000000;
	sub.f64 	%fd13513, %fd13512, %fd13511;
	selp.f64 	%fd1191, %fd13511, %fd13513, %p2510;
	mov.f64 	%fd27848, %fd28514;
	mov.u32 	%r10757, %r11450;
	@%p1 bra 	$L__BB0_1439;
	{ // callseq 341, 0
	.param .b64 param0;
	st.param.f64 	[param0], %fd1;
	.param .align 16 .b8 retval0[16];
	call.uni (retval0), 
	__internal_trig_reduction_slowpathd, 
	(
	param0
	);
	ld.param.f64 	%fd27848, [retval0];
	ld.param.b32 	%r10757, [retval0+8];
	} // callseq 341
$L__BB0_1439:
	shl.b32 	%r6821, %r10757, 6;
	cvt.u64.u32 	%rd2315, %r6821;
	and.b64  	%rd2316, %rd2315, 64;
	mov.u64 	%rd2317, __cudart_sin_cos_coeffs;
	add.s64 	%rd2318, %rd2317, %rd2316;
	mul.rn.f64 	%fd13515, %fd27848, %fd27848;
	and.b32  	%r6822, %r10757, 1;
	setp.eq.b32 	%p2511, %r6822, 1;
	selp.f64 	%fd13516, 0dBDA8FF8320FD8164, 0d3DE5DB65F9785EBA, %p2511;
	ld.global.nc.v2.f64 	{%fd13517, %fd13518}, [%rd2318];
	fma.rn.f64 	%fd13519, %fd13516, %fd13515, %fd13517;
	fma.rn.f64 	%fd13520, %fd13519, %fd13515, %fd13518;
	ld.global.nc.v2.f64 	{%fd13521, %fd13522}, [%rd2318+16];
	fma.rn.f64 	%fd13523, %fd13520, %fd13515, %fd13521;
	fma.rn.f64 	%fd13524, %fd13523, %fd13515, %fd13522;
	ld.global.nc.v2.f64 	{%fd13525, %fd13526}, [%rd2318+32];
	fma.rn.f64 	%fd13527, %fd13524, %fd13515, %fd13525;
	fma.rn.f64 	%fd13528, %fd13527, %fd13515, %fd13526;
	fma.rn.f64 	%fd13529, %fd13528, %fd27848, %fd27848;
	fma.rn.f64 	%fd13530, %fd13528, %fd13515, 0d3FF0000000000000;
	selp.f64 	%fd13531, %fd13530, %fd13529, %p2511;
	and.b32  	%r6823, %r10757, 2;
	setp.eq.s32 	%p2512, %r6823, 0;
	mov.f64 	%fd13532, 0d0000000000000000;
	sub.f64 	%fd13533, %fd13532, %fd13531;
	selp.f64 	%fd13534, %fd13531, %fd13533, %p2512;
	div.s32 	%r6824, %r1611, %r4277;
	max.s32 	%r6825, %r6824, 0;
	min.s32 	%r6826, %r6825, %r9;
	cvt.rn.f64.s32 	%fd13535, %r6826;
	sub.f64 	%fd1194, %fd13535, %fd6;
	mul.f64 	%fd13536, %fd1194, %fd13534;
	fma.rn.f64 	%fd13537, %fd1186, %fd1191, %fd13536;
	add.f64 	%fd13538, %fd7, %fd13537;
	mul.f64 	%fd13539, %fd1194, %fd1191;
	mul.f64 	%fd13540, %fd1186, %fd13534;
	sub.f64 	%fd13541, %fd13539, %fd13540;
	add.f64 	%fd13542, %fd8, %fd13541;
	mov.f64 	%fd13543, 0d3FE0000000000000;
	copysign.f64 	%fd13544, %fd13538, %fd13543;
	add.rz.f64 	%fd13545, %fd13538, %fd13544;
	cvt.rzi.f64.f64 	%fd13546, %fd13545;
	cvt.rzi.s32.f64 	%r1618, %fd13546;
	copysign.f64 	%fd13547, %fd13542, %fd13543;
	add.rz.f64 	%fd13548, %fd13542, %fd13547;
	cvt.rzi.f64.f64 	%fd13549, %fd13548;
	cvt.rzi.s32.f64 	%r1619, %fd13549;
	setp.lt.s32 	%p2513, %r1618, 0;
	setp.ge.s32 	%p2514, %r1618, %r4273;
	or.pred  	%p2515, %p2513, %p2514;
	setp.lt.s32 	%p2516, %r1619, 0;
	setp.ge.s32 	%p2517, %r1619, %r4274;
	or.pred  	%p2518, %p2516, %p2517;
	or.pred  	%p2520, %p2515, %p2518;
	mov.b16 	%rs4614, 0;
	mov.u16 	%rs4615, %rs4614;
	mov.u16 	%rs4616, %rs4614;
	@%p2520 bra 	$L__BB0_1441;
	mul.lo.s32 	%r6827, %r1619, %r4275;
	cvt.u64.u32 	%rd2319, %r6827;
	shl.b32 	%r6828, %r1618, 2;
	cvt.u64.u32 	%rd2320, %r6828;
	add.s64 	%rd2321, %rd2319, %rd2320;
	add.s64 	%rd2322, %rd1, %rd2321;
	ld.global.u8 	%rs4615, [%rd2322];
	ld.global.u8 	%rs4614, [%rd2322+1];
	ld.global.u8 	%rs4616, [%rd2322+2];
$L__BB0_1441:
	setp.eq.f64 	%p2521, %fd2, 0d7FF0000000000000;
	st.local.u8 	[%rd89+1], %rs4616;
	and.b16  	%rs3107, %rs4616, 255;
	st.local.u8 	[%rd90+1], %rs4614;
	and.b16  	%rs3108, %rs4614, 255;
	st.local.u8 	[%rd91+1], %rs4615;
	and.b16  	%rs3109, %rs4615, 255;
	cvt.rn.f64.u16 	%fd13550, %rs3107;
	mul.f64 	%fd13551, %fd13550, 0d3FD322D0E5604189;
	cvt.rn.f64.u16 	%fd13552, %rs3108;
	fma.rn.f64 	%fd13553, %fd13552, 0d3FE2C8B439581062, %fd13551;
	cvt.rn.f64.u16 	%fd13554, %rs3109;
	fma.rn.f64 	%fd13555, %fd13554, 0d3FBD2F1A9FBE76C9, %fd13553;
	cvt.rzi.u32.f64 	%r6830, %fd13555;
	st.local.u8 	[%rd92+1], %r6830;
	add.s32 	%r1620, %r1611, %r4281;
	mov.b32 	%r10759, 1;
	mov.f64 	%fd27850, %fd28513;
	@%p2521 bra 	$L__BB0_1445;
	setp.ltu.f64 	%p2522, %fd2, 0d41E0000000000000;
	mov.f64 	%fd27850, %fd28512;
	mov.u32 	%r10758, %r11448;
	@%p2522 bra 	$L__BB0_1444;
	{ // callseq 342, 0
	.param .b64 param0;
	st.param.f64 	[param0], %fd1;
	.param .align 16 .b8 retval0[16];
	call.uni (retval0), 
	__internal_trig_reduction_slowpathd, 
	(
	param0
	);
	ld.param.f64 	%fd27850, [retval0];
	ld.param.b32 	%r10758, [retval0+8];
	} // callseq 342
$L__BB0_1444:
	add.s32 	%r10759, %r10758, 1;
$L__BB0_1445:
	shl.b32 	%r6832, %r10759, 6;
	cvt.u64.u32 	%rd2323, %r6832;
	and.b64  	%rd2324, %rd2323, 64;
	mov.u64 	%rd2325, __cudart_sin_cos_coeffs;
	add.s64 	%rd2326, %rd2325, %rd2324;
	mul.rn.f64 	%fd13557, %fd27850, %fd27850;
	and.b32  	%r6833, %r10759, 1;
	setp.eq.b32 	%p2523, %r6833, 1;
	selp.f64 	%fd13558, 0dBDA8FF8320FD8164, 0d3DE5DB65F9785EBA, %p2523;
	ld.global.nc.v2.f64 	{%fd13559, %fd13560}, [%rd2326];
	fma.rn.f64 	%fd13561, %fd13558, %fd13557, %fd13559;
	fma.rn.f64 	%fd13562, %fd13561, %fd13557, %fd13560;
	ld.global.nc.v2.f64 	{%fd13563, %fd13564}, [%rd2326+16];
	fma.rn.f64 	%fd13565, %fd13562, %fd13557, %fd13563;
	fma.rn.f64 	%fd13566, %fd13565, %fd13557, %fd13564;
	ld.global.nc.v2.f64 	{%fd13567, %fd13568}, [%rd2326+32];
	fma.rn.f64 	%fd13569, %fd13566, %fd13557, %fd13567;
	fma.rn.f64 	%fd13570, %fd13569, %fd13557, %fd13568;
	fma.rn.f64 	%fd13571, %fd13570, %fd27850, %fd27850;
	fma.rn.f64 	%fd13572, %fd13570, %fd13557, 0d3FF0000000000000;
	selp.f64 	%fd13573, %fd13572, %fd13571, %p2523;
	and.b32  	%r6834, %r10759, 2;
	setp.eq.s32 	%p2524, %r6834, 0;
	mov.f64 	%fd13574, 0d0000000000000000;
	sub.f64 	%fd13575, %fd13574, %fd13573;
	selp.f64 	%fd1198, %fd13573, %fd13575, %p2524;
	mov.f64 	%fd27851, %fd28514;
	mov.u32 	%r10760, %r11450;
	@%p1 bra 	$L__BB0_1447;
	{ // callseq 343, 0
	.param .b64 param0;
	st.param.f64 	[param0], %fd1;
	.param .align 16 .b8 retval0[16];
	call.uni (retval0), 
	__internal_trig_reduction_slowpathd, 
	(
	param0
	);
	ld.param.f64 	%fd27851, [retval0];
	ld.param.b32 	%r10760, [retval0+8];
	} // callseq 343
$L__BB0_1447:
	shl.b32 	%r6836, %r10760, 6;
	cvt.u64.u32 	%rd2327, %r6836;
	and.b64  	%rd2328, %rd2327, 64;
	mov.u64 	%rd2329, __cudart_sin_cos_coeffs;
	add.s64 	%rd2330, %rd2329, %rd2328;
	mul.rn.f64 	%fd13577, %fd27851, %fd27851;
	and.b32  	%r6837, %r10760, 1;
	setp.eq.b32 	%p2525, %r6837, 1;
	selp.f64 	%fd13578, 0dBDA8FF8320FD8164, 0d3DE5DB65F9785EBA, %p2525;
	ld.global.nc.v2.f64 	{%fd13579, %fd13580}, [%rd2330];
	fma.rn.f64 	%fd13581, %fd13578, %fd13577, %fd13579;
	fma.rn.f64 	%fd13582, %fd13581, %fd13577, %fd13580;
	ld.global.nc.v2.f64 	{%fd13583, %fd13584}, [%rd2330+16];
	fma.rn.f64 	%fd13585, %fd13582, %fd13577, %fd13583;
	fma.rn.f64 	%fd13586, %fd13585, %fd13577, %fd13584;
	ld.global.nc.v2.f64 	{%fd13587, %fd13588}, [%rd2330+32];
	fma.rn.f64 	%fd13589, %fd13586, %fd13577, %fd13587;
	fma.rn.f64 	%fd13590, %fd13589, %fd13577, %fd13588;
	fma.rn.f64 	%fd13591, %fd13590, %fd27851, %fd27851;
	fma.rn.f64 	%fd13592, %fd13590, %fd13577, 0d3FF0000000000000;
	selp.f64 	%fd13593, %fd13592, %fd13591, %p2525;
	and.b32  	%r6838, %r10760, 2;
	setp.eq.s32 	%p2526, %r6838, 0;
	mov.f64 	%fd13594, 0d0000000000000000;
	sub.f64 	%fd13595, %fd13594, %fd13593;
	selp.f64 	%fd13596, %fd13593, %fd13595, %p2526;
	div.s32 	%r6839, %r1620, %r4277;
	max.s32 	%r6840, %r6839, 0;
	min.s32 	%r6841, %r6840, %r9;
	cvt.rn.f64.s32 	%fd13597, %r6841;
	sub.f64 	%fd1201, %fd13597, %fd6;
	mul.f64 	%fd13598, %fd1201, %fd13596;
	fma.rn.f64 	%fd13599, %fd1186, %fd1198, %fd13598;
	add.f64 	%fd13600, %fd7, %fd13599;
	mul.f64 	%fd13601, %fd1201, %fd1198;
	mul.f64 	%fd13602, %fd1186, %fd13596;
	sub.f64 	%fd13603, %fd13601, %fd13602;
	add.f64 	%fd13604, %fd8, %fd13603;
	mov.f64 	%fd13605, 0d3FE0000000000000;
	copysign.f64 	%fd13606, %fd13600, %fd13605;
	add.rz.f64 	%fd13607, %fd13600, %fd13606;
	cvt.rzi.f64.f64 	%fd13608, %fd13607;
	cvt.rzi.s32.f64 	%r1627, %fd13608;
	copysign.f64 	%fd13609, %fd13604, %fd13605;
	add.rz.f64 	%fd13610, %fd13604, %fd13609;
	cvt.rzi.f64.f64 	%fd13611, %fd13610;
	cvt.rzi.s32.f64 	%r1628, %fd13611;
	setp.lt.s32 	%p2527, %r1627, 0;
	setp.ge.s32 	%p2528, %r1627, %r4273;
	or.pred  	%p2529, %p2527, %p2528;
	setp.lt.s32 	%p2530, %r1628, 0;
	setp.ge.s32 	%p2531, %r1628, %r4274;
	or.pred  	%p2532, %p2530, %p2531;
	or.pred  	%p2534, %p2529, %p2532;
	mov.b16 	%rs4617, 0;
	mov.u16 	%rs4618, %rs4617;
	mov.u16 	%rs4619, %rs4617;
	@%p2534 bra 	$L__BB0_1449;
	mul.lo.s32 	%r6842, %r1628, %r4275;
	cvt.u64.u32 	%rd2331, %r6842;
	shl.b32 	%r6843, %r1627, 2;
	cvt.u64.u32 	%rd2332, %r6843;
	add.s64 	%rd2333, %rd2331, %rd2332;
	add.s64 	%rd2334, %rd1, %rd2333;
	ld.global.u8 	%rs4618, [%rd2334];
	ld.global.u8 	%rs4617, [%rd2334+1];
	ld.global.u8 	%rs4619, [%rd2334+2];
$L__BB0_1449:
	st.local.u8 	[%rd89+2], %rs4619;
	and.b16  	%rs3111, %rs4619, 255;
	st.local.u8 	[%rd90+2], %rs4617;
	and.b16  	%rs3112, %rs4617, 255;
	st.local.u8 	[%rd91+2], %rs4618;
	and.b16  	%rs3113, %rs4618, 255;
	cvt.rn.f64.u16 	%fd13612, %rs3111;
	mul.f64 	%fd13613, %fd13612, 0d3FD322D0E5604189;
	cvt.rn.f64.u16 	%fd13614, %rs3112;
	fma.rn.f64 	%fd13615, %fd13614, 0d3FE2C8B439581062, %fd13613;
	cvt.rn.f64.u16 	%fd13616, %rs3113;
	fma.rn.f64 	%fd13617, %fd13616, 0d3FBD2F1A9FBE76C9, %fd13615;
	cvt.rzi.u32.f64 	%r6845, %fd13617;
	st.local.u8 	[%rd92+2], %r6845;
	add.s32 	%r6846, %r1601, %r4280;
	div.s32 	%r6847, %r6846, %r4276;
	max.s32 	%r1629, %r6847, 0;
	mov.b32 	%r10762, 1;
	mov.f64 	%fd27853, %fd28513;
	@%p2521 bra 	$L__BB0_1453;
	setp.ltu.f64 	%p2536, %fd2, 0d41E0000000000000;
	mov.f64 	%fd27853, %fd28512;
	mov.u32 	%r10761, %r11448;
	@%p2536 bra 	$L__BB0_1452;
	{ // callseq 344, 0
	.param .b64 param0;
	st.param.f64 	[param0], %fd1;
	.param .align 16 .b8 retval0[16];
	call.uni (retval0), 
	__internal_trig_reduction_slowpathd, 
	(
	param0
	);
	ld.param.f64 	%fd27853, [retval0];
	ld.param.b32 	%r10761, [retval0+8];
	} // callseq 344
$L__BB0_1452:
	add.s32 	%r10762, %r10761, 1;
$L__BB0_1453:
	shl.b32 	%r6849, %r10762, 6;
	cvt.u64.u32 	%rd2335, %r6849;
	and.b64  	%rd2336, %rd2335, 64;
	mov.u64 	%rd2337, __cudart_sin_cos_coeffs;
	add.s64 	%rd2338, %rd2337, %rd2336;
	mul.rn.f64 	%fd13619, %fd27853, %fd27853;
	and.b32  	%r6850, %r10762, 1;
	setp.eq.b32 	%p2537, %r6850, 1;
	selp.f64 	%fd13620, 0dBDA8FF8320FD8164, 0d3DE5DB65F9785EBA, %p2537;
	ld.global.nc.v2.f64 	{%fd13621, %fd13622}, [%rd2338];
	fma.rn.f64 	%fd13623, %fd13620, %fd13619, %fd13621;
	fma.rn.f64 	%fd13624, %fd13623, %fd13619, %fd13622;
	ld.global.nc.v2.f64 	{%fd13625, %fd13626}, [%rd2338+16];
	fma.rn.f64 	%fd13627, %fd13624, %fd13619, %fd13625;
	fma.rn.f64 	%fd13628, %fd13627, %fd13619, %fd13626;
	ld.global.nc.v2.f64 	{%fd13629, %fd13630}, [%rd2338+32];
	fma.rn.f64 	%fd13631, %fd13628, %fd13619, %fd13629;
	fma.rn.f64 	%fd13632, %fd13631, %fd13619, %fd13630;
	fma.rn.f64 	%fd13633, %fd13632, %fd27853, %fd27853;
	fma.rn.f64 	%fd13634, %fd13632, %fd13619, 0d3FF0000000000000;
	selp.f64 	%fd13635, %fd13634, %fd13633, %p2537;
	and.b32  	%r6851, %r10762, 2;
	setp.eq.s32 	%p2538, %r6851, 0;
	mov.f64 	%fd13636, 0d0000000000000000;
	sub.f64 	%fd13637, %fd13636, %fd13635;
	selp.f64 	%fd1205, %fd13635, %fd13637, %p2538;
	mov.f64 	%fd27854, %fd28514;
	mov.u32 	%r10763, %r11450;
	@%p1 bra 	$L__BB0_1455;
	{ // callseq 345, 0
	.param .b64 param0;
	st.param.f64 	[param0], %fd1;
	.param .align 16 .b8 retval0[16];
	call.uni (retval0), 
	__internal_trig_reduction_slowpathd, 
	(
	param0
	);
	ld.param.f64 	%fd27854, [retval0];
	ld.param.b32 	%r10763, [retval0+8];
	} // callseq 345
$L__BB0_1455:
	shl.b32 	%r6853, %r10763, 6;
	cvt.u64.u32 	%rd2339, %r6853;
	and.b64  	%rd2340, %rd2339, 64;
	mov.u64 	%rd2341, __cudart_sin_cos_coeffs;
	add.s64 	%rd2342, %rd2341, %rd2340;
	mul.rn.f64 	%fd13639, %fd27854, %fd27854;
	and.b32  	%r6854, %r10763, 1;
	setp.eq.b32 	%p2539, %r6854, 1;
	selp.f64 	%fd13640, 0dBDA8FF8320FD8164, 0d3DE5DB65F9785EBA, %p2539;
	ld.global.nc.v2.f64 	{%fd13641, %fd13642}, [%rd2342];
	fma.rn.f64 	%fd13643, %fd13640, %fd13639, %fd13641;
	fma.rn.f64 	%fd13644, %fd13643, %fd13639, %fd13642;
	ld.global.nc.v2.f64 	{%fd13645, %fd13646}, [%rd2342+16];
	fma.rn.f64 	%fd13647, %fd13644, %fd13639, %fd13645;
	fma.rn.f64 	%fd13648, %fd13647, %fd13639, %fd13646;
	ld.global.nc.v2.f64 	{%fd13649, %fd13650}, [%rd2342+32];
	fma.rn.f64 	%fd13651, %fd13648, %fd13639, %fd13649;
	fma.rn.f64 	%fd13652, %fd13651, %fd13639, %fd13650;
	fma.rn.f64 	%fd13653, %fd13652, %fd27854, %fd27854;
	fma.rn.f64 	%fd13654, %fd13652, %fd13639, 0d3FF0000000000000;
	selp.f64 	%fd13655, %fd13654, %fd13653, %p2539;
	and.b32  	%r6855, %r10763, 2;
	setp.eq.s32 	%p2540, %r6855, 0;
	mov.f64 	%fd13656, 0d0000000000000000;
	sub.f64 	%fd13657, %fd13656, %fd13655;
	selp.f64 	%fd13658, %fd13655, %fd13657, %p2540;
	min.s32 	%r6856, %r1629, %r8;
	cvt.rn.f64.s32 	%fd13659, %r6856;
	sub.f64 	%fd1208, %fd13659, %fd5;
	mul.f64 	%fd13660, %fd1187, %fd13658;
	fma.rn.f64 	%fd13661, %fd1208, %fd1205, %fd13660;
	add.f64 	%fd13662, %fd7, %fd13661;
	mul.f64 	%fd13663, %fd1187, %fd1205;
	mul.f64 	%fd13664, %fd1208, %fd13658;
	sub.f64 	%fd13665, %fd13663, %fd13664;
	add.f64 	%fd13666, %fd8, %fd13665;
	mov.f64 	%fd13667, 0d3FE0000000000000;
	copysign.f64 	%fd13668, %fd13662, %fd13667;
	add.rz.f64 	%fd13669, %fd13662, %fd13668;
	cvt.rzi.f64.f64 	%fd13670, %fd13669;
	cvt.rzi.s32.f64 	%r1636, %fd13670;
	copysign.f64 	%fd13671, %fd13666, %fd13667;
	add.rz.f64 	%fd13672, %fd13666, %fd13671;
	cvt.rzi.f64.f64 	%fd13673, %fd13672;
	cvt.rzi.s32.f64 	%r1637, %fd13673;
	setp.lt.s32 	%p2541, %r1636, 0;
	setp.ge.s32 	%p2542, %r1636, %r4273;
	or.pred  	%p2543, %p2541, %p2542;
	setp.lt.s32 	%p2544, %r1637, 0;
	setp.ge.s32 	%p2545, %r1637, %r4274;
	or.pred  	%p2546, %p2544, %p2545;
	or.pred  	%p2548, %p2543, %p2546;
	mov.b16 	%rs4620, 0;
	mov.u16 	%rs4621, %rs4620;
	mov.u16 	%rs4622, %rs4620;
	@%p2548 bra 	$L__BB0_1457;
	mul.lo.s32 	%r6857, %r1637, %r4275;
	cvt.u64.u32 	%rd2343, %r6857;
	shl.b32 	%r6858, %r1636, 2;
	cvt.u64.u32 	%rd2344, %r6858;
	add.s64 	%rd2345, %rd2343, %rd2344;
	add.s64 	%rd2346, %rd1, %rd2345;
	ld.global.u8 	%rs4621, [%rd2346];
	ld.global.u8 	%rs4620, [%rd2346+1];
	ld.global.u8 	%rs4622, [%rd2346+2];
$L__BB0_1457:
	setp.eq.f64 	%p2549, %fd2, 0d7FF0000000000000;
	st.local.u8 	[%rd89+3], %rs4622;
	and.b16  	%rs3115, %rs4622, 255;
	st.local.u8 	[%rd90+3], %rs4620;
	and.b16  	%rs3116, %rs4620, 255;
	st.local.u8 	[%rd91+3], %rs4621;
	and.b16  	%rs3117, %rs4621, 255;
	cvt.rn.f64.u16 	%fd13674, %rs3115;
	mul.f64 	%fd13675, %fd13674, 0d3FD322D0E5604189;
	cvt.rn.f64.u16 	%fd13676, %rs3116;
	fma.rn.f64 	%fd13677, %fd13676, 0d3FE2C8B439581062, %fd13675;
	cvt.rn.f64.u16 	%fd13678, %rs3117;
	fma.rn.f64 	%fd13679, %fd13678, 0d3FBD2F1A9FBE76C9, %fd13677;
	cvt.rzi.u32.f64 	%r6860, %fd13679;
	st.local.u8 	[%rd92+3], %r6860;
	mov.b32 	%r10765, 1;
	mov.f64 	%fd27856, %fd28513;
	@%p2549 bra 	$L__BB0_1461;
	setp.ltu.f64 	%p2550, %fd2, 0d41E0000000000000;
	mov.f64 	%fd27856, %fd28512;
	mov.u32 	%r10764, %r11448;
	@%p2550 bra 	$L__BB0_1460;
	{ // callseq 346, 0
	.param .b64 param0;
	st.param.f64 	[param0], %fd1;
	.param .align 16 .b8 retval0[16];
	call.uni (retval0), 
	__internal_trig_reduction_slowpathd, 
	(
	param0
	);
	ld.param.f64 	%fd27856, [retval0];
	ld.param.b32 	%r10764, [retval0+8];
	} // callseq 346
$L__BB0_1460:
	add.s32 	%r10765, %r10764, 1;
$L__BB0_1461:
	shl.b32 	%r6862, %r10765, 6;
	cvt.u64.u32 	%rd2347, %r6862;
	and.b64  	%rd2348, %rd2347, 64;
	mov.u64 	%rd2349, __cudart_sin_cos_coeffs;
	add.s64 	%rd2350, %rd2349, %rd2348;
	mul.rn.f64 	%fd13681, %fd27856, %fd27856;
	and.b32  	%r6863, %r10765, 1;
	setp.eq.b32 	%p2551, %r6863, 1;
	selp.f64 	%fd13682, 0dBDA8FF8320FD8164, 0d3DE5DB65F9785EBA, %p2551;
	ld.global.nc.v2.f64 	{%fd13683, %fd13684}, [%rd2350];
	fma.rn.f64 	%fd13685, %fd13682, %fd13681, %fd13683;
	fma.rn.f64 	%fd13686, %fd13685, %fd13681, %fd13684;
	ld.global.nc.v2.f64 	{%fd13687, %fd13688}, [%rd2350+16];
	fma.rn.f64 	%fd13689, %fd13686, %fd13681, %fd13687;
	fma.rn.f64 	%fd13690, %fd13689, %fd13681, %fd13688;
	ld.global.nc.v2.f64 	{%fd13691, %fd13692}, [%rd2350+32];
	fma.rn.f64 	%fd13693, %fd13690, %fd13681, %fd13691;
	fma.rn.f64 	%fd13694, %fd13693, %fd13681, %fd13692;
	fma.rn.f64 	%fd13695, %fd13694, %fd27856, %fd27856;
	fma.rn.f64 	%fd13696, %fd13694, %fd13681, 0d3FF0000000000000;
	selp.f64 	%fd13697, %fd13696, %fd13695, %p2551;
	and.b32  	%r6864, %r10765, 2;
	setp.eq.s32 	%p2552, %r6864, 0;
	mov.f64 	%fd13698, 0d0000000000000000;
	sub.f64 	%fd13699, %fd13698, %fd13697;
	selp.f64 	%fd1212, %fd13697, %fd13699, %p2552;
	mov.f64 	%fd27857, %fd28514;
	mov.u32 	%r10766, %r11450;
	@%p1 bra 	$L__BB0_1463;
	{ // callseq 347, 0
	.param .b64 param0;
	st.param.f64 	[param0], %fd1;
	.param .align 16 .b8 retval0[16];
	call.uni (retval0), 
	__internal_trig_reduction_slowpathd, 
	(
	param0
	);
	ld.param.f64 	%fd27857, [retval0];
	ld.param.b32 	%r10766, [retval0+8];
	} // callseq 347
$L__BB0_1463:
	shl.b32 	%r6866, %r10766, 6;
	cvt.u64.u32 	%rd2351, %r6866;
	and.b64  	%rd2352, %rd2351, 64;
	mov.u64 	%rd2353, __cudart_sin_cos_coeffs;
	add.s64 	%rd2354, %rd2353, %rd2352;
	mul.rn.f64 	%fd13701, %fd27857, %fd27857;
	and.b32  	%r6867, %r10766, 1;
	setp.eq.b32 	%p2553, %r6867, 1;
	selp.f64 	%fd13702, 0dBDA8FF8320FD8164, 0d3DE5DB65F9785EBA, %p2553;
	ld.global.nc.v2.f64 	{%fd13703, %fd13704}, [%rd2354];
	fma.rn.f64 	%fd13705, %fd13702, %fd13701, %fd13703;
	fma.rn.f64 	%fd13706, %fd13705, %fd13701, %fd13704;
	ld.global.nc.v2.f64 	{%fd13707, %fd13708}, [%rd2354+16];
	fma.rn.f64 	%fd13709, %fd13706, %fd13701, %fd13707;
	fma.rn.f64 	%fd13710, %fd13709, %fd13701, %fd13708;
	ld.global.nc.v2.f64 	{%fd13711, %fd13712}, [%rd2354+32];
	fma.rn.f64 	%fd13713, %fd13710, %fd13701, %fd13711;
	fma.rn.f64 	%fd13714, %fd13713, %fd13701, %fd13712;
	fma.rn.f64 	%fd13715, %fd13714, %fd27857, %fd27857;
	fma.rn.f64 	%fd13716, %fd13714, %fd13701, 0d3FF0000000000000;
	selp.f64 	%fd13717, %fd13716, %fd13715, %p2553;
	and.b32  	%r6868, %r10766, 2;
	setp.eq.s32 	%p2554, %r6868, 0;
	mov.f64 	%fd13718, 0d0000000000000000;
	sub.f64 	%fd13719, %fd13718, %fd13717;
	selp.f64 	%fd13720, %fd13717, %fd13719, %p2554;
	mul.f64 	%fd13721, %fd1194, %fd13720;
	fma.rn.f64 	%fd13722, %fd1208, %fd1212, %fd13721;
	add.f64 	%fd13723, %fd7, %fd13722;
	mul.f64 	%fd13724, %fd1194, %fd1212;
	mul.f64 	%fd13725, %fd1208, %fd13720;
	sub.f64 	%fd13726, %fd13724, %fd13725;
	add.f64 	%fd13727, %fd8, %fd13726;
	mov.f64 	%fd13728, 0d3FE0000000000000;
	copysign.f64 	%fd13729, %fd13723, %fd13728;
	add.rz.f64 	%fd13730, %fd13723, %fd13729;
	cvt.rzi.f64.f64 	%fd13731, %fd13730;
	cvt.rzi.s32.f64 	%r1644, %fd13731;
	copysign.f64 	%fd13732, %fd13727, %fd13728;
	add.rz.f64 	%fd13733, %fd13727, %fd13732;
	cvt.rzi.f64.f64 	%fd13734, %fd13733;
	cvt.rzi.s32.f64 	%r1645, %fd13734;
	setp.lt.s32 	%p2555, %r1644, 0;
	setp.ge.s32 	%p2556, %r1644, %r4273;
	or.pred  	%p2557, %p2555, %p2556;
	setp.lt.s32 	%p2558, %r1645, 0;
	setp.ge.s32 	%p2559, %r1645, %r4274;
	or.pred  	%p2560, %p2558, %p2559;
	or.pred  	%p2562, %p2557, %p2560;
	mov.b16 	%rs4623, 0;
	mov.u16 	%rs4624, %rs4623;
	mov.u16 	%rs4625, %rs4623;
	@%p2562 bra 	$L__BB0_1465;
	mul.lo.s32 	%r6869, %r1645, %r4275;
	cvt.u64.u32 	%rd2355, %r6869;
	shl.b32 	%r6870, %r1644, 2;
	cvt.u64.u32 	%rd2356, %r6870;
	add.s64 	%rd2357, %rd2355, %rd2356;
	add.s64 	%rd2358, %rd1, %rd2357;
	ld.global.u8 	%rs4624, [%rd2358];
	ld.global.u8 	%rs4623, [%rd2358+1];
	ld.global.u8 	%rs4625, [%rd2358+2];
$L__BB0_1465:
	st.local.u8 	[%rd89+4], %rs4625;
	and.b16  	%rs3119, %rs4625, 255;
	st.local.u8 	[%rd90+4], %rs4623;
	and.b16  	%rs3120, %rs4623, 255;
	st.local.u8 	[%rd91+4], %rs4624;
	and.b16  	%rs3121, %rs4624, 255;
	cvt.rn.f64.u16 	%fd13735, %rs3119;
	mul.f64 	%fd13736, %fd13735, 0d3FD322D0E5604189;
	cvt.rn.f64.u16 	%fd13737, %rs3120;
	fma.rn.f64 	%fd13738, %fd13737, 0d3FE2C8B439581062, %fd13736;
	cvt.rn.f64.u16 	%fd13739, %rs3121;
	fma.rn.f64 	%fd13740, %fd13739, 0d3FBD2F1A9FBE76C9, %fd13738;
	cvt.rzi.u32.f64 	%r6872, %fd13740;
	st.local.u8 	[%rd92+4], %r6872;
	mov.b32 	%r10768, 1;
	mov.f64 	%fd27859, %fd28513;
	@%p2549 bra 	$L__BB0_1469;
	setp.ltu.f64 	%p2564, %fd2, 0d41E0000000000000;
	mov.f64 	%fd27859, %fd28512;
	mov.u32 	%r10767, %r11448;
	@%p2564 bra 	$L__BB0_1468;
	{ // callseq 348, 0
	.param .b64 param0;
	st.param.f64 	[param0], %fd1;
	.param .align 16 .b8 retval0[16];
	call.uni (retval0), 
	__internal_trig_reduction_slowpathd, 
	(
	param0
	);
	ld.param.f64 	%fd27859, [retval0];
	ld.param.b32 	%r10767, [retval0+8];
	} // callseq 348
$L__BB0_1468:
	add.s32 	%r10768, %r10767, 1;
$L__BB0_1469:
	shl.b32 	%r6874, %r10768, 6;
	cvt.u64.u32 	%rd2359, %r6874;
	and.b64  	%rd2360, %rd2359, 64;
	mov.u64 	%rd2361, __cudart_sin_cos_coeffs;
	add.s64 	%rd2362, %rd2361, %rd2360;
	mul.rn.f64 	%fd13742, %fd27859, %fd27859;
	and.b32  	%r6875, %r10768, 1;
	setp.eq.b32 	%p2565, %r6875, 1;
	selp.f64 	%fd13743, 0dBDA8FF8320FD8164, 0d3DE5DB65F9785EBA, %p2565;
	ld.global.nc.v2.f64 	{%fd13744, %fd13745}, [%rd2362];
	fma.rn.f64 	%fd13746, %fd13743, %fd13742, %fd13744;
	fma.rn.f64 	%fd13747, %fd13746, %fd13742, %fd13745;
	ld.global.nc.v2.f64 	{%fd13748, %fd13749}, [%rd2362+16];
	fma.rn.f64 	%fd13750, %fd13747, %fd13742, %fd13748;
	fma.rn.f64 	%fd13751, %fd13750, %fd13742, %fd13749;
	ld.global.nc.v2.f64 	{%fd13752, %fd13753}, [%rd2362+32];
	fma.rn.f64 	%fd13754, %fd13751, %fd13742, %fd13752;
	fma.rn.f64 	%fd13755, %fd13754, %fd13742, %fd13753;
	fma.rn.f64 	%fd13756, %fd13755, %fd27859, %fd27859;
	fma.rn.f64 	%fd13757, %fd13755, %fd13742, 0d3FF0000000000000;
	selp.f64 	%fd13758, %fd13757, %fd13756, %p2565;
	and.b32  	%r6876, %r10768, 2;
	setp.eq.s32 	%p2566, %r6876, 0;
	mov.f64 	%fd13759, 0d0000000000000000;
	sub.f64 	%fd13760, %fd13759, %fd13758;
	selp.f64 	%fd1218, %fd13758, %fd13760, %p2566;
	mov.f64 	%fd27860, %fd28514;
	mov.u32 	%r10769, %r11450;
	@%p1 bra 	$L__BB0_1471;
	{ // callseq 349, 0
	.param .b64 param0;
	st.param.f64 	[param0], %fd1;
	.param .align 16 .b8 retval0[16];
	call.uni (retval0), 
	__internal_trig_reduction_slowpathd, 
	(
	param0
	);
	ld.param.f64 	%fd27860, [retval0];
	ld.param.b32 	%r10769, [retval0+8];
	} // callseq 349
$L__BB0_1471:
	shl.b32 	%r6878, %r10769, 6;
	cvt.u64.u32 	%rd2363, %r6878;
	and.b64  	%rd2364, %rd2363, 64;
	mov.u64 	%rd2365, __cudart_sin_cos_coeffs;
	add.s64 	%rd2366, %rd2365, %rd2364;
	mul.rn.f64 	%fd13762, %fd27860, %fd27860;
	and.b32  	%r6879, %r10769, 1;
	setp.eq.b32 	%p2567, %r6879, 1;
	selp.f64 	%fd13763, 0dBDA8FF8320FD8164, 0d3DE5DB65F9785EBA, %p2567;
	ld.global.nc.v2.f64 	{%fd13764, %fd13765}, [%rd2366];
	fma.rn.f64 	%fd13766, %fd13763, %fd13762, %fd13764;
	fma.rn.f64 	%fd13767, %fd13766, %fd13762, %fd13765;
	ld.global.nc.v2.f64 	{%fd13768, %fd13769}, [%rd2366+16];
	fma.rn.f64 	%fd13770, %fd13767, %fd13762, %fd13768;
	fma.rn.f64 	%fd13771, %fd13770, %fd13762, %fd13769;
	ld.global.nc.v2.f64 	{%fd13772, %fd13773}, [%rd2366+32];
	fma.rn.f64 	%fd13774, %fd13771, %fd13762, %fd13772;
	fma.rn.f64 	%fd13775, %fd13774, %fd13762, %fd13773;
	fma.rn.f64 	%fd13776, %fd13775, %fd27860, %fd27860;
	fma.rn.f64 	%fd13777, %fd13775, %fd13762, 0d3FF0000000000000;
	selp.f64 	%fd13778, %fd13777, %fd13776, %p2567;
	and.b32  	%r6880, %r10769, 2;
	setp.eq.s32 	%p2568, %r6880, 0;
	mov.f64 	%fd13779, 0d0000000000000000;
	sub.f64 	%fd13780, %fd13779, %fd13778;
	selp.f64 	%fd13781, %fd13778, %fd13780, %p2568;
	mul.f64 	%fd13782, %fd1201, %fd13781;
	fma.rn.f64 	%fd13783, %fd1208, %fd1218, %fd13782;
	add.f64 	%fd13784, %fd7, %fd13783;
	mul.f64 	%fd13785, %fd1201, %fd1218;
	mul.f64 	%fd13786, %fd1208, %fd13781;
	sub.f64 	%fd13787, %fd13785, %fd13786;
	add.f64 	%fd13788, %fd8, %fd13787;
	mov.f64 	%fd13789, 0d3FE0000000000000;
	copysign.f64 	%fd13790, %fd13784, %fd13789;
	add.rz.f64 	%fd13791, %fd13784, %fd13790;
	cvt.rzi.f64.f64 	%fd13792, %fd13791;
	cvt.rzi.s32.f64 	%r1652, %fd13792;
	copysign.f64 	%fd13793, %fd13788, %fd13789;
	add.rz.f64 	%fd13794, %fd13788, %fd13793;
	cvt.rzi.f64.f64 	%fd13795, %fd13794;
	cvt.rzi.s32.f64 	%r1653, %fd13795;
	setp.lt.s32 	%p2569, %r1652, 0;
	setp.ge.s32 	%p2570, %r1652, %r4273;
	or.pred  	%p2571, %p2569, %p2570;
	setp.lt.s32 	%p2572, %r1653, 0;
	setp.ge.s32 	%p2573, %r1653, %r4274;
	or.pred  	%p2574, %p2572, %p2573;
	or.pred  	%p2576, %p2571, %p2574;
	mov.b16 	%rs4626, 0;
	mov.u16 	%rs4627, %rs4626;
	mov.u16 	%rs4628, %rs4626;
	@%p2576 bra 	$L__BB0_1473;
	mul.lo.s32 	%r6881, %r1653, %r4275;
	cvt.u64.u32 	%rd2367, %r6881;
	shl.b32 	%r6882, %r1652, 2;
	cvt.u64.u32 	%rd2368, %r6882;
	add.s64 	%rd2369, %rd2367, %rd2368;
	add.s64 	%rd2370, %rd1, %rd2369;
	ld.global.u8 	%rs4627, [%rd2370];
	ld.global.u8 	%rs4626, [%rd2370+1];
	ld.global.u8 	%rs4628, [%rd2370+2];
$L__BB0_1473:
	setp.eq.f64 	%p2577, %fd2, 0d7FF0000000000000;
	st.local.u8 	[%rd89+5], %rs4628;
	and.b16  	%rs3123, %rs4628, 255;
	st.local.u8 	[%rd90+5], %rs4626;
	and.b16  	%rs3124, %rs4626, 255;
	st.local.u8 	[%rd91+5], %rs4627;
	and.b16  	%rs3125, %rs4627, 255;
	cvt.rn.f64.u16 	%fd13796, %rs3123;
	mul.f64 	%fd13797, %fd13796, 0d3FD322D0E5604189;
	cvt.rn.f64.u16 	%fd13798, %rs3124;
	fma.rn.f64 	%fd13799, %fd13798, 0d3FE2C8B439581062, %fd13797;
	cvt.rn.f64.u16 	%fd13800, %rs3125;
	fma.rn.f64 	%fd13801, %fd13800, 0d3FBD2F1A9FBE76C9, %fd13799;
	cvt.rzi.u32.f64 	%r6884, %fd13801;
	st.local.u8 	[%rd92+5], %r6884;
	add.s32 	%r6885, %r1620, %r4281;
	div.s32 	%r6886, %r6885, %r4277;
	max.s32 	%r1654, %r6886, 0;
	mov.b32 	%r10771, 1;
	mov.f64 	%fd27862, %fd28513;
	@%p2577 bra 	$L__BB0_1477;
	setp.ltu.f64 	%p2578, %fd2, 0d41E0000000000000;
	mov.f64 	%fd27862, %fd28512;
	mov.u32 	%r10770, %r11448;
	@%p2578 bra 	$L__BB0_1476;
	{ // callseq 350, 0
	.param .b64 param0;
	st.param.f64 	[param0], %fd1;
	.param .align 16 .b8 retval0[16];
	call.uni (retval0), 
	__internal_trig_reduction_slowpathd, 
	(
	param0
	);
	ld.param.f64 	%fd27862, [retval0];
	ld.param.b32 	%r10770, [retval0+8];
	} // callseq 350
$L__BB0_1476:
	add.s32 	%r10771, %r10770, 1;
$L__BB0_1477:
	shl.b32 	%r6888, %r10771, 6;
	cvt.u64.u32 	%rd2371, %r6888;
	and.b64  	%rd2372, %rd2371, 64;
	mov.u64 	%rd2373, __cudart_sin_cos_coeffs;
	add.s64 	%rd2374, %rd2373, %rd2372;
	mul.rn.f64 	%fd13803, %fd27862, %fd27862;
	and.b32  	%r6889, %r10771, 1;
	setp.eq.b32 	%p2579, %r6889, 1;
	selp.f64 	%fd13804, 0dBDA8FF8320FD8164, 0d3DE5DB65F9785EBA, %p2579;
	ld.global.nc.v2.f64 	{%fd13805, %fd13806}, [%rd2374];
	fma.rn.f64 	%fd13807, %fd13804, %fd13803, %fd13805;
	fma.rn.f64 	%fd13808, %fd13807, %fd13803, %fd13806;
	ld.global.nc.v2.f64 	{%fd13809, %fd13810}, [%rd2374+16];
	fma.rn.f64 	%fd13811, %fd13808, %fd13803, %fd13809;
	fma.rn.f64 	%fd13812, %fd13811, %fd13803, %fd13810;
	ld.global.nc.v2.f64 	{%fd13813, %fd13814}, [%rd2374+32];
	fma.rn.f64 	%fd13815, %fd13812, %fd13803, %fd13813;
	fma.rn.f64 	%fd13816, %fd13815, %fd13803, %fd13814;
	fma.rn.f64 	%fd13817, %fd13816, %fd27862, %fd27862;
	fma.rn.f64 	%fd13818, %fd13816, %fd13803, 0d3FF0000000000000;
	selp.f64 	%fd13819, %fd13818, %fd13817, %p2579;
	and.b32  	%r6890, %r10771, 2;
	setp.eq.s32 	%p2580, %r6890, 0;
	mov.f64 	%fd13820, 0d0000000000000000;
	sub.f64 	%fd13821, %fd13820, %fd13819;
	selp.f64 	%fd1224, %fd13819, %fd13821, %p2580;
	mov.f64 	%fd27863, %fd28514;
	mov.u32 	%r10772, %r11450;
	@%p1 bra 	$L__BB0_1479;
	{ // callseq 351, 0
	.param .b64 param0;
	st.param.f64 	[param0], %fd1;
	.param .align 16 .b8 retval0[16];
	call.uni (retval0), 
	__internal_trig_reduction_slowpathd, 
	(
	param0
	);
	ld.param.f64 	%fd27863, [retval0];
	ld.param.b32 	%r10772, [retval0+8];
	} // callseq 351
$L__BB0_1479:
	shl.b32 	%r6892, %r10772, 6;
	cvt.u64.u32 	%rd2375, %r6892;
	and.b64  	%rd2376, %rd2375, 64;
	mov.u64 	%rd2377, __cudart_sin_cos_coeffs;
	add.s64 	%rd2378, %rd2377, %rd2376;
	mul.rn.f64 	%fd13823, %fd27863, %fd27863;
	and.b32  	%r6893, %r10772, 1;
	setp.eq.b32 	%p2581, %r6893, 1;
	selp.f64 	%fd13824, 0dBDA8FF8320FD8164, 0d3DE5DB65F9785EBA, %p2581;
	ld.global.nc.v2.f64 	{%fd13825, %fd13826}, [%rd2378];
	fma.rn.f64 	%fd13827, %fd13824, %fd13823, %fd13825;
	fma.rn.f64 	%fd13828, %fd13827, %fd13823, %fd13826;
	ld.global.nc.v2.f64 	{%fd13829, %fd13830}, [%rd2378+16];
	fma.rn.f64 	%fd13831, %fd13828, %fd13823, %fd13829;
	fma.rn.f64 	%fd13832, %fd13831, %fd13823, %fd13830;
	ld.global.nc.v2.f64 	{%fd13833, %fd13834}, [%rd2378+32];
	fma.rn.f64 	%fd13835, %fd13832, %fd13823, %fd13833;
	fma.rn.f64 	%fd13836, %fd13835, %fd13823, %fd13834;
	fma.rn.f64 	%fd13837, %fd13836, %fd27863, %fd27863;
	fma.rn.f64 	%fd13838, %fd13836, %fd13823, 0d3FF0000000000000;
	selp.f64 	%fd13839, %fd13838, %fd13837, %p2581;
	and.b32  	%r6894, %r10772, 2;
	setp.eq.s32 	%p2582, %r6894, 0;
	mov.f64 	%fd13840, 0d0000000000000000;
	sub.f64 	%fd13841, %fd13840, %fd13839;
	selp.f64 	%fd13842, %fd13839, %fd13841, %p2582;
	min.s32 	%r6895, %r1654, %r9;
	cvt.rn.f64.s32 	%fd13843, %r6895;
	sub.f64 	%fd1227, %fd13843, %fd6;
	mul.f64 	%fd13844, %fd1227, %fd13842;
	fma.rn.f64 	%fd13845, %fd1186, %fd1224, %fd13844;
	add.f64 	%fd13846, %fd7, %fd13845;
	mul.f64 	%fd13847, %fd1227, %fd1224;
	mul.f64 	%fd13848, %fd1186, %fd13842;
	sub.f64 	%fd13849, %fd13847, %fd13848;
	add.f64 	%fd13850, %fd8, %fd13849;
	mov.f64 	%fd13851, 0d3FE0000000000000;
	copysign.f64 	%fd13852, %fd13846, %fd13851;
	add.rz.f64 	%fd13853, %fd13846, %fd13852;
	cvt.rzi.f64.f64 	%fd13854, %fd13853;
	cvt.rzi.s32.f64 	%r1661, %fd13854;
	copysign.f64 	%fd13855, %fd13850, %fd13851;
	add.rz.f64 	%fd13856, %fd13850, %fd13855;
	cvt.rzi.f64.f64 	%fd13857, %fd13856;
	cvt.rzi.s32.f64 	%r1662, %fd13857;
	setp.lt.s32 	%p2583, %r1661, 0;
	setp.ge.s32 	%p2584, %r1661, %r4273;
	or.pred  	%p2585, %p2583, %p2584;
	setp.lt.s32 	%p2586, %r1662, 0;
	setp.ge.s32 	%p2587, %r1662, %r4274;
	or.pred  	%p2588, %p2586, %p2587;
	or.pred  	%p2590, %p2585, %p2588;
	mov.b16 	%rs4629, 0;
	mov.u16 	%rs4630, %rs4629;
	mov.u16 	%rs4631, %rs4629;
	@%p2590 bra 	$L__BB0_1481;
	mul.lo.s32 	%r6896, %r1662, %r4275;
	cvt.u64.u32 	%rd2379, %r6896;
	shl.b32 	%r6897, %r1661, 2;
	cvt.u64.u32 	%rd2380, %r6897;
	add.s64 	%rd2381, %rd2379, %rd2380;
	add.s64 	%rd2382, %rd1, %rd2381;
	ld.global.u8 	%rs4630, [%rd2382];
	ld.global.u8 	%rs4629, [%rd2382+1];
	ld.global.u8 	%rs4631, [%rd2382+2];
$L__BB0_1481:
	st.local.u8 	[%rd89+6], %rs4631;
	and.b16  	%rs3127, %rs4631, 255;
	st.local.u8 	[%rd90+6], %rs4629;
	and.b16  	%rs3128, %rs4629, 255;
	st.local.u8 	[%rd91+6], %rs4630;
	and.b16  	%rs3129, %rs4630, 255;
	cvt.rn.f64.u16 	%fd13858, %rs3127;
	mul.f64 	%fd13859, %fd13858, 0d3FD322D0E5604189;
	cvt.rn.f64.u16 	%fd13860, %rs3128;
	fma.rn.f64 	%fd13861, %fd13860, 0d3FE2C8B439581062, %fd13859;
	cvt.rn.f64.u16 	%fd13862, %rs3129;
	fma.rn.f64 	%fd13863, %fd13862, 0d3FBD2F1A9FBE76C9, %fd13861;
	cvt.rzi.u32.f64 	%r6899, %fd13863;
	st.local.u8 	[%rd92+6], %r6899;
	mov.b32 	%r10774, 1;
	mov.f64 	%fd27865, %fd28513;
	@%p2577 bra 	$L__BB0_1485;
	setp.ltu.f64 	%p2592, %fd2, 0d41E0000000000000;
	mov.f64 	%fd27865, %fd28512;
	mov.u32 	%r10773, %r11448;
	@%p2592 bra 	$L__BB0_1484;
	{ // callseq 352, 0
	.param .b64 param0;
	st.param.f64 	[param0], %fd1;
	.param .align 16 .b8 retval0[16];
	call.uni (retval0), 
	__internal_trig_reduction_slowpathd, 
	(
	param0
	);
	ld.param.f64 	%fd27865, [retval0];
	ld.param.b32 	%r10773, [retval0+8];
	} // callseq 352
$L__BB0_1484:
	add.s32 	%r10774, %r10773, 1;
$L__BB0_1485:
	shl.b32 	%r6901, %r10774, 6;
	cvt.u64.u32 	%rd2383, %r6901;
	and.b64  	%rd2384, %rd2383, 64;
	mov.u64 	%rd2385, __cudart_sin_cos_coeffs;
	add.s64 	%rd2386, %rd2385, %rd2384;
	mul.rn.f64 	%fd13865, %fd27865, %fd27865;
	and.b32  	%r6902, %r10774, 1;
	setp.eq.b32 	%p2593, %r6902, 1;
	selp.f64 	%fd13866, 0dBDA8FF8320FD8164, 0d3DE5DB65F9785EBA, %p2593;
	ld.global.nc.v2.f64 	{%fd13867, %fd13868}, [%rd2386];
	fma.rn.f64 	%fd13869, %fd13866, %fd13865, %fd13867;
	fma.rn.f64 	%fd13870, %fd13869, %fd13865, %fd13868;
	ld.global.nc.v2.f64 	{%fd13871, %fd13872}, [%rd2386+16];
	fma.rn.f64 	%fd13873, %fd13870, %fd13865, %fd13871;
	fma.rn.f64 	%fd13874, %fd13873, %fd13865, %fd13872;
	ld.global.nc.v2.f64 	{%fd13875, %fd13876}, [%rd2386+32];
	fma.rn.f64 	%fd13877, %fd13874, %fd13865, %fd13875;
	fma.rn.f64 	%fd13878, %fd13877, %fd13865, %fd13876;
	fma.rn.f64 	%fd13879, %fd13878, %fd27865, %fd27865;
	fma.rn.f64 	%fd13880, %fd13878, %fd13865, 0d3FF0000000000000;
	selp.f64 	%fd13881, %fd13880, %fd13879, %p2593;
	and.b32  	%r6903, %r10774, 2;
	setp.eq.s32 	%p2594, %r6903, 0;
	mov.f64 	%fd13882, 0d0000000000000000;
	sub.f64 	%fd13883, %fd13882, %fd13881;
	selp.f64 	%fd1231, %fd13881, %fd13883, %p2594;
	mov.f64 	%fd27866, %fd28514;
	mov.u32 	%r10775, %r11450;
	@%p1 bra 	$L__BB0_1487;
	{ // callseq 353, 0
	.param .b64 param0;
	st.param.f64 	[param0], %fd1;
	.param .align 16 .b8 retval0[16];
	call.uni (retval0), 
	__internal_trig_reduction_slowpathd, 
	(
	param0
	);
	ld.param.f64 	%fd27866, [retval0];
	ld.param.b32 	%r10775, [retval0+8];
	} // callseq 353
$L__BB0_1487:
	shl.b32 	%r6905, %r10775, 6;
	cvt.u64.u32 	%rd2387, %r6905;
	and.b64  	%rd2388, %rd2387, 64;
	mov.u64 	%rd2389, __cudart_sin_cos_coeffs;
	add.s64 	%rd2390, %rd2389, %rd2388;
	mul.rn.f64 	%fd13885, %fd27866, %fd27866;
	and.b32  	%r6906, %r10775, 1;
	setp.eq.b32 	%p2595, %r6906, 1;
	selp.f64 	%fd13886, 0dBDA8FF8320FD8164, 0d3DE5DB65F9785EBA, %p2595;
	ld.global.nc.v2.f64 	{%fd13887, %fd13888}, [%rd2390];
	fma.rn.f64 	%fd13889, %fd13886, %fd13885, %fd13887;
	fma.rn.f64 	%fd13890, %fd13889, %fd13885, %fd13888;
	ld.global.nc.v2.f64 	{%fd13891, %fd13892}, [%rd2390+16];
	fma.rn.f64 	%fd13893, %fd13890, %fd13885, %fd13891;
	fma.rn.f64 	%fd13894, %fd13893, %fd13885, %fd13892;
	ld.global.nc.v2.f64 	{%fd13895, %fd13896}, [%rd2390+32];
	fma.rn.f64 	%fd13897, %fd13894, %fd13885, %fd13895;
	fma.rn.f64 	%fd13898, %fd13897, %fd13885, %fd13896;
	fma.rn.f64 	%fd13899, %fd13898, %fd27866, %fd27866;
	fma.rn.f64 	%fd13900, %fd13898, %fd13885, 0d3FF0000000000000;
	selp.f64 	%fd13901, %fd13900, %fd13899, %p2595;
	and.b32  	%r6907, %r10775, 2;
	setp.eq.s32 	%p2596, %r6907, 0;
	mov.f64 	%fd13902, 0d0000000000000000;
	sub.f64 	%fd13903, %fd13902, %fd13901;
	selp.f64 	%fd13904, %fd13901, %fd13903, %p2596;
	mul.f64 	%fd13905, %fd1227, %fd13904;
	fma.rn.f64 	%fd13906, %fd1208, %fd1231, %fd13905;
	add.f64 	%fd13907, %fd7, %fd13906;
	mul.f64 	%fd13908, %fd1227, %fd1231;
	mul.f64 	%fd13909, %fd1208, %fd13904;
	sub.f64 	%fd13910, %fd13908, %fd13909;
	add.f64 	%fd13911, %fd8, %fd13910;
	mov.f64 	%fd13912, 0d3FE0000000000000;
	copysign.f64 	%fd13913, %fd13907, %fd13912;
	add.rz.f64 	%fd13914, %fd13907, %fd13913;
	cvt.rzi.f64.f64 	%fd13915, %fd13914;
	cvt.rzi.s32.f64 	%r1669, %fd13915;
	copysign.f64 	%fd13916, %fd13911, %fd13912;
	add.rz.f64 	%fd13917, %fd13911, %fd13916;
	cvt.rzi.f64.f64 	%fd13918, %fd13917;
	cvt.rzi.s32.f64 	%r1670, %fd13918;
	setp.lt.s32 	%p2597, %r1669, 0;
	setp.ge.s32 	%p2598, %r1669, %r4273;
	or.pred  	%p2599, %p2597, %p2598;
	setp.lt.s32 	%p2600, %r1670, 0;
	setp.ge.s32 	%p2601, %r1670, %r4274;
	or.pred  	%p2602, %p2600, %p2601;
	or.pred  	%p2604, %p2599, %p2602;
	mov.b16 	%rs4632, 0;
	mov.u16 	%rs4633, %rs4632;
	mov.u16 	%rs4634, %rs4632;
	@%p2604 bra 	$L__BB0_1489;
	mul.lo.s32 	%r6908, %r1670, %r4275;
	cvt.u64.u32 	%rd2391, %r6908;
	shl.b32 	%r6909, %r1669, 2;
	cvt.u64.u32 	%rd2392, %r6909;
	add.s64 	%rd2393, %rd2391, %rd2392;
	add.s64 	%rd2394, %rd1, %rd2393;
	ld.global.u8 	%rs4633, [%rd2394];
	ld.global.u8 	%rs4632, [%rd2394+1];
	ld.global.u8 	%rs4634, [%rd2394+2];
$L__BB0_1489:
	st.local.u8 	[%rd89+7], %rs4634;
	and.b16  	%rs3131, %rs4634, 255;
	st.local.u8 	[%rd90+7], %rs4632;
	and.b16  	%rs3132, %rs4632, 255;
	st.local.u8 	[%rd91+7], %rs4633;
	and.b16  	%rs3133, %rs4633, 255;
	cvt.rn.f64.u16 	%fd13919, %rs3131;
	mul.f64 	%fd13920, %fd13919, 0d3FD322D0E5604189;
	cvt.rn.f64.u16 	%fd13921, %rs3132;
	fma.rn.f64 	%fd13922, %fd13921, 0d3FE2C8B439581062, %fd13920;
	cvt.rn.f64.u16 	%fd13923, %rs3133;
	fma.rn.f64 	%fd13924, %fd13923, 0d3FBD2F1A9FBE76C9, %fd13922;
	cvt.rzi.u32.f64 	%r6910, %fd13924;
	st.local.u8 	[%rd92+7], %r6910;
	add.s32 	%r10401, %r10401, 8;
$L__BB0_1490:
	setp.ge.s32 	%p2605, %r1599, %r4282;
	setp.lt.s32 	%p2606, %r142, 0;
	setp.ge.s32 	%p2607, %r142, %r4278;
	or.pred  	%p2608, %p2607, %p2605;
	or.pred  	%p2609, %p2608, %p2606;
	@%p2609 bra 	$L__BB0_1556;
	setp.eq.f64 	%p2610, %fd2, 0d7FF0000000000000;
	mul.lo.s32 	%r6912, %r142, %r4280;
	shl.b32 	%r1673, %r6912, 1;
	mul.lo.s32 	%r1674, %r1600, %r4281;
	mov.b32 	%r10778, 1;
	mov.f64 	%fd27868, %fd28513;
	@%p2610 bra 	$L__BB0_1495;
	setp.ltu.f64 	%p2611, %fd2, 0d41E0000000000000;
	mov.f64 	%fd27868, %fd28512;
	mov.u32 	%r10777, %r11448;
	@%p2611 bra 	$L__BB0_1494;
	{ // callseq 354, 0
	.param .b64 param0;
	st.param.f64 	[param0], %fd1;
	.param .align 16 .b8 retval0[16];
	call.uni (retval0), 
	__internal_trig_reduction_slowpathd, 
	(
	param0
	);
	ld.param.f64 	%fd27868, [retval0];
	ld.param.b32 	%r10777, [retval0+8];
	} // callseq 354
$L__BB0_1494:
	add.s32 	%r10778, %r10777, 1;
$L__BB0_1495:
	shl.b32 	%r6914, %r10778, 6;
	cvt.u64.u32 	%rd2395, %r6914;
	and.b64  	%rd2396, %rd2395, 64;
	mov.u64 	%rd2397, __cudart_sin_cos_coeffs;
	add.s64 	%rd2398, %rd2397, %rd2396;
	mul.rn.f64 	%fd13926, %fd27868, %fd27868;
	and.b32  	%r6915, %r10778, 1;
	setp.eq.b32 	%p2612, %r6915, 1;
	selp.f64 	%fd13927, 0dBDA8FF8320FD8164, 0d3DE5DB65F9785EBA, %p2612;
	ld.global.nc.v2.f64 	{%fd13928, %fd13929}, [%rd2398];
	fma.rn.f64 	%fd13930, %fd13927, %fd13926, %fd13928;
	fma.rn.f64 	%fd13931, %fd13930, %fd13926, %fd13929;
	ld.global.nc.v2.f64 	{%fd13932, %fd13933}, [%rd2398+16];
	fma.rn.f64 	%fd13934, %fd13931, %fd13926, %fd13932;
	fma.rn.f64 	%fd13935, %fd13934, %fd13926, %fd13933;
	ld.global.nc.v2.f64 	{%fd13936, %fd13937}, [%rd2398+32];
	fma.rn.f64 	%fd13938, %fd13935, %fd13926, %fd13936;
	fma.rn.f64 	%fd13939, %fd13938, %fd13926, %fd13937;
	fma.rn.f64 	%fd13940, %fd13939, %fd27868, %fd27868;
	fma.rn.f64 	%fd13941, %fd13939, %fd13926, 0d3FF0000000000000;
	selp.f64 	%fd13942, %fd13941, %fd13940, %p2612;
	and.b32  	%r6916, %r10778, 2;
	setp.eq.s32 	%p2613, %r6916, 0;
	mov.f64 	%fd13943, 0d0000000000000000;
	sub.f64 	%fd13944, %fd13943, %fd13942;
	selp.f64 	%fd1237, %fd13942, %fd13944, %p2613;
	mov.f64 	%fd27869, %fd28514;
	mov.u32 	%r10779, %r11450;
	@%p1 bra 	$L__BB0_1497;
	{ // callseq 355, 0
	.param .b64 param0;
	st.param.f64 	[param0], %fd1;
	.param .align 16 .b8 retval0[16];
	call.uni (retval0), 
	__internal_trig_reduction_slowpathd, 
	(
	param0
	);
	ld.param.f64 	%fd27869, [retval0];
	ld.param.b32 	%r10779, [retval0+8];
	} // callseq 355
$L__BB0_1497:
	shl.b32 	%r6918, %r10779, 6;
	cvt.u64.u32 	%rd2399, %r6918;
	and.b64  	%rd2400, %rd2399, 64;
	mov.u64 	%rd2401, __cudart_sin_cos_coeffs;
	add.s64 	%rd2402, %rd2401, %rd2400;
	mul.rn.f64 	%fd13946, %fd27869, %fd27869;
	and.b32  	%r6919, %r10779, 1;
	setp.eq.b32 	%p2614, %r6919, 1;
	selp.f64 	%fd13947, 0dBDA8FF8320FD8164, 0d3DE5DB65F9785EBA, %p2614;
	ld.global.nc.v2.f64 	{%fd13948, %fd13949}, [%rd2402];
	fma.rn.f64 	%fd13950, %fd13947, %fd13946, %fd13948;
	fma.rn.f64 	%fd13951, %fd13950, %fd13946, %fd13949;
	ld.global.nc.v2.f64 	{%fd13952, %fd13953}, [%rd2402+16];
	fma.rn.f64 	%fd13954, %fd13951, %fd13946, %fd13952;
	fma.rn.f64 	%fd13955, %fd13954, %fd13946, %fd13953;
	ld.global.nc.v2.f64 	{%fd13956, %fd13957}, [%rd2402+32];
	fma.rn.f64 	%fd13958, %fd13955, %fd13946, %fd13956;
	fma.rn.f64 	%fd13959, %fd13958, %fd13946, %fd13957;
	fma.rn.f64 	%fd13960, %fd13959, %fd27869, %fd27869;
	fma.rn.f64 	%fd13961, %fd13959, %fd13946, 0d3FF0000000000000;
	selp.f64 	%fd13962, %fd13961, %fd13960, %p2614;
	and.b32  	%r6920, %r10779, 2;
	setp.eq.s32 	%p2615, %r6920, 0;
	mov.f64 	%fd13963, 0d0000000000000000;
	sub.f64 	%fd13964, %fd13963, %fd13962;
	selp.f64 	%fd13965, %fd13962, %fd13964, %p2615;
	div.s32 	%r6921, %r1673, %r4276;
	max.s32 	%r6922, %r6921, 0;
	min.s32 	%r6923, %r6922, %r8;
	cvt.rn.f64.s32 	%fd13966, %r6923;
	sub.f64 	%fd1240, %fd13966, %fd5;
	div.s32 	%r6924, %r1674, %r4277;
	max.s32 	%r6925, %r6924, 0;
	min.s32 	%r6926, %r6925, %r9;
	cvt.rn.f64.s32 	%fd13967, %r6926;
	sub.f64 	%fd1241, %fd13967, %fd6;
	mul.f64 	%fd13968, %fd1241, %fd13965;
	fma.rn.f64 	%fd13969, %fd1240, %fd1237, %fd13968;
	add.f64 	%fd13970, %fd7, %fd13969;
	mul.f64 	%fd13971, %fd1241, %fd1237;
	mul.f64 	%fd13972, %fd1240, %fd13965;
	sub.f64 	%fd13973, %fd13971, %fd13972;
	add.f64 	%fd13974, %fd8, %fd13973;
	mov.f64 	%fd13975, 0d3FE0000000000000;
	copysign.f64 	%fd13976, %fd13970, %fd13975;
	add.rz.f64 	%fd13977, %fd13970, %fd13976;
	cvt.rzi.f64.f64 	%fd13978, %fd13977;
	cvt.rzi.s32.f64 	%r1681, %fd13978;
	copysign.f64 	%fd13979, %fd13974, %fd13975;
	add.rz.f64 	%fd13980, %fd13974, %fd13979;
	cvt.rzi.f64.f64 	%fd13981, %fd13980;
	cvt.rzi.s32.f64 	%r1682, %fd13981;
	setp.lt.s32 	%p2616, %r1681, 0;
	setp.ge.s32 	%p2617, %r1681, %r4273;
	or.pred  	%p2618, %p2616, %p2617;
	setp.lt.s32 	%p2619, %r1682, 0;
	setp.ge.s32 	%p2620, %r1682, %r4274;
	or.pred  	%p2621, %p2619, %p2620;
	or.pred  	%p2623, %p2618, %p2621;
	mov.b16 	%rs4635, 0;
	mov.u16 	%rs4636, %rs4635;
	mov.u16 	%rs4637, %rs4635;
	@%p2623 bra 	$L__BB0_1499;
	mul.lo.s32 	%r6927, %r1682, %r4275;
	cvt.u64.u32 	%rd2403, %r6927;
	shl.b32 	%r6928, %r1681, 2;
	cvt.u64.u32 	%rd2404, %r6928;
	add.s64 	%rd2405, %rd2403, %rd2404;
	add.s64 	%rd2406, %rd1, %rd2405;
	ld.global.u8 	%rs4636, [%rd2406];
	ld.global.u8 	%rs4635, [%rd2406+1];
	ld.global.u8 	%rs4637, [%rd2406+2];
$L__BB0_1499:
	cvt.u64.u32 	%rd2407, %r10401;
	add.s64 	%rd93, %rd2, %rd2407;
	st.local.u8 	[%rd93], %rs4637;
	and.b16  	%rs3135, %rs4637, 255;
	add.s64 	%rd94, %rd3, %rd2407;
	st.local.u8 	[%rd94], %rs4635;
	and.b16  	%rs3136, %rs4635, 255;
	add.s64 	%rd95, %rd4, %rd2407;
	st.local.u8 	[%rd95], %rs4636;
	and.b16  	%rs3137, %rs4636, 255;
	cvt.rn.f64.u16 	%fd13982, %rs3135;
	mul.f64 	%fd13983, %fd13982, 0d3FD322D0E5604189;
	cvt.rn.f64.u16 	%fd13984, %rs3136;
	fma.rn.f64 	%fd13985, %fd13984, 0d3FE2C8B439581062, %fd13983;
	cvt.rn.f64.u16 	%fd13986, %rs3137;
	fma.rn.f64 	%fd13987, %fd13986, 0d3FBD2F1A9FBE76C9, %fd13985;
	cvt.rzi.u32.f64 	%r6930, %fd13987;
	add.s64 	%rd96, %rd5, %rd2407;
	st.local.u8 	[%rd96], %r6930;
	add.s32 	%r1683, %r1674, %r4281;
	mov.b32 	%r10781, 1;
	mov.f64 	%fd27871, %fd28513;
	@%p2610 bra 	$L__BB0_1503;
	setp.ltu.f64 	%p2625, %fd2, 0d41E0000000000000;
	mov.f64 	%fd27871, %fd28512;
	mov.u32 	%r10780, %r11448;
	@%p2625 bra 	$L__BB0_1502;
	{ // callseq 356, 0
	.param .b64 param0;
	st.param.f64 	[param0], %fd1;
	.param .align 16 .b8 retval0[16];
	call.uni (retval0), 
	__internal_trig_reduction_slowpathd, 
	(
	param0
	);
	ld.param.f64 	%fd27871, [retval0];
	ld.param.b32 	%r10780, [retval0+8];
	} // callseq 356
$L__BB0_1502:
	add.s32 	%r10781, %r10780, 1;
$L__BB0_1503:
	shl.b32 	%r6932, %r10781, 6;
	cvt.u64.u32 	%rd2408, %r6932;
	and.b64  	%rd2409, %rd2408, 64;
	mov.u64 	%rd2410, __cudart_sin_cos_coeffs;
	add.s64 	%rd2411, %rd2410, %rd2409;
	mul.rn.f64 	%fd13989, %fd27871, %fd27871;
	and.b32  	%r6933, %r10781, 1;
	setp.eq.b32 	%p2626, %r6933, 1;
	selp.f64 	%fd13990, 0dBDA8FF8320FD8164, 0d3DE5DB65F9785EBA, %p2626;
	ld.global.nc.v2.f64 	{%fd13991, %fd13992}, [%rd2411];
	fma.rn.f64 	%fd13993, %fd13990, %fd13989, %fd13991;
	fma.rn.f64 	%fd13994, %fd13993, %fd13989, %fd13992;
	ld.global.nc.v2.f64 	{%fd13995, %fd13996}, [%rd2411+16];
	fma.rn.f64 	%fd13997, %fd13994, %fd13989, %fd13995;
	fma.rn.f64 	%fd13998, %fd13997, %fd13989, %fd13996;
	ld.global.nc.v2.f64 	{%fd13999, %fd14000}, [%rd2411+32];
	fma.rn.f64 	%fd14001, %fd13998, %fd13989, %fd13999;
	fma.rn.f64 	%fd14002, %fd14001, %fd13989, %fd14000;
	fma.rn.f64 	%fd14003, %fd14002, %fd27871, %fd27871;
	fma.rn.f64 	%fd14004, %fd14002, %fd13989, 0d3FF0000000000000;
	selp.f64 	%fd14005, %fd14004, %fd14003, %p2626;
	and.b32  	%r6934, %r10781, 2;
	setp.eq.s32 	%p2627, %r6934, 0;
	mov.f64 	%fd14006, 0d0000000000000000;
	sub.f64 	%fd14007, %fd14006, %fd14005;
	selp.f64 	%fd1245, %fd14005, %fd14007, %p2627;
	mov.f64 	%fd27872, %fd28514;
	mov.u32 	%r10782, %r11450;
	@%p1 bra 	$L__BB0_1505;
	{ // callseq 357, 0
	.param .b64 param0;
	st.param.f64 	[param0], %fd1;
	.param .align 16 .b8 retval0[16];
	call.uni (retval0), 
	__internal_trig_reduction_slowpathd, 
	(
	param0
	);
	ld.param.f64 	%fd27872, [retval0];
	ld.param.b32 	%r10782, [retval0+8];
	} // callseq 357
$L__BB0_1505:
	shl.b32 	%r6936, %r10782, 6;
	cvt.u64.u32 	%rd2412, %r6936;
	and.b64  	%rd2413, %rd2412, 64;
	mov.u64 	%rd2414, __cudart_sin_cos_coeffs;
	add.s64 	%rd2415, %rd2414, %rd2413;
	mul.rn.f64 	%fd14009, %fd27872, %fd27872;
	and.b32  	%r6937, %r10782, 1;
	setp.eq.b32 	%p2628, %r6937, 1;
	selp.f64 	%fd14010, 0dBDA8FF8320FD8164, 0d3DE5DB65F9785EBA, %p2628;
	ld.global.nc.v2.f64 	{%fd14011, %fd14012}, [%rd2415];
	fma.rn.f64 	%fd14013, %fd14010, %fd14009, %fd14011;
	fma.rn.f64 	%fd14014, %fd14013, %fd14009, %fd14012;
	ld.global.nc.v2.f64 	{%fd14015, %fd14016}, [%rd2415+16];
	fma.rn.f64 	%fd14017, %fd14014, %fd14009, %fd14015;
	fma.rn.f64 	%fd14018, %fd14017, %fd14009, %fd14016;
	ld.global.nc.v2.f64 	{%fd14019, %fd14020}, [%rd2415+32];
	fma.rn.f64 	%fd14021, %fd14018, %fd14009, %fd14019;
	fma.rn.f64 	%fd14022, %fd14021, %fd14009, %fd14020;
	fma.rn.f64 	%fd14023, %fd14022, %fd27872, %fd27872;
	fma.rn.f64 	%fd14024, %fd14022, %fd14009, 0d3FF0000000000000;
	selp.f64 	%fd14025, %fd14024, %fd14023, %p2628;
	and.b32  	%r6938, %r10782, 2;
	setp.eq.s32 	%p2629, %r6938, 0;
	mov.f64 	%fd14026, 0d0000000000000000;
	sub.f64 	%fd14027, %fd14026, %fd14025;
	selp.f64 	%fd14028, %fd14025, %fd14027, %p2629;
	div.s32 	%r6939, %r1683, %r4277;
	max.s32 	%r6940, %r6939, 0;
	min.s32 	%r6941, %r6940, %r9;
	cvt.rn.f64.s32 	%fd14029, %r6941;
	sub.f64 	%fd1248, %fd14029, %fd6;
	mul.f64 	%fd14030, %fd1248, %fd14028;
	fma.rn.f64 	%fd14031, %fd1240, %fd1245, %fd14030;
	add.f64 	%fd14032, %fd7, %fd14031;
	mul.f64 	%fd14033, %fd1248, %fd1245;
	mul.f64 	%fd14034, %fd1240, %fd14028;
	sub.f64 	%fd14035, %fd14033, %fd14034;
	add.f64 	%fd14036, %fd8, %fd14035;
	mov.f64 	%fd14037, 0d3FE0000000000000;
	copysign.f64 	%fd14038, %fd14032, %fd14037;
	add.rz.f64 	%fd14039, %fd14032, %fd14038;
	cvt.rzi.f64.f64 	%fd14040, %fd14039;
	cvt.rzi.s32.f64 	%r1690, %fd14040;
	copysign.f64 	%fd14041, %fd14036, %fd14037;
	add.rz.f64 	%fd14042, %fd14036, %fd14041;
	cvt.rzi.f64.f64 	%fd14043, %fd14042;
	cvt.rzi.s32.f64 	%r1691, %fd14043;
	setp.lt.s32 	%p2630, %r1690, 0;
	setp.ge.s32 	%p2631, %r1690, %r4273;
	or.pred  	%p2632, %p2630, %p2631;
	setp.lt.s32 	%p2633, %r1691, 0;
	setp.ge.s32 	%p2634, %r1691, %r4274;
	or.pred  	%p2635, %p2633, %p2634;
	or.pred  	%p2637, %p2632, %p2635;
	mov.b16 	%rs4638, 0;
	mov.u16 	%rs4639, %rs4638;
	mov.u16 	%rs4640, %rs4638;
	@%p2637 bra 	$L__BB0_1507;
	mul.lo.s32 	%r6942, %r1691, %r4275;
	cvt.u64.u32 	%rd2416, %r6942;
	shl.b32 	%r6943, %r1690, 2;
	cvt.u64.u32 	%rd2417, %r6943;
	add.s64 	%rd2418, %rd2416, %rd2417;
	add.s64 	%rd2419, %rd1, %rd2418;
	ld.global.u8 	%rs4639, [%rd2419];
	ld.global.u8 	%rs4638, [%rd2419+1];
	ld.global.u8 	%rs4640, [%rd2419+2];
$L__BB0_1507:
	setp.eq.f64 	%p2638, %fd2, 0d7FF0000000000000;
	st.local.u8 	[%rd93+1], %rs4640;
	and.b16  	%rs3139, %rs4640, 255;
	st.local.u8 	[%rd94+1], %rs4638;
	and.b16  	%rs3140, %rs4638, 255;
	st.local.u8 	[%rd95+1], %rs4639;
	and.b16  	%rs3141, %rs4639, 255;
	cvt.rn.f64.u16 	%fd14044, %rs3139;
	mul.f64 	%fd14045, %fd14044, 0d3FD322D0E5604189;
	cvt.rn.f64.u16 	%fd14046, %rs3140;
	fma.rn.f64 	%fd14047, %fd14046, 0d3FE2C8B439581062, %fd14045;
	cvt.rn.f64.u16 	%fd14048, %rs3141;
	fma.rn.f64 	%fd14049, %fd14048, 0d3FBD2F1A9FBE76C9, %fd14047;
	cvt.rzi.u32.f64 	%r6945, %fd14049;
	st.local.u8 	[%rd96+1], %r6945;
	add.s32 	%r1692, %r1683, %r4281;
	mov.b32 	%r10784, 1;
	mov.f64 	%fd27874, %fd28513;
	@%p2638 bra 	$L__BB0_1511;
	setp.ltu.f64 	%p2639, %fd2, 0d41E0000000000000;
	mov.f64 	%fd27874, %fd28512;
	mov.u32 	%r10783, %r11448;
	@%p2639 bra 	$L__BB0_1510;
	{ // callseq 358, 0
	.param .b64 param0;
	st.param.f64 	[param0], %fd1;
	.param .align 16 .b8 retval0[16];
	call.uni (retval0), 
	__internal_trig_reduction_slowpathd, 
	(
	param0
	);
	ld.param.f64 	%fd27874, [retval0];
	ld.param.b32 	%r10783, [retval0+8];
	} // callseq 358
$L__BB0_1510:
	add.s32 	%r10784, %r10783, 1;
$L__BB0_1511:
	shl.b32 	%r6947, %r10784, 6;
	cvt.u64.u32 	%rd2420, %r6947;
	and.b64  	%rd2421, %rd2420, 64;
	mov.u64 	%rd2422, __cudart_sin_cos_coeffs;
	add.s64 	%rd2423, %rd2422, %rd2421;
	mul.rn.f64 	%fd14051, %fd27874, %fd27874;
	and.b32  	%r6948, %r10784, 1;
	setp.eq.b32 	%p2640, %r6948, 1;
	selp.f64 	%fd14052, 0dBDA8FF8320FD8164, 0d3DE5DB65F9785EBA, %p2640;
	ld.global.nc.v2.f64 	{%fd14053, %fd14054}, [%rd2423];
	fma.rn.f64 	%fd14055, %fd14052, %fd14051, %fd14053;
	fma.rn.f64 	%fd14056, %fd14055, %fd14051, %fd14054;
	ld.global.nc.v2.f64 	{%fd14057, %fd14058}, [%rd2423+16];
	fma.rn.f64 	%fd14059, %fd14056, %fd14051, %fd14057;
	fma.rn.f64 	%fd14060, %fd14059, %fd14051, %fd14058;
	ld.global.nc.v2.f64 	{%fd14061, %fd14062}, [%rd2423+32];
	fma.rn.f64 	%fd14063, %fd14060, %fd14051, %fd14061;
	fma.rn.f64 	%fd14064, %fd14063, %fd14051, %fd14062;
	fma.rn.f64 	%fd14065, %fd14064, %fd27874, %fd27874;
	fma.rn.f64 	%fd14066, %fd14064, %fd14051, 0d3FF0000000000000;
	selp.f64 	%fd14067, %fd14066, %fd14065, %p2640;
	and.b32  	%r6949, %r10784, 2;
	setp.eq.s32 	%p2641, %r6949, 0;
	mov.f64 	%fd14068, 0d0000000000000000;
	sub.f64 	%fd14069, %fd14068, %fd14067;
	selp.f64 	%fd1252, %fd14067, %fd14069, %p2641;
	mov.f64 	%fd27875, %fd28514;
	mov.u32 	%r10785, %r11450;
	@%p1 bra 	$L__BB0_1513;
	{ // callseq 359, 0
	.param .b64 param0;
	st.param.f64 	[param0], %fd1;
	.param .align 16 .b8 retval0[16];
	call.uni (retval0), 
	__internal_trig_reduction_slowpathd, 
	(
	param0
	);
	ld.param.f64 	%fd27875, [retval0];
	ld.param.b32 	%r10785, [retval0+8];
	} // callseq 359
$L__BB0_1513:
	shl.b32 	%r6951, %r10785, 6;
	cvt.u64.u32 	%rd2424, %r6951;
	and.b64  	%rd2425, %rd2424, 64;
	mov.u64 	%rd2426, __cudart_sin_cos_coeffs;
	add.s64 	%rd2427, %rd2426, %rd2425;
	mul.rn.f64 	%fd14071, %fd27875, %fd27875;
	and.b32  	%r6952, %r10785, 1;
	setp.eq.b32 	%p2642, %r6952, 1;
	selp.f64 	%fd14072, 0dBDA8FF8320FD8164, 0d3DE5DB65F9785EBA, %p2642;
	ld.global.nc.v2.f64 	{%fd14073, %fd14074}, [%rd2427];
	fma.rn.f64 	%fd14075, %fd14072, %fd14071, %fd14073;
	fma.rn.f64 	%fd14076, %fd14075, %fd14071, %fd14074;
	ld.global.nc.v2.f64 	{%fd14077, %fd14078}, [%rd2427+16];
	fma.rn.f64 	%fd14079, %fd14076, %fd14071, %fd14077;
	fma.rn.f64 	%fd14080, %fd14079, %fd14071, %fd14078;
	ld.global.nc.v2.f64 	{%fd14081, %fd14082}, [%rd2427+32];
	fma.rn.f64 	%fd14083, %fd14080, %fd14071, %fd14081;
	fma.rn.f64 	%fd14084, %fd14083, %fd14071, %fd14082;
	fma.rn.f64 	%fd14085, %fd14084, %fd27875, %fd27875;
	fma.rn.f64 	%fd14086, %fd14084, %fd14071, 0d3FF0000000000000;
	selp.f64 	%fd14087, %fd14086, %fd14085, %p2642;
	and.b32  	%r6953, %r10785, 2;
	setp.eq.s32 	%p2643, %r6953, 0;
	mov.f64 	%fd14088, 0d0000000000000000;
	sub.f64 	%fd14089, %fd14088, %fd14087;
	selp.f64 	%fd14090, %fd14087, %fd14089, %p2643;
	div.s32 	%r6954, %r1692, %r4277;
	max.s32 	%r6955, %r6954, 0;
	min.s32 	%r6956, %r6955, %r9;
	cvt.rn.f64.s32 	%fd14091, %r6956;
	sub.f64 	%fd1255, %fd14091, %fd6;
	mul.f64 	%fd14092, %fd1255, %fd14090;
	fma.rn.f64 	%fd14093, %fd1240, %fd1252, %fd14092;
	add.f64 	%fd14094, %fd7, %fd14093;
	mul.f64 	%fd14095, %fd1255, %fd1252;
	mul.f64 	%fd14096, %fd1240, %fd14090;
	sub.f64 	%fd14097, %fd14095, %fd14096;
	add.f64 	%fd14098, %fd8, %fd14097;
	mov.f64 	%fd14099, 0d3FE0000000000000;
	copysign.f64 	%fd14100, %fd14094, %fd14099;
	add.rz.f64 	%fd14101, %fd14094, %fd14100;
	cvt.rzi.f64.f64 	%fd14102, %fd14101;
	cvt.rzi.s32.f64 	%r1699, %fd14102;
	copysign.f64 	%fd14103, %fd14098, %fd14099;
	add.rz.f64 	%fd14104, %fd14098, %fd14103;
	cvt.rzi.f64.f64 	%fd14105, %fd14104;
	cvt.rzi.s32.f64 	%r1700, %fd14105;
	setp.lt.s32 	%p2644, %r1699, 0;
	setp.ge.s32 	%p2645, %r1699, %r4273;
	or.pred  	%p2646, %p2644, %p2645;
	setp.lt.s32 	%p2647, %r1700, 0;
	setp.ge.s32 	%p2648, %r1700, %r4274;
	or.pred  	%p2649, %p2647, %p2648;
	or.pred  	%p2651, %p2646, %p2649;
	mov.b16 	%rs4641, 0;
	mov.u16 	%rs4642, %rs4641;
	mov.u16 	%rs4643, %rs4641;
	@%p2651 bra 	$L__BB0_1515;
	mul.lo.s32 	%r6957, %r1700, %r4275;
	cvt.u64.u32 	%rd2428, %r6957;
	shl.b32 	%r6958, %r1699, 2;
	cvt.u64.u32 	%rd2429, %r6958;
	add.s64 	%rd2430, %rd2428, %rd2429;
	add.s64 	%rd2431, %rd1, %rd2430;
	ld.global.u8 	%rs4642, [%rd2431];
	ld.global.u8 	%rs4641, [%rd2431+1];
	ld.global.u8 	%rs4643, [%rd2431+2];
$L__BB0_1515:
	st.local.u8 	[%rd93+2], %rs4643;
	and.b16  	%rs3143, %rs4643, 255;
	st.local.u8 	[%rd94+2], %rs4641;
	and.b16  	%rs3144, %rs4641, 255;
	st.local.u8 	[%rd95+2], %rs4642;
	and.b16  	%rs3145, %rs4642, 255;
	cvt.rn.f64.u16 	%fd14106, %rs3143;
	mul.f64 	%fd14107, %fd14106, 0d3FD322D0E5604189;
	cvt.rn.f64.u16 	%fd14108, %rs3144;
	fma.rn.f64 	%fd14109, %fd14108, 0d3FE2C8B439581062, %fd14107;
	cvt.rn.f64.u16 	%fd14110, %rs3145;
	fma.rn.f64 	%fd14111, %fd14110, 0d3FBD2F1A9FBE76C9, %fd14109;
	cvt.rzi.u32.f64 	%r6960, %fd14111;
	st.local.u8 	[%rd96+2], %r6960;
	add.s32 	%r6961, %r1673, %r4280;
	div.s32 	%r6962, %r6961, %r4276;
	max.s32 	%r1701, %r6962, 0;
	mov.b32 	%r10787, 1;
	mov.f64 	%fd27877, %fd28513;
	@%p2638 bra 	$L__BB0_1519;
	setp.ltu.f64 	%p2653, %fd2, 0d41E0000000000000;
	mov.f64 	%fd27877, %fd28512;
	mov.u32 	%r10786, %r11448;
	@%p2653 bra 	$L__BB0_1518;
	{ // callseq 360, 0
	.param .b64 param0;
	st.param.f64 	[param0], %fd1;
	.param .align 16 .b8 retval0[16];
	call.uni (retval0), 
	__internal_trig_reduction_slowpathd, 
	(
	param0
	);
	ld.param.f64 	%fd27877, [retval0];
	ld.param.b32 	%r10786, [retval0+8];
	} // callseq 360
$L__BB0_1518:
	add.s32 	%r10787, %r10786, 1;
$L__BB0_1519:
	shl.b32 	%r6964, %r10787, 6;
	cvt.u64.u32 	%rd2432, %r6964;
	and.b64  	%rd2433, %rd2432, 64;
	mov.u64 	%rd2434, __cudart_sin_cos_coeffs;
	add.s64 	%rd2435, %rd2434, %rd2433;
	mul.rn.f64 	%fd14113, %fd27877, %fd27877;
	and.b32  	%r6965, %r10787, 1;
	setp.eq.b32 	%p2654, %r6965, 1;
	selp.f64 	%fd14114, 0dBDA8FF8320FD8164, 0d3DE5DB65F9785EBA, %p2654;
	ld.global.nc.v2.f64 	{%fd14115, %fd14116}, [%rd2435];
	fma.rn.f64 	%fd14117, %fd14114, %fd14113, %fd14115;
	fma.rn.f64 	%fd14118, %fd14117, %fd14113, %fd14116;
	ld.global.nc.v2.f64 	{%fd14119, %fd14120}, [%rd2435+16];
	fma.rn.f64 	%fd14121, %fd14118, %fd14113, %fd14119;
	fma.rn.f64 	%fd14122, %fd14121, %fd14113, %fd14120;
	ld.global.nc.v2.f64 	{%fd14123, %fd14124}, [%rd2435+32];
	fma.rn.f64 	%fd14125, %fd14122, %fd14113, %fd14123;
	fma.rn.f64 	%fd14126, %fd14125, %fd14113, %fd14124;
	fma.rn.f64 	%fd14127, %fd14126, %fd27877, %fd27877;
	fma.rn.f64 	%fd14128, %fd14126, %fd14113, 0d3FF0000000000000;
	selp.f64 	%fd14129, %fd14128, %fd14127, %p2654;
	and.b32  	%r6966, %r10787, 2;
	setp.eq.s32 	%p2655, %r6966, 0;
	mov.f64 	%fd14130, 0d0000000000000000;
	sub.f64 	%fd14131, %fd14130, %fd14129;
	selp.f64 	%fd1259, %fd14129, %fd14131, %p2655;
	mov.f64 	%fd27878, %fd28514;
	mov.u32 	%r10788, %r11450;
	@%p1 bra 	$L__BB0_1521;
	{ // callseq 361, 0
	.param .b64 param0;
	st.param.f64 	[param0], %fd1;
	.param .align 16 .b8 retval0[16];
	call.uni (retval0), 
	__internal_trig_reduction_slowpathd, 
	(
	param0
	);
	ld.param.f64 	%fd27878, [retval0];
	ld.param.b32 	%r10788, [retval0+8];
	} // callseq 361
$L__BB0_1521:
	shl.b32 	%r6968, %r10788, 6;
	cvt.u64.u32 	%rd2436, %r6968;
	and.b64  	%rd2437, %rd2436, 64;
	mov.u64 	%rd2438, __cudart_sin_cos_coeffs;
	add.s64 	%rd2439, %rd2438, %rd2437;
	mul.rn.f64 	%fd14133, %fd27878, %fd27878;
	and.b32  	%r6969, %r10788, 1;
	setp.eq.b32 	%p2656, %r6969, 1;
	selp.f64 	%fd14134, 0dBDA8FF8320FD8164, 0d3DE5DB65F9785EBA, %p2656;
	ld.global.nc.v2.f64 	{%fd14135, %fd14136}, [%rd2439];
	fma.rn.f64 	%fd14137, %fd14134, %fd14133, %fd14135;
	fma.rn.f64 	%fd14138, %fd14137, %fd14133, %fd14136;
	ld.global.nc.v2.f64 	{%fd14139, %fd14140}, [%rd2439+16];
	fma.rn.f64 	%fd14141, %fd14138, %fd14133, %fd14139;
	fma.rn.f64 	%fd14142, %fd14141, %fd14133, %fd14140;
	ld.global.nc.v2.f64 	{%fd14143, %fd14144}, [%rd2439+32];
	fma.rn.f64 	%fd14145, %fd14142, %fd14133, %fd14143;
	fma.rn.f64 	%fd14146, %fd14145, %fd14133, %fd14144;
	fma.rn.f64 	%fd14147, %fd14146, %fd27878, %fd27878;
	fma.rn.f64 	%fd14148, %fd14146, %fd14133, 0d3FF0000000000000;
	selp.f64 	%fd14149, %fd14148, %fd14147, %p2656;
	and.b32  	%r6970, %r10788, 2;
	setp.eq.s32 	%p2657, %r6970, 0;
	mov.f64 	%fd14150, 0d0000000000000000;
	sub.f64 	%fd14151, %fd14150, %fd14149;
	selp.f64 	%fd14152, %fd14149, %fd14151, %p2657;
	min.s32 	%r6971, %r1701, %r8;
	cvt.rn.f64.s32 	%fd14153, %r6971;
	sub.f64 	%fd1262, %fd14153, %fd5;
	mul.f64 	%fd14154, %fd1241, %fd14152;
	fma.rn.f64 	%fd14155, %fd1262, %fd1259, %fd14154;
	add.f64 	%fd14156, %fd7, %fd14155;
	mul.f64 	%fd14157, %fd1241, %fd1259;
	mul.f64 	%fd14158, %fd1262, %fd14152;
	sub.f64 	%fd14159, %fd14157, %fd14158;
	add.f64 	%fd14160, %fd8, %fd14159;
	mov.f64 	%fd14161, 0d3FE0000000000000;
	copysign.f64 	%fd14162, %fd14156, %fd14161;
	add.rz.f64 	%fd14163, %fd14156, %fd14162;
	cvt.rzi.f64.f64 	%fd14164, %fd14163;
	cvt.rzi.s32.f64 	%r1708, %fd14164;
	copysign.f64 	%fd14165, %fd14160, %fd14161;
	add.rz.f64 	%fd14166, %fd14160, %fd14165;
	cvt.rzi.f64.f64 	%fd14167, %fd14166;
	cvt.rzi.s32.f64 	%r1709, %fd14167;
	setp.lt.s32 	%p2658, %r1708, 0;
	setp.ge.s32 	%p2659, %r1708, %r4273;
	or.pred  	%p2660, %p2658, %p2659;
	setp.lt.s32 	%p2661, %r1709, 0;
	setp.ge.s32 	%p2662, %r1709, %r4274;
	or.pred  	%p2663, %p2661, %p2662;
	or.pred  	%p2665, %p2660, %p2663;
	mov.b16 	%rs4644, 0;
	mov.u16 	%rs4645, %rs4644;
	mov.u16 	%rs4646, %rs4644;
	@%p2665 bra 	$L__BB0_1523;
	mul.lo.s32 	%r6972, %r1709, %r4275;
	cvt.u64.u32 	%rd2440, %r6972;
	shl.b32 	%r6973, %r1708, 2;
	cvt.u64.u32 	%rd2441, %r6973;
	add.s64 	%rd2442, %rd2440, %rd2441;
	add.s64 	%rd2443, %rd1, %rd2442;
	ld.global.u8 	%rs4645, [%rd2443];
	ld.global.u8 	%rs4644, [%rd2443+1];
	ld.global.u8 	%rs4646, [%rd2443+2];
$L__BB0_1523:
	setp.eq.f64 	%p2666, %fd2, 0d7FF0000000000000;
	st.local.u8 	[%rd93+3], %rs4646;
	and.b16  	%rs3147, %rs4646, 255;
	st.local.u8 	[%rd94+3], %rs4644;
	and.b16  	%rs3148, %rs4644, 255;
	st.local.u8 	[%rd95+3], %rs4645;
	and.b16  	%rs3149, %rs4645, 255;
	cvt.rn.f64.u16 	%fd14168, %rs3147;
	mul.f64 	%fd14169, %fd14168, 0d3FD322D0E5604189;
	cvt.rn.f64.u16 	%fd14170, %rs3148;
	fma.rn.f64 	%fd14171, %fd14170, 0d3FE2C8B439581062, %fd14169;
	cvt.rn.f64.u16 	%fd14172, %rs3149;
	fma.rn.f64 	%fd14173, %fd14172, 0d3FBD2F1A9FBE76C9, %fd14171;
	cvt.rzi.u32.f64 	%r6975, %fd14173;
	st.local.u8 	[%rd96+3], %r6975;
	mov.b32 	%r10790, 1;
	mov.f64 	%fd27880, %fd28513;
	@%p2666 bra 	$L__BB0_1527;
	setp.ltu.f64 	%p2667, %fd2, 0d41E0000000000000;
	mov.f64 	%fd27880, %fd28512;
	mov.u32 	%r10789, %r11448;
	@%p2667 bra 	$L__BB0_1526;
	{ // callseq 362, 0
	.param .b64 param0;
	st.param.f64 	[param0], %fd1;
	.param .align 16 .b8 retval0[16];
	call.uni (retval0), 
	__internal_trig_reduction_slowpathd, 
	(
	param0
	);
	ld.param.f64 	%fd27880, [retval0];
	ld.param.b32 	%r10789, [retval0+8];
	} // callseq 362
$L__BB0_1526:
	add.s32 	%r10790, %r10789, 1;
$L__BB0_1527:
	shl.b32 	%r6977, %r10790, 6;
	cvt.u64.u32 	%rd2444, %r6977;
	and.b64  	%rd2445, %rd2444, 64;
	mov.u64 	%rd2446, __cudart_sin_cos_coeffs;
	add.s64 	%rd2447, %rd2446, %rd2445;
	mul.rn.f64 	%fd14175, %fd27880, %fd27880;
	and.b32  	%r6978, %r10790, 1;
	setp.eq.b32 	%p2668, %r6978, 1;
	selp.f64 	%fd14176, 0dBDA8FF8320FD8164, 0d3DE5DB65F9785EBA, %p2668;
	ld.global.nc.v2.f64 	{%fd14177, %fd14178}, [%rd2447];
	fma.rn.f64 	%fd14179, %fd14176, %fd14175, %fd14177;
	fma.rn.f64 	%fd14180, %fd14179, %fd14175, %fd14178;
	ld.global.nc.v2.f64 	{%fd14181, %fd14182}, [%rd2447+16];
	fma.rn.f64 	%fd14183, %fd14180, %fd14175, %fd14181;
	fma.rn.f64 	%fd14184, %fd14183, %fd14175, %fd14182;
	ld.global.nc.v2.f64 	{%fd14185, %fd14186}, [%rd2447+32];
	fma.rn.f64 	%fd14187, %fd14184, %fd14175, %fd14185;
	fma.rn.f64 	%fd14188, %fd14187, %fd14175, %fd14186;
	fma.rn.f64 	%fd14189, %fd14188, %fd27880, %fd27880;
	fma.rn.f64 	%fd14190, %fd14188, %fd14175, 0d3FF0000000000000;
	selp.f64 	%fd14191, %fd14190, %fd14189, %p2668;
	and.b32  	%r6979, %r10790, 2;
	setp.eq.s32 	%p2669, %r6979, 0;
	mov.f64 	%fd14192, 0d0000000000000000;
	sub.f64 	%fd14193, %fd14192, %fd14191;
	selp.f64 	%fd1266, %fd14191, %fd14193, %p2669;
	mov.f64 	%fd27881, %fd28514;
	mov.u32 	%r10791, %r11450;
	@%p1 bra 	$L__BB0_1529;
	{ // callseq 363, 0
	.param .b64 param0;
	st.param.f64 	[param0], %fd1;
	.param .align 16 .b8 retval0[16];
	call.uni (retval0), 
	__internal_trig_reduction_slowpathd, 
	(
	param0
	);
	ld.param.f64 	%fd27881, [retval0];
	ld.param.b32 	%r10791, [retval0+8];
	} // callseq 363
$L__BB0_1529:
	shl.b32 	%r6981, %r10791, 6;
	cvt.u64.u32 	%rd2448, %r6981;
	and.b64  	%rd2449, %rd2448, 64;
	mov.u64 	%rd2450, __cudart_sin_cos_coeffs;
	add.s64 	%rd2451, %rd2450, %rd2449;
	mul.rn.f64 	%fd14195, %fd27881, %fd27881;
	and.b32  	%r6982, %r10791, 1;
	setp.eq.b32 	%p2670, %r6982, 1;
	selp.f64 	%fd14196, 0dBDA8FF8320FD8164, 0d3DE5DB65F9785EBA, %p2670;
	ld.global.nc.v2.f64 	{%fd14197, %fd14198}, [%rd2451];
	fma.rn.f64 	%fd14199, %fd14196, %fd14195, %fd14197;
	fma.rn.f64 	%fd14200, %fd14199, %fd14195, %fd14198;
	ld.global.nc.v2.f64 	{%fd14201, %fd14202}, [%rd2451+16];
	fma.rn.f64 	%fd14203, %fd14200, %fd14195, %fd14201;
	fma.rn.f64 	%fd14204, %fd14203, %fd14195, %fd14202;
	ld.global.nc.v2.f64 	{%fd14205, %fd14206}, [%rd2451+32];
	fma.rn.f64 	%fd14207, %fd14204, %fd14195, %fd14205;
	fma.rn.f64 	%fd14208, %fd14207, %fd14195, %fd14206;
	fma.rn.f64 	%fd14209, %fd14208, %fd27881, %fd27881;
	fma.rn.f64 	%fd14210, %fd14208, %fd14195, 0d3FF0000000000000;
	selp.f64 	%fd14211, %fd14210, %fd14209, %p2670;
	and.b32  	%r6983, %r10791, 2;
	setp.eq.s32 	%p2671, %r6983, 0;
	mov.f64 	%fd14212, 0d0000000000000000;
	sub.f64 	%fd14213, %fd14212, %fd14211;
	selp.f64 	%fd14214, %fd14211, %fd14213, %p2671;
	mul.f64 	%fd14215, %fd1248, %fd14214;
	fma.rn.f64 	%fd14216, %fd1262, %fd1266, %fd14215;
	add.f64 	%fd14217, %fd7, %fd14216;
	mul.f64 	%fd14218, %fd1248, %fd1266;
	mul.f64 	%fd14219, %fd1262, %fd14214;
	sub.f64 	%fd14220, %fd14218, %fd14219;
	add.f64 	%fd14221, %fd8, %fd14220;
	mov.f64 	%fd14222, 0d3FE0000000000000;
	copysign.f64 	%fd14223, %fd14217, %fd14222;
	add.rz.f64 	%fd14224, %fd14217, %fd14223;
	cvt.rzi.f64.f64 	%fd14225, %fd14224;
	cvt.rzi.s32.f64 	%r1716, %fd14225;
	copysign.f64 	%fd14226, %fd14221, %fd14222;
	add.rz.f64 	%fd14227, %fd14221, %fd14226;
	cvt.rzi.f64.f64 	%fd14228, %fd14227;
	cvt.rzi.s32.f64 	%r1717, %fd14228;
	setp.lt.s32 	%p2672, %r1716, 0;
	setp.ge.s32 	%p2673, %r1716, %r4273;
	or.pred  	%p2674, %p2672, %p2673;
	setp.lt.s32 	%p2675, %r1717, 0;
	setp.ge.s32 	%p2676, %r1717, %r4274;
	or.pred  	%p2677, %p2675, %p2676;
	or.pred  	%p2679, %p2674, %p2677;
	mov.b16 	%rs4647, 0;
	mov.u16 	%rs4648, %rs4647;
	mov.u16 	%rs4649, %rs4647;
	@%p2679 bra 	$L__BB0_1531;
	mul.lo.s32 	%r6984, %r1717, %r4275;
	cvt.u64.u32 	%rd2452, %r6984;
	shl.b32 	%r6985, %r1716, 2;
	cvt.u64.u32 	%rd2453, %r6985;
	add.s64 	%rd2454, %rd2452, %rd2453;
	add.s64 	%rd2455, %rd1, %rd2454;
	ld.global.u8 	%rs4648, [%rd2455];
	ld.global.u8 	%rs4647, [%rd2455+1];
	ld.global.u8 	%rs4649, [%rd2455+2];
$L__BB0_1531:
	st.local.u8 	[%rd93+4], %rs4649;
	and.b16  	%rs3151, %rs4649, 255;
	st.local.u8 	[%rd94+4], %rs4647;
	and.b16  	%rs3152, %rs4647, 255;
	st.local.u8 	[%rd95+4], %rs4648;
	and.b16  	%rs3153, %rs4648, 255;
	cvt.rn.f64.u16 	%fd14229, %rs3151;
	mul.f64 	%fd14230, %fd14229, 0d3FD322D0E5604189;
	cvt.rn.f64.u16 	%fd14231, %rs3152;
	fma.rn.f64 	%fd14232, %fd14231, 0d3FE2C8B439581062, %fd14230;
	cvt.rn.f64.u16 	%fd14233, %rs3153;
	fma.rn.f64 	%fd14234, %fd14233, 0d3FBD2F1A9FBE76C9, %fd14232;
	cvt.rzi.u32.f64 	%r6987, %fd14234;
	st.local.u8 	[%rd96+4], %r6987;
	mov.b32 	%r10793, 1;
	mov.f64 	%fd27883, %fd28513;
	@%p2666 bra 	$L__BB0_1535;
	setp.ltu.f64 	%p2681, %fd2, 0d41E0000000000000;
	mov.f64 	%fd27883, %fd28512;
	mov.u32 	%r10792, %r11448;
	@%p2681 bra 	$L__BB0_1534;
	{ // callseq 364, 0
	.param .b64 param0;
	st.param.f64 	[param0], %fd1;
	.param .align 16 .b8 retval0[16];
	call.uni (retval0), 
	__internal_trig_reduction_slowpathd, 
	(
	param0
	);
	ld.param.f64 	%fd27883, [retval0];
	ld.param.b32 	%r10792, [retval0+8];
	} // callseq 364
$L__BB0_1534:
	add.s32 	%r10793, %r10792, 1;
$L__BB0_1535:
	shl.b32 	%r6989, %r10793, 6;
	cvt.u64.u32 	%rd2456, %r6989;
	and.b64  	%rd2457, %rd2456, 64;
	mov.u64 	%rd2458, __cudart_sin_cos_coeffs;
	add.s64 	%rd2459, %rd2458, %rd2457;
	mul.rn.f64 	%fd14236, %fd27883, %fd27883;
	and.b32  	%r6990, %r10793, 1;
	setp.eq.b32 	%p2682, %r6990, 1;
	selp.f64 	%fd14237, 0dBDA8FF8320FD8164, 0d3DE5DB65F9785EBA, %p2682;
	ld.global.nc.v2.f64 	{%fd14238, %fd14239}, [%rd2459];
	fma.rn.f64 	%fd14240, %fd14237, %fd14236, %fd14238;
	fma.rn.f64 	%fd14241, %fd14240, %fd14236, %fd14239;
	ld.global.nc.v2.f64 	{%fd14242, %fd14243}, [%rd2459+16];
	fma.rn.f64 	%fd14244, %fd14241, %fd14236, %fd14242;
	fma.rn.f64 	%fd14245, %fd14244, %fd14236, %fd14243;
	ld.global.nc.v2.f64 	{%fd14246, %fd14247}, [%rd2459+32];
	fma.rn.f64 	%fd14248, %fd14245, %fd14236, %fd14246;
	fma.rn.f64 	%fd14249, %fd14248, %fd14236, %fd14247;
	fma.rn.f64 	%fd14250, %fd14249, %fd27883, %fd27883;
	fma.rn.f64 	%fd14251, %fd14249, %fd14236, 0d3FF0000000000000;
	selp.f64 	%fd14252, %fd14251, %fd14250, %p2682;
	and.b32  	%r6991, %r10793, 2;
	setp.eq.s32 	%p2683, %r6991, 0;
	mov.f64 	%fd14253, 0d0000000000000000;
	sub.f64 	%fd14254, %fd14253, %fd14252;
	selp.f64 	%fd1272, %fd14252, %fd14254, %p2683;
	mov.f64 	%fd27884, %fd28514;
	mov.u32 	%r10794, %r11450;
	@%p1 bra 	$L__BB0_1537;
	{ // callseq 365, 0
	.param .b64 param0;
	st.param.f64 	[param0], %fd1;
	.param .align 16 .b8 retval0[16];
	call.uni (retval0), 
	__internal_trig_reduction_slowpathd, 
	(
	param0
	);
	ld.param.f64 	%fd27884, [retval0];
	ld.param.b32 	%r10794, [retval0+8];
	} // callseq 365
$L__BB0_1537:
	shl.b32 	%r6993, %r10794, 6;
	cvt.u64.u32 	%rd2460, %r6993;
	and.b64  	%rd2461, %rd2460, 64;
	mov.u64 	%rd2462, __cudart_sin_cos_coeffs;
	add.s64 	%rd2463, %rd2462, %rd2461;
	mul.rn.f64 	%fd14256, %fd27884, %fd27884;
	and.b32  	%r6994, %r10794, 1;
	setp.eq.b32 	%p2684, %r6994, 1;
	selp.f64 	%fd14257, 0dBDA8FF8320FD8164, 0d3DE5DB65F9785EBA, %p2684;
	ld.global.nc.v2.f64 	{%fd14258, %fd14259}, [%rd2463];
	fma.rn.f64 	%fd14260, %fd14257, %fd14256, %fd14258;
	fma.rn.f64 	%fd14261, %fd14260, %fd14256, %fd14259;
	ld.global.nc.v2.f64 	{%fd14262, %fd14263}, [%rd2463+16];
	fma.rn.f64 	%fd14264, %fd14261, %fd14256, %fd14262;
	fma.rn.f64 	%fd14265, %fd14264, %fd14256, %fd14263;
	ld.global.nc.v2.f64 	{%fd14266, %fd14267}, [%rd2463+32];
	fma.rn.f64 	%fd14268, %fd14265, %fd14256, %fd14266;
	fma.rn.f64 	%fd14269, %fd14268, %fd14256, %fd14267;
	fma.rn.f64 	%fd14270, %fd14269, %fd27884, %fd27884;
	fma.rn.f64 	%fd14271, %fd14269, %fd14256, 0d3FF0000000000000;
	selp.f64 	%fd14272, %fd14271, %fd14270, %p2684;
	and.b32  	%r6995, %r10794, 2;
	setp.eq.s32 	%p2685, %r6995, 0;
	mov.f64 	%fd14273, 0d0000000000000000;
	sub.f64 	%fd14274, %fd14273, %fd14272;
	selp.f64 	%fd14275, %fd14272, %fd14274, %p2685;
	mul.f64 	%fd14276, %fd1255, %fd14275;
	fma.rn.f64 	%fd14277, %fd1262, %fd1272, %fd14276;
	add.f64 	%fd14278, %fd7, %fd14277;
	mul.f64 	%fd14279, %fd1255, %fd1272;
	mul.f64 	%fd14280, %fd1262, %fd14275;
	sub.f64 	%fd14281, %fd14279, %fd14280;
	add.f64 	%fd14282, %fd8, %fd14281;
	mov.f64 	%fd14283, 0d3FE0000000000000;
	copysign.f64 	%fd14284, %fd14278, %fd14283;
	add.rz.f64 	%fd14285, %fd14278, %fd14284;
	cvt.rzi.f64.f64 	%fd14286, %fd14285;
	cvt.rzi.s32.f64 	%r1724, %fd14286;
	copysign.f64 	%fd14287, %fd14282, %fd14283;
	add.rz.f64 	%fd14288, %fd14282, %fd14287;
	cvt.rzi.f64.f64 	%fd14289, %fd14288;
	cvt.rzi.s32.f64 	%r1725, %fd14289;
	setp.lt.s32 	%p2686, %r1724, 0;
	setp.ge.s32 	%p2687, %r1724, %r4273;
	or.pred  	%p2688, %p2686, %p2687;
	setp.lt.s32 	%p2689, %r1725, 0;
	setp.ge.s32 	%p2690, %r1725, %r4274;
	or.pred  	%p2691, %p2689, %p2690;
	or.pred  	%p2693, %p2688, %p2691;
	mov.b16 	%rs4650, 0;
	mov.u16 	%rs4651, %rs4650;
	mov.u16 	%rs4652, %rs4650;
	@%p2693 bra 	$L__BB0_1539;
	mul.lo.s32 	%r6996, %r1725, %r4275;
	cvt.u64.u32 	%rd2464, %r6996;
	shl.b32 	%r6997, %r1724, 2;
	cvt.u64.u32 	%rd2465, %r6997;
	add.s64 	%rd2466, %rd2464, %rd2465;
	add.s64 	%rd2467, %rd1, %rd2466;
	ld.global.u8 	%rs4651, [%rd2467];
	ld.global.u8 	%rs4650, [%rd2467+1];
	ld.global.u8 	%rs4652, [%rd2467+2];
$L__BB0_1539:
	setp.eq.f64 	%p2694, %fd2, 0d7FF0000000000000;
	st.local.u8 	[%rd93+5], %rs4652;
	and.b16  	%rs3155, %rs4652, 255;
	st.local.u8 	[%rd94+5], %rs4650;
	and.b16  	%rs3156, %rs4650, 255;
	st.local.u8 	[%rd95+5], %rs4651;
	and.b16  	%rs3157, %rs4651, 255;
	cvt.rn.f64.u16 	%fd14290, %rs3155;
	mul.f64 	%fd14291, %fd14290, 0d3FD322D0E5604189;
	cvt.rn.f64.u16 	%fd14292, %rs3156;
	fma.rn.f64 	%fd14293, %fd14292, 0d3FE2C8B439581062, %fd14291;
	cvt.rn.f64.u16 	%fd14294, %rs3157;
	fma.rn.f64 	%fd14295, %fd14294, 0d3FBD2F1A9FBE76C9, %fd14293;
	cvt.rzi.u32.f64 	%r6999, %fd14295;
	st.local.u8 	[%rd96+5], %r6999;
	add.s32 	%r7000, %r1692, %r4281;
	div.s32 	%r7001, %r7000, %r4277;
	max.s32 	%r1726, %r7001, 0;
	mov.b32 	%r10796, 1;
	mov.f64 	%fd27886, %fd28513;
	@%p2694 bra 	$L__BB0_1543;
	setp.ltu.f64 	%p2695, %fd2, 0d41E0000000000000;
	mov.f64 	%fd27886, %fd28512;
	mov.u32 	%r10795, %r11448;
	@%p2695 bra 	$L__BB0_1542;
	{ // callseq 366, 0
	.param .b64 param0;
	st.param.f64 	[param0], %fd1;
	.param .align 16 .b8 retval0[16];
	call.uni (retval0), 
	__internal_trig_reduction_slowpathd, 
	(
	param0
	);
	ld.param.f64 	%fd27886, [retval0];
	ld.param.b32 	%r10795, [retval0+8];
	} // callseq 366
$L__BB0_1542:
	add.s32 	%r10796, %r10795, 1;
$L__BB0_1543:
	shl.b32 	%r7003, %r10796, 6;
	cvt.u64.u32 	%rd2468, %r7003;
	and.b64  	%rd2469, %rd2468, 64;
	mov.u64 	%rd2470, __cudart_sin_cos_coeffs;
	add.s64 	%rd2471, %rd2470, %rd2469;
	mul.rn.f64 	%fd14297, %fd27886, %fd27886;
	and.b32  	%r7004, %r10796, 1;
	setp.eq.b32 	%p2696, %r7004, 1;
	selp.f64 	%fd14298, 0dBDA8FF8320FD8164, 0d3DE5DB65F9785EBA, %p2696;
	ld.global.nc.v2.f64 	{%fd14299, %fd14300}, [%rd2471];
	fma.rn.f64 	%fd14301, %fd14298, %fd14297, %fd14299;
	fma.rn.f64 	%fd14302, %fd14301, %fd14297, %fd14300;
	ld.global.nc.v2.f64 	{%fd14303, %fd14304}, [%rd2471+16];
	fma.rn.f64 	%fd14305, %fd14302, %fd14297, %fd14303;
	fma.rn.f64 	%fd14306, %fd14305, %fd14297, %fd14304;
	ld.global.nc.v2.f64 	{%fd14307, %fd14308}, [%rd2471+32];
	fma.rn.f64 	%fd14309, %fd14306, %fd14297, %fd14307;
	fma.rn.f64 	%fd14310, %fd14309, %fd14297, %fd14308;
	fma.rn.f64 	%fd14311, %fd14310, %fd27886, %fd27886;
	fma.rn.f64 	%fd14312, %fd14310, %fd14297, 0d3FF0000000000000;
	selp.f64 	%fd14313, %fd14312, %fd14311, %p2696;
	and.b32  	%r7005, %r10796, 2;
	setp.eq.s32 	%p2697, %r7005, 0;
	mov.f64 	%fd14314, 0d0000000000000000;
	sub.f64 	%fd14315, %fd14314, %fd14313;
	selp.f64 	%fd1278, %fd14313, %fd14315, %p2697;
	mov.f64 	%fd27887, %fd28514;
	mov.u32 	%r10797, %r11450;
	@%p1 bra 	$L__BB0_1545;
	{ // callseq 367, 0
	.param .b64 param0;
	st.param.f64 	[param0], %fd1;
	.param .align 16 .b8 retval0[16];
	call.uni (retval0), 
	__internal_trig_reduction_slowpathd, 
	(
	param0
	);
	ld.param.f64 	%fd27887, [retval0];
	ld.param.b32 	%r10797, [retval0+8];
	} // callseq 367
$L__BB0_1545:
	shl.b32 	%r7007, %r10797, 6;
	cvt.u64.u32 	%rd2472, %r7007;
	and.b64  	%rd2473, %rd2472, 64;
	mov.u64 	%rd2474, __cudart_sin_cos_coeffs;
	add.s64 	%rd2475, %rd2474, %rd2473;
	mul.rn.f64 	%fd14317, %fd27887, %fd27887;
	and.b32  	%r7008, %r10797, 1;
	setp.eq.b32 	%p2698, %r7008, 1;
	selp.f64 	%fd14318, 0dBDA8FF8320FD8164, 0d3DE5DB65F9785EBA, %p2698;
	ld.global.nc.v2.f64 	{%fd14319, %fd14320}, [%rd2475];
	fma.rn.f64 	%fd14321, %fd14318, %fd14317, %fd14319;
	fma.rn.f64 	%fd14322, %fd14321, %fd14317, %fd14320;
	ld.global.nc.v2.f64 	{%fd14323, %fd14324}, [%rd2475+16];
	fma.rn.f64 	%fd14325, %fd14322, %fd14317, %fd14323;
	fma.rn.f64 	%fd14326, %fd14325, %fd14317, %fd14324;
	ld.global.nc.v2.f64 	{%fd14327, %fd14328}, [%rd2475+32];
	fma.rn.f64 	%fd14329, %fd14326, %fd14317, %fd14327;
	fma.rn.f64 	%fd14330, %fd14329, %fd14317, %fd14328;
	fma.rn.f64 	%fd14331, %fd14330, %fd27887, %fd27887;
	fma.rn.f64 	%fd14332, %fd14330, %fd14317, 0d3FF0000000000000;
	selp.f64 	%fd14333, %fd14332, %fd14331, %p2698;
	and.b32  	%r7009, %r10797, 2;
	setp.eq.s32 	%p2699, %r7009, 0;
	mov.f64 	%fd14334, 0d0000000000000000;
	sub.f64 	%fd14335, %fd14334, %fd14333;
	selp.f64 	%fd14336, %fd14333, %fd14335, %p2699;
	min.s32 	%r7010, %r1726, %r9;
	cvt.rn.f64.s32 	%fd14337, %r7010;
	sub.f64 	%fd1281, %fd14337, %fd6;
	mul.f64 	%fd14338, %fd1281, %fd14336;
	fma.rn.f64 	%fd14339, %fd1240, %fd1278, %fd14338;
	add.f64 	%fd14340, %fd7, %fd14339;
	mul.f64 	%fd14341, %fd1281, %fd1278;
	mul.f64 	%fd14342, %fd1240, %fd14336;
	sub.f64 	%fd14343, %fd14341, %fd14342;
	add.f64 	%fd14344, %fd8, %fd14343;
	mov.f64 	%fd14345, 0d3FE0000000000000;
	copysign.f64 	%fd14346, %fd14340, %fd14345;
	add.rz.f64 	%fd14347, %fd14340, %fd14346;
	cvt.rzi.f64.f64 	%fd14348, %fd14347;
	cvt.rzi.s32.f64 	%r1733, %fd14348;
	copysign.f64 	%fd14349, %fd14344, %fd14345;
	add.rz.f64 	%fd14350, %fd14344, %fd14349;
	cvt.rzi.f64.f64 	%fd14351, %fd14350;
	cvt.rzi.s32.f64 	%r1734, %fd14351;
	setp.lt.s32 	%p2700, %r1733, 0;
	setp.ge.s32 	%p2701, %r1733, %r4273;
	or.pred  	%p2702, %p2700, %p2701;
	setp.lt.s32 	%p2703, %r1734, 0;
	setp.ge.s32 	%p2704, %r1734, %r4274;
	or.pred  	%p2705, %p2703, %p2704;
	or.pred  	%p2707, %p2702, %p2705;
	mov.b16 	%rs4653, 0;
	mov.u16 	%rs4654, %rs4653;
	mov.u16 	%rs4655, %rs4653;
	@%p2707 bra 	$L__BB0_1547;
	mul.lo.s32 	%r7011, %r1734, %r4275;
	cvt.u64.u32 	%rd2476, %r7011;
	shl.b32 	%r7012, %r1733, 2;
	cvt.u64.u32 	%rd2477, %r7012;
	add.s64 	%rd2478, %rd2476, %rd2477;
	add.s64 	%rd2479, %rd1, %rd2478;
	ld.global.u8 	%rs4654, [%rd2479];
	ld.global.u8 	%rs4653, [%rd2479+1];
	ld.global.u8 	%rs4655, [%rd2479+2];
$L__BB0_1547:
	st.local.u8 	[%rd93+6], %rs4655;
	and.b16  	%rs3159, %rs4655, 255;
	st.local.u8 	[%rd94+6], %rs4653;
	and.b16  	%rs3160, %rs4653, 255;
	st.local.u8 	[%rd95+6], %rs4654;
	and.b16  	%rs3161, %rs4654, 255;
	cvt.rn.f64.u16 	%fd14352, %rs3159;
	mul.f64 	%fd14353, %fd14352, 0d3FD322D0E5604189;
	cvt.rn.f64.u16 	%fd14354, %rs3160;
	fma.rn.f64 	%fd14355, %fd14354, 0d3FE2C8B439581062, %fd14353;
	cvt.rn.f64.u16 	%fd14356, %rs3161;
	fma.rn.f64 	%fd14357, %fd14356, 0d3FBD2F1A9FBE76C9, %fd14355;
	cvt.rzi.u32.f64 	%r7014, %fd14357;
	st.local.u8 	[%rd96+6], %r7014;
	mov.b32 	%r10799, 1;
	mov.f64 	%fd27889, %fd28513;
	@%p2694 bra 	$L__BB0_1551;
	setp.ltu.f64 	%p2709, %fd2, 0d41E0000000000000;
	mov.f64 	%fd27889, %fd28512;
	mov.u32 	%r10798, %r11448;
	@%p2709 bra 	$L__BB0_1550;
	{ // callseq 368, 0
	.param .b64 param0;
	st.param.f64 	[param0], %fd1;
	.param .align 16 .b8 retval0[16];
	call.uni (retval0), 
	__internal_trig_reduction_slowpathd, 
	(
	param0
	);
	ld.param.f64 	%fd27889, [retval0];
	ld.param.b32 	%r10798, [retval0+8];
	} // callseq 368
$L__BB0_1550:
	add.s32 	%r10799, %r10798, 1;
$L__BB0_1551:
	shl.b32 	%r7016, %r10799, 6;
	cvt.u64.u32 	%rd2480, %r7016;
	and.b64  	%rd2481, %rd2480, 64;
	mov.u64 	%rd2482, __cudart_sin_cos_coeffs;
	add.s64 	%rd2483, %rd2482, %rd2481;
	mul.rn.f64 	%fd14359, %fd27889, %fd27889;
	and.b32  	%r7017, %r10799, 1;
	setp.eq.b32 	%p2710, %r7017, 1;
	selp.f64 	%fd14360, 0dBDA8FF8320FD8164, 0d3DE5DB65F9785EBA, %p2710;
	ld.global.nc.v2.f64 	{%fd14361, %fd14362}, [%rd2483];
	fma.rn.f64 	%fd14363, %fd14360, %fd14359, %fd14361;
	fma.rn.f64 	%fd14364, %fd14363, %fd14359, %fd14362;
	ld.global.nc.v2.f64 	{%fd14365, %fd14366}, [%rd2483+16];
	fma.rn.f64 	%fd14367, %fd14364, %fd14359, %fd14365;
	fma.rn.f64 	%fd14368, %fd14367, %fd14359, %fd14366;
	ld.global.nc.v2.f64 	{%fd14369, %fd14370}, [%rd2483+32];
	fma.rn.f64 	%fd14371, %fd14368, %fd14359, %fd14369;
	fma.rn.f64 	%fd14372, %fd14371, %fd14359, %fd14370;
	fma.rn.f64 	%fd14373, %fd14372, %fd27889, %fd27889;
	fma.rn.f64 	%fd14374, %fd14372, %fd14359, 0d3FF0000000000000;
	selp.f64 	%fd14375, %fd14374, %fd14373, %p2710;
	and.b32  	%r7018, %r10799, 2;
	setp.eq.s32 	%p2711, %r7018, 0;
	mov.f64 	%fd14376, 0d0000000000000000;
	sub.f64 	%fd14377, %fd14376, %fd14375;
	selp.f64 	%fd1285, %fd14375, %fd14377, %p2711;
	mov.f64 	%fd27890, %fd28514;
	mov.u32 	%r10800, %r11450;
	@%p1 bra 	$L__BB0_1553;
	{ // callseq 369, 0
	.param .b64 param0;
	st.param.f64 	[param0], %fd1;
	.param .align 16 .b8 retval0[16];
	call.uni (retval0), 
	__internal_trig_reduction_slowpathd, 
	(
	param0
	);
	ld.param.f64 	%fd27890, [retval0];
	ld.param.b32 	%r10800, [retval0+8];
	} // callseq 369
$L__BB0_1553:
	shl.b32 	%r7020, %r10800, 6;
	cvt.u64.u32 	%rd2484, %r7020;
	and.b64  	%rd2485, %rd2484, 64;
	mov.u64 	%rd2486, __cudart_sin_cos_coeffs;
	add.s64 	%rd2487, %rd2486, %rd2485;
	mul.rn.f64 	%fd14379, %fd27890, %fd27890;
	and.b32  	%r7021, %r10800, 1;
	setp.eq.b32 	%p2712, %r7021, 1;
	selp.f64 	%fd14380, 0dBDA8FF8320FD8164, 0d3DE5DB65F9785EBA, %p2712;
	ld.global.nc.v2.f64 	{%fd14381, %fd14382}, [%rd2487];
	fma.rn.f64 	%fd14383, %fd14380, %fd14379, %fd14381;
	fma.rn.f64 	%fd14384, %fd14383, %fd14379, %fd14382;
	ld.global.nc.v2.f64 	{%fd14385, %fd14386}, [%rd2487+16];
	fma.rn.f64 	%fd14387, %fd14384, %fd14379, %fd14385;
	fma.rn.f64 	%fd14388, %fd14387, %fd14379, %fd14386;
	ld.global.nc.v2.f64 	{%fd14389, %fd14390}, [%rd2487+32];
	fma.rn.f64 	%fd14391, %fd14388, %fd14379, %fd14389;
	fma.rn.f64 	%fd14392, %fd14391, %fd14379, %fd14390;
	fma.rn.f64 	%fd14393, %fd14392, %fd27890, %fd27890;
	fma.rn.f64 	%fd14394, %fd14392, %fd14379, 0d3FF0000000000000;
	selp.f64 	%fd14395, %fd14394, %fd14393, %p2712;
	and.b32  	%r7022, %r10800, 2;
	setp.eq.s32 	%p2713, %r7022, 0;
	mov.f64 	%fd14396, 0d0000000000000000;
	sub.f64 	%fd14397, %fd14396, %fd14395;
	selp.f64 	%fd14398, %fd14395, %fd14397, %p2713;
	mul.f64 	%fd14399, %fd1281, %fd14398;
	fma.rn.f64 	%fd14400, %fd1262, %fd1285, %fd14399;
	add.f64 	%fd14401, %fd7, %fd14400;
	mul.f64 	%fd14402, %fd1281, %fd1285;
	mul.f64 	%fd14403, %fd1262, %fd14398;
	sub.f64 	%fd14404, %fd14402, %fd14403;
	add.f64 	%fd14405, %fd8, %fd14404;
	mov.f64 	%fd14406, 0d3FE0000000000000;
	copysign.f64 	%fd14407, %fd14401, %fd14406;
	add.rz.f64 	%fd14408, %fd14401, %fd14407;
	cvt.rzi.f64.f64 	%fd14409, %fd14408;
	cvt.rzi.s32.f64 	%r1741, %fd14409;
	copysign.f64 	%fd14410, %fd14405, %fd14406;
	add.rz.f64 	%fd14411, %fd14405, %fd14410;
	cvt.rzi.f64.f64 	%fd14412, %fd14411;
	cvt.rzi.s32.f64 	%r1742, %fd14412;
	setp.lt.s32 	%p2714, %r1741, 0;
	setp.ge.s32 	%p2715, %r1741, %r4273;
	or.pred  	%p2716, %p2714, %p2715;
	setp.lt.s32 	%p2717, %r1742, 0;
	setp.ge.s32 	%p2718, %r1742, %r4274;
	or.pred  	%p2719, %p2717, %p2718;
	or.pred  	%p2721, %p2716, %p2719;
	mov.b16 	%rs4656, 0;
	mov.u16 	%rs4657, %rs4656;
	mov.u16 	%rs4658, %rs4656;
	@%p2721 bra 	$L__BB0_1555;
	mul.lo.s32 	%r7023, %r1742, %r4275;
	cvt.u64.u32 	%rd2488, %r7023;
	shl.b32 	%r7024, %r1741, 2;
	cvt.u64.u32 	%rd2489, %r7024;
	add.s64 	%rd2490, %rd2488, %rd2489;
	add.s64 	%rd2491, %rd1, %rd2490;
	ld.global.u8 	%rs4657, [%rd2491];
	ld.global.u8 	%rs4656, [%rd2491+1];
	ld.global.u8 	%rs4658, [%rd2491+2];
$L__BB0_1555:
	st.local.u8 	[%rd93+7], %rs4658;
	and.b16  	%rs3163, %rs4658, 255;
	st.local.u8 	[%rd94+7], %rs4656;
	and.b16  	%rs3164, %rs4656, 255;
	st.local.u8 	[%rd95+7], %rs4657;
	and.b16  	%rs3165, %rs4657, 255;
	cvt.rn.f64.u16 	%fd14413, %rs3163;
	mul.f64 	%fd14414, %fd14413, 0d3FD322D0E5604189;
	cvt.rn.f64.u16 	%fd14415, %rs3164;
	fma.rn.f64 	%fd14416, %fd14415, 0d3FE2C8B439581062, %fd14414;
	cvt.rn.f64.u16 	%fd14417, %rs3165;
	fma.rn.f64 	%fd14418, %fd14417, 0d3FBD2F1A9FBE76C9, %fd14416;
	cvt.rzi.u32.f64 	%r7025, %fd14418;
	st.local.u8 	[%rd96+7], %r7025;
	add.s32 	%r10401, %r10401, 8;
$L__BB0_1556:
	setp.ge.s32 	%p2722, %r1599, %r4282;
	add.s32 	%r7026, %r142, 1;
	setp.lt.s32 	%p2723, %r7026, 0;
	setp.ge.s32 	%p2724, %r7026, %r4278;
	or.pred  	%p2725, %p2724, %p2722;
	or.pred  	%p2726, %p2725, %p2723;
	@%p2726 bra 	$L__BB0_1622;
	setp.eq.f64 	%p2727, %fd2, 0d7FF0000000000000;
	mad.lo.s32 	%r7028, %r4280, %r142, %r4280;
	shl.b32 	%r1745, %r7028, 1;
	mul.lo.s32 	%r1746, %r1600, %r4281;
	mov.b32 	%r10803, 1;
	mov.f64 	%fd27892, %fd28513;
	@%p2727 bra 	$L__BB0_1561;
	setp.ltu.f64 	%p2728, %fd2, 0d41E0000000000000;
	mov.f64 	%fd27892, %fd28512;
	mov.u32 	%r10802, %r11448;
	@%p2728 bra 	$L__BB0_1560;
	{ // callseq 370, 0
	.param .b64 param0;
	st.param.f64 	[param0], %fd1;
	.param .align 16 .b8 retval0[16];
	call.uni (retval0), 
	__internal_trig_reduction_slowpathd, 
	(
	param0
	);
	ld.param.f64 	%fd27892, [retval0];
	ld.param.b32 	%r10802, [retval0+8];
	} // callseq 370
$L__BB0_1560:
	add.s32 	%r10803, %r10802, 1;
$L__BB0_1561:
	shl.b32 	%r7030, %r10803, 6;
	cvt.u64.u32 	%rd2492, %r7030;
	and.b64  	%rd2493, %rd2492, 64;
	mov.u64 	%rd2494, __cudart_sin_cos_coeffs;
	add.s64 	%rd2495, %rd2494, %rd2493;
	mul.rn.f64 	%fd14420, %fd27892, %fd27892;
	and.b32  	%r7031, %r10803, 1;
	setp.eq.b32 	%p2729, %r7031, 1;
	selp.f64 	%fd14421, 0dBDA8FF8320FD8164, 0d3DE5DB65F9785EBA, %p2729;
	ld.global.nc.v2.f64 	{%fd14422, %fd14423}, [%rd2495];
	fma.rn.f64 	%fd14424, %fd14421, %fd14420, %fd14422;
	fma.rn.f64 	%fd14425, %fd14424, %fd14420, %fd14423;
	ld.global.nc.v2.f64 	{%fd14426, %fd14427}, [%rd2495+16];
	fma.rn.f64 	%fd14428, %fd14425, %fd14420, %fd14426;
	fma.rn.f64 	%fd14429, %fd14428, %fd14420, %fd14427;
	ld.global.nc.v2.f64 	{%fd14430, %fd14431}, [%rd2495+32];
	fma.rn.f64 	%fd14432, %fd14429, %fd14420, %fd14430;
	fma.rn.f64 	%fd14433, %fd14432, %fd14420, %fd14431;
	fma.rn.f64 	%fd14434, %fd14433, %fd27892, %fd27892;
	fma.rn.f64 	%fd14435, %fd14433, %fd14420, 0d3FF0000000000000;
	selp.f64 	%fd14436, %fd14435, %fd14434, %p2729;
	and.b32  	%r7032, %r10803, 2;
	setp.eq.s32 	%p2730, %r7032, 0;
	mov.f64 	%fd14437, 0d0000000000000000;
	sub.f64 	%fd14438, %fd14437, %fd14436;
	selp.f64 	%fd1291, %fd14436, %fd14438, %p2730;
	mov.f64 	%fd27893, %fd28514;
	mov.u32 	%r10804, %r11450;
	@%p1 bra 	$L__BB0_1563;
	{ // callseq 371, 0
	.param .b64 param0;
	st.param.f64 	[param0], %fd1;
	.param .align 16 .b8 retval0[16];
	call.uni (retval0), 
	__internal_trig_reduction_slowpathd, 
	(
	param0
	);
	ld.param.f64 	%fd27893, [retval0];
	ld.param.b32 	%r10804, [retval0+8];
	} // callseq 371
$L__BB0_1563:
	shl.b32 	%r7034, %r10804, 6;
	cvt.u64.u32 	%rd2496, %r7034;
	and.b64  	%rd2497, %rd2496, 64;
	mov.u64 	%rd2498, __cudart_sin_cos_coeffs;
	add.s64 	%rd2499, %rd2498, %rd2497;
	mul.rn.f64 	%fd14440, %fd27893, %fd27893;
	and.b32  	%r7035, %r10804, 1;
	setp.eq.b32 	%p2731, %r7035, 1;
	selp.f64 	%fd14441, 0dBDA8FF8320FD8164, 0d3DE5DB65F9785EBA, %p2731;
	ld.global.nc.v2.f64 	{%fd14442, %fd14443}, [%rd2499];
	fma.rn.f64 	%fd14444, %fd14441, %fd14440, %fd14442;
	fma.rn.f64 	%fd14445, %fd14444, %fd14440, %fd14443;
	ld.global.nc.v2.f64 	{%fd14446, %fd14447}, [%rd2499+16];
	fma.rn.f64 	%fd14448, %fd14445, %fd14440, %fd14446;
	fma.rn.f64 	%fd14449, %fd14448, %fd14440, %fd14447;
	ld.global.nc.v2.f64 	{%fd14450, %fd14451}, [%rd2499+32];
	fma.rn.f64 	%fd14452, %fd14449, %fd14440, %fd14450;
	fma.rn.f64 	%fd14453, %fd14452, %fd14440, %fd14451;
	fma.rn.f64 	%fd14454, %fd14453, %fd27893, %fd27893;
	fma.rn.f64 	%fd14455, %fd14453, %fd14440, 0d3FF0000000000000;
	selp.f64 	%fd14456, %fd14455, %fd14454, %p2731;
	and.b32  	%r7036, %r10804, 2;
	setp.eq.s32 	%p2732, %r7036, 0;
	mov.f64 	%fd14457, 0d0000000000000000;
	sub.f64 	%fd14458, %fd14457, %fd14456;
	selp.f64 	%fd14459, %fd14456, %fd14458, %p2732;
	div.s32 	%r7037, %r1745, %r4276;
	max.s32 	%r7038, %r7037, 0;
	min.s32 	%r7039, %r7038, %r8;
	cvt.rn.f64.s32 	%fd14460, %r7039;
	sub.f64 	%fd1294, %fd14460, %fd5;
	div.s32 	%r7040, %r1746, %r4277;
	max.s32 	%r7041, %r7040, 0;
	min.s32 	%r7042, %r7041, %r9;
	cvt.rn.f64.s32 	%fd14461, %r7042;
	sub.f64 	%fd1295, %fd14461, %fd6;
	mul.f64 	%fd14462, %fd1295, %fd14459;
	fma.rn.f64 	%fd14463, %fd1294, %fd1291, %fd14462;
	add.f64 	%fd14464, %fd7, %fd14463;
	mul.f64 	%fd14465, %fd1295, %fd1291;
	mul.f64 	%fd14466, %fd1294, %fd14459;
	sub.f64 	%fd14467, %fd14465, %fd14466;
	add.f64 	%fd14468, %fd8, %fd14467;
	mov.f64 	%fd14469, 0d3FE0000000000000;
	copysign.f64 	%fd14470, %fd14464, %fd14469;
	add.rz.f64 	%fd14471, %fd14464, %fd14470;
	cvt.rzi.f64.f64 	%fd14472, %fd14471;
	cvt.rzi.s32.f64 	%r1753, %fd14472;
	copysign.f64 	%fd14473, %fd14468, %fd14469;
	add.rz.f64 	%fd14474, %fd14468, %fd14473;
	cvt.rzi.f64.f64 	%fd14475, %fd14474;
	cvt.rzi.s32.f64 	%r1754, %fd14475;
	setp.lt.s32 	%p2733, %r1753, 0;
	setp.ge.s32 	%p2734, %r1753, %r4273;
	or.pred  	%p2735, %p2733, %p2734;
	setp.lt.s32 	%p2736, %r1754, 0;
	setp.ge.s32 	%p2737, %r1754, %r4274;
	or.pred  	%p2738, %p2736, %p2737;
	or.pred  	%p2740, %p2735, %p2738;
	mov.b16 	%rs4659, 0;
	mov.u16 	%rs4660, %rs4659;
	mov.u16 	%rs4661, %rs4659;
	@%p2740 bra 	$L__BB0_1565;
	mul.lo.s32 	%r7043, %r1754, %r4275;
	cvt.u64.u32 	%rd2500, %r7043;
	shl.b32 	%r7044, %r1753, 2;
	cvt.u64.u32 	%rd2501, %r7044;
	add.s64 	%rd2502, %rd2500, %rd2501;
	add.s64 	%rd2503, %rd1, %rd2502;
	ld.global.u8 	%rs4660, [%rd2503];
	ld.global.u8 	%rs4659, [%rd2503+1];
	ld.global.u8 	%rs4661, [%rd2503+2];
$L__BB0_1565:
	cvt.u64.u32 	%rd2504, %r10401;
	add.s64 	%rd97, %rd2, %rd2504;
	st.local.u8 	[%rd97], %rs4661;
	and.b16  	%rs3167, %rs4661, 255;
	add.s64 	%rd98, %rd3, %rd2504;
	st.local.u8 	[%rd98], %rs4659;
	and.b16  	%rs3168, %rs4659, 255;
	add.s64 	%rd99, %rd4, %rd2504;
	st.local.u8 	[%rd99], %rs4660;
	and.b16  	%rs3169, %rs4660, 255;
	cvt.rn.f64.u16 	%fd14476, %rs3167;
	mul.f64 	%fd14477, %fd14476, 0d3FD322D0E5604189;
	cvt.rn.f64.u16 	%fd14478, %rs3168;
	fma.rn.f64 	%fd14479, %fd14478, 0d3FE2C8B439581062, %fd14477;
	cvt.rn.f64.u16 	%fd14480, %rs3169;
	fma.rn.f64 	%fd14481, %fd14480, 0d3FBD2F1A9FBE76C9, %fd14479;
	cvt.rzi.u32.f64 	%r7046, %fd14481;
	add.s64 	%rd100, %rd5, %rd2504;
	st.local.u8 	[%rd100], %r7046;
	add.s32 	%r1755, %r1746, %r4281;
	mov.b32 	%r10806, 1;
	mov.f64 	%fd27895, %fd28513;
	@%p2727 bra 	$L__BB0_1569;
	setp.ltu.f64 	%p2742, %fd2, 0d41E0000000000000;
	mov.f64 	%fd27895, %fd28512;
	mov.u32 	%r10805, %r11448;
	@%p2742 bra 	$L__BB0_1568;
	{ // callseq 372, 0
	.param .b64 param0;
	st.param.f64 	[param0], %fd1;
	.param .align 16 .b8 retval0[16];
	call.uni (retval0), 
	__internal_trig_reduction_slowpathd, 
	(
	param0
	);
	ld.param.f64 	%fd27895, [retval0];
	ld.param.b32 	%r10805, [retval0+8];
	} // callseq 372
$L__BB0_1568:
	add.s32 	%r10806, %r10805, 1;
$L__BB0_1569:
	shl.b32 	%r7048, %r10806, 6;
	cvt.u64.u32 	%rd2505, %r7048;
	and.b64  	%rd2506, %rd2505, 64;
	mov.u64 	%rd2507, __cudart_sin_cos_coeffs;
	add.s64 	%rd2508, %rd2507, %rd2506;
	mul.rn.f64 	%fd14483, %fd27895, %fd27895;
	and.b32  	%r7049, %r10806, 1;
	setp.eq.b32 	%p2743, %r7049, 1;
	selp.f64 	%fd14484, 0dBDA8FF8320FD8164, 0d3DE5DB65F9785EBA, %p2743;
	ld.global.nc.v2.f64 	{%fd14485, %fd14486}, [%rd2508];
	fma.rn.f64 	%fd14487, %fd14484, %fd14483, %fd14485;
	fma.rn.f64 	%fd14488, %fd14487, %fd14483, %fd14486;
	ld.global.nc.v2.f64 	{%fd14489, %fd14490}, [%rd2508+16];
	fma.rn.f64 	%fd14491, %fd14488, %fd14483, %fd14489;
	fma.rn.f64 	%fd14492, %fd14491, %fd14483, %fd14490;
	ld.global.nc.v2.f64 	{%fd14493, %fd14494}, [%rd2508+32];
	fma.rn.f64 	%fd14495, %fd14492, %fd14483, %fd14493;
	fma.rn.f64 	%fd14496, %fd14495, %fd14483, %fd14494;
	fma.rn.f64 	%fd14497, %fd14496, %fd27895, %fd27895;
	fma.rn.f64 	%fd14498, %fd14496, %fd14483, 0d3FF0000000000000;
	selp.f64 	%fd14499, %fd14498, %fd14497, %p2743;
	and.b32  	%r7050, %r10806, 2;
	setp.eq.s32 	%p2744, %r7050, 0;
	mov.f64 	%fd14500, 0d0000000000000000;
	sub.f64 	%fd14501, %fd14500, %fd14499;
	selp.f64 	%fd1299, %fd14499, %fd14501, %p2744;
	mov.f64 	%fd27896, %fd28514;
	mov.u32 	%r10807, %r11450;
	@%p1 bra 	$L__BB0_1571;
	{ // callseq 373, 0
	.param .b64 param0;
	st.param.f64 	[param0], %fd1;
	.param .align 16 .b8 retval0[16];
	call.uni (retval0), 
	__internal_trig_reduction_slowpathd, 
	(
	param0
	);
	ld.param.f64 	%fd27896, [retval0];
	ld.param.b32 	%r10807, [retval0+8];
	} // callseq 373
$L__BB0_1571:
	shl.b32 	%r7052, %r10807, 6;
	cvt.u64.u32 	%rd2509, %r7052;
	and.b64  	%rd2510, %rd2509, 64;
	mov.u64 	%rd2511, __cudart_sin_cos_coeffs;
	add.s64 	%rd2512, %rd2511, %rd2510;
	mul.rn.f64 	%fd14503, %fd27896, %fd27896;
	and.b32  	%r7053, %r10807, 1;
	setp.eq.b32 	%p2745, %r7053, 1;
	selp.f64 	%fd14504, 0dBDA8FF8320FD8164, 0d3DE5DB65F9785EBA, %p2745;
	ld.global.nc.v2.f64 	{%fd14505, %fd14506}, [%rd2512];
	fma.rn.f64 	%fd14507, %fd14504, %fd14503, %fd14505;
	fma.rn.f64 	%fd14508, %fd14507, %fd14503, %fd14506;
	ld.global.nc.v2.f64 	{%fd14509, %fd14510}, [%rd2512+16];
	fma.rn.f64 	%fd14511, %fd14508, %fd14503, %fd14509;
	fma.rn.f64 	%fd14512, %fd14511, %fd14503, %fd14510;
	ld.global.nc.v2.f64 	{%fd14513, %fd14514}, [%rd2512+32];
	fma.rn.f64 	%fd14515, %fd14512, %fd14503, %fd14513;
	fma.rn.f64 	%fd14516, %fd14515, %fd14503, %fd14514;
	fma.rn.f64 	%fd14517, %fd14516, %fd27896, %fd27896;
	fma.rn.f64 	%fd14518, %fd14516, %fd14503, 0d3FF0000000000000;
	selp.f64 	%fd14519, %fd14518, %fd14517, %p2745;
	and.b32  	%r7054, %r10807, 2;
	setp.eq.s32 	%p2746, %r7054, 0;
	mov.f64 	%fd14520, 0d0000000000000000;
	sub.f64 	%fd14521, %fd14520, %fd14519;
	selp.f64 	%fd14522, %fd14519, %fd14521, %p2746;
	div.s32 	%r7055, %r1755, %r4277;
	max.s32 	%r7056, %r7055, 0;
	min.s32 	%r7057, %r7056, %r9;
	cvt.rn.f64.s32 	%fd14523, %r7057;
	sub.f64 	%fd1302, %fd14523, %fd6;
	mul.f64 	%fd14524, %fd1302, %fd14522;
	fma.rn.f64 	%fd14525, %fd1294, %fd1299, %fd14524;
	add.f64 	%fd14526, %fd7, %fd14525;
	mul.f64 	%fd14527, %fd1302, %fd1299;
	mul.f64 	%fd14528, %fd1294, %fd14522;
	sub.f64 	%fd14529, %fd14527, %fd14528;
	add.f64 	%fd14530, %fd8, %fd14529;
	mov.f64 	%fd14531, 0d3FE0000000000000;
	copysign.f64 	%fd14532, %fd14526, %fd14531;
	add.rz.f64 	%fd14533, %fd14526, %fd14532;
	cvt.rzi.f64.f64 	%fd14534, %fd14533;
	cvt.rzi.s32.f64 	%r1762, %fd14534;
	copysign.f64 	%fd14535, %fd14530, %fd14531;
	add.rz.f64 	%fd14536, %fd14530, %fd14535;
	cvt.rzi.f64.f64 	%fd14537, %fd14536;
	cvt.rzi.s32.f64 	%r1763, %fd14537;
	setp.lt.s32 	%p2747, %r1762, 0;
	setp.ge.s32 	%p2748, %r1762, %r4273;
	or.pred  	%p2749, %p2747, %p2748;
	setp.lt.s32 	%p2750, %r1763, 0;
	setp.ge.s32 	%p2751, %r1763, %r4274;
	or.pred  	%p2752, %p2750, %p2751;
	or.pred  	%p2754, %p2749, %p2752;
	mov.b16 	%rs4662, 0;
	mov.u16 	%rs4663, %rs4662;
	mov.u16 	%rs4664, %rs4662;
	@%p2754 bra 	$L__BB0_1573;
	mul.lo.s32 	%r7058, %r1763, %r4275;
	cvt.u64.u32 	%rd2513, %r7058;
	shl.b32 	%r7059, %r1762, 2;
	cvt.u64.u32 	%rd2514, %r7059;
	add.s64 	%rd2515, %rd2513, %rd2514;
	add.s64 	%rd2516, %rd1, %rd2515;
	ld.global.u8 	%rs4663, [%rd2516];
	ld.global.u8 	%rs4662, [%rd2516+1];
	ld.global.u8 	%rs4664, [%rd2516+2];
$L__BB0_1573:
	setp.eq.f64 	%p2755, %fd2, 0d7FF0000000000000;
	st.local.u8 	[%rd97+1], %rs4664;
	and.b16  	%rs3171, %rs4664, 255;
	st.local.u8 	[%rd98+1], %rs4662;
	and.b16  	%rs3172, %rs4662, 255;
	st.local.u8 	[%rd99+1], %rs4663;
	and.b16  	%rs3173, %rs4663, 255;
	cvt.rn.f64.u16 	%fd14538, %rs3171;
	mul.f64 	%fd14539, %fd14538, 0d3FD322D0E5604189;
	cvt.rn.f64.u16 	%fd14540, %rs3172;
	fma.rn.f64 	%fd14541, %fd14540, 0d3FE2C8B439581062, %fd14539;
	cvt.rn.f64.u16 	%fd14542, %rs3173;
	fma.rn.f64 	%fd14543, %fd14542, 0d3FBD2F1A9FBE76C9, %fd14541;
	cvt.rzi.u32.f64 	%r7061, %fd14543;
	st.local.u8 	[%rd100+1], %r7061;
	add.s32 	%r1764, %r1755, %r4281;
	mov.b32 	%r10809, 1;
	mov.f64 	%fd27898, %fd28513;
	@%p2755 bra 	$L__BB0_1577;
	setp.ltu.f64 	%p2756, %fd2, 0d41E0000000000000;
	mov.f64 	%fd27898, %fd28512;
	mov.u32 	%r10808, %r11448;
	@%p2756 bra 	$L__BB0_1576;
	{ // callseq 374, 0
	.param .b64 param0;
	st.param.f64 	[param0], %fd1;
	.param .align 16 .b8 retval0[16];
	call.uni (retval0), 
	__internal_trig_reduction_slowpathd, 
	(
	param0
	);
	ld.param.f64 	%fd27898, [retval0];
	ld.param.b32 	%r10808, [retval0+8];
	} // callseq 374
$L__BB0_1576:
	add.s32 	%r10809, %r10808, 1;
$L__BB0_1577:
	shl.b32 	%r7063, %r10809, 6;
	cvt.u64.u32 	%rd2517, %r7063;
	and.b64  	%rd2518, %rd2517, 64;
	mov.u64 	%rd2519, __cudart_sin_cos_coeffs;
	add.s64 	%rd2520, %rd2519, %rd2518;
	mul.rn.f64 	%fd14545, %fd27898, %fd27898;
	and.b32  	%r7064, %r10809, 1;
	setp.eq.b32 	%p2757, %r7064, 1;
	selp.f64 	%fd14546, 0dBDA8FF8320FD8164, 0d3DE5DB65F9785EBA, %p2757;
	ld.global.nc.v2.f64 	{%fd14547, %fd14548}, [%rd2520];
	fma.rn.f64 	%fd14549, %fd14546, %fd14545, %fd14547;
	fma.rn.f64 	%fd14550, %fd14549, %fd14545, %fd14548;
	ld.global.nc.v2.f64 	{%fd14551, %fd14552}, [%rd2520+16];
	fma.rn.f64 	%fd14553, %fd14550, %fd14545, %fd14551;
	fma.rn.f64 	%fd14554, %fd14553, %fd14545, %fd14552;
	ld.global.nc.v2.f64 	{%fd14555, %fd14556}, [%rd2520+32];
	fma.rn.f64 	%fd14557, %fd14554, %fd14545, %fd14555;
	fma.rn.f64 	%fd14558, %fd14557, %fd14545, %fd14556;
	fma.rn.f64 	%fd14559, %fd14558, %fd27898, %fd27898;
	fma.rn.f64 	%fd14560, %fd14558, %fd14545, 0d3FF0000000000000;
	selp.f64 	%fd14561, %fd14560, %fd14559, %p2757;
	and.b32  	%r7065, %r10809, 2;
	setp.eq.s32 	%p2758, %r7065, 0;
	mov.f64 	%fd14562, 0d0000000000000000;
	sub.f64 	%fd14563, %fd14562, %fd14561;
	selp.f64 	%fd1306, %fd14561, %fd14563, %p2758;
	mov.f64 	%fd27899, %fd28514;
	mov.u32 	%r10810, %r11450;
	@%p1 bra 	$L__BB0_1579;
	{ // callseq 375, 0
	.param .b64 param0;
	st.param.f64 	[param0], %fd1;
	.param .align 16 .b8 retval0[16];
	call.uni (retval0), 
	__internal_trig_reduction_slowpathd, 
	(
	param0
	);
	ld.param.f64 	%fd27899, [retval0];
	ld.param.b32 	%r10810, [retval0+8];
	} // callseq 375
$L__BB0_1579:
	shl.b32 	%r7067, %r10810, 6;
	cvt.u64.u32 	%rd2521, %r7067;
	and.b64  	%rd2522, %rd2521, 64;
	mov.u64 	%rd2523, __cudart_sin_cos_coeffs;
	add.s64 	%rd2524, %rd2523, %rd2522;
	mul.rn.f64 	%fd14565, %fd27899, %fd27899;
	and.b32  	%r7068, %r10810, 1;
	setp.eq.b32 	%p2759, %r7068, 1;
	selp.f64 	%fd14566, 0dBDA8FF8320FD8164, 0d3DE5DB65F9785EBA, %p2759;
	ld.global.nc.v2.f64 	{%fd14567, %fd14568}, [%rd2524];
	fma.rn.f64 	%fd14569, %fd14566, %fd14565, %fd14567;
	fma.rn.f64 	%fd14570, %fd14569, %fd14565, %fd14568;
	ld.global.nc.v2.f64 	{%fd14571, %fd14572}, [%rd2524+16];
	fma.rn.f64 	%fd14573, %fd14570, %fd14565, %fd14571;
	fma.rn.f64 	%fd14574, %fd14573, %fd14565, %fd14572;
	ld.global.nc.v2.f64 	{%fd14575, %fd14576}, [%rd2524+32];
	fma.rn.f64 	%fd14577, %fd14574, %fd14565, %fd14575;
	fma.rn.f64 	%fd14578, %fd14577, %fd14565, %fd14576;
	fma.rn.f64 	%fd14579, %fd14578, %fd27899, %fd27899;
	fma.rn.f64 	%fd14580, %fd14578, %fd14565, 0d3FF0000000000000;
	selp.f64 	%fd14581, %fd14580, %fd14579, %p2759;
	and.b32  	%r7069, %r10810, 2;
	setp.eq.s32 	%p2760, %r7069, 0;
	mov.f64 	%fd14582, 0d0000000000000000;
	sub.f64 	%fd14583, %fd14582, %fd14581;
	selp.f64 	%fd14584, %fd14581, %fd14583, %p2760;
	div.s32 	%r7070, %r1764, %r4277;
	max.s32 	%r7071, %r7070, 0;
	min.s32 	%r7072, %r7071, %r9;
	cvt.rn.f64.s32 	%fd14585, %r7072;
	sub.f64 	%fd1309, %fd14585, %fd6;
	mul.f64 	%fd14586, %fd1309, %fd14584;
	fma.rn.f64 	%fd14587, %fd1294, %fd1306, %fd14586;
	add.f64 	%fd14588, %fd7, %fd14587;
	mul.f64 	%fd14589, %fd1309, %fd1306;
	mul.f64 	%fd14590, %fd1294, %fd14584;
	sub.f64 	%fd14591, %fd14589, %fd14590;
	add.f64 	%fd14592, %fd8, %fd14591;
	mov.f64 	%fd14593, 0d3FE0000000000000;
	copysign.f64 	%fd14594, %fd14588, %fd14593;
	add.rz.f64 	%fd14595, %fd14588, %fd14594;
	cvt.rzi.f64.f64 	%fd14596, %fd14595;
	cvt.rzi.s32.f64 	%r1771, %fd14596;
	copysign.f64 	%fd14597, %fd14592, %fd14593;
	add.rz.f64 	%fd14598, %fd14592, %fd14597;
	cvt.rzi.f64.f64 	%fd14599, %fd14598;
	cvt.rzi.s32.f64 	%r1772, %fd14599;
	setp.lt.s32 	%p2761, %r1771, 0;
	setp.ge.s32 	%p2762, %r1771, %r4273;
	or.pred  	%p2763, %p2761, %p2762;
	setp.lt.s32 	%p2764, %r1772, 0;
	setp.ge.s32 	%p2765, %r1772, %r4274;
	or.pred  	%p2766, %p2764, %p2765;
	or.pred  	%p2768, %p2763, %p2766;
	mov.b16 	%rs4665, 0;
	mov.u16 	%rs4666, %rs4665;
	mov.u16 	%rs4667, %rs4665;
	@%p2768 bra 	$L__BB0_1581;
	mul.lo.s32 	%r7073, %r1772, %r4275;
	cvt.u64.u32 	%rd2525, %r7073;
	shl.b32 	%r7074, %r1771, 2;
	cvt.u64.u32 	%rd2526, %r7074;
	add.s64 	%rd2527, %rd2525, %rd2526;
	add.s64 	%rd2528, %rd1, %rd2527;
	ld.global.u8 	%rs4666, [%rd2528];
	ld.global.u8 	%rs4665, [%rd2528+1];
	ld.global.u8 	%rs4667, [%rd2528+2];
$L__BB0_1581:
	st.local.u8 	[%rd97+2], %rs4667;
	and.b16  	%rs3175, %rs4667, 255;
	st.local.u8 	[%rd98+2], %rs4665;
	and.b16  	%rs3176, %rs4665, 255;
	st.local.u8 	[%rd99+2], %rs4666;
	and.b16  	%rs3177, %rs4666, 255;
	cvt.rn.f64.u16 	%fd14600, %rs3175;
	mul.f64 	%fd14601, %fd14600, 0d3FD322D0E5604189;
	cvt.rn.f64.u16 	%fd14602, %rs3176;
	fma.rn.f64 	%fd14603, %fd14602, 0d3FE2C8B439581062, %fd14601;
	cvt.rn.f64.u16 	%fd14604, %rs3177;
	fma.rn.f64 	%fd14605, %fd14604, 0d3FBD2F1A9FBE76C9, %fd14603;
	cvt.rzi.u32.f64 	%r7076, %fd14605;
	st.local.u8 	[%rd100+2], %r7076;
	add.s32 	%r7077, %r1745, %r4280;
	div.s32 	%r7078, %r7077, %r4276;
	max.s32 	%r1773, %r7078, 0;
	mov.b32 	%r10812, 1;
	mov.f64 	%fd27901, %fd28513;
	@%p2755 bra 	$L__BB0_1585;
	setp.ltu.f64 	%p2770, %fd2, 0d41E0000000000000;
	mov.f64 	%fd27901, %fd28512;
	mov.u32 	%r10811, %r11448;
	@%p2770 bra 	$L__BB0_1584;
	{ // callseq 376, 0
	.param .b64 param0;
	st.param.f64 	[param0], %fd1;
	.param .align 16 .b8 retval0[16];
	call.uni (retval0), 
	__internal_trig_reduction_slowpathd, 
	(
	param0
	);
	ld.param.f64 	%fd27901, [retval0];
	ld.param.b32 	%r10811, [retval0+8];
	} // callseq 376
$L__BB0_1584:
	add.s32 	%r10812, %r10811, 1;
$L__BB0_1585:
	shl.b32 	%r7080, %r10812, 6;
	cvt.u64.u32 	%rd2529, %r7080;
	and.b64  	%rd2530, %rd2529, 64;
	mov.u64 	%rd2531, __cudart_sin_cos_coeffs;
	add.s64 	%rd2532, %rd2531, %rd2530;
	mul.rn.f64 	%fd14607, %fd27901, %fd27901;
	and.b32  	%r7081, %r10812, 1;
	setp.eq.b32 	%p2771, %r7081, 1;
	selp.f64 	%fd14608, 0dBDA8FF8320FD8164, 0d3DE5DB65F9785EBA, %p2771;
	ld.global.nc.v2.f64 	{%fd14609, %fd14610}, [%rd2532];
	fma.rn.f64 	%fd14611, %fd14608, %fd14607, %fd14609;
	fma.rn.f64 	%fd14612, %fd14611, %fd14607, %fd14610;
	ld.global.nc.v2.f64 	{%fd14613, %fd14614}, [%rd2532+16];
	fma.rn.f64 	%fd14615, %fd14612, %fd14607, %fd14613;
	fma.rn.f64 	%fd14616, %fd14615, %fd14607, %fd14614;
	ld.global.nc.v2.f64 	{%fd14617, %fd14618}, [%rd2532+32];
	fma.rn.f64 	%fd14619, %fd14616, %fd14607, %fd14617;
	fma.rn.f64 	%fd14620, %fd14619, %fd14607, %fd14618;
	fma.rn.f64 	%fd14621, %fd14620, %fd27901, %fd27901;
	fma.rn.f64 	%fd14622, %fd14620, %fd14607, 0d3FF0000000000000;
	selp.f64 	%fd14623, %fd14622, %fd14621, %p2771;
	and.b32  	%r7082, %r10812, 2;
	setp.eq.s32 	%p2772, %r7082, 0;
	mov.f64 	%fd14624, 0d0000000000000000;
	sub.f64 	%fd14625, %fd14624, %fd14623;
	selp.f64 	%fd1313, %fd14623, %fd14625, %p2772;
	mov.f64 	%fd27902, %fd28514;
	mov.u32 	%r10813, %r11450;
	@%p1 bra 	$L__BB0_1587;
	{ // callseq 377, 0
	.param .b64 param0;
	st.param.f64 	[param0], %fd1;
	.param .align 16 .b8 retval0[16];
	call.uni (retval0), 
	__internal_trig_reduction_slowpathd, 
	(
	param0
	);
	ld.param.f64 	%fd27902, [retval0];
	ld.param.b32 	%r10813, [retval0+8];
	} // callseq 377
$L__BB0_1587:
	shl.b32 	%r7084, %r10813, 6;
	cvt.u64.u32 	%rd2533, %r7084;
	and.b64  	%rd2534, %rd2533, 64;
	mov.u64 	%rd2535, __cudart_sin_cos_coeffs;
	add.s64 	%rd2536, %rd2535, %rd2534;
	mul.rn.f64 	%fd14627, %fd27902, %fd27902;
	and.b32  	%r7085, %r10813, 1;
	setp.eq.b32 	%p2773, %r7085, 1;
	selp.f64 	%fd14628, 0dBDA8FF8320FD8164, 0d3DE5DB65F9785EBA, %p2773;
	ld.global.nc.v2.f64 	{%fd14629, %fd14630}, [%rd2536];
	fma.rn.f64 	%fd14631, %fd14628, %fd14627, %fd14629;
	fma.rn.f64 	%fd14632, %fd14631, %fd14627, %fd14630;
	ld.global.nc.v2.f64 	{%fd14633, %fd14634}, [%rd2536+16];
	fma.rn.f64 	%fd14635, %fd14632, %fd14627, %fd14633;
	fma.rn.f64 	%fd14636, %fd14635, %fd14627, %fd14634;
	ld.global.nc.v2.f64 	{%fd14637, %fd14638}, [%rd2536+32];
	fma.rn.f64 	%fd14639, %fd14636, %fd14627, %fd14637;
	fma.rn.f64 	%fd14640, %fd14639, %fd14627, %fd14638;
	fma.rn.f64 	%fd14641, %fd14640, %fd27902, %fd27902;
	fma.rn.f64 	%fd14642, %fd14640, %fd14627, 0d3FF0000000000000;
	selp.f64 	%fd14643, %fd14642, %fd14641, %p2773;
	and.b32  	%r7086, %r10813, 2;
	setp.eq.s32 	%p2774, %r7086, 0;
	mov.f64 	%fd14644, 0d0000000000000000;
	sub.f64 	%fd14645, %fd14644, %fd14643;
	selp.f64 	%fd14646, %fd14643, %fd14645, %p2774;
	min.s32 	%r7087, %r1773, %r8;
	cvt.rn.f64.s32 	%fd14647, %r7087;
	sub.f64 	%fd1316, %fd14647, %fd5;
	mul.f64 	%fd14648, %fd1295, %fd14646;
	fma.rn.f64 	%fd14649, %fd1316, %fd1313, %fd14648;
	add.f64 	%fd14650, %fd7, %fd14649;
	mul.f64 	%fd14651, %fd1295, %fd1313;
	mul.f64 	%fd14652, %fd1316, %fd14646;
	sub.f64 	%fd14653, %fd14651, %fd14652;
	add.f64 	%fd14654, %fd8, %fd14653;
	mov.f64 	%fd14655, 0d3FE0000000000000;
	copysign.f64 	%fd14656, %fd14650, %fd14655;
	add.rz.f64 	%fd14657, %fd14650, %fd14656;
	cvt.rzi.f64.f64 	%fd14658, %fd14657;
	cvt.rzi.s32.f64 	%r1780, %fd14658;
	copysign.f64 	%fd14659, %fd14654, %fd14655;
	add.rz.f64 	%fd14660, %fd14654, %fd14659;
	cvt.rzi.f64.f64 	%fd14661, %fd14660;
	cvt.rzi.s32.f64 	%r1781, %fd14661;
	setp.lt.s32 	%p2775, %r1780, 0;
	setp.ge.s32 	%p2776, %r1780, %r4273;
	or.pred  	%p2777, %p2775, %p2776;
	setp.lt.s32 	%p2778, %r1781, 0;
	setp.ge.s32 	%p2779, %r1781, %r4274;
	or.pred  	%p2780, %p2778, %p2779;
	or.pred  	%p2782, %p2777, %p2780;
	mov.b16 	%rs4668, 0;
	mov.u16 	%rs4669, %rs4668;
	mov.u16 	%rs4670, %rs4668;
	@%p2782 bra 	$L__BB0_1589;
	mul.lo.s32 	%r7088, %r1781, %r4275;
	cvt.u64.u32 	%rd2537, %r7088;
	shl.b32 	%r7089, %r1780, 2;
	cvt.u64.u32 	%rd2538, %r7089;
	add.s64 	%rd2539, %rd2537, %rd2538;
	add.s64 	%rd2540, %rd1, %rd2539;
	ld.global.u8 	%rs4669, [%rd2540];
	ld.global.u8 	%rs4668, [%rd2540+1];
	ld.global.u8 	%rs4670, [%rd2540+2];
$L__BB0_1589:
	setp.eq.f64 	%p2783, %fd2, 0d7FF0000000000000;
	st.local.u8 	[%rd97+3], %rs4670;
	and.b16  	%rs3179, %rs4670, 255;
	st.local.u8 	[%rd98+3], %rs4668;
	and.b16  	%rs3180, %rs4668, 255;
	st.local.u8 	[%rd99+3], %rs4669;
	and.b16  	%rs3181, %rs4669, 255;
	cvt.rn.f64.u16 	%fd14662, %rs3179;
	mul.f64 	%fd14663, %fd14662, 0d3FD322D0E5604189;
	cvt.rn.f64.u16 	%fd14664, %rs3180;
	fma.rn.f64 	%fd14665, %fd14664, 0d3FE2C8B439581062, %fd14663;
	cvt.rn.f64.u16 	%fd14666, %rs3181;
	fma.rn.f64 	%fd14667, %fd14666, 0d3FBD2F1A9FBE76C9, %fd14665;
	cvt.rzi.u32.f64 	%r7091, %fd14667;
	st.local.u8 	[%rd100+3], %r7091;
	mov.b32 	%r10815, 1;
	mov.f64 	%fd27904, %fd28513;
	@%p2783 bra 	$L__BB0_1593;
	setp.ltu.f64 	%p2784, %fd2, 0d41E0000000000000;
	mov.f64 	%fd27904, %fd28512;
	mov.u32 	%r10814, %r11448;
	@%p2784 bra 	$L__BB0_1592;
	{ // callseq 378, 0
	.param .b64 param0;
	st.param.f64 	[param0], %fd1;
	.param .align 16 .b8 retval0[16];
	call.uni (retval0), 
	__internal_trig_reduction_slowpathd, 
	(
	param0
	);
	ld.param.f64 	%fd27904, [retval0];
	ld.param.b32 	%r10814, [retval0+8];
	} // callseq 378
$L__BB0_1592:
	add.s32 	%r10815, %r10814, 1;
$L__BB0_1593:
	shl.b32 	%r7093, %r10815, 6;
	cvt.u64.u32 	%rd2541, %r7093;
	and.b64  	%rd2542, %rd2541, 64;
	mov.u64 	%rd2543, __cudart_sin_cos_coeffs;
	add.s64 	%rd2544, %rd2543, %rd2542;
	mul.rn.f64 	%fd14669, %fd27904, %fd27904;
	and.b32  	%r7094, %r10815, 1;
	setp.eq.b32 	%p2785, %r7094, 1;
	selp.f64 	%fd14670, 0dBDA8FF8320FD8164, 0d3DE5DB65F9785EBA, %p2785;
	ld.global.nc.v2.f64 	{%fd14671, %fd14672}, [%rd2544];
	fma.rn.f64 	%fd14673, %fd14670, %fd14669, %fd14671;
	fma.rn.f64 	%fd14674, %fd14673, %fd14669, %fd14672;
	ld.global.nc.v2.f64 	{%fd14675, %fd14676}, [%rd2544+16];
	fma.rn.f64 	%fd14677, %fd14674, %fd14669, %fd14675;
	fma.rn.f64 	%fd14678, %fd14677, %fd14669, %fd14676;
	ld.global.nc.v2.f64 	{%fd14679, %fd14680}, [%rd2544+32];
	fma.rn.f64 	%fd14681, %fd14678, %fd14669, %fd14679;
	fma.rn.f64 	%fd14682, %fd14681, %fd14669, %fd14680;
	fma.rn.f64 	%fd14683, %fd14682, %fd27904, %fd27904;
	fma.rn.f64 	%fd14684, %fd14682, %fd14669, 0d3FF0000000000000;
	selp.f64 	%fd14685, %fd14684, %fd14683, %p2785;
	and.b32  	%r7095, %r10815, 2;
	setp.eq.s32 	%p2786, %r7095, 0;
	mov.f64 	%fd14686, 0d0000000000000000;
	sub.f64 	%fd14687, %fd14686, %fd14685;
	selp.f64 	%fd1320, %fd14685, %fd14687, %p2786;
	mov.f64 	%fd27905, %fd28514;
	mov.u32 	%r10816, %r11450;
	@%p1 bra 	$L__BB0_1595;
	{ // callseq 379, 0
	.param .b64 param0;
	st.param.f64 	[param0], %fd1;
	.param .align 16 .b8 retval0[16];
	call.uni (retval0), 
	__internal_trig_reduction_slowpathd, 
	(
	param0
	);
	ld.param.f64 	%fd27905, [retval0];
	ld.param.b32 	%r10816, [retval0+8];
	} // callseq 379
$L__BB0_1595:
	shl.b32 	%r7097, %r10816, 6;
	cvt.u64.u32 	%rd2545, %r7097;
	and.b64  	%rd2546, %rd2545, 64;
	mov.u64 	%rd2547, __cudart_sin_cos_coeffs;
	add.s64 	%rd2548, %rd2547, %rd2546;
	mul.rn.f64 	%fd14689, %fd27905, %fd27905;
	and.b32  	%r7098, %r10816, 1;
	setp.eq.b32 	%p2787, %r7098, 1;
	selp.f64 	%fd14690, 0dBDA8FF8320FD8164, 0d3DE5DB65F9785EBA, %p2787;
	ld.global.nc.v2.f64 	{%fd14691, %fd14692}, [%rd2548];
	fma.rn.f64 	%fd14693, %fd14690, %fd14689, %fd14691;
	fma.rn.f64 	%fd14694, %fd14693, %fd14689, %fd14692;
	ld.global.nc.v2.f64 	{%fd14695, %fd14696}, [%rd2548+16];
	fma.rn.f64 	%fd14697, %fd14694, %fd14689, %fd14695;
	fma.rn.f64 	%fd14698, %fd14697, %fd14689, %fd14696;
	ld.global.nc.v2.f64 	{%fd14699, %fd14700}, [%rd2548+32];
	fma.rn.f64 	%fd14701, %fd14698, %fd14689, %fd14699;
	fma.rn.f64 	%fd14702, %fd14701, %fd14689, %fd14700;
	fma.rn.f64 	%fd14703, %fd14702, %fd27905, %fd27905;
	fma.rn.f64 	%fd14704, %fd14702, %fd14689, 0d3FF0000000000000;
	selp.f64 	%fd14705, %fd14704, %fd14703, %p2787;
	and.b32  	%r7099, %r10816, 2;
	setp.eq.s32 	%p2788, %r7099, 0;
	mov.f64 	%fd14706, 0d0000000000000000;
	sub.f64 	%fd14707, %fd14706, %fd14705;
	selp.f64 	%fd14708, %fd14705, %fd14707, %p2788;
	mul.f64 	%fd14709, %fd1302, %fd14708;
	fma.rn.f64 	%fd14710, %fd1316, %fd1320, %fd14709;
	add.f64 	%fd14711, %fd7, %fd14710;
	mul.f64 	%fd14712, %fd1302, %fd1320;
	mul.f64 	%fd14713, %fd1316, %fd14708;
	sub.f64 	%fd14714, %fd14712, %fd14713;
	add.f64 	%fd14715, %fd8, %fd14714;
	mov.f64 	%fd14716, 0d3FE0000000000000;
	copysign.f64 	%fd14717, %fd14711, %fd14716;
	add.rz.f64 	%fd14718, %fd14711, %fd14717;
	cvt.rzi.f64.f64 	%fd14719, %fd14718;
	cvt.rzi.s32.f64 	%r1788, %fd14719;
	copysign.f64 	%fd14720, %fd14715, %fd14716;
	add.rz.f64 	%fd14721, %fd14715, %fd14720;
	cvt.rzi.f64.f64 	%fd14722, %fd14721;
	cvt.rzi.s32.f64 	%r1789, %fd14722;
	setp.lt.s32 	%p2789, %r1788, 0;
	setp.ge.s32 	%p2790, %r1788, %r4273;
	or.pred  	%p2791, %p2789, %p2790;
	setp.lt.s32 	%p2792, %r1789, 0;
	setp.ge.s32 	%p2793, %r1789, %r4274;
	or.pred  	%p2794, %p2792, %p2793;
	or.pred  	%p2796, %p2791, %p2794;
	mov.b16 	%rs4671, 0;
	mov.u16 	%rs4672, %rs4671;
	mov.u16 	%rs4673, %rs4671;
	@%p2796 bra 	$L__BB0_1597;
	mul.lo.s32 	%r7100, %r1789, %r4275;
	cvt.u64.u32 	%rd2549, %r7100;
	shl.b32 	%r7101, %r1788, 2;
	cvt.u64.u32 	%rd2550, %r7101;
	add.s64 	%rd2551, %rd2549, %rd2550;
	add.s64 	%rd2552, %rd1, %rd2551;
	ld.global.u8 	%rs4672, [%rd2552];
	ld.global.u8 	%rs4671, [%rd2552+1];
	ld.global.u8 	%rs4673, [%rd2552+2];
$L__BB0_1597:
	st.local.u8 	[%rd97+4], %rs4673;
	and.b16  	%rs3183, %rs4673, 255;
	st.local.u8 	[%rd98+4], %rs4671;
	and.b16  	%rs3184, %rs4671, 255;
	st.local.u8 	[%rd99+4], %rs4672;
	and.b16  	%rs3185, %rs4672, 255;
	cvt.rn.f64.u16 	%fd14723, %rs3183;
	mul.f64 	%fd14724, %fd14723, 0d3FD322D0E5604189;
	cvt.rn.f64.u16 	%fd14725, %rs3184;
	fma.rn.f64 	%fd14726, %fd14725, 0d3FE2C8B439581062, %fd14724;
	cvt.rn.f64.u16 	%fd14727, %rs3185;
	fma.rn.f64 	%fd14728, %fd14727, 0d3FBD2F1A9FBE76C9, %fd14726;
	cvt.rzi.u32.f64 	%r7103, %fd14728;
	st.local.u8 	[%rd100+4], %r7103;
	mov.b32 	%r10818, 1;
	mov.f64 	%fd27907, %fd28513;
	@%p2783 bra 	$L__BB0_1601;
	setp.ltu.f64 	%p2798, %fd2, 0d41E0000000000000;
	mov.f64 	%fd27907, %fd28512;
	mov.u32 	%r10817, %r11448;
	@%p2798 bra 	$L__BB0_1600;
	{ // callseq 380, 0
	.param .b64 param0;
	st.param.f64 	[param0], %fd1;
	.param .align 16 .b8 retval0[16];
	call.uni (retval0), 
	__internal_trig_reduction_slowpathd, 
	(
	param0
	);
	ld.param.f64 	%fd27907, [retval0];
	ld.param.b32 	%r10817, [retval0+8];
	} // callseq 380
$L__BB0_1600:
	add.s32 	%r10818, %r10817, 1;
$L__BB0_1601:
	shl.b32 	%r7105, %r10818, 6;
	cvt.u64.u32 	%rd2553, %r7105;
	and.b64  	%rd2554, %rd2553, 64;
	mov.u64 	%rd2555, __cudart_sin_cos_coeffs;
	add.s64 	%rd2556, %rd2555, %rd2554;
	mul.rn.f64 	%fd14730, %fd27907, %fd27907;
	and.b32  	%r7106, %r10818, 1;
	setp.eq.b32 	%p2799, %r7106, 1;
	selp.f64 	%fd14731, 0dBDA8FF8320FD8164, 0d3DE5DB65F9785EBA, %p2799;
	ld.global.nc.v2.f64 	{%fd14732, %fd14733}, [%rd2556];
	fma.rn.f64 	%fd14734, %fd14731, %fd14730, %fd14732;
	fma.rn.f64 	%fd14735, %fd14734, %fd14730, %fd14733;
	ld.global.nc.v2.f64 	{%fd14736, %fd14737}, [%rd2556+16];
	fma.rn.f64 	%fd14738, %fd14735, %fd14730, %fd14736;
	fma.rn.f64 	%fd14739, %fd14738, %fd14730, %fd14737;
	ld.global.nc.v2.f64 	{%fd14740, %fd14741}, [%rd2556+32];
	fma.rn.f64 	%fd14742, %fd14739, %fd14730, %fd14740;
	fma.rn.f64 	%fd14743, %fd14742, %fd14730, %fd14741;
	fma.rn.f64 	%fd14744, %fd14743, %fd27907, %fd27907;
	fma.rn.f64 	%fd14745, %fd14743, %fd14730, 0d3FF0000000000000;
	selp.f64 	%fd14746, %fd14745, %fd14744, %p2799;
	and.b32  	%r7107, %r10818, 2;
	setp.eq.s32 	%p2800, %r7107, 0;
	mov.f64 	%fd14747, 0d0000000000000000;
	sub.f64 	%fd14748, %fd14747, %fd14746;
	selp.f64 	%fd1326, %fd14746, %fd14748, %p2800;
	mov.f64 	%fd27908, %fd28514;
	mov.u32 	%r10819, %r11450;
	@%p1 bra 	$L__BB0_1603;
	{ // callseq 381, 0
	.param .b64 param0;
	st.param.f64 	[param0], %fd1;
	.param .align 16 .b8 retval0[16];
	call.uni (retval0), 
	__internal_trig_reduction_slowpathd, 
	(
	param0
	);
	ld.param.f64 	%fd27908, [retval0];
	ld.param.b32 	%r10819, [retval0+8];
	} // callseq 381
$L__BB0_1603:
	shl.b32 	%r7109, %r10819, 6;
	cvt.u64.u32 	%rd2557, %r7109;
	and.b64  	%rd2558, %rd2557, 64;
	mov.u64 	%rd2559, __cudart_sin_cos_coeffs;
	add.s64 	%rd2560, %rd2559, %rd2558;
	mul.rn.f64 	%fd14750, %fd27908, %fd27908;
	and.b32  	%r7110, %r10819, 1;
	setp.eq.b32 	%p2801, %r7110, 1;
	selp.f64 	%fd14751, 0dBDA8FF8320FD8164, 0d3DE5DB65F9785EBA, %p2801;
	ld.global.nc.v2.f64 	{%fd14752, %fd14753}, [%rd2560];
	fma.rn.f64 	%fd14754, %fd14751, %fd14750, %fd14752;
	fma.rn.f64 	%fd14755, %fd14754, %fd14750, %fd14753;
	ld.global.nc.v2.f64 	{%fd14756, %fd14757}, [%rd2560+16];
	fma.rn.f64 	%fd14758, %fd14755, %fd14750, %fd14756;
	fma.rn.f64 	%fd14759, %fd14758, %fd14750, %fd14757;
	ld.global.nc.v2.f64 	{%fd14760, %fd14761}, [%rd2560+32];
	fma.rn.f64 	%fd14762, %fd14759, %fd14750, %fd14760;
	fma.rn.f64 	%fd14763, %fd14762, %fd14750, %fd14761;
	fma.rn.f64 	%fd14764, %fd14763, %fd27908, %fd27908;
	fma.rn.f64 	%fd14765, %fd14763, %fd14750, 0d3FF0000000000000;
	selp.f64 	%fd14766, %fd14765, %fd14764, %p2801;
	and.b32  	%r7111, %r10819, 2;
	setp.eq.s32 	%p2802, %r7111, 0;
	mov.f64 	%fd14767, 0d0000000000000000;
	sub.f64 	%fd14768, %fd14767, %fd14766;
	selp.f64 	%fd14769, %fd14766, %fd14768, %p2802;
	mul.f64 	%fd14770, %fd1309, %fd14769;
	fma.rn.f64 	%fd14771, %fd1316, %fd1326, %fd14770;
	add.f64 	%fd14772, %fd7, %fd14771;
	mul.f64 	%fd14773, %fd1309, %fd1326;
	mul.f64 	%fd14774, %fd1316, %fd14769;
	sub.f64 	%fd14775, %fd14773, %fd14774;
	add.f64 	%fd14776, %fd8, %fd14775;
	mov.f64 	%fd14777, 0d3FE0000000000000;
	copysign.f64 	%fd14778, %fd14772, %fd14777;
	add.rz.f64 	%fd14779, %fd14772, %fd14778;
	cvt.rzi.f64.f64 	%fd14780, %fd14779;
	cvt.rzi.s32.f64 	%r1796, %fd14780;
	copysign.f64 	%fd14781, %fd14776, %fd14777;
	add.rz.f64 	%fd14782, %fd14776, %fd14781;
	cvt.rzi.f64.f64 	%fd14783, %fd14782;
	cvt.rzi.s32.f64 	%r1797, %fd14783;
	setp.lt.s32 	%p2803, %r1796, 0;
	setp.ge.s32 	%p2804, %r1796, %r4273;
	or.pred  	%p2805, %p2803, %p2804;
	setp.lt.s32 	%p2806, %r1797, 0;
	setp.ge.s32 	%p2807, %r1797, %r4274;
	or.pred  	%p2808, %p2806, %p2807;
	or.pred  	%p2810, %p2805, %p2808;
	mov.b16 	%rs4674, 0;
	mov.u16 	%rs4675, %rs4674;
	mov.u16 	%rs4676, %rs4674;
	@%p2810 bra 	$L__BB0_1605;
	mul.lo.s32 	%r7112, %r1797, %r4275;
	cvt.u64.u32 	%rd2561, %r7112;
	shl.b32 	%r7113, %r1796, 2;
	cvt.u64.u32 	%rd2562, %r7113;
	add.s64 	%rd2563, %rd2561, %rd2562;
	add.s64 	%rd2564, %rd1, %rd2563;
	ld.global.u8 	%rs4675, [%rd2564];
	ld.global.u8 	%rs4674, [%rd2564+1];
	ld.global.u8 	%rs4676, [%rd2564+2];
$L__BB0_1605:
	setp.eq.f64 	%p2811, %fd2, 0d7FF0000000000000;
	st.local.u8 	[%rd97+5], %rs4676;
	and.b16  	%rs3187, %rs4676, 255;
	st.local.u8 	[%rd98+5], %rs4674;
	and.b16  	%rs3188, %rs4674, 255;
	st.local.u8 	[%rd99+5], %rs4675;
	and.b16  	%rs3189, %rs4675, 255;
	cvt.rn.f64.u16 	%fd14784, %rs3187;
	mul.f64 	%fd14785, %fd14784, 0d3FD322D0E5604189;
	cvt.rn.f64.u16 	%fd14786, %rs3188;
	fma.rn.f64 	%fd14787, %fd14786, 0d3FE2C8B439581062, %fd14785;
	cvt.rn.f64.u16 	%fd14788, %rs3189;
	fma.rn.f64 	%fd14789, %fd14788, 0d3FBD2F1A9FBE76C9, %fd14787;
	cvt.rzi.u32.f64 	%r7115, %fd14789;
	st.local.u8 	[%rd100+5], %r7115;
	add.s32 	%r7116, %r1764, %r4281;
	div.s32 	%r7117, %r7116, %r4277;
	max.s32 	%r1798, %r7117, 0;
	mov.b32 	%r10821, 1;
	mov.f64 	%fd27910, %fd28513;
	@%p2811 bra 	$L__BB0_1609;
	setp.ltu.f64 	%p2812, %fd2, 0d41E0000000000000;
	mov.f64 	%fd27910, %fd28512;
	mov.u32 	%r10820, %r11448;
	@%p2812 bra 	$L__BB0_1608;
	{ // callseq 382, 0
	.param .b64 param0;
	st.param.f64 	[param0], %fd1;
	.param .align 16 .b8 retval0[16];
	call.uni (retval0), 
	__internal_trig_reduction_slowpathd, 
	(
	param0
	);
	ld.param.f64 	%fd27910, [retval0];
	ld.param.b32 	%r10820, [retval0+8];
	} // callseq 382
$L__BB0_1608:
	add.s32 	%r10821, %r10820, 1;
$L__BB0_1609:
	shl.b32 	%r7119, %r10821, 6;
	cvt.u64.u32 	%rd2565, %r7119;
	and.b64  	%rd2566, %rd2565, 64;
	mov.u64 	%rd2567, __cudart_sin_cos_coeffs;
	add.s64 	%rd2568, %rd2567, %rd2566;
	mul.rn.f64 	%fd14791, %fd27910, %fd27910;
	and.b32  	%r7120, %r10821, 1;
	setp.eq.b32 	%p2813, %r7120, 1;
	selp.f64 	%fd14792, 0dBDA8FF8320FD8164, 0d3DE5DB65F9785EBA, %p2813;
	ld.global.nc.v2.f64 	{%fd14793, %fd14794}, [%rd2568];
	fma.rn.f64 	%fd14795, %fd14792, %fd14791, %fd14793;
	fma.rn.f64 	%fd14796, %fd14795, %fd14791, %fd14794;
	ld.global.nc.v2.f64 	{%fd14797, %fd14798}, [%rd2568+16];
	fma.rn.f64 	%fd14799, %fd14796, %fd14791, %fd14797;
	fma.rn.f64 	%fd14800, %fd14799, %fd14791, %fd14798;
	ld.global.nc.v2.f64 	{%fd14801, %fd14802}, [%rd2568+32];
	fma.rn.f64 	%fd14803, %fd14800, %fd14791, %fd14801;
	fma.rn.f64 	%fd14804, %fd14803, %fd14791, %fd14802;
	fma.rn.f64 	%fd14805, %fd14804, %fd27910, %fd27910;
	fma.rn.f64 	%fd14806, %fd14804, %fd14791, 0d3FF0000000000000;
	selp.f64 	%fd14807, %fd14806, %fd14805, %p2813;
	and.b32  	%r7121, %r10821, 2;
	setp.eq.s32 	%p2814, %r7121, 0;
	mov.f64 	%fd14808, 0d0000000000000000;
	sub.f64 	%fd14809, %fd14808, %fd14807;
	selp.f64 	%fd1332, %fd14807, %fd14809, %p2814;
	mov.f64 	%fd27911, %fd28514;
	mov.u32 	%r10822, %r11450;
	@%p1 bra 	$L__BB0_1611;
	{ // callseq 383, 0
	.param .b64 param0;
	st.param.f64 	[param0], %fd1;
	.param .align 16 .b8 retval0[16];
	call.uni (retval0), 
	__internal_trig_reduction_slowpathd, 
	(
	param0
	);
	ld.param.f64 	%fd27911, [retval0];
	ld.param.b32 	%r10822, [retval0+8];
	} // callseq 383
$L__BB0_1611:
	shl.b32 	%r7123, %r10822, 6;
	cvt.u64.u32 	%rd2569, %r7123;
	and.b64  	%rd2570, %rd2569, 64;
	mov.u64 	%rd2571, __cudart_sin_cos_coeffs;
	add.s64 	%rd2572, %rd2571, %rd2570;
	mul.rn.f64 	%fd14811, %fd27911, %fd27911;
	and.b32  	%r7124, %r10822, 1;
	setp.eq.b32 	%p2815, %r7124, 1;
	selp.f64 	%fd14812, 0dBDA8FF8320FD8164, 0d3DE5DB65F9785EBA, %p2815;
	ld.global.nc.v2.f64 	{%fd14813, %fd14814}, [%rd2572];
	fma.rn.f64 	%fd14815, %fd14812, %fd14811, %fd14813;
	fma.rn.f64 	%fd14816, %fd14815, %fd14811, %fd14814;
	ld.global.nc.v2.f64 	{%fd14817, %fd14818}, [%rd2572+16];
	fma.rn.f64 	%fd14819, %fd14816, %fd14811, %fd14817;
	fma.rn.f64 	%fd14820, %fd14819, %fd14811, %fd14818;
	ld.global.nc.v2.f64 	{%fd14821, %fd14822}, [%rd2572+32];
	fma.rn.f64 	%fd14823, %fd14820, %fd14811, %fd14821;
	fma.rn.f64 	%fd14824, %fd14823, %fd14811, %fd14822;
	fma.rn.f64 	%fd14825, %fd14824, %fd27911, %fd27911;
	fma.rn.f64 	%fd14826, %fd14824, %fd14811, 0d3FF0000000000000;
	selp.f64 	%fd14827, %fd14826, %fd14825, %p2815;
	and.b32  	%r7125, %r10822, 2;
	setp.eq.s32 	%p2816, %r7125, 0;
	mov.f64 	%fd14828, 0d0000000000000000;
	sub.f64 	%fd14829, %fd14828, %fd14827;
	selp.f64 	%fd14830, %fd14827, %fd14829, %p2816;
	min.s32 	%r7126, %r1798, %r9;
	cvt.rn.f64.s32 	%fd14831, %r7126;
	sub.f64 	%fd1335, %fd14831, %fd6;
	mul.f64 	%fd14832, %fd1335, %fd14830;
	fma.rn.f64 	%fd14833, %fd1294, %fd1332, %fd14832;
	add.f64 	%fd14834, %fd7, %fd14833;
	mul.f64 	%fd14835, %fd1335, %fd1332;
	mul.f64 	%fd14836, %fd1294, %fd14830;
	sub.f64 	%fd14837, %fd14835, %fd14836;
	add.f64 	%fd14838, %fd8, %fd14837;
	mov.f64 	%fd14839, 0d3FE0000000000000;
	copysign.f64 	%fd14840, %fd14834, %fd14839;
	add.rz.f64 	%fd14841, %fd14834, %fd14840;
	cvt.rzi.f64.f64 	%fd14842, %fd14841;
	cvt.rzi.s32.f64 	%r1805, %fd14842;
	copysign.f64 	%fd14843, %fd14838, %fd14839;
	add.rz.f64 	%fd14844, %fd14838, %fd14843;
	cvt.rzi.f64.f64 	%fd14845, %fd14844;
	cvt.rzi.s32.f64 	%r1806, %fd14845;
	setp.lt.s32 	%p2817, %r1805, 0;
	setp.ge.s32 	%p2818, %r1805, %r4273;
	or.pred  	%p2819, %p2817, %p2818;
	setp.lt.s32 	%p2820, %r1806, 0;
	setp.ge.s32 	%p2821, %r1806, %r4274;
	or.pred  	%p2822, %p2820, %p2821;
	or.pred  	%p2824, %p2819, %p2822;
	mov.b16 	%rs4677, 0;
	mov.u16 	%rs4678, %rs4677;
	mov.u16 	%rs4679, %rs4677;
	@%p2824 bra 	$L__BB0_1613;
	mul.lo.s32 	%r7127, %r1806, %r4275;
	cvt.u64.u32 	%rd2573, %r7127;
	shl.b32 	%r7128, %r1805, 2;
	cvt.u64.u32 	%rd2574, %r7128;
	add.s64 	%rd2575, %rd2573, %rd2574;
	add.s64 	%rd2576, %rd1, %rd2575;
	ld.global.u8 	%rs4678, [%rd2576];
	ld.global.u8 	%rs4677, [%rd2576+1];
	ld.global.u8 	%rs4679, [%rd2576+2];
$L__BB0_1613:
	st.local.u8 	[%rd97+6], %rs4679;
	and.b16  	%rs3191, %rs4679, 255;
	st.local.u8 	[%rd98+6], %rs4677;
	and.b16  	%rs3192, %rs4677, 255;
	st.local.u8 	[%rd99+6], %rs4678;
	and.b16  	%rs3193, %rs4678, 255;
	cvt.rn.f64.u16 	%fd14846, %rs3191;
	mul.f64 	%fd14847, %fd14846, 0d3FD322D0E5604189;
	cvt.rn.f64.u16 	%fd14848, %rs3192;
	fma.rn.f64 	%fd14849, %fd14848, 0d3FE2C8B439581062, %fd14847;
	cvt.rn.f64.u16 	%fd14850, %rs3193;
	fma.rn.f64 	%fd14851, %fd14850, 0d3FBD2F1A9FBE76C9, %fd14849;
	cvt.rzi.u32.f64 	%r7130, %fd14851;
	st.local.u8 	[%rd100+6], %r7130;
	mov.b32 	%r10824, 1;
	mov.f64 	%fd27913, %fd28513;
	@%p2811 bra 	$L__BB0_1617;
	setp.ltu.f64 	%p2826, %fd2, 0d41E0000000000000;
	mov.f64 	%fd27913, %fd28512;
	mov.u32 	%r10823, %r11448;
	@%p2826 bra 	$L__BB0_1616;
	{ // callseq 384, 0
	.param .b64 param0;
	st.param.f64 	[param0], %fd1;
	.param .align 16 .b8 retval0[16];
	call.uni (retval0), 
	__internal_trig_reduction_slowpathd, 
	(
	param0
	);
	ld.param.f64 	%fd27913, [retval0];
	ld.param.b32 	%r10823, [retval0+8];
	} // callseq 384
$L__BB0_1616:
	add.s32 	%r10824, %r10823, 1;
$L__BB0_1617:
	shl.b32 	%r7132, %r10824, 6;
	cvt.u64.u32 	%rd2577, %r7132;
	and.b64  	%rd2578, %rd2577, 64;
	mov.u64 	%rd2579, __cudart_sin_cos_coeffs;
	add.s64 	%rd2580, %rd2579, %rd2578;
	mul.rn.f64 	%fd14853, %fd27913, %fd27913;
	and.b32  	%r7133, %r10824, 1;
	setp.eq.b32 	%p2827, %r7133, 1;
	selp.f64 	%fd14854, 0dBDA8FF8320FD8164, 0d3DE5DB65F9785EBA, %p2827;
	ld.global.nc.v2.f64 	{%fd14855, %fd14856}, [%rd2580];
	fma.rn.f64 	%fd14857, %fd14854, %fd14853, %fd14855;
	fma.rn.f64 	%fd14858, %fd14857, %fd14853, %fd14856;
	ld.global.nc.v2.f64 	{%fd14859, %fd14860}, [%rd2580+16];
	fma.rn.f64 	%fd14861, %fd14858, %fd14853, %fd14859;
	fma.rn.f64 	%fd14862, %fd14861, %fd14853, %fd14860;
	ld.global.nc.v2.f64 	{%fd14863, %fd14864}, [%rd2580+32];
	fma.rn.f64 	%fd14865, %fd14862, %fd14853, %fd14863;
	fma.rn.f64 	%fd14866, %fd14865, %fd14853, %fd14864;
	fma.rn.f64 	%fd14867, %fd14866, %fd27913, %fd27913;
	fma.rn.f64 	%fd14868, %fd14866, %fd14853, 0d3FF0000000000000;
	selp.f64 	%fd14869, %fd14868, %fd14867, %p2827;
	and.b32  	%r7134, %r10824, 2;
	setp.eq.s32 	%p2828, %r7134, 0;
	mov.f64 	%fd14870, 0d0000000000000000;
	sub.f64 	%fd14871, %fd14870, %fd14869;
	selp.f64 	%fd1339, %fd14869, %fd14871, %p2828;
	mov.f64 	%fd27914, %fd28514;
	mov.u32 	%r10825, %r11450;
	@%p1 bra 	$L__BB0_1619;
	{ // callseq 385, 0
	.param .b64 param0;
	st.param.f64 	[param0], %fd1;
	.param .align 16 .b8 retval0[16];
	call.uni (retval0), 
	__internal_trig_reduction_slowpathd, 
	(
	param0
	);
	ld.param.f64 	%fd27914, [retval0];
	ld.param.b32 	%r10825, [retval0+8];
	} // callseq 385
$L__BB0_1619:
	shl.b32 	%r7136, %r10825, 6;
	cvt.u64.u32 	%rd2581, %r7136;
	and.b64  	%rd2582, %rd2581, 64;
	mov.u64 	%rd2583, __cudart_sin_cos_coeffs;
	add.s64 	%rd2584, %rd2583, %rd2582;
	mul.rn.f64 	%fd14873, %fd27914, %fd27914;
	and.b32  	%r7137, %r10825, 1;
	setp.eq.b32 	%p2829, %r7137, 1;
	selp.f64 	%fd14874, 0dBDA8FF8320FD8164, 0d3DE5DB65F9785EBA, %p2829;
	ld.global.nc.v2.f64 	{%fd14875, %fd14876}, [%rd2584];
	fma.rn.f64 	%fd14877, %fd14874, %fd14873, %fd14875;
	fma.rn.f64 	%fd14878, %fd14877, %fd14873, %fd14876;
	ld.global.nc.v2.f64 	{%fd14879, %fd14880}, [%rd2584+16];
	fma.rn.f64 	%fd14881, %fd14878, %fd14873, %fd14879;
	fma.rn.f64 	%fd14882, %fd14881, %fd14873, %fd14880;
	ld.global.nc.v2.f64 	{%fd14883, %fd14884}, [%rd2584+32];
	fma.rn.f64 	%fd14885, %fd14882, %fd14873, %fd14883;
	fma.rn.f64 	%fd14886, %fd14885, %fd14873, %fd14884;
	fma.rn.f64 	%fd14887, %fd14886, %fd27914, %fd27914;
	fma.rn.f64 	%fd14888, %fd14886, %fd14873, 0d3FF0000000000000;
	selp.f64 	%fd14889, %fd14888, %fd14887, %p2829;
	and.b32  	%r7138, %r10825, 2;
	setp.eq.s32 	%p2830, %r7138, 0;
	mov.f64 	%fd14890, 0d0000000000000000;
	sub.f64 	%fd14891, %fd14890, %fd14889;
	selp.f64 	%fd14892, %fd14889, %fd14891, %p2830;
	mul.f64 	%fd14893, %fd1335, %fd14892;
	fma.rn.f64 	%fd14894, %fd1316, %fd1339, %fd14893;
	add.f64 	%fd14895, %fd7, %fd14894;
	mul.f64 	%fd14896, %fd1335, %fd1339;
	mul.f64 	%fd14897, %fd1316, %fd14892;
	sub.f64 	%fd14898, %fd14896, %fd14897;
	add.f64 	%fd14899, %fd8, %fd14898;
	mov.f64 	%fd14900, 0d3FE0000000000000;
	copysign.f64 	%fd14901, %fd14895, %fd14900;
	add.rz.f64 	%fd14902, %fd14895, %fd14901;
	cvt.rzi.f64.f64 	%fd14903, %fd14902;
	cvt.rzi.s32.f64 	%r1813, %fd14903;
	copysign.f64 	%fd14904, %fd14899, %fd14900;
	add.rz.f64 	%fd14905, %fd14899, %fd14904;
	cvt.rzi.f64.f64 	%fd14906, %fd14905;
	cvt.rzi.s32.f64 	%r1814, %fd14906;
	setp.lt.s32 	%p2831, %r1813, 0;
	setp.ge.s32 	%p2832, %r1813, %r4273;
	or.pred  	%p2833, %p2831, %p2832;
	setp.lt.s32 	%p2834, %r1814, 0;
	setp.ge.s32 	%p2835, %r1814, %r4274;
	or.pred  	%p2836, %p2834, %p2835;
	or.pred  	%p2838, %p2833, %p2836;
	mov.b16 	%rs4680, 0;
	mov.u16 	%rs4681, %rs4680;
	mov.u16 	%rs4682, %rs4680;
	@%p2838 bra 	$L__BB0_1621;
	mul.lo.s32 	%r7139, %r1814, %r4275;
	cvt.u64.u32 	%rd2585, %r7139;
	shl.b32 	%r7140, %r1813, 2;
	cvt.u64.u32 	%rd2586, %r7140;
	add.s64 	%rd2587, %rd2585, %rd2586;
	add.s64 	%rd2588, %rd1, %rd2587;
	ld.global.u8 	%rs4681, [%rd2588];
	ld.global.u8 	%rs4680, [%rd2588+1];
	ld.global.u8 	%rs4682, [%rd2588+2];
$L__BB0_1621:
	st.local.u8 	[%rd97+7], %rs4682;
	and.b16  	%rs3195, %rs4682, 255;
	st.local.u8 	[%rd98+7], %rs4680;
	and.b16  	%rs3196, %rs4680, 255;
	st.local.u8 	[%rd99+7], %rs4681;
	and.b16  	%rs3197, %rs4681, 255;
	cvt.rn.f64.u16 	%fd14907, %rs3195;
	mul.f64 	%fd14908, %fd14907, 0d3FD322D0E5604189;
	cvt.rn.f64.u16 	%fd14909, %rs3196;
	fma.rn.f64 	%fd14910, %fd14909, 0d3FE2C8B439581062, %fd14908;
	cvt.rn.f64.u16 	%fd14911, %rs3197;
	fma.rn.f64 	%fd14912, %fd14911, 0d3FBD2F1A9FBE76C9, %fd14910;
	cvt.rzi.u32.f64 	%r7141, %fd14912;
	st.local.u8 	[%rd100+7], %r7141;
	add.s32 	%r10401, %r10401, 8;
$L__BB0_1622:
	setp.ge.s32 	%p2839, %r1599, %r4282;
	xor.b32  	%r7142, %r68, 3;
	add.s32 	%r1817, %r7142, %r1;
	setp.lt.s32 	%p2840, %r1817, 0;
	setp.ge.s32 	%p2841, %r1817, %r4278;
	or.pred  	%p2842, %p2841, %p2839;
	or.pred  	%p2843, %p2842, %p2840;
	@%p2843 bra 	$L__BB0_1688;
	setp.eq.f64 	%p2844, %fd2, 0d7FF0000000000000;
	mul.lo.s32 	%r7144, %r1817, %r4280;
	shl.b32 	%r1818, %r7144, 1;
	mul.lo.s32 	%r1819, %r1600, %r4281;
	mov.b32 	%r10828, 1;
	mov.f64 	%fd27916, %fd28513;
	@%p2844 bra 	$L__BB0_1627;
	setp.ltu.f64 	%p2845, %fd2, 0d41E0000000000000;
	mov.f64 	%fd27916, %fd28512;
	mov.u32 	%r10827, %r11448;
	@%p2845 bra 	$L__BB0_1626;
	{ // callseq 386, 0
	.param .b64 param0;
	st.param.f64 	[param0], %fd1;
	.param .align 16 .b8 retval0[16];
	call.uni (retval0), 
	__internal_trig_reduction_slowpathd, 
	(
	param0
	);
	ld.param.f64 	%fd27916, [retval0];
	ld.param.b32 	%r10827, [retval0+8];
	} // callseq 386
$L__BB0_1626:
	add.s32 	%r10828, %r10827, 1;
$L__BB0_1627:
	shl.b32 	%r7146, %r10828, 6;
	cvt.u64.u32 	%rd2589, %r7146;
	and.b64  	%rd2590, %rd2589, 64;
	mov.u64 	%rd2591, __cudart_sin_cos_coeffs;
	add.s64 	%rd2592, %rd2591, %rd2590;
	mul.rn.f64 	%fd14914, %fd27916, %fd27916;
	and.b32  	%r7147, %r10828, 1;
	setp.eq.b32 	%p2846, %r7147, 1;
	selp.f64 	%fd14915, 0dBDA8FF8320FD8164, 0d3DE5DB65F9785EBA, %p2846;
	ld.global.nc.v2.f64 	{%fd14916, %fd14917}, [%rd2592];
	fma.rn.f64 	%fd14918, %fd14915, %fd14914, %fd14916;
	fma.rn.f64 	%fd14919, %fd14918, %fd14914, %fd14917;
	ld.global.nc.v2.f64 	{%fd14920, %fd14921}, [%rd2592+16];
	fma.rn.f64 	%fd14922, %fd14919, %fd14914, %fd14920;
	fma.rn.f64 	%fd14923, %fd14922, %fd14914, %fd14921;
	ld.global.nc.v2.f64 	{%fd14924, %fd14925}, [%rd2592+32];
	fma.rn.f64 	%fd14926, %fd14923, %fd14914, %fd14924;
	fma.rn.f64 	%fd14927, %fd14926, %fd14914, %fd14925;
	fma.rn.f64 	%fd14928, %fd14927, %fd27916, %fd27916;
	fma.rn.f64 	%fd14929, %fd14927, %fd14914, 0d3FF0000000000000;
	selp.f64 	%fd14930, %fd14929, %fd14928, %p2846;
	and.b32  	%r7148, %r10828, 2;
	setp.eq.s32 	%p2847, %r7148, 0;
	mov.f64 	%fd14931, 0d0000000000000000;
	sub.f64 	%fd14932, %fd14931, %fd14930;
	selp.f64 	%fd1345, %fd14930, %fd14932, %p2847;
	mov.f64 	%fd27917, %fd28514;
	mov.u32 	%r10829, %r11450;
	@%p1 bra 	$L__BB0_1629;
	{ // callseq 387, 0
	.param .b64 param0;
	st.param.f64 	[param0], %fd1;
	.param .align 16 .b8 retval0[16];
	call.uni (retval0), 
	__internal_trig_reduction_slowpathd, 
	(
	param0
	);
	ld.param.f64 	%fd27917, [retval0];
	ld.param.b32 	%r10829, [retval0+8];
	} // callseq 387
$L__BB0_1629:
	shl.b32 	%r7150, %r10829, 6;
	cvt.u64.u32 	%rd2593, %r7150;
	and.b64  	%rd2594, %rd2593, 64;
	mov.u64 	%rd2595, __cudart_sin_cos_coeffs;
	add.s64 	%rd2596, %rd2595, %rd2594;
	mul.rn.f64 	%fd14934, %fd27917, %fd27917;
	and.b32  	%r7151, %r10829, 1;
	setp.eq.b32 	%p2848, %r7151, 1;
	selp.f64 	%fd14935, 0dBDA8FF8320FD8164, 0d3DE5DB65F9785EBA, %p2848;
	ld.global.nc.v2.f64 	{%fd14936, %fd14937}, [%rd2596];
	fma.rn.f64 	%fd14938, %fd14935, %fd14934, %fd14936;
	fma.rn.f64 	%fd14939, %fd14938, %fd14934, %fd14937;
	ld.global.nc.v2.f64 	{%fd14940, %fd14941}, [%rd2596+16];
	fma.rn.f64 	%fd14942, %fd14939, %fd14934, %fd14940;
	fma.rn.f64 	%fd14943, %fd14942, %fd14934, %fd14941;
	ld.global.nc.v2.f64 	{%fd14944, %fd14945}, [%rd2596+32];
	fma.rn.f64 	%fd14946, %fd14943, %fd14934, %fd14944;
	fma.rn.f64 	%fd14947, %fd14946, %fd14934, %fd14945;
	fma.rn.f64 	%fd14948, %fd14947, %fd27917, %fd27917;
	fma.rn.f64 	%fd14949, %fd14947, %fd14934, 0d3FF0000000000000;
	selp.f64 	%fd14950, %fd14949, %fd14948, %p2848;
	and.b32  	%r7152, %r10829, 2;
	setp.eq.s32 	%p2849, %r7152, 0;
	mov.f64 	%fd14951, 0d0000000000000000;
	sub.f64 	%fd14952, %fd14951, %fd14950;
	selp.f64 	%fd14953, %fd14950, %fd14952, %p2849;
	div.s32 	%r7153, %r1818, %r4276;
	max.s32 	%r7154, %r7153, 0;
	min.s32 	%r7155, %r7154, %r8;
	cvt.rn.f64.s32 	%fd14954, %r7155;
	sub.f64 	%fd1348, %fd14954, %fd5;
	div.s32 	%r7156, %r1819, %r4277;
	max.s32 	%r7157, %r7156, 0;
	min.s32 	%r7158, %r7157, %r9;
	cvt.rn.f64.s32 	%fd14955, %r7158;
	sub.f64 	%fd1349, %fd14955, %fd6;
	mul.f64 	%fd14956, %fd1349, %fd14953;
	fma.rn.f64 	%fd14957, %fd1348, %fd1345, %fd14956;
	add.f64 	%fd14958, %fd7, %fd14957;
	mul.f64 	%fd14959, %fd1349, %fd1345;
	mul.f64 	%fd14960, %fd1348, %fd14953;
	sub.f64 	%fd14961, %fd14959, %fd14960;
	add.f64 	%fd14962, %fd8, %fd14961;
	mov.f64 	%fd14963, 0d3FE0000000000000;
	copysign.f64 	%fd14964, %fd14958, %fd14963;
	add.rz.f64 	%fd14965, %fd14958, %fd14964;
	cvt.rzi.f64.f64 	%fd14966, %fd14965;
	cvt.rzi.s32.f64 	%r1826, %fd14966;
	copysign.f64 	%fd14967, %fd14962, %fd14963;
	add.rz.f64 	%fd14968, %fd14962, %fd14967;
	cvt.rzi.f64.f64 	%fd14969, %fd14968;
	cvt.rzi.s32.f64 	%r1827, %fd14969;
	setp.lt.s32 	%p2850, %r1826, 0;
	setp.ge.s32 	%p2851, %r1826, %r4273;
	or.pred  	%p2852, %p2850, %p2851;
	setp.lt.s32 	%p2853, %r1827, 0;
	setp.ge.s32 	%p2854, %r1827, %r4274;
	or.pred  	%p2855, %p2853, %p2854;
	or.pred  	%p2857, %p2852, %p2855;
	mov.b16 	%rs4683, 0;
	mov.u16 	%rs4684, %rs4683;
	mov.u16 	%rs4685, %rs4683;
	@%p2857 bra 	$L__BB0_1631;
	mul.lo.s32 	%r7159, %r1827, %r4275;
	cvt.u64.u32 	%rd2597, %r7159;
	shl.b32 	%r7160, %r1826, 2;
	cvt.u64.u32 	%rd2598, %r7160;
	add.s64 	%rd2599, %rd2597, %rd2598;
	add.s64 	%rd2600, %rd1, %rd2599;
	ld.global.u8 	%rs4684, [%rd2600];
	ld.global.u8 	%rs4683, [%rd2600+1];
	ld.global.u8 	%rs4685, [%rd2600+2];
$L__BB0_1631:
	cvt.u64.u32 	%rd2601, %r10401;
	add.s64 	%rd101, %rd2, %rd2601;
	st.local.u8 	[%rd101], %rs4685;
	and.b16  	%rs3199, %rs4685, 255;
	add.s64 	%rd102, %rd3, %rd2601;
	st.local.u8 	[%rd102], %rs4683;
	and.b16  	%rs3200, %rs4683, 255;
	add.s64 	%rd103, %rd4, %rd2601;
	st.local.u8 	[%rd103], %rs4684;
	and.b16  	%rs3201, %rs4684, 255;
	cvt.rn.f64.u16 	%fd14970, %rs3199;
	mul.f64 	%fd14971, %fd14970, 0d3FD322D0E5604189;
	cvt.rn.f64.u16 	%fd14972, %rs3200;
	fma.rn.f64 	%fd14973, %fd14972, 0d3FE2C8B439581062, %fd14971;
	cvt.rn.f64.u16 	%fd14974, %rs3201;
	fma.rn.f64 	%fd14975, %fd14974, 0d3FBD2F1A9FBE76C9, %fd14973;
	cvt.rzi.u32.f64 	%r7162, %fd14975;
	add.s64 	%rd104, %rd5, %rd2601;
	st.local.u8 	[%rd104], %r7162;
	add.s32 	%r1828, %r1819, %r4281;
	mov.b32 	%r10831, 1;
	mov.f64 	%fd27919, %fd28513;
	@%p2844 bra 	$L__BB0_1635;
	setp.ltu.f64 	%p2859, %fd2, 0d41E0000000000000;
	mov.f64 	%fd27919, %fd28512;
	mov.u32 	%r10830, %r11448;
	@%p2859 bra 	$L__BB0_1634;
	{ // callseq 388, 0
	.param .b64 param0;
	st.param.f64 	[param0], %fd1;
	.param .align 16 .b8 retval0[16];
	call.uni (retval0), 
	__internal_trig_reduction_slowpathd, 
	(
	param0
	);
	ld.param.f64 	%fd27919, [retval0];
	ld.param.b32 	%r10830, [retval0+8];
	} // callseq 388
$L__BB0_1634:
	add.s32 	%r10831, %r10830, 1;
$L__BB0_1635:
	shl.b32 	%r7164, %r10831, 6;
	cvt.u64.u32 	%rd2602, %r7164;
	and.b64  	%rd2603, %rd2602, 64;
	mov.u64 	%rd2604, __cudart_sin_cos_coeffs;
	add.s64 	%rd2605, %rd2604, %rd2603;
	mul.rn.f64 	%fd14977, %fd27919, %fd27919;
	and.b32  	%r7165, %r10831, 1;
	setp.eq.b32 	%p2860, %r7165, 1;
	selp.f64 	%fd14978, 0dBDA8FF8320FD8164, 0d3DE5DB65F9785EBA, %p2860;
	ld.global.nc.v2.f64 	{%fd14979, %fd14980}, [%rd2605];
	fma.rn.f64 	%fd14981, %fd14978, %fd14977, %fd14979;
	fma.rn.f64 	%fd14982, %fd14981, %fd14977, %fd14980;
	ld.global.nc.v2.f64 	{%fd14983, %fd14984}, [%rd2605+16];
	fma.rn.f64 	%fd14985, %fd14982, %fd14977, %fd14983;
	fma.rn.f64 	%fd14986, %fd14985, %fd14977, %fd14984;
	ld.global.nc.v2.f64 	{%fd14987, %fd14988}, [%rd2605+32];
	fma.rn.f64 	%fd14989, %fd14986, %fd14977, %fd14987;
	fma.rn.f64 	%fd14990, %fd14989, %fd14977, %fd14988;
	fma.rn.f64 	%fd14991, %fd14990, %fd27919, %fd27919;
	fma.rn.f64 	%fd14992, %fd14990, %fd14977, 0d3FF0000000000000;
	selp.f64 	%fd14993, %fd14992, %fd14991, %p2860;
	and.b32  	%r7166, %r10831, 2;
	setp.eq.s32 	%p2861, %r7166, 0;
	mov.f64 	%fd14994, 0d0000000000000000;
	sub.f64 	%fd14995, %fd14994, %fd14993;
	selp.f64 	%fd1353, %fd14993, %fd14995, %p2861;
	mov.f64 	%fd27920, %fd28514;
	mov.u32 	%r10832, %r11450;
	@%p1 bra 	$L__BB0_1637;
	{ // callseq 389, 0
	.param .b64 param0;
	st.param.f64 	[param0], %fd1;
	.param .align 16 .b8 retval0[16];
	call.uni (retval0), 
	__internal_trig_reduction_slowpathd, 
	(
	param0
	);
	ld.param.f64 	%fd27920, [retval0];
	ld.param.b32 	%r10832, [retval0+8];
	} // callseq 389
$L__BB0_1637:
	shl.b32 	%r7168, %r10832, 6;
	cvt.u64.u32 	%rd2606, %r7168;
	and.b64  	%rd2607, %rd2606, 64;
	mov.u64 	%rd2608, __cudart_sin_cos_coeffs;
	add.s64 	%rd2609, %rd2608, %rd2607;
	mul.rn.f64 	%fd14997, %fd27920, %fd27920;
	and.b32  	%r7169, %r10832, 1;
	setp.eq.b32 	%p2862, %r7169, 1;
	selp.f64 	%fd14998, 0dBDA8FF8320FD8164, 0d3DE5DB65F9785EBA, %p2862;
	ld.global.nc.v2.f64 	{%fd14999, %fd15000}, [%rd2609];
	fma.rn.f64 	%fd15001, %fd14998, %fd14997, %fd14999;
	fma.rn.f64 	%fd15002, %fd15001, %fd14997, %fd15000;
	ld.global.nc.v2.f64 	{%fd15003, %fd15004}, [%rd2609+16];
	fma.rn.f64 	%fd15005, %fd15002, %fd14997, %fd15003;
	fma.rn.f64 	%fd15006, %fd15005, %fd14997, %fd15004;
	ld.global.nc.v2.f64 	{%fd15007, %fd15008}, [%rd2609+32];
	fma.rn.f64 	%fd15009, %fd15006, %fd14997, %fd15007;
	fma.rn.f64 	%fd15010, %fd15009, %fd14997, %fd15008;
	fma.rn.f64 	%fd15011, %fd15010, %fd27920, %fd27920;
	fma.rn.f64 	%fd15012, %fd15010, %fd14997, 0d3FF0000000000000;
	selp.f64 	%fd15013, %fd15012, %fd15011, %p2862;
	and.b32  	%r7170, %r10832, 2;
	setp.eq.s32 	%p2863, %r7170, 0;
	mov.f64 	%fd15014, 0d0000000000000000;
	sub.f64 	%fd15015, %fd15014, %fd15013;
	selp.f64 	%fd15016, %fd15013, %fd15015, %p2863;
	div.s32 	%r7171, %r1828, %r4277;
	max.s32 	%r7172, %r7171, 0;
	min.s32 	%r7173, %r7172, %r9;
	cvt.rn.f64.s32 	%fd15017, %r7173;
	sub.f64 	%fd1356, %fd15017, %fd6;
	mul.f64 	%fd15018, %fd1356, %fd15016;
	fma.rn.f64 	%fd15019, %fd1348, %fd1353, %fd15018;
	add.f64 	%fd15020, %fd7, %fd15019;
	mul.f64 	%fd15021, %fd1356, %fd1353;
	mul.f64 	%fd15022, %fd1348, %fd15016;
	sub.f64 	%fd15023, %fd15021, %fd15022;
	add.f64 	%fd15024, %fd8, %fd15023;
	mov.f64 	%fd15025, 0d3FE0000000000000;
	copysign.f64 	%fd15026, %fd15020, %fd15025;
	add.rz.f64 	%fd15027, %fd15020, %fd15026;
	cvt.rzi.f64.f64 	%fd15028, %fd15027;
	cvt.rzi.s32.f64 	%r1835, %fd15028;
	copysign.f64 	%fd15029, %fd15024, %fd15025;
	add.rz.f64 	%fd15030, %fd15024, %fd15029;
	cvt.rzi.f64.f64 	%fd15031, %fd15030;
	cvt.rzi.s32.f64 	%r1836, %fd15031;
	setp.lt.s32 	%p2864, %r1835, 0;
	setp.ge.s32 	%p2865, %r1835, %r4273;
	or.pred  	%p2866, %p2864, %p2865;
	setp.lt.s32 	%p2867, %r1836, 0;
	setp.ge.s32 	%p2868, %r1836, %r4274;
	or.pred  	%p2869, %p2867, %p2868;
	or.pred  	%p2871, %p2866, %p2869;
	mov.b16 	%rs4686, 0;
	mov.u16 	%rs4687, %rs4686;
	mov.u16 	%rs4688, %rs4686;
	@%p2871 bra 	$L__BB0_1639;
	mul.lo.s32 	%r7174, %r1836, %r4275;
	cvt.u64.u32 	%rd2610, %r7174;
	shl.b32 	%r7175, %r1835, 2;
	cvt.u64.u32 	%rd2611, %r7175;
	add.s64 	%rd2612, %rd2610, %rd2611;
	add.s64 	%rd2613, %rd1, %rd2612;
	ld.global.u8 	%rs4687, [%rd2613];
	ld.global.u8 	%rs4686, [%rd2613+1];
	ld.global.u8 	%rs4688, [%rd2613+2];
$L__BB0_1639:
	setp.eq.f64 	%p2872, %fd2, 0d7FF0000000000000;
	st.local.u8 	[%rd101+1], %rs4688;
	and.b16  	%rs3203, %rs4688, 255;
	st.local.u8 	[%rd102+1], %rs4686;
	and.b16  	%rs3204, %rs4686, 255;
	st.local.u8 	[%rd103+1], %rs4687;
	and.b16  	%rs3205, %rs4687, 255;
	cvt.rn.f64.u16 	%fd15032, %rs3203;
	mul.f64 	%fd15033, %fd15032, 0d3FD322D0E5604189;
	cvt.rn.f64.u16 	%fd15034, %rs3204;
	fma.rn.f64 	%fd15035, %fd15034, 0d3FE2C8B439581062, %fd15033;
	cvt.rn.f64.u16 	%fd15036, %rs3205;
	fma.rn.f64 	%fd15037, %fd15036, 0d3FBD2F1A9FBE76C9, %fd15035;
	cvt.rzi.u32.f64 	%r7177, %fd15037;
	st.local.u8 	[%rd104+1], %r7177;
	add.s32 	%r1837, %r1828, %r4281;
	mov.b32 	%r10834, 1;
	mov.f64 	%fd27922, %fd28513;
	@%p2872 bra 	$L__BB0_1643;
	setp.ltu.f64 	%p2873, %fd2, 0d41E0000000000000;
	mov.f64 	%fd27922, %fd28512;
	mov.u32 	%r10833, %r11448;
	@%p2873 bra 	$L__BB0_1642;
	{ // callseq 390, 0
	.param .b64 param0;
	st.param.f64 	[param0], %fd1;
	.param .align 16 .b8 retval0[16];
	call.uni (retval0), 
	__internal_trig_reduction_slowpathd, 
	(
	param0
	);
	ld.param.f64 	%fd27922, [retval0];
	ld.param.b32 	%r10833, [retval0+8];
	} // callseq 390
$L__BB0_1642:
	add.s32 	%r10834, %r10833, 1;
$L__BB0_1643:
	shl.b32 	%r7179, %r10834, 6;
	cvt.u64.u32 	%rd2614, %r7179;
	and.b64  	%rd2615, %rd2614, 64;
	mov.u64 	%rd2616, __cudart_sin_cos_coeffs;
	add.s64 	%rd2617, %rd2616, %rd2615;
	mul.rn.f64 	%fd15039, %fd27922, %fd27922;
	and.b32  	%r7180, %r10834, 1;
	setp.eq.b32 	%p2874, %r7180, 1;
	selp.f64 	%fd15040, 0dBDA8FF8320FD8164, 0d3DE5DB65F9785EBA, %p2874;
	ld.global.nc.v2.f64 	{%fd15041, %fd15042}, [%rd2617];
	fma.rn.f64 	%fd15043, %fd15040, %fd15039, %fd15041;
	fma.rn.f64 	%fd15044, %fd15043, %fd15039, %fd15042;
	ld.global.nc.v2.f64 	{%fd15045, %fd15046}, [%rd2617+16];
	fma.rn.f64 	%fd15047, %fd15044, %fd15039, %fd15045;
	fma.rn.f64 	%fd15048, %fd15047, %fd15039, %fd15046;
	ld.global.nc.v2.f64 	{%fd15049, %fd15050}, [%rd2617+32];
	fma.rn.f64 	%fd15051, %fd15048, %fd15039, %fd15049;
	fma.rn.f64 	%fd15052, %fd15051, %fd15039, %fd15050;
	fma.rn.f64 	%fd15053, %fd15052, %fd27922, %fd27922;
	fma.rn.f64 	%fd15054, %fd15052, %fd15039, 0d3FF0000000000000;
	selp.f64 	%fd15055, %fd15054, %fd15053, %p2874;
	and.b32  	%r7181, %r10834, 2;
	setp.eq.s32 	%p2875, %r7181, 0;
	mov.f64 	%fd15056, 0d0000000000000000;
	sub.f64 	%fd15057, %fd15056, %fd15055;
	selp.f64 	%fd1360, %fd15055, %fd15057, %p2875;
	mov.f64 	%fd27923, %fd28514;
	mov.u32 	%r10835, %r11450;
	@%p1 bra 	$L__BB0_1645;
	{ // callseq 391, 0
	.param .b64 param0;
	st.param.f64 	[param0], %fd1;
	.param .align 16 .b8 retval0[16];
	call.uni (retval0), 
	__internal_trig_reduction_slowpathd, 
	(
	param0
	);
	ld.param.f64 	%fd27923, [retval0];
	ld.param.b32 	%r10835, [retval0+8];
	} // callseq 391
$L__BB0_1645:
	shl.b32 	%r7183, %r10835, 6;
	cvt.u64.u32 	%rd2618, %r7183;
	and.b64  	%rd2619, %rd2618, 64;
	mov.u64 	%rd2620, __cudart_sin_cos_coeffs;
	add.s64 	%rd2621, %rd2620, %rd2619;
	mul.rn.f64 	%fd15059, %fd27923, %fd27923;
	and.b32  	%r7184, %r10835, 1;
	setp.eq.b32 	%p2876, %r7184, 1;
	selp.f64 	%fd15060, 0dBDA8FF8320FD8164, 0d3DE5DB65F9785EBA, %p2876;
	ld.global.nc.v2.f64 	{%fd15061, %fd15062}, [%rd2621];
	fma.rn.f64 	%fd15063, %fd15060, %fd15059, %fd15061;
	fma.rn.f64 	%fd15064, %fd15063, %fd15059, %fd15062;
	ld.global.nc.v2.f64 	{%fd15065, %fd15066}, [%rd2621+16];
	fma.rn.f64 	%fd15067, %fd15064, %fd15059, %fd15065;
	fma.rn.f64 	%fd15068, %fd15067, %fd15059, %fd15066;
	ld.global.nc.v2.f64 	{%fd15069, %fd15070}, [%rd2621+32];
	fma.rn.f64 	%fd15071, %fd15068, %fd15059, %fd15069;
	fma.rn.f64 	%fd15072, %fd15071, %fd15059, %fd15070;
	fma.rn.f64 	%fd15073, %fd15072, %fd27923, %fd27923;
	fma.rn.f64 	%fd15074, %fd15072, %fd15059, 0d3FF0000000000000;
	selp.f64 	%fd15075, %fd15074, %fd15073, %p2876;
	and.b32  	%r7185, %r10835, 2;
	setp.eq.s32 	%p2877, %r7185, 0;
	mov.f64 	%fd15076, 0d0000000000000000;
	sub.f64 	%fd15077, %fd15076, %fd15075;
	selp.f64 	%fd15078, %fd15075, %fd15077, %p2877;
	div.s32 	%r7186, %r1837, %r4277;
	max.s32 	%r7187, %r7186, 0;
	min.s32 	%r7188, %r7187, %r9;
	cvt.rn.f64.s32 	%fd15079, %r7188;
	sub.f64 	%fd1363, %fd15079, %fd6;
	mul.f64 	%fd15080, %fd1363, %fd15078;
	fma.rn.f64 	%fd15081, %fd1348, %fd1360, %fd15080;
	add.f64 	%fd15082, %fd7, %fd15081;
	mul.f64 	%fd15083, %fd1363, %fd1360;
	mul.f64 	%fd15084, %fd1348, %fd15078;
	sub.f64 	%fd15085, %fd15083, %fd15084;
	add.f64 	%fd15086, %fd8, %fd15085;
	mov.f64 	%fd15087, 0d3FE0000000000000;
	copysign.f64 	%fd15088, %fd15082, %fd15087;
	add.rz.f64 	%fd15089, %fd15082, %fd15088;
	cvt.rzi.f64.f64 	%fd15090, %fd15089;
	cvt.rzi.s32.f64 	%r1844, %fd15090;
	copysign.f64 	%fd15091, %fd15086, %fd15087;
	add.rz.f64 	%fd15092, %fd15086, %fd15091;
	cvt.rzi.f64.f64 	%fd15093, %fd15092;
	cvt.rzi.s32.f64 	%r1845, %fd15093;
	setp.lt.s32 	%p2878, %r1844, 0;
	setp.ge.s32 	%p2879, %r1844, %r4273;
	or.pred  	%p2880, %p2878, %p2879;
	setp.lt.s32 	%p2881, %r1845, 0;
	setp.ge.s32 	%p2882, %r1845, %r4274;
	or.pred  	%p2883, %p2881, %p2882;
	or.pred  	%p2885, %p2880, %p2883;
	mov.b16 	%rs4689, 0;
	mov.u16 	%rs4690, %rs4689;
	mov.u16 	%rs4691, %rs4689;
	@%p2885 bra 	$L__BB0_1647;
	mul.lo.s32 	%r7189, %r1845, %r4275;
	cvt.u64.u32 	%rd2622, %r7189;
	shl.b32 	%r7190, %r1844, 2;
	cvt.u64.u32 	%rd2623, %r7190;
	add.s64 	%rd2624, %rd2622, %rd2623;
	add.s64 	%rd2625, %rd1, %rd2624;
	ld.global.u8 	%rs4690, [%rd2625];
	ld.global.u8 	%rs4689, [%rd2625+1];
	ld.global.u8 	%rs4691, [%rd2625+2];
$L__BB0_1647:
	st.local.u8 	[%rd101+2], %rs4691;
	and.b16  	%rs3207, %rs4691, 255;
	st.local.u8 	[%rd102+2], %rs4689;
	and.b16  	%rs3208, %rs4689, 255;
	st.local.u8 	[%rd103+2], %rs4690;
	and.b16  	%rs3209, %rs4690, 255;
	cvt.rn.f64.u16 	%fd15094, %rs3207;
	mul.f64 	%fd15095, %fd15094, 0d3FD322D0E5604189;
	cvt.rn.f64.u16 	%fd15096, %rs3208;
	fma.rn.f64 	%fd15097, %fd15096, 0d3FE2C8B439581062, %fd15095;
	cvt.rn.f64.u16 	%fd15098, %rs3209;
	fma.rn.f64 	%fd15099, %fd15098, 0d3FBD2F1A9FBE76C9, %fd15097;
	cvt.rzi.u32.f64 	%r7192, %fd15099;
	st.local.u8 	[%rd104+2], %r7192;
	add.s32 	%r7193, %r1818, %r4280;
	div.s32 	%r7194, %r7193, %r4276;
	max.s32 	%r1846, %r7194, 0;
	mov.b32 	%r10837, 1;
	mov.f64 	%fd27925, %fd28513;
	@%p2872 bra 	$L__BB0_1651;
	setp.ltu.f64 	%p2887, %fd2, 0d41E0000000000000;
	mov.f64 	%fd27925, %fd28512;
	mov.u32 	%r10836, %r11448;
	@%p2887 bra 	$L__BB0_1650;
	{ // callseq 392, 0
	.param .b64 param0;
	st.param.f64 	[param0], %fd1;
	.param .align 16 .b8 retval0[16];
	call.uni (retval0), 
	__internal_trig_reduction_slowpathd, 
	(
	param0
	);
	ld.param.f64 	%fd27925, [retval0];
	ld.param.b32 	%r10836, [retval0+8];
	} // callseq 392
$L__BB0_1650:
	add.s32 	%r10837, %r10836, 1;
$L__BB0_1651:
	shl.b32 	%r7196, %r10837, 6;
	cvt.u64.u32 	%rd2626, %r7196;
	and.b64  	%rd2627, %rd2626, 64;
	mov.u64 	%rd2628, __cudart_sin_cos_coeffs;
	add.s64 	%rd2629, %rd2628, %rd2627;
	mul.rn.f64 	%fd15101, %fd27925, %fd27925;
	and.b32  	%r7197, %r10837, 1;
	setp.eq.b32 	%p2888, %r7197, 1;
	selp.f64 	%fd15102, 0dBDA8FF8320FD8164, 0d3DE5DB65F9785EBA, %p2888;
	ld.global.nc.v2.f64 	{%fd15103, %fd15104}, [%rd2629];
	fma.rn.f64 	%fd15105, %fd15102, %fd15101, %fd15103;
	fma.rn.f64 	%fd15106, %fd15105, %fd15101, %fd15104;
	ld.global.nc.v2.f64 	{%fd15107, %fd15108}, [%rd2629+16];
	fma.rn.f64 	%fd15109, %fd15106, %fd15101, %fd15107;
	fma.rn.f64 	%fd15110, %fd15109, %fd15101, %fd15108;
	ld.global.nc.v2.f64 	{%fd15111, %fd15112}, [%rd2629+32];
	fma.rn.f64 	%fd15113, %fd15110, %fd15101, %fd15111;
	fma.rn.f64 	%fd15114, %fd15113, %fd15101, %fd15112;
	fma.rn.f64 	%fd15115, %fd15114, %fd27925, %fd27925;
	fma.rn.f64 	%fd15116, %fd15114, %fd15101, 0d3FF0000000000000;
	selp.f64 	%fd15117, %fd15116, %fd15115, %p2888;
	and.b32  	%r7198, %r10837, 2;
	setp.eq.s32 	%p2889, %r7198, 0;
	mov.f64 	%fd15118, 0d0000000000000000;
	sub.f64 	%fd15119, %fd15118, %fd15117;
	selp.f64 	%fd1367, %fd15117, %fd15119, %p2889;
	mov.f64 	%fd27926, %fd28514;
	mov.u32 	%r10838, %r11450;
	@%p1 bra 	$L__BB0_1653;
	{ // callseq 393, 0
	.param .b64 param0;
	st.param.f64 	[param0], %fd1;
	.param .align 16 .b8 retval0[16];
	call.uni (retval0), 
	__internal_trig_reduction_slowpathd, 
	(
	param0
	);
	ld.param.f64 	%fd27926, [retval0];
	ld.param.b32 	%r10838, [retval0+8];
	} // callseq 393
$L__BB0_1653:
	shl.b32 	%r7200, %r10838, 6;
	cvt.u64.u32 	%rd2630, %r7200;
	and.b64  	%rd2631, %rd2630, 64;
	mov.u64 	%rd2632, __cudart_sin_cos_coeffs;
	add.s64 	%rd2633, %rd2632, %rd2631;
	mul.rn.f64 	%fd15121, %fd27926, %fd27926;
	and.b32  	%r7201, %r10838, 1;
	setp.eq.b32 	%p2890, %r7201, 1;
	selp.f64 	%fd15122, 0dBDA8FF8320FD8164, 0d3DE5DB65F9785EBA, %p2890;
	ld.global.nc.v2.f64 	{%fd15123, %fd15124}, [%rd2633];
	fma.rn.f64 	%fd15125, %fd15122, %fd15121, %fd15123;
	fma.rn.f64 	%fd15126, %fd15125, %fd15121, %fd15124;
	ld.global.nc.v2.f64 	{%fd15127, %fd15128}, [%rd2633+16];
	fma.rn.f64 	%fd15129, %fd15126, %fd15121, %fd15127;
	fma.rn.f64 	%fd15130, %fd15129, %fd15121, %fd15128;
	ld.global.nc.v2.f64 	{%fd15131, %fd15132}, [%rd2633+32];
	fma.rn.f64 	%fd15133, %fd15130, %fd15121, %fd15131;
	fma.rn.f64 	%fd15134, %fd15133, %fd15121, %fd15132;
	fma.rn.f64 	%fd15135, %fd15134, %fd27926, %fd27926;
	fma.rn.f64 	%fd15136, %fd15134, %fd15121, 0d3FF0000000000000;
	selp.f64 	%fd15137, %fd15136, %fd15135, %p2890;
	and.b32  	%r7202, %r10838, 2;
	setp.eq.s32 	%p2891, %r7202, 0;
	mov.f64 	%fd15138, 0d0000000000000000;
	sub.f64 	%fd15139, %fd15138, %fd15137;
	selp.f64 	%fd15140, %fd15137, %fd15139, %p2891;
	min.s32 	%r7203, %r1846, %r8;
	cvt.rn.f64.s32 	%fd15141, %r7203;
	sub.f64 	%fd1370, %fd15141, %fd5;
	mul.f64 	%fd15142, %fd1349, %fd15140;
	fma.rn.f64 	%fd15143, %fd1370, %fd1367, %fd15142;
	add.f64 	%fd15144, %fd7, %fd15143;
	mul.f64 	%fd15145, %fd1349, %fd1367;
	mul.f64 	%fd15146, %fd1370, %fd15140;
	sub.f64 	%fd15147, %fd15145, %fd15146;
	add.f64 	%fd15148, %fd8, %fd15147;
	mov.f64 	%fd15149, 0d3FE0000000000000;
	copysign.f64 	%fd15150, %fd15144, %fd15149;
	add.rz.f64 	%fd15151, %fd15144, %fd15150;
	cvt.rzi.f64.f64 	%fd15152, %fd15151;
	cvt.rzi.s32.f64 	%r1853, %fd15152;
	copysign.f64 	%fd15153, %fd15148, %fd15149;
	add.rz.f64 	%fd15154, %fd15148, %fd15153;
	cvt.rzi.f64.f64 	%fd15155, %fd15154;
	cvt.rzi.s32.f64 	%r1854, %fd15155;
	setp.lt.s32 	%p2892, %r1853, 0;
	setp.ge.s32 	%p2893, %r1853, %r4273;
	or.pred  	%p2894, %p2892, %p2893;
	setp.lt.s32 	%p2895, %r1854, 0;
	setp.ge.s32 	%p2896, %r1854, %r4274;
	or.pred  	%p2897, %p2895, %p2896;
	or.pred  	%p2899, %p2894, %p2897;
	mov.b16 	%rs4692, 0;
	mov.u16 	%rs4693, %rs4692;
	mov.u16 	%rs4694, %rs4692;
	@%p2899 bra 	$L__BB0_1655;
	mul.lo.s32 	%r7204, %r1854, %r4275;
	cvt.u64.u32 	%rd2634, %r7204;
	shl.b32 	%r7205, %r1853, 2;
	cvt.u64.u32 	%rd2635, %r7205;
	add.s64 	%rd2636, %rd2634, %rd2635;
	add.s64 	%rd2637, %rd1, %rd2636;
	ld.global.u8 	%rs4693, [%rd2637];
	ld.global.u8 	%rs4692, [%rd2637+1];
	ld.global.u8 	%rs4694, [%rd2637+2];
$L__BB0_1655:
	setp.eq.f64 	%p2900, %fd2, 0d7FF0000000000000;
	st.local.u8 	[%rd101+3], %rs4694;
	and.b16  	%rs3211, %rs4694, 255;
	st.local.u8 	[%rd102+3], %rs4692;
	and.b16  	%rs3212, %rs4692, 255;
	st.local.u8 	[%rd103+3], %rs4693;
	and.b16  	%rs3213, %rs4693, 255;
	cvt.rn.f64.u16 	%fd15156, %rs3211;
	mul.f64 	%fd15157, %fd15156, 0d3FD322D0E5604189;
	cvt.rn.f64.u16 	%fd15158, %rs3212;
	fma.rn.f64 	%fd15159, %fd15158, 0d3FE2C8B439581062, %fd15157;
	cvt.rn.f64.u16 	%fd15160, %rs3213;
	fma.rn.f64 	%fd15161, %fd15160, 0d3FBD2F1A9FBE76C9, %fd15159;
	cvt.rzi.u32.f64 	%r7207, %fd15161;
	st.local.u8 	[%rd104+3], %r7207;
	mov.b32 	%r10840, 1;
	mov.f64 	%fd27928, %fd28513;
	@%p2900 bra 	$L__BB0_1659;
	setp.ltu.f64 	%p2901, %fd2, 0d41E0000000000000;
	mov.f64 	%fd27928, %fd28512;
	mov.u32 	%r10839, %r11448;
	@%p2901 bra 	$L__BB0_1658;
	{ // callseq 394, 0
	.param .b64 param0;
	st.param.f64 	[param0], %fd1;
	.param .align 16 .b8 retval0[16];
	call.uni (retval0), 
	__internal_trig_reduction_slowpathd, 
	(
	param0
	);
	ld.param.f64 	%fd27928, [retval0];
	ld.param.b32 	%r10839, [retval0+8];
	} // callseq 394
$L__BB0_1658:
	add.s32 	%r10840, %r10839, 1;
$L__BB0_1659:
	shl.b32 	%r7209, %r10840, 6;
	cvt.u64.u32 	%rd2638, %r7209;
	and.b64  	%rd2639, %rd2638, 64;
	mov.u64 	%rd2640, __cudart_sin_cos_coeffs;
	add.s64 	%rd2641, %rd2640, %rd2639;
	mul.rn.f64 	%fd15163, %fd27928, %fd27928;
	and.b32  	%r7210, %r10840, 1;
	setp.eq.b32 	%p2902, %r7210, 1;
	selp.f64 	%fd15164, 0dBDA8FF8320FD8164, 0d3DE5DB65F9785EBA, %p2902;
	ld.global.nc.v2.f64 	{%fd15165, %fd15166}, [%rd2641];
	fma.rn.f64 	%fd15167, %fd15164, %fd15163, %fd15165;
	fma.rn.f64 	%fd15168, %fd15167, %fd15163, %fd15166;
	ld.global.nc.v2.f64 	{%fd15169, %fd15170}, [%rd2641+16];
	fma.rn.f64 	%fd15171, %fd15168, %fd15163, %fd15169;
	fma.rn.f64 	%fd15172, %fd15171, %fd15163, %fd15170;
	ld.global.nc.v2.f64 	{%fd15173, %fd15174}, [%rd2641+32];
	fma.rn.f64 	%fd15175, %fd15172, %fd15163, %fd15173;
	fma.rn.f64 	%fd15176, %fd15175, %fd15163, %fd15174;
	fma.rn.f64 	%fd15177, %fd15176, %fd27928, %fd27928;
	fma.rn.f64 	%fd15178, %fd15176, %fd15163, 0d3FF0000000000000;
	selp.f64 	%fd15179, %fd15178, %fd15177, %p2902;
	and.b32  	%r7211, %r10840, 2;
	setp.eq.s32 	%p2903, %r7211, 0;
	mov.f64 	%fd15180, 0d0000000000000000;
	sub.f64 	%fd15181, %fd15180, %fd15179;
	selp.f64 	%fd1374, %fd15179, %fd15181, %p2903;
	mov.f64 	%fd27929, %fd28514;
	mov.u32 	%r10841, %r11450;
	@%p1 bra 	$L__BB0_1661;
	{ // callseq 395, 0
	.param .b64 param0;
	st.param.f64 	[param0], %fd1;
	.param .align 16 .b8 retval0[16];
	call.uni (retval0), 
	__internal_trig_reduction_slowpathd, 
	(
	param0
	);
	ld.param.f64 	%fd27929, [retval0];
	ld.param.b32 	%r10841, [retval0+8];
	} // callseq 395
$L__BB0_1661:
	shl.b32 	%r7213, %r10841, 6;
	cvt.u64.u32 	%rd2642, %r7213;
	and.b64  	%rd2643, %rd2642, 64;
	mov.u64 	%rd2644, __cudart_sin_cos_coeffs;
	add.s64 	%rd2645, %rd2644, %rd2643;
	mul.rn.f64 	%fd15183, %fd27929, %fd27929;
	and.b32  	%r7214, %r10841, 1;
	setp.eq.b32 	%p2904, %r7214, 1;
	selp.f64 	%fd15184, 0dBDA8FF8320FD8164, 0d3DE5DB65F9785EBA, %p2904;
	ld.global.nc.v2.f64 	{%fd15185, %fd15186}, [%rd2645];
	fma.rn.f64 	%fd15187, %fd15184, %fd15183, %fd15185;
	fma.rn.f64 	%fd15188, %fd15187, %fd15183, %fd15186;
	ld.global.nc.v2.f64 	{%fd15189, %fd15190}, [%rd2645+16];
	fma.rn.f64 	%fd15191, %fd15188, %fd15183, %fd15189;
	fma.rn.f64 	%fd15192, %fd15191, %fd15183, %fd15190;
	ld.global.nc.v2.f64 	{%fd15193, %fd15194}, [%rd2645+32];
	fma.rn.f64 	%fd15195, %fd15192, %fd15183, %fd15193;
	fma.rn.f64 	%fd15196, %fd15195, %fd15183, %fd15194;
	fma.rn.f64 	%fd15197, %fd15196, %fd27929, %fd27929;
	fma.rn.f64 	%fd15198, %fd15196, %fd15183, 0d3FF0000000000000;
	selp.f64 	%fd15199, %fd15198, %fd15197, %p2904;
	and.b32  	%r7215, %r10841, 2;
	setp.eq.s32 	%p2905, %r7215, 0;
	mov.f64 	%fd15200, 0d0000000000000000;
	sub.f64 	%fd15201, %fd15200, %fd15199;
	selp.f64 	%fd15202, %fd15199, %fd15201, %p2905;
	mul.f64 	%fd15203, %fd1356, %fd15202;
	fma.rn.f64 	%fd15204, %fd1370, %fd1374, %fd15203;
	add.f64 	%fd15205, %fd7, %fd15204;
	mul.f64 	%fd15206, %fd1356, %fd1374;
	mul.f64 	%fd15207, %fd1370, %fd15202;
	sub.f64 	%fd15208, %fd15206, %fd15207;
	add.f64 	%fd15209, %fd8, %fd15208;
	mov.f64 	%fd15210, 0d3FE0000000000000;
	copysign.f64 	%fd15211, %fd15205, %fd15210;
	add.rz.f64 	%fd15212, %fd15205, %fd15211;
	cvt.rzi.f64.f64 	%fd15213, %fd15212;
	cvt.rzi.s32.f64 	%r1861, %fd15213;
	copysign.f64 	%fd15214, %fd15209, %fd15210;
	add.rz.f64 	%fd15215, %fd15209, %fd15214;
	cvt.rzi.f64.f64 	%fd15216, %fd15215;
	cvt.rzi.s32.f64 	%r1862, %fd15216;
	setp.lt.s32 	%p2906, %r1861, 0;
	setp.ge.s32 	%p2907, %r1861, %r4273;
	or.pred  	%p2908, %p2906, %p2907;
	setp.lt.s32 	%p2909, %r1862, 0;
	setp.ge.s32 	%p2910, %r1862, %r4274;
	or.pred  	%p2911, %p2909, %p2910;
	or.pred  	%p2913, %p2908, %p2911;
	mov.b16 	%rs4695, 0;
	mov.u16 	%rs4696, %rs4695;
	mov.u16 	%rs4697, %rs4695;
	@%p2913 bra 	$L__BB0_1663;
	mul.lo.s32 	%r7216, %r1862, %r4275;
	cvt.u64.u32 	%rd2646, %r7216;
	shl.b32 	%r7217, %r1861, 2;
	cvt.u64.u32 	%rd2647, %r7217;
	add.s64 	%rd2648, %rd2646, %rd2647;
	add.s64 	%rd2649, %rd1, %rd2648;
	ld.global.u8 	%rs4696, [%rd2649];
	ld.global.u8 	%rs4695, [%rd2649+1];
	ld.global.u8 	%rs4697, [%rd2649+2];
$L__BB0_1663:
	st.local.u8 	[%rd101+4], %rs4697;
	and.b16  	%rs3215, %rs4697, 255;
	st.local.u8 	[%rd102+4], %rs4695;
	and.b16  	%rs3216, %rs4695, 255;
	st.local.u8 	[%rd103+4], %rs4696;
	and.b16  	%rs3217, %rs4696, 255;
	cvt.rn.f64.u16 	%fd15217, %rs3215;
	mul.f64 	%fd15218, %fd15217, 0d3FD322D0E5604189;
	cvt.rn.f64.u16 	%fd15219, %rs3216;
	fma.rn.f64 	%fd15220, %fd15219, 0d3FE2C8B439581062, %fd15218;
	cvt.rn.f64.u16 	%fd15221, %rs3217;
	fma.rn.f64 	%fd15222, %fd15221, 0d3FBD2F1A9FBE76C9, %fd15220;
	cvt.rzi.u32.f64 	%r7219, %fd15222;
	st.local.u8 	[%rd104+4], %r7219;
	mov.b32 	%r10843, 1;
	mov.f64 	%fd27931, %fd28513;
	@%p2900 bra 	$L__BB0_1667;
	setp.ltu.f64 	%p2915, %fd2, 0d41E0000000000000;
	mov.f64 	%fd27931, %fd28512;
	mov.u32 	%r10842, %r11448;
	@%p2915 bra 	$L__BB0_1666;
	{ // callseq 396, 0
	.param .b64 param0;
	st.param.f64 	[param0], %fd1;
	.param .align 16 .b8 retval0[16];
	call.uni (retval0), 
	__internal_trig_reduction_slowpathd, 
	(
	param0
	);
	ld.param.f64 	%fd27931, [retval0];
	ld.param.b32 	%r10842, [retval0+8];
	} // callseq 396
$L__BB0_1666:
	add.s32 	%r10843, %r10842, 1;
$L__BB0_1667:
	shl.b32 	%r7221, %r10843, 6;
	cvt.u64.u32 	%rd2650, %r7221;
	and.b64  	%rd2651, %rd2650, 64;
	mov.u64 	%rd2652, __cudart_sin_cos_coeffs;
	add.s64 	%rd2653, %rd2652, %rd2651;
	mul.rn.f64 	%fd15224, %fd27931, %fd27931;
	and.b32  	%r7222, %r10843, 1;
	setp.eq.b32 	%p2916, %r7222, 1;
	selp.f64 	%fd15225, 0dBDA8FF8320FD8164, 0d3DE5DB65F9785EBA, %p2916;
	ld.global.nc.v2.f64 	{%fd15226, %fd15227}, [%rd2653];
	fma.rn.f64 	%fd15228, %fd15225, %fd15224, %fd15226;
	fma.rn.f64 	%fd15229, %fd15228, %fd15224, %fd15227;
	ld.global.nc.v2.f64 	{%fd15230, %fd15231}, [%rd2653+16];
	fma.rn.f64 	%fd15232, %fd15229, %fd15224, %fd15230;
	fma.rn.f64 	%fd15233, %fd15232, %fd15224, %fd15231;
	ld.global.nc.v2.f64 	{%fd15234, %fd15235}, [%rd2653+32];
	fma.rn.f64 	%fd15236, %fd15233, %fd15224, %fd15234;
	fma.rn.f64 	%fd15237, %fd15236, %fd15224, %fd15235;
	fma.rn.f64 	%fd15238, %fd15237, %fd27931, %fd27931;
	fma.rn.f64 	%fd15239, %fd15237, %fd15224, 0d3FF0000000000000;
	selp.f64 	%fd15240, %fd15239, %fd15238, %p2916;
	and.b32  	%r7223, %r10843, 2;
	setp.eq.s32 	%p2917, %r7223, 0;
	mov.f64 	%fd15241, 0d0000000000000000;
	sub.f64 	%fd15242, %fd15241, %fd15240;
	selp.f64 	%fd1380, %fd15240, %fd15242, %p2917;
	mov.f64 	%fd27932, %fd28514;
	mov.u32 	%r10844, %r11450;
	@%p1 bra 	$L__BB0_1669;
	{ // callseq 397, 0
	.param .b64 param0;
	st.param.f64 	[param0], %fd1;
	.param .align 16 .b8 retval0[16];
	call.uni (retval0), 
	__internal_trig_reduction_slowpathd, 
	(
	param0
	);
	ld.param.f64 	%fd27932, [retval0];
	ld.param.b32 	%r10844, [retval0+8];
	} // callseq 397
$L__BB0_1669:
	shl.b32 	%r7225, %r10844, 6;
	cvt.u64.u32 	%rd2654, %r7225;
	and.b64  	%rd2655, %rd2654, 64;
	mov.u64 	%rd2656, __cudart_sin_cos_coeffs;
	add.s64 	%rd2657, %rd2656, %rd2655;
	mul.rn.f64 	%fd15244, %fd27932, %fd27932;
	and.b32  	%r7226, %r10844, 1;
	setp.eq.b32 	%p2918, %r7226, 1;
	selp.f64 	%fd15245, 0dBDA8FF8320FD8164, 0d3DE5DB65F9785EBA, %p2918;
	ld.global.nc.v2.f64 	{%fd15246, %fd15247}, [%rd2657];
	fma.rn.f64 	%fd15248, %fd15245, %fd15244, %fd15246;
	fma.rn.f64 	%fd15249, %fd15248, %fd15244, %fd15247;
	ld.global.nc.v2.f64 	{%fd15250, %fd15251}, [%rd2657+16];
	fma.rn.f64 	%fd15252, %fd15249, %fd15244, %fd15250;
	fma.rn.f64 	%fd15253, %fd15252, %fd15244, %fd15251;
	ld.global.nc.v2.f64 	{%fd15254, %fd15255}, [%rd2657+32];
	fma.rn.f64 	%fd15256, %fd15253, %fd15244, %fd15254;
	fma.rn.f64 	%fd15257, %fd15256, %fd15244, %fd15255;
	fma.rn.f64 	%fd15258, %fd15257, %fd27932, %fd27932;
	fma.rn.f64 	%fd15259, %fd15257, %fd15244, 0d3FF0000000000000;
	selp.f64 	%fd15260, %fd15259, %fd15258, %p2918;
	and.b32  	%r7227, %r10844, 2;
	setp.eq.s32 	%p2919, %r7227, 0;
	mov.f64 	%fd15261, 0d0000000000000000;
	sub.f64 	%fd15262, %fd15261, %fd15260;
	selp.f64 	%fd15263, %fd15260, %fd15262, %p2919;
	mul.f64 	%fd15264, %fd1363, %fd15263;
	fma.rn.f64 	%fd15265, %fd1370, %fd1380, %fd15264;
	add.f64 	%fd15266, %fd7, %fd15265;
	mul.f64 	%fd15267, %fd1363, %fd1380;
	mul.f64 	%fd15268, %fd1370, %fd15263;
	sub.f64 	%fd15269, %fd15267, %fd15268;
	add.f64 	%fd15270, %fd8, %fd15269;
	mov.f64 	%fd15271, 0d3FE0000000000000;
	copysign.f64 	%fd15272, %fd15266, %fd15271;
	add.rz.f64 	%fd15273, %fd15266, %fd15272;
	cvt.rzi.f64.f64 	%fd15274, %fd15273;
	cvt.rzi.s32.f64 	%r1869, %fd15274;
	copysign.f64 	%fd15275, %fd15270, %fd15271;
	add.rz.f64 	%fd15276, %fd15270, %fd15275;
	cvt.rzi.f64.f64 	%fd15277, %fd15276;
	cvt.rzi.s32.f64 	%r1870, %fd15277;
	setp.lt.s32 	%p2920, %r1869, 0;
	setp.ge.s32 	%p2921, %r1869, %r4273;
	or.pred  	%p2922, %p2920, %p2921;
	setp.lt.s32 	%p2923, %r1870, 0;
	setp.ge.s32 	%p2924, %r1870, %r4274;
	or.pred  	%p2925, %p2923, %p2924;
	or.pred  	%p2927, %p2922, %p2925;
	mov.b16 	%rs4698, 0;
	mov.u16 	%rs4699, %rs4698;
	mov.u16 	%rs4700, %rs4698;
	@%p2927 bra 	$L__BB0_1671;
	mul.lo.s32 	%r7228, %r1870, %r4275;
	cvt.u64.u32 	%rd2658, %r7228;
	shl.b32 	%r7229, %r1869, 2;
	cvt.u64.u32 	%rd2659, %r7229;
	add.s64 	%rd2660, %rd2658, %rd2659;
	add.s64 	%rd2661, %rd1, %rd2660;
	ld.global.u8 	%rs4699, [%rd2661];
	ld.global.u8 	%rs4698, [%rd2661+1];
	ld.global.u8 	%rs4700, [%rd2661+2];
$L__BB0_1671:
	setp.eq.f64 	%p2928, %fd2, 0d7FF0000000000000;
	st.local.u8 	[%rd101+5], %rs4700;
	and.b16  	%rs3219, %rs4700, 255;
	st.local.u8 	[%rd102+5], %rs4698;
	and.b16  	%rs3220, %rs4698, 255;
	st.local.u8 	[%rd103+5], %rs4699;
	and.b16  	%rs3221, %rs4699, 255;
	cvt.rn.f64.u16 	%fd15278, %rs3219;
	mul.f64 	%fd15279, %fd15278, 0d3FD322D0E5604189;
	cvt.rn.f64.u16 	%fd15280, %rs3220;
	fma.rn.f64 	%fd15281, %fd15280, 0d3FE2C8B439581062, %fd15279;
	cvt.rn.f64.u16 	%fd15282, %rs3221;
	fma.rn.f64 	%fd15283, %fd15282, 0d3FBD2F1A9FBE76C9, %fd15281;
	cvt.rzi.u32.f64 	%r7231, %fd15283;
	st.local.u8 	[%rd104+5], %r7231;
	add.s32 	%r7232, %r1837, %r4281;
	div.s32 	%r7233, %r7232, %r4277;
	max.s32 	%r1871, %r7233, 0;
	mov.b32 	%r10846, 1;
	mov.f64 	%fd27934, %fd28513;
	@%p2928 bra 	$L__BB0_1675;
	setp.ltu.f64 	%p2929, %fd2, 0d41E0000000000000;
	mov.f64 	%fd27934, %fd28512;
	mov.u32 	%r10845, %r11448;
	@%p2929 bra 	$L__BB0_1674;
	{ // callseq 398, 0
	.param .b64 param0;
	st.param.f64 	[param0], %fd1;
	.param .align 16 .b8 retval0[16];
	call.uni (retval0), 
	__internal_trig_reduction_slowpathd, 
	(
	param0
	);
	ld.param.f64 	%fd27934, [retval0];
	ld.param.b32 	%r10845, [retval0+8];
	} // callseq 398
$L__BB0_1674:
	add.s32 	%r10846, %r10845, 1;
$L__BB0_1675:
	shl.b32 	%r7235, %r10846, 6;
	cvt.u64.u32 	%rd2662, %r7235;
	and.b64  	%rd2663, %rd2662, 64;
	mov.u64 	%rd2664, __cudart_sin_cos_coeffs;
	add.s64 	%rd2665, %rd2664, %rd2663;
	mul.rn.f64 	%fd15285, %fd27934, %fd27934;
	and.b32  	%r7236, %r10846, 1;
	setp.eq.b32 	%p2930, %r7236, 1;
	selp.f64 	%fd15286, 0dBDA8FF8320FD8164, 0d3DE5DB65F9785EBA, %p2930;
	ld.global.nc.v2.f64 	{%fd15287, %fd15288}, [%rd2665];
	fma.rn.f64 	%fd15289, %fd15286, %fd15285, %fd15287;
	fma.rn.f64 	%fd15290, %fd15289, %fd15285, %fd15288;
	ld.global.nc.v2.f64 	{%fd15291, %fd15292}, [%rd2665+16];
	fma.rn.f64 	%fd15293, %fd15290, %fd15285, %fd15291;
	fma.rn.f64 	%fd15294, %fd15293, %fd15285, %fd15292;
	ld.global.nc.v2.f64 	{%fd15295, %fd15296}, [%rd2665+32];
	fma.rn.f64 	%fd15297, %fd15294, %fd15285, %fd15295;
	fma.rn.f64 	%fd15298, %fd15297, %fd15285, %fd15296;
	fma.rn.f64 	%fd15299, %fd15298, %fd27934, %fd27934;
	fma.rn.f64 	%fd15300, %fd15298, %fd15285, 0d3FF0000000000000;
	selp.f64 	%fd15301, %fd15300, %fd15299, %p2930;
	and.b32  	%r7237, %r10846, 2;
	setp.eq.s32 	%p2931, %r7237, 0;
	mov.f64 	%fd15302, 0d0000000000000000;
	sub.f64 	%fd15303, %fd15302, %fd15301;
	selp.f64 	%fd1386, %fd15301, %fd15303, %p2931;
	mov.f64 	%fd27935, %fd28514;
	mov.u32 	%r10847, %r11450;
	@%p1 bra 	$L__BB0_1677;
	{ // callseq 399, 0
	.param .b64 param0;
	st.param.f64 	[param0], %fd1;
	.param .align 16 .b8 retval0[16];
	call.uni (retval0), 
	__internal_trig_reduction_slowpathd, 
	(
	param0
	);
	ld.param.f64 	%fd27935, [retval0];
	ld.param.b32 	%r10847, [retval0+8];
	} // callseq 399
$L__BB0_1677:
	shl.b32 	%r7239, %r10847, 6;
	cvt.u64.u32 	%rd2666, %r7239;
	and.b64  	%rd2667, %rd2666, 64;
	mov.u64 	%rd2668, __cudart_sin_cos_coeffs;
	add.s64 	%rd2669, %rd2668, %rd2667;
	mul.rn.f64 	%fd15305, %fd27935, %fd27935;
	and.b32  	%r7240, %r10847, 1;
	setp.eq.b32 	%p2932, %r7240, 1;
	selp.f64 	%fd15306, 0dBDA8FF8320FD8164, 0d3DE5DB65F9785EBA, %p2932;
	ld.global.nc.v2.f64 	{%fd15307, %fd15308}, [%rd2669];
	fma.rn.f64 	%fd15309, %fd15306, %fd15305, %fd15307;
	fma.rn.f64 	%fd15310, %fd15309, %fd15305, %fd15308;
	ld.global.nc.v2.f64 	{%fd15311, %fd15312}, [%rd2669+16];
	fma.rn.f64 	%fd15313, %fd15310, %fd15305, %fd15311;
	fma.rn.f64 	%fd15314, %fd15313, %fd15305, %fd15312;
	ld.global.nc.v2.f64 	{%fd15315, %fd15316}, [%rd2669+32];
	fma.rn.f64 	%fd15317, %fd15314, %fd15305, %fd15315;
	fma.rn.f64 	%fd15318, %fd15317, %fd15305, %fd15316;
	fma.rn.f64 	%fd15319, %fd15318, %fd27935, %fd27935;
	fma.rn.f64 	%fd15320, %fd15318, %fd15305, 0d3FF0000000000000;
	selp.f64 	%fd15321, %fd15320, %fd15319, %p2932;
	and.b32  	%r7241, %r10847, 2;
	setp.eq.s32 	%p2933, %r7241, 0;
	mov.f64 	%fd15322, 0d0000000000000000;
	sub.f64 	%fd15323, %fd15322, %fd15321;
	selp.f64 	%fd15324, %fd15321, %fd15323, %p2933;
	min.s32 	%r7242, %r1871, %r9;
	cvt.rn.f64.s32 	%fd15325, %r7242;
	sub.f64 	%fd1389, %fd15325, %fd6;
	mul.f64 	%fd15326, %fd1389, %fd15324;
	fma.rn.f64 	%fd15327, %fd1348, %fd1386, %fd15326;
	add.f64 	%fd15328, %fd7, %fd15327;
	mul.f64 	%fd15329, %fd1389, %fd1386;
	mul.f64 	%fd15330, %fd1348, %fd15324;
	sub.f64 	%fd15331, %fd15329, %fd15330;
	add.f64 	%fd15332, %fd8, %fd15331;
	mov.f64 	%fd15333, 0d3FE0000000000000;
	copysign.f64 	%fd15334, %fd15328, %fd15333;
	add.rz.f64 	%fd15335, %fd15328, %fd15334;
	cvt.rzi.f64.f64 	%fd15336, %fd15335;
	cvt.rzi.s32.f64 	%r1878, %fd15336;
	copysign.f64 	%fd15337, %fd15332, %fd15333;
	add.rz.f64 	%fd15338, %fd15332, %fd15337;
	cvt.rzi.f64.f64 	%fd15339, %fd15338;
	cvt.rzi.s32.f64 	%r1879, %fd15339;
	setp.lt.s32 	%p2934, %r1878, 0;
	setp.ge.s32 	%p2935, %r1878, %r4273;
	or.pred  	%p2936, %p2934, %p2935;
	setp.lt.s32 	%p2937, %r1879, 0;
	setp.ge.s32 	%p2938, %r1879, %r4274;
	or.pred  	%p2939, %p2937, %p2938;
	or.pred  	%p2941, %p2936, %p2939;
	mov.b16 	%rs4701, 0;
	mov.u16 	%rs4702, %rs4701;
	mov.u16 	%rs4703, %rs4701;
	@%p2941 bra 	$L__BB0_1679;
	mul.lo.s32 	%r7243, %r1879, %r4275;
	cvt.u64.u32 	%rd2670, %r7243;
	shl.b32 	%r7244, %r1878, 2;
	cvt.u64.u32 	%rd2671, %r7244;
	add.s64 	%rd2672, %rd2670, %rd2671;
	add.s64 	%rd2673, %rd1, %rd2672;
	ld.global.u8 	%rs4702, [%rd2673];
	ld.global.u8 	%rs4701, [%rd2673+1];
	ld.global.u8 	%rs4703, [%rd2673+2];
$L__BB0_1679:
	st.local.u8 	[%rd101+6], %rs4703;
	and.b16  	%rs3223, %rs4703, 255;
	st.local.u8 	[%rd102+6], %rs4701;
	and.b16  	%rs3224, %rs4701, 255;
	st.local.u8 	[%rd103+6], %rs4702;
	and.b16  	%rs3225, %rs4702, 255;
	cvt.rn.f64.u16 	%fd15340, %rs3223;
	mul.f64 	%fd15341, %fd15340, 0d3FD322D0E5604189;
	cvt.rn.f64.u16 	%fd15342, %rs3224;
	fma.rn.f64 	%fd15343, %fd15342, 0d3FE2C8B439581062, %fd15341;
	cvt.rn.f64.u16 	%fd15344, %rs3225;
	fma.rn.f64 	%fd15345, %fd15344, 0d3FBD2F1A9FBE76C9, %fd15343;
	cvt.rzi.u32.f64 	%r7246, %fd15345;
	st.local.u8 	[%rd104+6], %r7246;
	mov.b32 	%r10849, 1;
	mov.f64 	%fd27937, %fd28513;
	@%p2928 bra 	$L__BB0_1683;
	setp.ltu.f64 	%p2943, %fd2, 0d41E0000000000000;
	mov.f64 	%fd27937, %fd28512;
	mov.u32 	%r10848, %r11448;
	@%p2943 bra 	$L__BB0_1682;
	{ // callseq 400, 0
	.param .b64 param0;
	st.param.f64 	[param0], %fd1;
	.param .align 16 .b8 retval0[16];
	call.uni (retval0), 
	__internal_trig_reduction_slowpathd, 
	(
	param0
	);
	ld.param.f64 	%fd27937, [retval0];
	ld.param.b32 	%r10848, [retval0+8];
	} // callseq 400
$L__BB0_1682:
	add.s32 	%r10849, %r10848, 1;
$L__BB0_1683:
	shl.b32 	%r7248, %r10849, 6;
	cvt.u64.u32 	%rd2674, %r7248;
	and.b64  	%rd2675, %rd2674, 64;
	mov.u64 	%rd2676, __cudart_sin_cos_coeffs;
	add.s64 	%rd2677, %rd2676, %rd2675;
	mul.rn.f64 	%fd15347, %fd27937, %fd27937;
	and.b32  	%r7249, %r10849, 1;
	setp.eq.b32 	%p2944, %r7249, 1;
	selp.f64 	%fd15348, 0dBDA8FF8320FD8164, 0d3DE5DB65F9785EBA, %p2944;
	ld.global.nc.v2.f64 	{%fd15349, %fd15350}, [%rd2677];
	fma.rn.f64 	%fd15351, %fd15348, %fd15347, %fd15349;
	fma.rn.f64 	%fd15352, %fd15351, %fd15347, %fd15350;
	ld.global.nc.v2.f64 	{%fd15353, %fd15354}, [%rd2677+16];
	fma.rn.f64 	%fd15355, %fd15352, %fd15347, %fd15353;
	fma.rn.f64 	%fd15356, %fd15355, %fd15347, %fd15354;
	ld.global.nc.v2.f64 	{%fd15357, %fd15358}, [%rd2677+32];
	fma.rn.f64 	%fd15359, %fd15356, %fd15347, %fd15357;
	fma.rn.f64 	%fd15360, %fd15359, %fd15347, %fd15358;
	fma.rn.f64 	%fd15361, %fd15360, %fd27937, %fd27937;
	fma.rn.f64 	%fd15362, %fd15360, %fd15347, 0d3FF0000000000000;
	selp.f64 	%fd15363, %fd15362, %fd15361, %p2944;
	and.b32  	%r7250, %r10849, 2;
	setp.eq.s32 	%p2945, %r7250, 0;
	mov.f64 	%fd15364, 0d0000000000000000;
	sub.f64 	%fd15365, %fd15364, %fd15363;
	selp.f64 	%fd1393, %fd15363, %fd15365, %p2945;
	mov.f64 	%fd27938, %fd28514;
	mov.u32 	%r10850, %r11450;
	@%p1 bra 	$L__BB0_1685;
	{ // callseq 401, 0
	.param .b64 param0;
	st.param.f64 	[param0], %fd1;
	.param .align 16 .b8 retval0[16];
	call.uni (retval0), 
	__internal_trig_reduction_slowpathd, 
	(
	param0
	);
	ld.param.f64 	%fd27938, [retval0];
	ld.param.b32 	%r10850, [retval0+8];
	} // callseq 401
$L__BB0_1685:
	shl.b32 	%r7252, %r10850, 6;
	cvt.u64.u32 	%rd2678, %r7252;
	and.b64  	%rd2679, %rd2678, 64;
	mov.u64 	%rd2680, __cudart_sin_cos_coeffs;
	add.s64 	%rd2681, %rd2680, %rd2679;
	mul.rn.f64 	%fd15367, %fd27938, %fd27938;
	and.b32  	%r7253, %r10850, 1;
	setp.eq.b32 	%p2946, %r7253, 1;
	selp.f64 	%fd15368, 0dBDA8FF8320FD8164, 0d3DE5DB65F9785EBA, %p2946;
	ld.global.nc.v2.f64 	{%fd15369, %fd15370}, [%rd2681];
	fma.rn.f64 	%fd15371, %fd15368, %fd15367, %fd15369;
	fma.rn.f64 	%fd15372, %fd15371, %fd15367, %fd15370;
	ld.global.nc.v2.f64 	{%fd15373, %fd15374}, [%rd2681+16];
	fma.rn.f64 	%fd15375, %fd15372, %fd15367, %fd15373;
	fma.rn.f64 	%fd15376, %fd15375, %fd15367, %fd15374;
	ld.global.nc.v2.f64 	{%fd15377, %fd15378}, [%rd2681+32];
	fma.rn.f64 	%fd15379, %fd15376, %fd15367, %fd15377;
	fma.rn.f64 	%fd15380, %fd15379, %fd15367, %fd15378;
	fma.rn.f64 	%fd15381, %fd15380, %fd27938, %fd27938;
	fma.rn.f64 	%fd15382, %fd15380, %fd15367, 0d3FF0000000000000;
	selp.f64 	%fd15383, %fd15382, %fd15381, %p2946;
	and.b32  	%r7254, %r10850, 2;
	setp.eq.s32 	%p2947, %r7254, 0;
	mov.f64 	%fd15384, 0d0000000000000000;
	sub.f64 	%fd15385, %fd15384, %fd15383;
	selp.f64 	%fd15386, %fd15383, %fd15385, %p2947;
	mul.f64 	%fd15387, %fd1389, %fd15386;
	fma.rn.f64 	%fd15388, %fd1370, %fd1393, %fd15387;
	add.f64 	%fd15389, %fd7, %fd15388;
	mul.f64 	%fd15390, %fd1389, %fd1393;
	mul.f64 	%fd15391, %fd1370, %fd15386;
	sub.f64 	%fd15392, %fd15390, %fd15391;
	add.f64 	%fd15393, %fd8, %fd15392;
	mov.f64 	%fd15394, 0d3FE0000000000000;
	copysign.f64 	%fd15395, %fd15389, %fd15394;
	add.rz.f64 	%fd15396, %fd15389, %fd15395;
	cvt.rzi.f64.f64 	%fd15397, %fd15396;
	cvt.rzi.s32.f64 	%r1886, %fd15397;
	copysign.f64 	%fd15398, %fd15393, %fd15394;
	add.rz.f64 	%fd15399, %fd15393, %fd15398;
	cvt.rzi.f64.f64 	%fd15400, %fd15399;
	cvt.rzi.s32.f64 	%r1887, %fd15400;
	setp.lt.s32 	%p2948, %r1886, 0;
	setp.ge.s32 	%p2949, %r1886, %r4273;
	or.pred  	%p2950, %p2948, %p2949;
	setp.lt.s32 	%p2951, %r1887, 0;
	setp.ge.s32 	%p2952, %r1887, %r4274;
	or.pred  	%p2953, %p2951, %p2952;
	or.pred  	%p2955, %p2950, %p2953;
	mov.b16 	%rs4704, 0;
	mov.u16 	%rs4705, %rs4704;
	mov.u16 	%rs4706, %rs4704;
	@%p2955 bra 	$L__BB0_1687;
	mul.lo.s32 	%r7255, %r1887, %r4275;
	cvt.u64.u32 	%rd2682, %r7255;
	shl.b32 	%r7256, %r1886, 2;
	cvt.u64.u32 	%rd2683, %r7256;
	add.s64 	%rd2684, %rd2682, %rd2683;
	add.s64 	%rd2685, %rd1, %rd2684;
	ld.global.u8 	%rs4705, [%rd2685];
	ld.global.u8 	%rs4704, [%rd2685+1];
	ld.global.u8 	%rs4706, [%rd2685+2];
$L__BB0_1687:
	st.local.u8 	[%rd101+7], %rs4706;
	and.b16  	%rs3227, %rs4706, 255;
	st.local.u8 	[%rd102+7], %rs4704;
	and.b16  	%rs3228, %rs4704, 255;
	st.local.u8 	[%rd103+7], %rs4705;
	and.b16  	%rs3229, %rs4705, 255;
	cvt.rn.f64.u16 	%fd15401, %rs3227;
	mul.f64 	%fd15402, %fd15401, 0d3FD322D0E5604189;
	cvt.rn.f64.u16 	%fd15403, %rs3228;
	fma.rn.f64 	%fd15404, %fd15403, 0d3FE2C8B439581062, %fd15402;
	cvt.rn.f64.u16 	%fd15405, %rs3229;
	fma.rn.f64 	%fd15406, %fd15405, 0d3FBD2F1A9FBE76C9, %fd15404;
	cvt.rzi.u32.f64 	%r7257, %fd15406;
	st.local.u8 	[%rd104+7], %r7257;
	add.s32 	%r10401, %r10401, 8;
$L__BB0_1688:
	xor.b32  	%r7258, %r68, 3;
	setp.ge.u32 	%p2956, %r7258, %r68;
	@%p2956 bra 	$L__BB0_1889;
	setp.ge.s32 	%p2957, %r1599, %r4282;
	add.s32 	%r1890, %r142, 3;
	setp.lt.s32 	%p2958, %r1890, 0;
	setp.ge.s32 	%p2959, %r1890, %r4278;
	or.pred  	%p2960, %p2959, %p2957;
	or.pred  	%p2961, %p2960, %p2958;
	@%p2961 bra 	$L__BB0_1755;
	setp.eq.f64 	%p2962, %fd2, 0d7FF0000000000000;
	mul.lo.s32 	%r7260, %r1890, %r4280;
	shl.b32 	%r1891, %r7260, 1;
	mul.lo.s32 	%r1892, %r1600, %r4281;
	mov.b32 	%r10853, 1;
	mov.f64 	%fd27940, %fd28513;
	@%p2962 bra 	$L__BB0_1694;
	setp.ltu.f64 	%p2963, %fd2, 0d41E0000000000000;
	mov.f64 	%fd27940, %fd28512;
	mov.u32 	%r10852, %r11448;
	@%p2963 bra 	$L__BB0_1693;
	{ // callseq 402, 0
	.param .b64 param0;
	st.param.f64 	[param0], %fd1;
	.param .align 16 .b8 retval0[16];
	call.uni (retval0), 
	__internal_trig_reduction_slowpathd, 
	(
	param0
	);
	ld.param.f64 	%fd27940, [retval0];
	ld.param.b32 	%r10852, [retval0+8];
	} // callseq 402
$L__BB0_1693:
	add.s32 	%r10853, %r10852, 1;
$L__BB0_1694:
	shl.b32 	%r7262, %r10853, 6;
	cvt.u64.u32 	%rd2686, %r7262;
	and.b64  	%rd2687, %rd2686, 64;
	mov.u64 	%rd2688, __cudart_sin_cos_coeffs;
	add.s64 	%rd2689, %rd2688, %rd2687;
	mul.rn.f64 	%fd15408, %fd27940, %fd27940;
	and.b32  	%r7263, %r10853, 1;
	setp.eq.b32 	%p2964, %r7263, 1;
	selp.f64 	%fd15409, 0dBDA8FF8320FD8164, 0d3DE5DB65F9785EBA, %p2964;
	ld.global.nc.v2.f64 	{%fd15410, %fd15411}, [%rd2689];
	fma.rn.f64 	%fd15412, %fd15409, %fd15408, %fd15410;
	fma.rn.f64 	%fd15413, %fd15412, %fd15408, %fd15411;
	ld.global.nc.v2.f64 	{%fd15414, %fd15415}, [%rd2689+16];
	fma.rn.f64 	%fd15416, %fd15413, %fd15408, %fd15414;
	fma.rn.f64 	%fd15417, %fd15416, %fd15408, %fd15415;
	ld.global.nc.v2.f64 	{%fd15418, %fd15419}, [%rd2689+32];
	fma.rn.f64 	%fd15420, %fd15417, %fd15408, %fd15418;
	fma.rn.f64 	%fd15421, %fd15420, %fd15408, %fd15419;
	fma.rn.f64 	%fd15422, %fd15421, %fd27940, %fd27940;
	fma.rn.f64 	%fd15423, %fd15421, %fd15408, 0d3FF0000000000000;
	selp.f64 	%fd15424, %fd15423, %fd15422, %p2964;
	and.b32  	%r7264, %r10853, 2;
	setp.eq.s32 	%p2965, %r7264, 0;
	mov.f64 	%fd15425, 0d0000000000000000;
	sub.f64 	%fd15426, %fd15425, %fd15424;
	selp.f64 	%fd1399, %fd15424, %fd15426, %p2965;
	mov.f64 	%fd27941, %fd28514;
	mov.u32 	%r10854, %r11450;
	@%p1 bra 	$L__BB0_1696;
	{ // callseq 403, 0
	.param .b64 param0;
	st.param.f64 	[param0], %fd1;
	.param .align 16 .b8 retval0[16];
	call.uni (retval0), 
	__internal_trig_reduction_slowpathd, 
	(
	param0
	);
	ld.param.f64 	%fd27941, [retval0];
	ld.param.b32 	%r10854, [retval0+8];
	} // callseq 403
$L__BB0_1696:
	shl.b32 	%r7266, %r10854, 6;
	cvt.u64.u32 	%rd2690, %r7266;
	and.b64  	%rd2691, %rd2690, 64;
	mov.u64 	%rd2692, __cudart_sin_cos_coeffs;
	add.s64 	%rd2693, %rd2692, %rd2691;
	mul.rn.f64 	%fd15428, %fd27941, %fd27941;
	and.b32  	%r7267, %r10854, 1;
	setp.eq.b32 	%p2966, %r7267, 1;
	selp.f64 	%fd15429, 0dBDA8FF8320FD8164, 0d3DE5DB65F9785EBA, %p2966;
	ld.global.nc.v2.f64 	{%fd15430, %fd15431}, [%rd2693];
	fma.rn.f64 	%fd15432, %fd15429, %fd15428, %fd15430;
	fma.rn.f64 	%fd15433, %fd15432, %fd15428, %fd15431;
	ld.global.nc.v2.f64 	{%fd15434, %fd15435}, [%rd2693+16];
	fma.rn.f64 	%fd15436, %fd15433, %fd15428, %fd15434;
	fma.rn.f64 	%fd15437, %fd15436, %fd15428, %fd15435;
	ld.global.nc.v2.f64 	{%fd15438, %fd15439}, [%rd2693+32];
	fma.rn.f64 	%fd15440, %fd15437, %fd15428, %fd15438;
	fma.rn.f64 	%fd15441, %fd15440, %fd15428, %fd15439;
	fma.rn.f64 	%fd15442, %fd15441, %fd27941, %fd27941;
	fma.rn.f64 	%fd15443, %fd15441, %fd15428, 0d3FF0000000000000;
	selp.f64 	%fd15444, %fd15443, %fd15442, %p2966;
	and.b32  	%r7268, %r10854, 2;
	setp.eq.s32 	%p2967, %r7268, 0;
	mov.f64 	%fd15445, 0d0000000000000000;
	sub.f64 	%fd15446, %fd15445, %fd15444;
	selp.f64 	%fd15447, %fd15444, %fd15446, %p2967;
	div.s32 	%r7269, %r1891, %r4276;
	max.s32 	%r7270, %r7269, 0;
	min.s32 	%r7271, %r7270, %r8;
	cvt.rn.f64.s32 	%fd15448, %r7271;
	sub.f64 	%fd1402, %fd15448, %fd5;
	div.s32 	%r7272, %r1892, %r4277;
	max.s32 	%r7273, %r7272, 0;
	min.s32 	%r7274, %r7273, %r9;
	cvt.rn.f64.s32 	%fd15449, %r7274;
	sub.f64 	%fd1403, %fd15449, %fd6;
	mul.f64 	%fd15450, %fd1403, %fd15447;
	fma.rn.f64 	%fd15451, %fd1402, %fd1399, %fd15450;
	add.f64 	%fd15452, %fd7, %fd15451;
	mul.f64 	%fd15453, %fd1403, %fd1399;
	mul.f64 	%fd15454, %fd1402, %fd15447;
	sub.f64 	%fd15455, %fd15453, %fd15454;
	add.f64 	%fd15456, %fd8, %fd15455;
	mov.f64 	%fd15457, 0d3FE0000000000000;
	copysign.f64 	%fd15458, %fd15452, %fd15457;
	add.rz.f64 	%fd15459, %fd15452, %fd15458;
	cvt.rzi.f64.f64 	%fd15460, %fd15459;
	cvt.rzi.s32.f64 	%r1899, %fd15460;
	copysign.f64 	%fd15461, %fd15456, %fd15457;
	add.rz.f64 	%fd15462, %fd15456, %fd15461;
	cvt.rzi.f64.f64 	%fd15463, %fd15462;
	cvt.rzi.s32.f64 	%r1900, %fd15463;
	setp.lt.s32 	%p2968, %r1899, 0;
	setp.ge.s32 	%p2969, %r1899, %r4273;
	or.pred  	%p2970, %p2968, %p2969;
	setp.lt.s32 	%p2971, %r1900, 0;
	setp.ge.s32 	%p2972, %r1900, %r4274;
	or.pred  	%p2973, %p2971, %p2972;
	or.pred  	%p2975, %p2970, %p2973;
	mov.b16 	%rs4707, 0;
	mov.u16 	%rs4708, %rs4707;
	mov.u16 	%rs4709, %rs4707;
	@%p2975 bra 	$L__BB0_1698;
	mul.lo.s32 	%r7275, %r1900, %r4275;
	cvt.u64.u32 	%rd2694, %r7275;
	shl.b32 	%r7276, %r1899, 2;
	cvt.u64.u32 	%rd2695, %r7276;
	add.s64 	%rd2696, %rd2694, %rd2695;
	add.s64 	%rd2697, %rd1, %rd2696;
	ld.global.u8 	%rs4708, [%rd2697];
	ld.global.u8 	%rs4707, [%rd2697+1];
	ld.global.u8 	%rs4709, [%rd2697+2];
$L__BB0_1698:
	cvt.u64.u32 	%rd2698, %r10401;
	add.s64 	%rd105, %rd2, %rd2698;
	st.local.u8 	[%rd105], %rs4709;
	and.b16  	%rs3231, %rs4709, 255;
	add.s64 	%rd106, %rd3, %rd2698;
	st.local.u8 	[%rd106], %rs4707;
	and.b16  	%rs3232, %rs4707, 255;
	add.s64 	%rd107, %rd4, %rd2698;
	st.local.u8 	[%rd107], %rs4708;
	and.b16  	%rs3233, %rs4708, 255;
	cvt.rn.f64.u16 	%fd15464, %rs3231;
	mul.f64 	%fd15465, %fd15464, 0d3FD322D0E5604189;
	cvt.rn.f64.u16 	%fd15466, %rs3232;
	fma.rn.f64 	%fd15467, %fd15466, 0d3FE2C8B439581062, %fd15465;
	cvt.rn.f64.u16 	%fd15468, %rs3233;
	fma.rn.f64 	%fd15469, %fd15468, 0d3FBD2F1A9FBE76C9, %fd15467;
	cvt.rzi.u32.f64 	%r7278, %fd15469;
	add.s64 	%rd108, %rd5, %rd2698;
	st.local.u8 	[%rd108], %r7278;
	add.s32 	%r1901, %r1892, %r4281;
	mov.b32 	%r10856, 1;
	mov.f64 	%fd27943, %fd28513;
	@%p2962 bra 	$L__BB0_1702;
	setp.ltu.f64 	%p2977, %fd2, 0d41E0000000000000;
	mov.f64 	%fd27943, %fd28512;
	mov.u32 	%r10855, %r11448;
	@%p2977 bra 	$L__BB0_1701;
	{ // callseq 404, 0
	.param .b64 param0;
	st.param.f64 	[param0], %fd1;
	.param .align 16 .b8 retval0[16];
	call.uni (retval0), 
	__internal_trig_reduction_slowpathd, 
	(
	param0
	);
	ld.param.f64 	%fd27943, [retval0];
	ld.param.b32 	%r10855, [retval0+8];
	} // callseq 404
$L__BB0_1701:
	add.s32 	%r10856, %r10855, 1;
$L__BB0_1702:
	shl.b32 	%r7280, %r10856, 6;
	cvt.u64.u32 	%rd2699, %r7280;
	and.b64  	%rd2700, %rd2699, 64;
	mov.u64 	%rd2701, __cudart_sin_cos_coeffs;
	add.s64 	%rd2702, %rd2701, %rd2700;
	mul.rn.f64 	%fd15471, %fd27943, %fd27943;
	and.b32  	%r7281, %r10856, 1;
	setp.eq.b32 	%p2978, %r7281, 1;
	selp.f64 	%fd15472, 0dBDA8FF8320FD8164, 0d3DE5DB65F9785EBA, %p2978;
	ld.global.nc.v2.f64 	{%fd15473, %fd15474}, [%rd2702];
	fma.rn.f64 	%fd15475, %fd15472, %fd15471, %fd15473;
	fma.rn.f64 	%fd15476, %fd15475, %fd15471, %fd15474;
	ld.global.nc.v2.f64 	{%fd15477, %fd15478}, [%rd2702+16];
	fma.rn.f64 	%fd15479, %fd15476, %fd15471, %fd15477;
	fma.rn.f64 	%fd15480, %fd15479, %fd15471, %fd15478;
	ld.global.nc.v2.f64 	{%fd15481, %fd15482}, [%rd2702+32];
	fma.rn.f64 	%fd15483, %fd15480, %fd15471, %fd15481;
	fma.rn.f64 	%fd15484, %fd15483, %fd15471, %fd15482;
	fma.rn.f64 	%fd15485, %fd15484, %fd27943, %fd27943;
	fma.rn.f64 	%fd15486, %fd15484, %fd15471, 0d3FF0000000000000;
	selp.f64 	%fd15487, %fd15486, %fd15485, %p2978;
	and.b32  	%r7282, %r10856, 2;
	setp.eq.s32 	%p2979, %r7282, 0;
	mov.f64 	%fd15488, 0d0000000000000000;
	sub.f64 	%fd15489, %fd15488, %fd15487;
	selp.f64 	%fd1407, %fd15487, %fd15489, %p2979;
	mov.f64 	%fd27944, %fd28514;
	mov.u32 	%r10857, %r11450;
	@%p1 bra 	$L__BB0_1704;
	{ // callseq 405, 0
	.param .b64 param0;
	st.param.f64 	[param0], %fd1;
	.param .align 16 .b8 retval0[16];
	call.uni (retval0), 
	__internal_trig_reduction_slowpathd, 
	(
	param0
	);
	ld.param.f64 	%fd27944, [retval0];
	ld.param.b32 	%r10857, [retval0+8];
	} // callseq 405
$L__BB0_1704:
	shl.b32 	%r7284, %r10857, 6;
	cvt.u64.u32 	%rd2703, %r7284;
	and.b64  	%rd2704, %rd2703, 64;
	mov.u64 	%rd2705, __cudart_sin_cos_coeffs;
	add.s64 	%rd2706, %rd2705, %rd2704;
	mul.rn.f64 	%fd15491, %fd27944, %fd27944;
	and.b32  	%r7285, %r10857, 1;
	setp.eq.b32 	%p2980, %r7285, 1;
	selp.f64 	%fd15492, 0dBDA8FF8320FD8164, 0d3DE5DB65F9785EBA, %p2980;
	ld.global.nc.v2.f64 	{%fd15493, %fd15494}, [%rd2706];
	fma.rn.f64 	%fd15495, %fd15492, %fd15491, %fd15493;
	fma.rn.f64 	%fd15496, %fd15495, %fd15491, %fd15494;
	ld.global.nc.v2.f64 	{%fd15497, %fd15498}, [%rd2706+16];
	fma.rn.f64 	%fd15499, %fd15496, %fd15491, %fd15497;
	fma.rn.f64 	%fd15500, %fd15499, %fd15491, %fd15498;
	ld.global.nc.v2.f64 	{%fd15501, %fd15502}, [%rd2706+32];
	fma.rn.f64 	%fd15503, %fd15500, %fd15491, %fd15501;
	fma.rn.f64 	%fd15504, %fd15503, %fd15491, %fd15502;
	fma.rn.f64 	%fd15505, %fd15504, %fd27944, %fd27944;
	fma.rn.f64 	%fd15506, %fd15504, %fd15491, 0d3FF0000000000000;
	selp.f64 	%fd15507, %fd15506, %fd15505, %p2980;
	and.b32  	%r7286, %r10857, 2;
	setp.eq.s32 	%p2981, %r7286, 0;
	mov.f64 	%fd15508, 0d0000000000000000;
	sub.f64 	%fd15509, %fd15508, %fd15507;
	selp.f64 	%fd15510, %fd15507, %fd15509, %p2981;
	div.s32 	%r7287, %r1901, %r4277;
	max.s32 	%r7288, %r7287, 0;
	min.s32 	%r7289, %r7288, %r9;
	cvt.rn.f64.s32 	%fd15511, %r7289;
	sub.f64 	%fd1410, %fd15511, %fd6;
	mul.f64 	%fd15512, %fd1410, %fd15510;
	fma.rn.f64 	%fd15513, %fd1402, %fd1407, %fd15512;
	add.f64 	%fd15514, %fd7, %fd15513;
	mul.f64 	%fd15515, %fd1410, %fd1407;
	mul.f64 	%fd15516, %fd1402, %fd15510;
	sub.f64 	%fd15517, %fd15515, %fd15516;
	add.f64 	%fd15518, %fd8, %fd15517;
	mov.f64 	%fd15519, 0d3FE0000000000000;
	copysign.f64 	%fd15520, %fd15514, %fd15519;
	add.rz.f64 	%fd15521, %fd15514, %fd15520;
	cvt.rzi.f64.f64 	%fd15522, %fd15521;
	cvt.rzi.s32.f64 	%r1908, %fd15522;
	copysign.f64 	%fd15523, %fd15518, %fd15519;
	add.rz.f64 	%fd15524, %fd15518, %fd15523;
	cvt.rzi.f64.f64 	%fd15525, %fd15524;
	cvt.rzi.s32.f64 	%r1909, %fd15525;
	setp.lt.s32 	%p2982, %r1908, 0;
	setp.ge.s32 	%p2983, %r1908, %r4273;
	or.pred  	%p2984, %p2982, %p2983;
	setp.lt.s32 	%p2985, %r1909, 0;
	setp.ge.s32 	%p2986, %r1909, %r4274;
	or.pred  	%p2987, %p2985, %p2986;
	or.pred  	%p2989, %p2984, %p2987;
	mov.b16 	%rs4710, 0;
	mov.u16 	%rs4711, %rs4710;
	mov.u16 	%rs4712, %rs4710;
	@%p2989 bra 	$L__BB0_1706;
	mul.lo.s32 	%r7290, %r1909, %r4275;
	cvt.u64.u32 	%rd2707, %r7290;
	shl.b32 	%r7291, %r1908, 2;
	cvt.u64.u32 	%rd2708, %r7291;
	add.s64 	%rd2709, %rd2707, %rd2708;
	add.s64 	%rd2710, %rd1, %rd2709;
	ld.global.u8 	%rs4711, [%rd2710];
	ld.global.u8 	%rs4710, [%rd2710+1];
	ld.global.u8 	%rs4712, [%rd2710+2];
$L__BB0_1706:
	setp.eq.f64 	%p2990, %fd2, 0d7FF0000000000000;
	st.local.u8 	[%rd105+1], %rs4712;
	and.b16  	%rs3235, %rs4712, 255;
	st.local.u8 	[%rd106+1], %rs4710;
	and.b16  	%rs3236, %rs4710, 255;
	st.local.u8 	[%rd107+1], %rs4711;
	and.b16  	%rs3237, %rs4711, 255;
	cvt.rn.f64.u16 	%fd15526, %rs3235;
	mul.f64 	%fd15527, %fd15526, 0d3FD322D0E5604189;
	cvt.rn.f64.u16 	%fd15528, %rs3236;
	fma.rn.f64 	%fd15529, %fd15528, 0d3FE2C8B439581062, %fd15527;
	cvt.rn.f64.u16 	%fd15530, %rs3237;
	fma.rn.f64 	%fd15531, %fd15530, 0d3FBD2F1A9FBE76C9, %fd15529;
	cvt.rzi.u32.f64 	%r7293, %fd15531;
	st.local.u8 	[%rd108+1], %r7293;
	add.s32 	%r1910, %r1901, %r4281;
	mov.b32 	%r10859, 1;
	mov.f64 	%fd27946, %fd28513;
	@%p2990 bra 	$L__BB0_1710;
	setp.ltu.f64 	%p2991, %fd2, 0d41E0000000000000;
	mov.f64 	%fd27946, %fd28512;
	mov.u32 	%r10858, %r11448;
	@%p2991 bra 	$L__BB0_1709;
	{ // callseq 406, 0
	.param .b64 param0;
	st.param.f64 	[param0], %fd1;
	.param .align 16 .b8 retval0[16];
	call.uni (retval0), 
	__internal_trig_reduction_slowpathd, 
	(
	param0
	);
	ld.param.f64 	%fd27946, [retval0];
	ld.param.b32 	%r10858, [retval0+8];
	} // callseq 406
$L__BB0_1709:
	add.s32 	%r10859, %r10858, 1;
$L__BB0_1710:
	shl.b32 	%r7295, %r10859, 6;
	cvt.u64.u32 	%rd2711, %r7295;
	and.b64  	%rd2712, %rd2711, 64;
	mov.u64 	%rd2713, __cudart_sin_cos_coeffs;
	add.s64 	%rd2714, %rd2713, %rd2712;
	mul.rn.f64 	%fd15533, %fd27946, %fd27946;
	and.b32  	%r7296, %r10859, 1;
	setp.eq.b32 	%p2992, %r7296, 1;
	selp.f64 	%fd15534, 0dBDA8FF8320FD8164, 0d3DE5DB65F9785EBA, %p2992;
	ld.global.nc.v2.f64 	{%fd15535, %fd15536}, [%rd2714];
	fma.rn.f64 	%fd15537, %fd15534, %fd15533, %fd15535;
	fma.rn.f64 	%fd15538, %fd15537, %fd15533, %fd15536;
	ld.global.nc.v2.f64 	{%fd15539, %fd15540}, [%rd2714+16];
	fma.rn.f64 	%fd15541, %fd15538, %fd15533, %fd15539;
	fma.rn.f64 	%fd15542, %fd15541, %fd15533, %fd15540;
	ld.global.nc.v2.f64 	{%fd15543, %fd15544}, [%rd2714+32];
	fma.rn.f64 	%fd15545, %fd15542, %fd15533, %fd15543;
	fma.rn.f64 	%fd15546, %fd15545, %fd15533, %fd15544;
	fma.rn.f64 	%fd15547, %fd15546, %fd27946, %fd27946;
	fma.rn.f64 	%fd15548, %fd15546, %fd15533, 0d3FF0000000000000;
	selp.f64 	%fd15549, %fd15548, %fd15547, %p2992;
	and.b32  	%r7297, %r10859, 2;
	setp.eq.s32 	%p2993, %r7297, 0;
	mov.f64 	%fd15550, 0d0000000000000000;
	sub.f64 	%fd15551, %fd15550, %fd15549;
	selp.f64 	%fd1414, %fd15549, %fd15551, %p2993;
	mov.f64 	%fd27947, %fd28514;
	mov.u32 	%r10860, %r11450;
	@%p1 bra 	$L__BB0_1712;
	{ // callseq 407, 0
	.param .b64 param0;
	st.param.f64 	[param0], %fd1;
	.param .align 16 .b8 retval0[16];
	call.uni (retval0), 
	__internal_trig_reduction_slowpathd, 
	(
	param0
	);
	ld.param.f64 	%fd27947, [retval0];
	ld.param.b32 	%r10860, [retval0+8];
	} // callseq 407
$L__BB0_1712:
	shl.b32 	%r7299, %r10860, 6;
	cvt.u64.u32 	%rd2715, %r7299;
	and.b64  	%rd2716, %rd2715, 64;
	mov.u64 	%rd2717, __cudart_sin_cos_coeffs;
	add.s64 	%rd2718, %rd2717, %rd2716;
	mul.rn.f64 	%fd15553, %fd27947, %fd27947;
	and.b32  	%r7300, %r10860, 1;
	setp.eq.b32 	%p2994, %r7300, 1;
	selp.f64 	%fd15554, 0dBDA8FF8320FD8164, 0d3DE5DB65F9785EBA, %p2994;
	ld.global.nc.v2.f64 	{%fd15555, %fd15556}, [%rd2718];
	fma.rn.f64 	%fd15557, %fd15554, %fd15553, %fd15555;
	fma.rn.f64 	%fd15558, %fd15557, %fd15553, %fd15556;
	ld.global.nc.v2.f64 	{%fd15559, %fd15560}, [%rd2718+16];
	fma.rn.f64 	%fd15561, %fd15558, %fd15553, %fd15559;
	fma.rn.f64 	%fd15562, %fd15561, %fd15553, %fd15560;
	ld.global.nc.v2.f64 	{%fd15563, %fd15564}, [%rd2718+32];
	fma.rn.f64 	%fd15565, %fd15562, %fd15553, %fd15563;
	fma.rn.f64 	%fd15566, %fd15565, %fd15553, %fd15564;
	fma.rn.f64 	%fd15567, %fd15566, %fd27947, %fd27947;
	fma.rn.f64 	%fd15568, %fd15566, %fd15553, 0d3FF0000000000000;
	selp.f64 	%fd15569, %fd15568, %fd15567, %p2994;
	and.b32  	%r7301, %r10860, 2;
	setp.eq.s32 	%p2995, %r7301, 0;
	mov.f64 	%fd15570, 0d0000000000000000;
	sub.f64 	%fd15571, %fd15570, %fd15569;
	selp.f64 	%fd15572, %fd15569, %fd15571, %p2995;
	div.s32 	%r7302, %r1910, %r4277;
	max.s32 	%r7303, %r7302, 0;
	min.s32 	%r7304, %r7303, %r9;
	cvt.rn.f64.s32 	%fd15573, %r7304;
	sub.f64 	%fd1417, %fd15573, %fd6;
	mul.f64 	%fd15574, %fd1417, %fd15572;
	fma.rn.f64 	%fd15575, %fd1402, %fd1414, %fd15574;
	add.f64 	%fd15576, %fd7, %fd15575;
	mul.f64 	%fd15577, %fd1417, %fd1414;
	mul.f64 	%fd15578, %fd1402, %fd15572;
	sub.f64 	%fd15579, %fd15577, %fd15578;
	add.f64 	%fd15580, %fd8, %fd15579;
	mov.f64 	%fd15581, 0d3FE0000000000000;
	copysign.f64 	%fd15582, %fd15576, %fd15581;
	add.rz.f64 	%fd15583, %fd15576, %fd15582;
	cvt.rzi.f64.f64 	%fd15584, %fd15583;
	cvt.rzi.s32.f64 	%r1917, %fd15584;
	copysign.f64 	%fd15585, %fd15580, %fd15581;
	add.rz.f64 	%fd15586, %fd15580, %fd15585;
	cvt.rzi.f64.f64 	%fd15587, %fd15586;
	cvt.rzi.s32.f64 	%r1918, %fd15587;
	setp.lt.s32 	%p2996, %r1917, 0;
	setp.ge.s32 	%p2997, %r1917, %r4273;
	or.pred  	%p2998, %p2996, %p2997;
	setp.lt.s32 	%p2999, %r1918, 0;
	setp.ge.s32 	%p3000, %r1918, %r4274;
	or.pred  	%p3001, %p2999, %p3000;
	or.pred  	%p3003, %p2998, %p3001;
	mov.b16 	%rs4713, 0;
	mov.u16 	%rs4714, %rs4713;
	mov.u16 	%rs4715, %rs4713;
	@%p3003 bra 	$L__BB0_1714;
	mul.lo.s32 	%r7305, %r1918, %r4275;
	cvt.u64.u32 	%rd2719, %r7305;
	shl.b32 	%r7306, %r1917, 2;
	cvt.u64.u32 	%rd2720, %r7306;
	add.s64 	%rd2721, %rd2719, %rd2720;
	add.s64 	%rd2722, %rd1, %rd2721;
	ld.global.u8 	%rs4714, [%rd2722];
	ld.global.u8 	%rs4713, [%rd2722+1];
	ld.global.u8 	%rs4715, [%rd2722+2];
$L__BB0_1714:
	st.local.u8 	[%rd105+2], %rs4715;
	and.b16  	%rs3239, %rs4715, 255;
	st.local.u8 	[%rd106+2], %rs4713;
	and.b16  	%rs3240, %rs4713, 255;
	st.local.u8 	[%rd107+2], %rs4714;
	and.b16  	%rs3241, %rs4714, 255;
	cvt.rn.f64.u16 	%fd15588, %rs3239;
	mul.f64 	%fd15589, %fd15588, 0d3FD322D0E5604189;
	cvt.rn.f64.u16 	%fd15590, %rs3240;
	fma.rn.f64 	%fd15591, %fd15590, 0d3FE2C8B439581062, %fd15589;
	cvt.rn.f64.u16 	%fd15592, %rs3241;
	fma.rn.f64 	%fd15593, %fd15592, 0d3FBD2F1A9FBE76C9, %fd15591;
	cvt.rzi.u32.f64 	%r7308, %fd15593;
	st.local.u8 	[%rd108+2], %r7308;
	add.s32 	%r7309, %r1891, %r4280;
	div.s32 	%r7310, %r7309, %r4276;
	max.s32 	%r1919, %r7310, 0;
	mov.b32 	%r10862, 1;
	mov.f64 	%fd27949, %fd28513;
	@%p2990 bra 	$L__BB0_1718;
	setp.ltu.f64 	%p3005, %fd2, 0d41E0000000000000;
	mov.f64 	%fd27949, %fd28512;
	mov.u32 	%r10861, %r11448;
	@%p3005 bra 	$L__BB0_1717;
	{ // callseq 408, 0
	.param .b64 param0;
	st.param.f64 	[param0], %fd1;
	.param .align 16 .b8 retval0[16];
	call.uni (retval0), 
	__internal_trig_reduction_slowpathd, 
	(
	param0
	);
	ld.param.f64 	%fd27949, [retval0];
	ld.param.b32 	%r10861, [retval0+8];
	} // callseq 408
$L__BB0_1717:
	add.s32 	%r10862, %r10861, 1;
$L__BB0_1718:
	shl.b32 	%r7312, %r10862, 6;
	cvt.u64.u32 	%rd2723, %r7312;
	and.b64  	%rd2724, %rd2723, 64;
	mov.u64 	%rd2725, __cudart_sin_cos_coeffs;
	add.s64 	%rd2726, %rd2725, %rd2724;
	mul.rn.f64 	%fd15595, %fd27949, %fd27949;
	and.b32  	%r7313, %r10862, 1;
	setp.eq.b32 	%p3006, %r7313, 1;
	selp.f64 	%fd15596, 0dBDA8FF8320FD8164, 0d3DE5DB65F9785EBA, %p3006;
	ld.global.nc.v2.f64 	{%fd15597, %fd15598}, [%rd2726];
	fma.rn.f64 	%fd15599, %fd15596, %fd15595, %fd15597;
	fma.rn.f64 	%fd15600, %fd15599, %fd15595, %fd15598;
	ld.global.nc.v2.f64 	{%fd15601, %fd15602}, [%rd2726+16];
	fma.rn.f64 	%fd15603, %fd15600, %fd15595, %fd15601;
	fma.rn.f64 	%fd15604, %fd15603, %fd15595, %fd15602;
	ld.global.nc.v2.f64 	{%fd15605, %fd15606}, [%rd2726+32];
	fma.rn.f64 	%fd15607, %fd15604, %fd15595, %fd15605;
	fma.rn.f64 	%fd15608, %fd15607, %fd15595, %fd15606;
	fma.rn.f64 	%fd15609, %fd15608, %fd27949, %fd27949;
	fma.rn.f64 	%fd15610, %fd15608, %fd15595, 0d3FF0000000000000;
	selp.f64 	%fd15611, %fd15610, %fd15609, %p3006;
	and.b32  	%r7314, %r10862, 2;
	setp.eq.s32 	%p3007, %r7314, 0;
	mov.f64 	%fd15612, 0d0000000000000000;
	sub.f64 	%fd15613, %fd15612, %fd15611;
	selp.f64 	%fd1421, %fd15611, %fd15613, %p3007;
	mov.f64 	%fd27950, %fd28514;
	mov.u32 	%r10863, %r11450;
	@%p1 bra 	$L__BB0_1720;
	{ // callseq 409, 0
	.param .b64 param0;
	st.param.f64 	[param0], %fd1;
	.param .align 16 .b8 retval0[16];
	call.uni (retval0), 
	__internal_trig_reduction_slowpathd, 
	(
	param0
	);
	ld.param.f64 	%fd27950, [retval0];
	ld.param.b32 	%r10863, [retval0+8];
	} // callseq 409
$L__BB0_1720:
	shl.b32 	%r7316, %r10863, 6;
	cvt.u64.u32 	%rd2727, %r7316;
	and.b64  	%rd2728, %rd2727, 64;
	mov.u64 	%rd2729, __cudart_sin_cos_coeffs;
	add.s64 	%rd2730, %rd2729, %rd2728;
	mul.rn.f64 	%fd15615, %fd27950, %fd27950;
	and.b32  	%r7317, %r10863, 1;
	setp.eq.b32 	%p3008, %r7317, 1;
	selp.f64 	%fd15616, 0dBDA8FF8320FD8164, 0d3DE5DB65F9785EBA, %p3008;
	ld.global.nc.v2.f64 	{%fd15617, %fd15618}, [%rd2730];
	fma.rn.f64 	%fd15619, %fd15616, %fd15615, %fd15617;
	fma.rn.f64 	%fd15620, %fd15619, %fd15615, %fd15618;
	ld.global.nc.v2.f64 	{%fd15621, %fd15622}, [%rd2730+16];
	fma.rn.f64 	%fd15623, %fd15620, %fd15615, %fd15621;
	fma.rn.f64 	%fd15624, %fd15623, %fd15615, %fd15622;
	ld.global.nc.v2.f64 	{%fd15625, %fd15626}, [%rd2730+32];
	fma.rn.f64 	%fd15627, %fd15624, %fd15615, %fd15625;
	fma.rn.f64 	%fd15628, %fd15627, %fd15615, %fd15626;
	fma.rn.f64 	%fd15629, %fd15628, %fd27950, %fd27950;
	fma.rn.f64 	%fd15630, %fd15628, %fd15615, 0d3FF0000000000000;
	selp.f64 	%fd15631, %fd15630, %fd15629, %p3008;
	and.b32  	%r7318, %r10863, 2;
	setp.eq.s32 	%p3009, %r7318, 0;
	mov.f64 	%fd15632, 0d0000000000000000;
	sub.f64 	%fd15633, %fd15632, %fd15631;
	selp.f64 	%fd15634, %fd15631, %fd15633, %p3009;
	min.s32 	%r7319, %r1919, %r8;
	cvt.rn.f64.s32 	%fd15635, %r7319;
	sub.f64 	%fd1424, %fd15635, %fd5;
	mul.f64 	%fd15636, %fd1403, %fd15634;
	fma.rn.f64 	%fd15637, %fd1424, %fd1421, %fd15636;
	add.f64 	%fd15638, %fd7, %fd15637;
	mul.f64 	%fd15639, %fd1403, %fd1421;
	mul.f64 	%fd15640, %fd1424, %fd15634;
	sub.f64 	%fd15641, %fd15639, %fd15640;
	add.f64 	%fd15642, %fd8, %fd15641;
	mov.f64 	%fd15643, 0d3FE0000000000000;
	copysign.f64 	%fd15644, %fd15638, %fd15643;
	add.rz.f64 	%fd15645, %fd15638, %fd15644;
	cvt.rzi.f64.f64 	%fd15646, %fd15645;
	cvt.rzi.s32.f64 	%r1926, %fd15646;
	copysign.f64 	%fd15647, %fd15642, %fd15643;
	add.rz.f64 	%fd15648, %fd15642, %fd15647;
	cvt.rzi.f64.f64 	%fd15649, %fd15648;
	cvt.rzi.s32.f64 	%r1927, %fd15649;
	setp.lt.s32 	%p3010, %r1926, 0;
	setp.ge.s32 	%p3011, %r1926, %r4273;
	or.pred  	%p3012, %p3010, %p3011;
	setp.lt.s32 	%p3013, %r1927, 0;
	setp.ge.s32 	%p3014, %r1927, %r4274;
	or.pred  	%p3015, %p3013, %p3014;
	or.pred  	%p3017, %p3012, %p3015;
	mov.b16 	%rs4716, 0;
	mov.u16 	%rs4717, %rs4716;
	mov.u16 	%rs4718, %rs4716;
	@%p3017 bra 	$L__BB0_1722;
	mul.lo.s32 	%r7320, %r1927, %r4275;
	cvt.u64.u32 	%rd2731, %r7320;
	shl.b32 	%r7321, %r1926, 2;
	cvt.u64.u32 	%rd2732, %r7321;
	add.s64 	%rd2733, %rd2731, %rd2732;
	add.s64 	%rd2734, %rd1, %rd2733;
	ld.global.u8 	%rs4717, [%rd2734];
	ld.global.u8 	%rs4716, [%rd2734+1];
	ld.global.u8 	%rs4718, [%rd2734+2];
$L__BB0_1722:
	setp.eq.f64 	%p3018, %fd2, 0d7FF0000000000000;
	st.local.u8 	[%rd105+3], %rs4718;
	and.b16  	%rs3243, %rs4718, 255;
	st.local.u8 	[%rd106+3], %rs4716;
	and.b16  	%rs3244, %rs4716, 255;
	st.local.u8 	[%rd107+3], %rs4717;
	and.b16  	%rs3245, %rs4717, 255;
	cvt.rn.f64.u16 	%fd15650, %rs3243;
	mul.f64 	%fd15651, %fd15650, 0d3FD322D0E5604189;
	cvt.rn.f64.u16 	%fd15652, %rs3244;
	fma.rn.f64 	%fd15653, %fd15652, 0d3FE2C8B439581062, %fd15651;
	cvt.rn.f64.u16 	%fd15654, %rs3245;
	fma.rn.f64 	%fd15655, %fd15654, 0d3FBD2F1A9FBE76C9, %fd15653;
	cvt.rzi.u32.f64 	%r7323, %fd15655;
	st.local.u8 	[%rd108+3], %r7323;
	mov.b32 	%r10865, 1;
	mov.f64 	%fd27952, %fd28513;
	@%p3018 bra 	$L__BB0_1726;
	setp.ltu.f64 	%p3019, %fd2, 0d41E0000000000000;
	mov.f64 	%fd27952, %fd28512;
	mov.u32 	%r10864, %r11448;
	@%p3019 bra 	$L__BB0_1725;
	{ // callseq 410, 0
	.param .b64 param0;
	st.param.f64 	[param0], %fd1;
	.param .align 16 .b8 retval0[16];
	call.uni (retval0), 
	__internal_trig_reduction_slowpathd, 
	(
	param0
	);
	ld.param.f64 	%fd27952, [retval0];
	ld.param.b32 	%r10864, [retval0+8];
	} // callseq 410
$L__BB0_1725:
	add.s32 	%r10865, %r10864, 1;
$L__BB0_1726:
	shl.b32 	%r7325, %r10865, 6;
	cvt.u64.u32 	%rd2735, %r7325;
	and.b64  	%rd2736, %rd2735, 64;
	mov.u64 	%rd2737, __cudart_sin_cos_coeffs;
	add.s64 	%rd2738, %rd2737, %rd2736;
	mul.rn.f64 	%fd15657, %fd27952, %fd27952;
	and.b32  	%r7326, %r10865, 1;
	setp.eq.b32 	%p3020, %r7326, 1;
	selp.f64 	%fd15658, 0dBDA8FF8320FD8164, 0d3DE5DB65F9785EBA, %p3020;
	ld.global.nc.v2.f64 	{%fd15659, %fd15660}, [%rd2738];
	fma.rn.f64 	%fd15661, %fd15658, %fd15657, %fd15659;
	fma.rn.f64 	%fd15662, %fd15661, %fd15657, %fd15660;
	ld.global.nc.v2.f64 	{%fd15663, %fd15664}, [%rd2738+16];
	fma.rn.f64 	%fd15665, %fd15662, %fd15657, %fd15663;
	fma.rn.f64 	%fd15666, %fd15665, %fd15657, %fd15664;
	ld.global.nc.v2.f64 	{%fd15667, %fd15668}, [%rd2738+32];
	fma.rn.f64 	%fd15669, %fd15666, %fd15657, %fd15667;
	fma.rn.f64 	%fd15670, %fd15669, %fd15657, %fd15668;
	fma.rn.f64 	%fd15671, %fd15670, %fd27952, %fd27952;
	fma.rn.f64 	%fd15672, %fd15670, %fd15657, 0d3FF0000000000000;
	selp.f64 	%fd15673, %fd15672, %fd15671, %p3020;
	and.b32  	%r7327, %r10865, 2;
	setp.eq.s32 	%p3021, %r7327, 0;
	mov.f64 	%fd15674, 0d0000000000000000;
	sub.f64 	%fd15675, %fd15674, %fd15673;
	selp.f64 	%fd1428, %fd15673, %fd15675, %p3021;
	mov.f64 	%fd27953, %fd28514;
	mov.u32 	%r10866, %r11450;
	@%p1 bra 	$L__BB0_1728;
	{ // callseq 411, 0
	.param .b64 param0;
	st.param.f64 	[param0], %fd1;
	.param .align 16 .b8 retval0[16];
	call.uni (retval0), 
	__internal_trig_reduction_slowpathd, 
	(
	param0
	);
	ld.param.f64 	%fd27953, [retval0];
	ld.param.b32 	%r10866, [retval0+8];
	} // callseq 411
$L__BB0_1728:
	shl.b32 	%r7329, %r10866, 6;
	cvt.u64.u32 	%rd2739, %r7329;
	and.b64  	%rd2740, %rd2739, 64;
	mov.u64 	%rd2741, __cudart_sin_cos_coeffs;
	add.s64 	%rd2742, %rd2741, %rd2740;
	mul.rn.f64 	%fd15677, %fd27953, %fd27953;
	and.b32  	%r7330, %r10866, 1;
	setp.eq.b32 	%p3022, %r7330, 1;
	selp.f64 	%fd15678, 0dBDA8FF8320FD8164, 0d3DE5DB65F9785EBA, %p3022;
	ld.global.nc.v2.f64 	{%fd15679, %fd15680}, [%rd2742];
	fma.rn.f64 	%fd15681, %fd15678, %fd15677, %fd15679;
	fma.rn.f64 	%fd15682, %fd15681, %fd15677, %fd15680;
	ld.global.nc.v2.f64 	{%fd15683, %fd15684}, [%rd2742+16];
	fma.rn.f64 	%fd15685, %fd15682, %fd15677, %fd15683;
	fma.rn.f64 	%fd15686, %fd15685, %fd15677, %fd15684;
	ld.global.nc.v2.f64 	{%fd15687, %fd15688}, [%rd2742+32];
	fma.rn.f64 	%fd15689, %fd15686, %fd15677, %fd15687;
	fma.rn.f64 	%fd15690, %fd15689, %fd15677, %fd15688;
	fma.rn.f64 	%fd15691, %fd15690, %fd27953, %fd27953;
	fma.rn.f64 	%fd15692, %fd15690, %fd15677, 0d3FF0000000000000;
	selp.f64 	%fd15693, %fd15692, %fd15691, %p3022;
	and.b32  	%r7331, %r10866, 2;
	setp.eq.s32 	%p3023, %r7331, 0;
	mov.f64 	%fd15694, 0d0000000000000000;
	sub.f64 	%fd15695, %fd15694, %fd15693;
	selp.f64 	%fd15696, %fd15693, %fd15695, %p3023;
	mul.f64 	%fd15697, %fd1410, %fd15696;
	fma.rn.f64 	%fd15698, %fd1424, %fd1428, %fd15697;
	add.f64 	%fd15699, %fd7, %fd15698;
	mul.f64 	%fd15700, %fd1410, %fd1428;
	mul.f64 	%fd15701, %fd1424, %fd15696;
	sub.f64 	%fd15702, %fd15700, %fd15701;
	add.f64 	%fd15703, %fd8, %fd15702;
	mov.f64 	%fd15704, 0d3FE0000000000000;
	copysign.f64 	%fd15705, %fd15699, %fd15704;
	add.rz.f64 	%fd15706, %fd15699, %fd15705;
	cvt.rzi.f64.f64 	%fd15707, %fd15706;
	cvt.rzi.s32.f64 	%r1934, %fd15707;
	copysign.f64 	%fd15708, %fd15703, %fd15704;
	add.rz.f64 	%fd15709, %fd15703, %fd15708;
	cvt.rzi.f64.f64 	%fd15710, %fd15709;
	cvt.rzi.s32.f64 	%r1935, %fd15710;
	setp.lt.s32 	%p3024, %r1934, 0;
	setp.ge.s32 	%p3025, %r1934, %r4273;
	or.pred  	%p3026, %p3024, %p3025;
	setp.lt.s32 	%p3027, %r1935, 0;
	setp.ge.s32 	%p3028, %r1935, %r4274;
	or.pred  	%p3029, %p3027, %p3028;
	or.pred  	%p3031, %p3026, %p3029;
	mov.b16 	%rs4719, 0;
	mov.u16 	%rs4720, %rs4719;
	mov.u16 	%rs4721, %rs4719;
	@%p3031 bra 	$L__BB0_1730;
	mul.lo.s32 	%r7332, %r1935, %r4275;
	cvt.u64.u32 	%rd2743, %r7332;
	shl.b32 	%r7333, %r1934, 2;
	cvt.u64.u32 	%rd2744, %r7333;
	add.s64 	%rd2745, %rd2743, %rd2744;
	add.s64 	%rd2746, %rd1, %rd2745;
	ld.global.u8 	%rs4720, [%rd2746];
	ld.global.u8 	%rs4719, [%rd2746+1];
	ld.global.u8 	%rs4721, [%rd2746+2];
$L__BB0_1730:
	st.local.u8 	[%rd105+4], %rs4721;
	and.b16  	%rs3247, %rs4721, 255;
	st.local.u8 	[%rd106+4], %rs4719;
	and.b16  	%rs3248, %rs4719, 255;
	st.local.u8 	[%rd107+4], %rs4720;
	and.b16  	%rs3249, %rs4720, 255;
	cvt.rn.f64.u16 	%fd15711, %rs3247;
	mul.f64 	%fd15712, %fd15711, 0d3FD322D0E5604189;
	cvt.rn.f64.u16 	%fd15713, %rs3248;
	fma.rn.f64 	%fd15714, %fd15713, 0d3FE2C8B439581062, %fd15712;
	cvt.rn.f64.u16 	%fd15715, %rs3249;
	fma.rn.f64 	%fd15716, %fd15715, 0d3FBD2F1A9FBE76C9, %fd15714;
	cvt.rzi.u32.f64 	%r7335, %fd15716;
	st.local.u8 	[%rd108+4], %r7335;
	mov.b32 	%r10868, 1;
	mov.f64 	%fd27955, %fd28513;
	@%p3018 bra 	$L__BB0_1734;
	setp.ltu.f64 	%p3033, %fd2, 0d41E0000000000000;
	mov.f64 	%fd27955, %fd28512;
	mov.u32 	%r10867, %r11448;
	@%p3033 bra 	$L__BB0_1733;
	{ // callseq 412, 0
	.param .b64 param0;
	st.param.f64 	[param0], %fd1;
	.param .align 16 .b8 retval0[16];
	call.uni (retval0), 
	__internal_trig_reduction_slowpathd, 
	(
	param0
	);
	ld.param.f64 	%fd27955, [retval0];
	ld.param.b32 	%r10867, [retval0+8];
	} // callseq 412
$L__BB0_1733:
	add.s32 	%r10868, %r10867, 1;
$L__BB0_1734:
	shl.b32 	%r7337, %r10868, 6;
	cvt.u64.u32 	%rd2747, %r7337;
	and.b64  	%rd2748, %rd2747, 64;
	mov.u64 	%rd2749, __cudart_sin_cos_coeffs;
	add.s64 	%rd2750, %rd2749, %rd2748;
	mul.rn.f64 	%fd15718, %fd27955, %fd27955;
	and.b32  	%r7338, %r10868, 1;
	setp.eq.b32 	%p3034, %r7338, 1;
	selp.f64 	%fd15719, 0dBDA8FF8320FD8164, 0d3DE5DB65F9785EBA, %p3034;
	ld.global.nc.v2.f64 	{%fd15720, %fd15721}, [%rd2750];
	fma.rn.f64 	%fd15722, %fd15719, %fd15718, %fd15720;
	fma.rn.f64 	%fd15723, %fd15722, %fd15718, %fd15721;
	ld.global.nc.v2.f64 	{%fd15724, %fd15725}, [%rd2750+16];
	fma.rn.f64 	%fd15726, %fd15723, %fd15718, %fd15724;
	fma.rn.f64 	%fd15727, %fd15726, %fd15718, %fd15725;
	ld.global.nc.v2.f64 	{%fd15728, %fd15729}, [%rd2750+32];
	fma.rn.f64 	%fd15730, %fd15727, %fd15718, %fd15728;
	fma.rn.f64 	%fd15731, %fd15730, %fd15718, %fd15729;
	fma.rn.f64 	%fd15732, %fd15731, %fd27955, %fd27955;
	fma.rn.f64 	%fd15733, %fd15731, %fd15718, 0d3FF0000000000000;
	selp.f64 	%fd15734, %fd15733, %fd15732, %p3034;
	and.b32  	%r7339, %r10868, 2;
	setp.eq.s32 	%p3035, %r7339, 0;
	mov.f64 	%fd15735, 0d0000000000000000;
	sub.f64 	%fd15736, %fd15735, %fd15734;
	selp.f64 	%fd1434, %fd15734, %fd15736, %p3035;
	mov.f64 	%fd27956, %fd28514;
	mov.u32 	%r10869, %r11450;
	@%p1 bra 	$L__BB0_1736;
	{ // callseq 413, 0
	.param .b64 param0;
	st.param.f64 	[param0], %fd1;
	.param .align 16 .b8 retval0[16];
	call.uni (retval0), 
	__internal_trig_reduction_slowpathd, 
	(
	param0
	);
	ld.param.f64 	%fd27956, [retval0];
	ld.param.b32 	%r10869, [retval0+8];
	} // callseq 413
$L__BB0_1736:
	shl.b32 	%r7341, %r10869, 6;
	cvt.u64.u32 	%rd2751, %r7341;
	and.b64  	%rd2752, %rd2751, 64;
	mov.u64 	%rd2753, __cudart_sin_cos_coeffs;
	add.s64 	%rd2754, %rd2753, %rd2752;
	mul.rn.f64 	%fd15738, %fd27956, %fd27956;
	and.b32  	%r7342, %r10869, 1;
	setp.eq.b32 	%p3036, %r7342, 1;
	selp.f64 	%fd15739, 0dBDA8FF8320FD8164, 0d3DE5DB65F9785EBA, %p3036;
	ld.global.nc.v2.f64 	{%fd15740, %fd15741}, [%rd2754];
	fma.rn.f64 	%fd15742, %fd15739, %fd15738, %fd15740;
	fma.rn.f64 	%fd15743, %fd15742, %fd15738, %fd15741;
	ld.global.nc.v2.f64 	{%fd15744, %fd15745}, [%rd2754+16];
	fma.rn.f64 	%fd15746, %fd15743, %fd15738, %fd15744;
	fma.rn.f64 	%fd15747, %fd15746, %fd15738, %fd15745;
	ld.global.nc.v2.f64 	{%fd15748, %fd15749}, [%rd2754+32];
	fma.rn.f64 	%fd15750, %fd15747, %fd15738, %fd15748;
	fma.rn.f64 	%fd15751, %fd15750, %fd15738, %fd15749;
	fma.rn.f64 	%fd15752, %fd15751, %fd27956, %fd27956;
	fma.rn.f64 	%fd15753, %fd15751, %fd15738, 0d3FF0000000000000;
	selp.f64 	%fd15754, %fd15753, %fd15752, %p3036;
	and.b32  	%r7343, %r10869, 2;
	setp.eq.s32 	%p3037, %r7343, 0;
	mov.f64 	%fd15755, 0d0000000000000000;
	sub.f64 	%fd15756, %fd15755, %fd15754;
	selp.f64 	%fd15757, %fd15754, %fd15756, %p3037;
	mul.f64 	%fd15758, %fd1417, %fd15757;
	fma.rn.f64 	%fd15759, %fd1424, %fd1434, %fd15758;
	add.f64 	%fd15760, %fd7, %fd15759;
	mul.f64 	%fd15761, %fd1417, %fd1434;
	mul.f64 	%fd15762, %fd1424, %fd15757;
	sub.f64 	%fd15763, %fd15761, %fd15762;
	add.f64 	%fd15764, %fd8, %fd15763;
	mov.f64 	%fd15765, 0d3FE0000000000000;
	copysign.f64 	%fd15766, %fd15760, %fd15765;
	add.rz.f64 	%fd15767, %fd15760, %fd15766;
	cvt.rzi.f64.f64 	%fd15768, %fd15767;
	cvt.rzi.s32.f64 	%r1942, %fd15768;
	copysign.f64 	%fd15769, %fd15764, %fd15765;
	add.rz.f64 	%fd15770, %fd15764, %fd15769;
	cvt.rzi.f64.f64 	%fd15771, %fd15770;
	cvt.rzi.s32.f64 	%r1943, %fd15771;
	setp.lt.s32 	%p3038, %r1942, 0;
	setp.ge.s32 	%p3039, %r1942, %r4273;
	or.pred  	%p3040, %p3038, %p3039;
	setp.lt.s32 	%p3041, %r1943, 0;
	setp.ge.s32 	%p3042, %r1943, %r4274;
	or.pred  	%p3043, %p3041, %p3042;
	or.pred  	%p3045, %p3040, %p3043;
	mov.b16 	%rs4722, 0;
	mov.u16 	%rs4723, %rs4722;
	mov.u16 	%rs4724, %rs4722;
	@%p3045 bra 	$L__BB0_1738;
	mul.lo.s32 	%r7344, %r1943, %r4275;
	cvt.u64.u32 	%rd2755, %r7344;
	shl.b32 	%r7345, %r1942, 2;
	cvt.u64.u32 	%rd2756, %r7345;
	add.s64 	%rd2757, %rd2755, %rd2756;
	add.s64 	%rd2758, %rd1, %rd2757;
	ld.global.u8 	%rs4723, [%rd2758];
	ld.global.u8 	%rs4722, [%rd2758+1];
	ld.global.u8 	%rs4724, [%rd2758+2];
$L__BB0_1738:
	setp.eq.f64 	%p3046, %fd2, 0d7FF0000000000000;
	st.local.u8 	[%rd105+5], %rs4724;
	and.b16  	%rs3251, %rs4724, 255;
	st.local.u8 	[%rd106+5], %rs4722;
	and.b16  	%rs3252, %rs4722, 255;
	st.local.u8 	[%rd107+5], %rs4723;
	and.b16  	%rs3253, %rs4723, 255;
	cvt.rn.f64.u16 	%fd15772, %rs3251;
	mul.f64 	%fd15773, %fd15772, 0d3FD322D0E5604189;
	cvt.rn.f64.u16 	%fd15774, %rs3252;
	fma.rn.f64 	%fd15775, %fd15774, 0d3FE2C8B439581062, %fd15773;
	cvt.rn.f64.u16 	%fd15776, %rs3253;
	fma.rn.f64 	%fd15777, %fd15776, 0d3FBD2F1A9FBE76C9, %fd15775;
	cvt.rzi.u32.f64 	%r7347, %fd15777;
	st.local.u8 	[%rd108+5], %r7347;
	add.s32 	%r7348, %r1910, %r4281;
	div.s32 	%r7349, %r7348, %r4277;
	max.s32 	%r1944, %r7349, 0;
	mov.b32 	%r10871, 1;
	mov.f64 	%fd27958, %fd28513;
	@%p3046 bra 	$L__BB0_1742;
	setp.ltu.f64 	%p3047, %fd2, 0d41E0000000000000;
	mov.f64 	%fd27958, %fd28512;
	mov.u32 	%r10870, %r11448;
	@%p3047 bra 	$L__BB0_1741;
	{ // callseq 414, 0
	.param .b64 param0;
	st.param.f64 	[param0], %fd1;
	.param .align 16 .b8 retval0[16];
	call.uni (retval0), 
	__internal_trig_reduction_slowpathd, 
	(
	param0
	);
	ld.param.f64 	%fd27958, [retval0];
	ld.param.b32 	%r10870, [retval0+8];
	} // callseq 414
$L__BB0_1741:
	add.s32 	%r10871, %r10870, 1;
$L__BB0_1742:
	shl.b32 	%r7351, %r10871, 6;
	cvt.u64.u32 	%rd2759, %r7351;
	and.b64  	%rd2760, %rd2759, 64;
	mov.u64 	%rd2761, __cudart_sin_cos_coeffs;
	add.s64 	%rd2762, %rd2761, %rd2760;
	mul.rn.f64 	%fd15779, %fd27958, %fd27958;
	and.b32  	%r7352, %r10871, 1;
	setp.eq.b32 	%p3048, %r7352, 1;
	selp.f64 	%fd15780, 0dBDA8FF8320FD8164, 0d3DE5DB65F9785EBA, %p3048;
	ld.global.nc.v2.f64 	{%fd15781, %fd15782}, [%rd2762];
	fma.rn.f64 	%fd15783, %fd15780, %fd15779, %fd15781;
	fma.rn.f64 	%fd15784, %fd15783, %fd15779, %fd15782;
	ld.global.nc.v2.f64 	{%fd15785, %fd15786}, [%rd2762+16];
	fma.rn.f64 	%fd15787, %fd15784, %fd15779, %fd15785;
	fma.rn.f64 	%fd15788, %fd15787, %fd15779, %fd15786;
	ld.global.nc.v2.f64 	{%fd15789, %fd15790}, [%rd2762+32];
	fma.rn.f64 	%fd15791, %fd15788, %fd15779, %fd15789;
	fma.rn.f64 	%fd15792, %fd15791, %fd15779, %fd15790;
	fma.rn.f64 	%fd15793, %fd15792, %fd27958, %fd27958;
	fma.rn.f64 	%fd15794, %fd15792, %fd15779, 0d3FF0000000000000;
	selp.f64 	%fd15795, %fd15794, %fd15793, %p3048;
	and.b32  	%r7353, %r10871, 2;
	setp.eq.s32 	%p3049, %r7353, 0;
	mov.f64 	%fd15796, 0d0000000000000000;
	sub.f64 	%fd15797, %fd15796, %fd15795;
	selp.f64 	%fd1440, %fd15795, %fd15797, %p3049;
	mov.f64 	%fd27959, %fd28514;
	mov.u32 	%r10872, %r11450;
	@%p1 bra 	$L__BB0_1744;
	{ // callseq 415, 0
	.param .b64 param0;
	st.param.f64 	[param0], %fd1;
	.param .align 16 .b8 retval0[16];
	call.uni (retval0), 
	__internal_trig_reduction_slowpathd, 
	(
	param0
	);
	ld.param.f64 	%fd27959, [retval0];
	ld.param.b32 	%r10872, [retval0+8];
	} // callseq 415
$L__BB0_1744:
	shl.b32 	%r7355, %r10872, 6;
	cvt.u64.u32 	%rd2763, %r7355;
	and.b64  	%rd2764, %rd2763, 64;
	mov.u64 	%rd2765, __cudart_sin_cos_coeffs;
	add.s64 	%rd2766, %rd2765, %rd2764;
	mul.rn.f64 	%fd15799, %fd27959, %fd27959;
	and.b32  	%r7356, %r10872, 1;
	setp.eq.b32 	%p3050, %r7356, 1;
	selp.f64 	%fd15800, 0dBDA8FF8320FD8164, 0d3DE5DB65F9785EBA, %p3050;
	ld.global.nc.v2.f64 	{%fd15801, %fd15802}, [%rd2766];
	fma.rn.f64 	%fd15803, %fd15800, %fd15799, %fd15801;
	fma.rn.f64 	%fd15804, %fd15803, %fd15799, %fd15802;
	ld.global.nc.v2.f64 	{%fd15805, %fd15806}, [%rd2766+16];
	fma.rn.f64 	%fd15807, %fd15804, %fd15799, %fd15805;
	fma.rn.f64 	%fd15808, %fd15807, %fd15799, %fd15806;
	ld.global.nc.v2.f64 	{%fd15809, %fd15810}, [%rd2766+32];
	fma.rn.f64 	%fd15811, %fd15808, %fd15799, %fd15809;
	fma.rn.f64 	%fd15812, %fd15811, %fd15799, %fd15810;
	fma.rn.f64 	%fd15813, %fd15812, %fd27959, %fd27959;
	fma.rn.f64 	%fd15814, %fd15812, %fd15799, 0d3FF0000000000000;
	selp.f64 	%fd15815, %fd15814, %fd15813, %p3050;
	and.b32  	%r7357, %r10872, 2;
	setp.eq.s32 	%p3051, %r7357, 0;
	mov.f64 	%fd15816, 0d0000000000000000;
	sub.f64 	%fd15817, %fd15816, %fd15815;
	selp.f64 	%fd15818, %fd15815, %fd15817, %p3051;
	min.s32 	%r7358, %r1944, %r9;
	cvt.rn.f64.s32 	%fd15819, %r7358;
	sub.f64 	%fd1443, %fd15819, %fd6;
	mul.f64 	%fd15820, %fd1443, %fd15818;
	fma.rn.f64 	%fd15821, %fd1402, %fd1440, %fd15820;
	add.f64 	%fd15822, %fd7, %fd15821;
	mul.f64 	%fd15823, %fd1443, %fd1440;
	mul.f64 	%fd15824, %fd1402, %fd15818;
	sub.f64 	%fd15825, %fd15823, %fd15824;
	add.f64 	%fd15826, %fd8, %fd15825;
	mov.f64 	%fd15827, 0d3FE0000000000000;
	copysign.f64 	%fd15828, %fd15822, %fd15827;
	add.rz.f64 	%fd15829, %fd15822, %fd15828;
	cvt.rzi.f64.f64 	%fd15830, %fd15829;
	cvt.rzi.s32.f64 	%r1951, %fd15830;
	copysign.f64 	%fd15831, %fd15826, %fd15827;
	add.rz.f64 	%fd15832, %fd15826, %fd15831;
	cvt.rzi.f64.f64 	%fd15833, %fd15832;
	cvt.rzi.s32.f64 	%r1952, %fd15833;
	setp.lt.s32 	%p3052, %r1951, 0;
	setp.ge.s32 	%p3053, %r1951, %r4273;
	or.pred  	%p3054, %p3052, %p3053;
	setp.lt.s32 	%p3055, %r1952, 0;
	setp.ge.s32 	%p3056, %r1952, %r4274;
	or.pred  	%p3057, %p3055, %p3056;
	or.pred  	%p3059, %p3054, %p3057;
	mov.b16 	%rs4725, 0;
	mov.u16 	%rs4726, %rs4725;
	mov.u16 	%rs4727, %rs4725;
	@%p3059 bra 	$L__BB0_1746;
	mul.lo.s32 	%r7359, %r1952, %r4275;
	cvt.u64.u32 	%rd2767, %r7359;
	shl.b32 	%r7360, %r1951, 2;
	cvt.u64.u32 	%rd2768, %r7360;
	add.s64 	%rd2769, %rd2767, %rd2768;
	add.s64 	%rd2770, %rd1, %rd2769;
	ld.global.u8 	%rs4726, [%rd2770];
	ld.global.u8 	%rs4725, [%rd2770+1];
	ld.global.u8 	%rs4727, [%rd2770+2];
$L__BB0_1746:
	st.local.u8 	[%rd105+6], %rs4727;
	and.b16  	%rs3255, %rs4727, 255;
	st.local.u8 	[%rd106+6], %rs4725;
	and.b16  	%rs3256, %rs4725, 255;
	st.local.u8 	[%rd107+6], %rs4726;
	and.b16  	%rs3257, %rs4726, 255;
	cvt.rn.f64.u16 	%fd15834, %rs3255;
	mul.f64 	%fd15835, %fd15834, 0d3FD322D0E5604189;
	cvt.rn.f64.u16 	%fd15836, %rs3256;
	fma.rn.f64 	%fd15837, %fd15836, 0d3FE2C8B439581062, %fd15835;
	cvt.rn.f64.u16 	%fd15838, %rs3257;
	fma.rn.f64 	%fd15839, %fd15838, 0d3FBD2F1A9FBE76C9, %fd15837;
	cvt.rzi.u32.f64 	%r7362, %fd15839;
	st.local.u8 	[%rd108+6], %r7362;
	mov.b32 	%r10874, 1;
	mov.f64 	%fd27961, %fd28513;
	@%p3046 bra 	$L__BB0_1750;
	setp.ltu.f64 	%p3061, %fd2, 0d41E0000000000000;
	mov.f64 	%fd27961, %fd28512;
	mov.u32 	%r10873, %r11448;
	@%p3061 bra 	$L__BB0_1749;
	{ // callseq 416, 0
	.param .b64 param0;
	st.param.f64 	[param0], %fd1;
	.param .align 16 .b8 retval0[16];
	call.uni (retval0), 
	__internal_trig_reduction_slowpathd, 
	(
	param0
	);
	ld.param.f64 	%fd27961, [retval0];
	ld.param.b32 	%r10873, [retval0+8];
	} // callseq 416
$L__BB0_1749:
	add.s32 	%r10874, %r10873, 1;
$L__BB0_1750:
	shl.b32 	%r7364, %r10874, 6;
	cvt.u64.u32 	%rd2771, %r7364;
	and.b64  	%rd2772, %rd2771, 64;
	mov.u64 	%rd2773, __cudart_sin_cos_coeffs;
	add.s64 	%rd2774, %rd2773, %rd2772;
	mul.rn.f64 	%fd15841, %fd27961, %fd27961;
	and.b32  	%r7365, %r10874, 1;
	setp.eq.b32 	%p3062, %r7365, 1;
	selp.f64 	%fd15842, 0dBDA8FF8320FD8164, 0d3DE5DB65F9785EBA, %p3062;
	ld.global.nc.v2.f64 	{%fd15843, %fd15844}, [%rd2774];
	fma.rn.f64 	%fd15845, %fd15842, %fd15841, %fd15843;
	fma.rn.f64 	%fd15846, %fd15845, %fd15841, %fd15844;
	ld.global.nc.v2.f64 	{%fd15847, %fd15848}, [%rd2774+16];
	fma.rn.f64 	%fd15849, %fd15846, %fd15841, %fd15847;
	fma.rn.f64 	%fd15850, %fd15849, %fd15841, %fd15848;
	ld.global.nc.v2.f64 	{%fd15851, %fd15852}, [%rd2774+32];
	fma.rn.f64 	%fd15853, %fd15850, %fd15841, %fd15851;
	fma.rn.f64 	%fd15854, %fd15853, %fd15841, %fd15852;
	fma.rn.f64 	%fd15855, %fd15854, %fd27961, %fd27961;
	fma.rn.f64 	%fd15856, %fd15854, %fd15841, 0d3FF0000000000000;
	selp.f64 	%fd15857, %fd15856, %fd15855, %p3062;
	and.b32  	%r7366, %r10874, 2;
	setp.eq.s32 	%p3063, %r7366, 0;
	mov.f64 	%fd15858, 0d0000000000000000;
	sub.f64 	%fd15859, %fd15858, %fd15857;
	selp.f64 	%fd1447, %fd15857, %fd15859, %p3063;
	mov.f64 	%fd27962, %fd28514;
	mov.u32 	%r10875, %r11450;
	@%p1 bra 	$L__BB0_1752;
	{ // callseq 417, 0
	.param .b64 param0;
	st.param.f64 	[param0], %fd1;
	.param .align 16 .b8 retval0[16];
	call.uni (retval0), 
	__internal_trig_reduction_slowpathd, 
	(
	param0
	);
	ld.param.f64 	%fd27962, [retval0];
	ld.param.b32 	%r10875, [retval0+8];
	} // callseq 417
$L__BB0_1752:
	shl.b32 	%r7368, %r10875, 6;
	cvt.u64.u32 	%rd2775, %r7368;
	and.b64  	%rd2776, %rd2775, 64;
	mov.u64 	%rd2777, __cudart_sin_cos_coeffs;
	add.s64 	%rd2778, %rd2777, %rd2776;
	mul.rn.f64 	%fd15861, %fd27962, %fd27962;
	and.b32  	%r7369, %r10875, 1;
	setp.eq.b32 	%p3064, %r7369, 1;
	selp.f64 	%fd15862, 0dBDA8FF8320FD8164, 0d3DE5DB65F9785EBA, %p3064;
	ld.global.nc.v2.f64 	{%fd15863, %fd15864}, [%rd2778];
	fma.rn.f64 	%fd15865, %fd15862, %fd15861, %fd15863;
	fma.rn.f64 	%fd15866, %fd15865, %fd15861, %fd15864;
	ld.global.nc.v2.f64 	{%fd15867, %fd15868}, [%rd2778+16];
	fma.rn.f64 	%fd15869, %fd15866, %fd15861, %fd15867;
	fma.rn.f64 	%fd15870, %fd15869, %fd15861, %fd15868;
	ld.global.nc.v2.f64 	{%fd15871, %fd15872}, [%rd2778+32];
	fma.rn.f64 	%fd15873, %fd15870, %fd15861, %fd15871;
	fma.rn.f64 	%fd15874, %fd15873, %fd15861, %fd15872;
	fma.rn.f64 	%fd15875, %fd15874, %fd27962, %fd27962;
	fma.rn.f64 	%fd15876, %fd15874, %fd15861, 0d3FF0000000000000;
	selp.f64 	%fd15877, %fd15876, %fd15875, %p3064;
	and.b32  	%r7370, %r10875, 2;
	setp.eq.s32 	%p3065, %r7370, 0;
	mov.f64 	%fd15878, 0d0000000000000000;
	sub.f64 	%fd15879, %fd15878, %fd15877;
	selp.f64 	%fd15880, %fd15877, %fd15879, %p3065;
	mul.f64 	%fd15881, %fd1443, %fd15880;
	fma.rn.f64 	%fd15882, %fd1424, %fd1447, %fd15881;
	add.f64 	%fd15883, %fd7, %fd15882;
	mul.f64 	%fd15884, %fd1443, %fd1447;
	mul.f64 	%fd15885, %fd1424, %fd15880;
	sub.f64 	%fd15886, %fd15884, %fd15885;
	add.f64 	%fd15887, %fd8, %fd15886;
	mov.f64 	%fd15888, 0d3FE0000000000000;
	copysign.f64 	%fd15889, %fd15883, %fd15888;
	add.rz.f64 	%fd15890, %fd15883, %fd15889;
	cvt.rzi.f64.f64 	%fd15891, %fd15890;
	cvt.rzi.s32.f64 	%r1959, %fd15891;
	copysign.f64 	%fd15892, %fd15887, %fd15888;
	add.rz.f64 	%fd15893, %fd15887, %fd15892;
	cvt.rzi.f64.f64 	%fd15894, %fd15893;
	cvt.rzi.s32.f64 	%r1960, %fd15894;
	setp.lt.s32 	%p3066, %r1959, 0;
	setp.ge.s32 	%p3067, %r1959, %r4273;
	or.pred  	%p3068, %p3066, %p3067;
	setp.lt.s32 	%p3069, %r1960, 0;
	setp.ge.s32 	%p3070, %r1960, %r4274;
	or.pred  	%p3071, %p3069, %p3070;
	or.pred  	%p3073, %p3068, %p3071;
	mov.b16 	%rs4728, 0;
	mov.u16 	%rs4729, %rs4728;
	mov.u16 	%rs4730, %rs4728;
	@%p3073 bra 	$L__BB0_1754;
	mul.lo.s32 	%r7371, %r1960, %r4275;
	cvt.u64.u32 	%rd2779, %r7371;
	shl.b32 	%r7372, %r1959, 2;
	cvt.u64.u32 	%rd2780, %r7372;
	add.s64 	%rd2781, %rd2779, %rd2780;
	add.s64 	%rd2782, %rd1, %rd2781;
	ld.global.u8 	%rs4729, [%rd2782];
	ld.global.u8 	%rs4728, [%rd2782+1];
	ld.global.u8 	%rs4730, [%rd2782+2];
$L__BB0_1754:
	st.local.u8 	[%rd105+7], %rs4730;
	and.b16  	%rs3259, %rs4730, 255;
	st.local.u8 	[%rd106+7], %rs4728;
	and.b16  	%rs3260, %rs4728, 255;
	st.local.u8 	[%rd107+7], %rs4729;
	and.b16  	%rs3261, %rs4729, 255;
	cvt.rn.f64.u16 	%fd15895, %rs3259;
	mul.f64 	%fd15896, %fd15895, 0d3FD322D0E5604189;
	cvt.rn.f64.u16 	%fd15897, %rs3260;
	fma.rn.f64 	%fd15898, %fd15897, 0d3FE2C8B439581062, %fd15896;
	cvt.rn.f64.u16 	%fd15899, %rs3261;
	fma.rn.f64 	%fd15900, %fd15899, 0d3FBD2F1A9FBE76C9, %fd15898;
	cvt.rzi.u32.f64 	%r7373, %fd15900;
	st.local.u8 	[%rd108+7], %r7373;
	add.s32 	%r10401, %r10401, 8;
$L__BB0_1755:
	sub.s32 	%r7374, 4, %r68;
	setp.ge.u32 	%p3074, %r7374, %r68;
	@%p3074 bra 	$L__BB0_1889;
	setp.ge.s32 	%p3075, %r1599, %r4282;
	add.s32 	%r1963, %r142, 4;
	setp.lt.s32 	%p3076, %r1963, 0;
	setp.ge.s32 	%p3077, %r1963, %r4278;
	or.pred  	%p3078, %p3077, %p3075;
	or.pred  	%p3079, %p3078, %p3076;
	@%p3079 bra 	$L__BB0_1822;
	setp.eq.f64 	%p3080, %fd2, 0d7FF0000000000000;
	mul.lo.s32 	%r7376, %r1963, %r4280;
	shl.b32 	%r1964, %r7376, 1;
	mul.lo.s32 	%r1965, %r1600, %r4281;
	mov.b32 	%r10878, 1;
	mov.f64 	%fd27964, %fd28513;
	@%p3080 bra 	$L__BB0_1761;
	setp.ltu.f64 	%p3081, %fd2, 0d41E0000000000000;
	mov.f64 	%fd27964, %fd28512;
	mov.u32 	%r10877, %r11448;
	@%p3081 bra 	$L__BB0_1760;
	{ // callseq 418, 0
	.param .b64 param0;
	st.param.f64 	[param0], %fd1;
	.param .align 16 .b8 retval0[16];
	call.uni (retval0), 
	__internal_trig_reduction_slowpathd, 
	(
	param0
	);
	ld.param.f64 	%fd27964, [retval0];
	ld.param.b32 	%r10877, [retval0+8];
	} // callseq 418
$L__BB0_1760:
	add.s32 	%r10878, %r10877, 1;
$L__BB0_1761:
	shl.b32 	%r7378, %r10878, 6;
	cvt.u64.u32 	%rd2783, %r7378;
	and.b64  	%rd2784, %rd2783, 64;
	mov.u64 	%rd2785, __cudart_sin_cos_coeffs;
	add.s64 	%rd2786, %rd2785, %rd2784;
	mul.rn.f64 	%fd15902, %fd27964, %fd27964;
	and.b32  	%r7379, %r10878, 1;
	setp.eq.b32 	%p3082, %r7379, 1;
	selp.f64 	%fd15903, 0dBDA8FF8320FD8164, 0d3DE5DB65F9785EBA, %p3082;
	ld.global.nc.v2.f64 	{%fd15904, %fd15905}, [%rd2786];
	fma.rn.f64 	%fd15906, %fd15903, %fd15902, %fd15904;
	fma.rn.f64 	%fd15907, %fd15906, %fd15902, %fd15905;
	ld.global.nc.v2.f64 	{%fd15908, %fd15909}, [%rd2786+16];
	fma.rn.f64 	%fd15910, %fd15907, %fd15902, %fd15908;
	fma.rn.f64 	%fd15911, %fd15910, %fd15902, %fd15909;
	ld.global.nc.v2.f64 	{%fd15912, %fd15913}, [%rd2786+32];
	fma.rn.f64 	%fd15914, %fd15911, %fd15902, %fd15912;
	fma.rn.f64 	%fd15915, %fd15914, %fd15902, %fd15913;
	fma.rn.f64 	%fd15916, %fd15915, %fd27964, %fd27964;
	fma.rn.f64 	%fd15917, %fd15915, %fd15902, 0d3FF0000000000000;
	selp.f64 	%fd15918, %fd15917, %fd15916, %p3082;
	and.b32  	%r7380, %r10878, 2;
	setp.eq.s32 	%p3083, %r7380, 0;
	mov.f64 	%fd15919, 0d0000000000000000;
	sub.f64 	%fd15920, %fd15919, %fd15918;
	selp.f64 	%fd1453, %fd15918, %fd15920, %p3083;
	mov.f64 	%fd27965, %fd28514;
	mov.u32 	%r10879, %r11450;
	@%p1 bra 	$L__BB0_1763;
	{ // callseq 419, 0
	.param .b64 param0;
	st.param.f64 	[param0], %fd1;
	.param .align 16 .b8 retval0[16];
	call.uni (retval0), 
	__internal_trig_reduction_slowpathd, 
	(
	param0
	);
	ld.param.f64 	%fd27965, [retval0];
	ld.param.b32 	%r10879, [retval0+8];
	} // callseq 419
$L__BB0_1763:
	shl.b32 	%r7382, %r10879, 6;
	cvt.u64.u32 	%rd2787, %r7382;
	and.b64  	%rd2788, %rd2787, 64;
	mov.u64 	%rd2789, __cudart_sin_cos_coeffs;
	add.s64 	%rd2790, %rd2789, %rd2788;
	mul.rn.f64 	%fd15922, %fd27965, %fd27965;
	and.b32  	%r7383, %r10879, 1;
	setp.eq.b32 	%p3084, %r7383, 1;
	selp.f64 	%fd15923, 0dBDA8FF8320FD8164, 0d3DE5DB65F9785EBA, %p3084;
	ld.global.nc.v2.f64 	{%fd15924, %fd15925}, [%rd2790];
	fma.rn.f64 	%fd15926, %fd15923, %fd15922, %fd15924;
	fma.rn.f64 	%fd15927, %fd15926, %fd15922, %fd15925;
	ld.global.nc.v2.f64 	{%fd15928, %fd15929}, [%rd2790+16];
	fma.rn.f64 	%fd15930, %fd15927, %fd15922, %fd15928;
	fma.rn.f64 	%fd15931, %fd15930, %fd15922, %fd15929;
	ld.global.nc.v2.f64 	{%fd15932, %fd15933}, [%rd2790+32];
	fma.rn.f64 	%fd15934, %fd15931, %fd15922, %fd15932;
	fma.rn.f64 	%fd15935, %fd15934, %fd15922, %fd15933;
	fma.rn.f64 	%fd15936, %fd15935, %fd27965, %fd27965;
	fma.rn.f64 	%fd15937, %fd15935, %fd15922, 0d3FF0000000000000;
	selp.f64 	%fd15938, %fd15937, %fd15936, %p3084;
	and.b32  	%r7384, %r10879, 2;
	setp.eq.s32 	%p3085, %r7384, 0;
	mov.f64 	%fd15939, 0d0000000000000000;
	sub.f64 	%fd15940, %fd15939, %fd15938;
	selp.f64 	%fd15941, %fd15938, %fd15940, %p3085;
	div.s32 	%r7385, %r1964, %r4276;
	max.s32 	%r7386, %r7385, 0;
	min.s32 	%r7387, %r7386, %r8;
	cvt.rn.f64.s32 	%fd15942, %r7387;
	sub.f64 	%fd1456, %fd15942, %fd5;
	div.s32 	%r7388, %r1965, %r4277;
	max.s32 	%r7389, %r7388, 0;
	min.s32 	%r7390, %r7389, %r9;
	cvt.rn.f64.s32 	%fd15943, %r7390;
	sub.f64 	%fd1457, %fd15943, %fd6;
	mul.f64 	%fd15944, %fd1457, %fd15941;
	fma.rn.f64 	%fd15945, %fd1456, %fd1453, %fd15944;
	add.f64 	%fd15946, %fd7, %fd15945;
	mul.f64 	%fd15947, %fd1457, %fd1453;
	mul.f64 	%fd15948, %fd1456, %fd15941;
	sub.f64 	%fd15949, %fd15947, %fd15948;
	add.f64 	%fd15950, %fd8, %fd15949;
	mov.f64 	%fd15951, 0d3FE0000000000000;
	copysign.f64 	%fd15952, %fd15946, %fd15951;
	add.rz.f64 	%fd15953, %fd15946, %fd15952;
	cvt.rzi.f64.f64 	%fd15954, %fd15953;
	cvt.rzi.s32.f64 	%r1972, %fd15954;
	copysign.f64 	%fd15955, %fd15950, %fd15951;
	add.rz.f64 	%fd15956, %fd15950, %fd15955;
	cvt.rzi.f64.f64 	%fd15957, %fd15956;
	cvt.rzi.s32.f64 	%r1973, %fd15957;
	setp.lt.s32 	%p3086, %r1972, 0;
	setp.ge.s32 	%p3087, %r1972, %r4273;
	or.pred  	%p3088, %p3086, %p3087;
	setp.lt.s32 	%p3089, %r1973, 0;
	setp.ge.s32 	%p3090, %r1973, %r4274;
	or.pred  	%p3091, %p3089, %p3090;
	or.pred  	%p3093, %p3088, %p3091;
	mov.b16 	%rs4731, 0;
	mov.u16 	%rs4732, %rs4731;
	mov.u16 	%rs4733, %rs4731;
	@%p3093 bra 	$L__BB0_1765;
	mul.lo.s32 	%r7391, %r1973, %r4275;
	cvt.u64.u32 	%rd2791, %r7391;
	shl.b32 	%r7392, %r1972, 2;
	cvt.u64.u32 	%rd2792, %r7392;
	add.s64 	%rd2793, %rd2791, %rd2792;
	add.s64 	%rd2794, %rd1, %rd2793;
	ld.global.u8 	%rs4732, [%rd2794];
	ld.global.u8 	%rs4731, [%rd2794+1];
	ld.global.u8 	%rs4733, [%rd2794+2];
$L__BB0_1765:
	cvt.u64.u32 	%rd2795, %r10401;
	add.s64 	%rd109, %rd2, %rd2795;
	st.local.u8 	[%rd109], %rs4733;
	and.b16  	%rs3263, %rs4733, 255;
	add.s64 	%rd110, %rd3, %rd2795;
	st.local.u8 	[%rd110], %rs4731;
	and.b16  	%rs3264, %rs4731, 255;
	add.s64 	%rd111, %rd4, %rd2795;
	st.local.u8 	[%rd111], %rs4732;
	and.b16  	%rs3265, %rs4732, 255;
	cvt.rn.f64.u16 	%fd15958, %rs3263;
	mul.f64 	%fd15959, %fd15958, 0d3FD322D0E5604189;
	cvt.rn.f64.u16 	%fd15960, %rs3264;
	fma.rn.f64 	%fd15961, %fd15960, 0d3FE2C8B439581062, %fd15959;
	cvt.rn.f64.u16 	%fd15962, %rs3265;
	fma.rn.f64 	%fd15963, %fd15962, 0d3FBD2F1A9FBE76C9, %fd15961;
	cvt.rzi.u32.f64 	%r7394, %fd15963;
	add.s64 	%rd112, %rd5, %rd2795;
	st.local.u8 	[%rd112], %r7394;
	add.s32 	%r1974, %r1965, %r4281;
	mov.b32 	%r10881, 1;
	mov.f64 	%fd27967, %fd28513;
	@%p3080 bra 	$L__BB0_1769;
	setp.ltu.f64 	%p3095, %fd2, 0d41E0000000000000;
	mov.f64 	%fd27967, %fd28512;
	mov.u32 	%r10880, %r11448;
	@%p3095 bra 	$L__BB0_1768;
	{ // callseq 420, 0
	.param .b64 param0;
	st.param.f64 	[param0], %fd1;
	.param .align 16 .b8 retval0[16];
	call.uni (retval0), 
	__internal_trig_reduction_slowpathd, 
	(
	param0
	);
	ld.param.f64 	%fd27967, [retval0];
	ld.param.b32 	%r10880, [retval0+8];
	} // callseq 420
$L__BB0_1768:
	add.s32 	%r10881, %r10880, 1;
$L__BB0_1769:
	shl.b32 	%r7396, %r10881, 6;
	cvt.u64.u32 	%rd2796, %r7396;
	and.b64  	%rd2797, %rd2796, 64;
	mov.u64 	%rd2798, __cudart_sin_cos_coeffs;
	add.s64 	%rd2799, %rd2798, %rd2797;
	mul.rn.f64 	%fd15965, %fd27967, %fd27967;
	and.b32  	%r7397, %r10881, 1;
	setp.eq.b32 	%p3096, %r7397, 1;
	selp.f64 	%fd15966, 0dBDA8FF8320FD8164, 0d3DE5DB65F9785EBA, %p3096;
	ld.global.nc.v2.f64 	{%fd15967, %fd15968}, [%rd2799];
	fma.rn.f64 	%fd15969, %fd15966, %fd15965, %fd15967;
	fma.rn.f64 	%fd15970, %fd15969, %fd15965, %fd15968;
	ld.global.nc.v2.f64 	{%fd15971, %fd15972}, [%rd2799+16];
	fma.rn.f64 	%fd15973, %fd15970, %fd15965, %fd15971;
	fma.rn.f64 	%fd15974, %fd15973, %fd15965, %fd15972;
	ld.global.nc.v2.f64 	{%fd15975, %fd15976}, [%rd2799+32];
	fma.rn.f64 	%fd15977, %fd15974, %fd15965, %fd15975;
	fma.rn.f64 	%fd15978, %fd15977, %fd15965, %fd15976;
	fma.rn.f64 	%fd15979, %fd15978, %fd27967, %fd27967;
	fma.rn.f64 	%fd15980, %fd15978, %fd15965, 0d3FF0000000000000;
	selp.f64 	%fd15981, %fd15980, %fd15979, %p3096;
	and.b32  	%r7398, %r10881, 2;
	setp.eq.s32 	%p3097, %r7398, 0;
	mov.f64 	%fd15982, 0d0000000000000000;
	sub.f64 	%fd15983, %fd15982, %fd15981;
	selp.f64 	%fd1461, %fd15981, %fd15983, %p3097;
	mov.f64 	%fd27968, %fd28514;
	mov.u32 	%r10882, %r11450;
	@%p1 bra 	$L__BB0_1771;
	{ // callseq 421, 0
	.param .b64 param0;
	st.param.f64 	[param0], %fd1;
	.param .align 16 .b8 retval0[16];
	call.uni (retval0), 
	__internal_trig_reduction_slowpathd, 
	(
	param0
	);
	ld.param.f64 	%fd27968, [retval0];
	ld.param.b32 	%r10882, [retval0+8];
	} // callseq 421
$L__BB0_1771:
	shl.b32 	%r7400, %r10882, 6;
	cvt.u64.u32 	%rd2800, %r7400;
	and.b64  	%rd2801, %rd2800, 64;
	mov.u64 	%rd2802, __cudart_sin_cos_coeffs;
	add.s64 	%rd2803, %rd2802, %rd2801;
	mul.rn.f64 	%fd15985, %fd27968, %fd27968;
	and.b32  	%r7401, %r10882, 1;
	setp.eq.b32 	%p3098, %r7401, 1;
	selp.f64 	%fd15986, 0dBDA8FF8320FD8164, 0d3DE5DB65F9785EBA, %p3098;
	ld.global.nc.v2.f64 	{%fd15987, %fd15988}, [%rd2803];
	fma.rn.f64 	%fd15989, %fd15986, %fd15985, %fd15987;
	fma.rn.f64 	%fd15990, %fd15989, %fd15985, %fd15988;
	ld.global.nc.v2.f64 	{%fd15991, %fd15992}, [%rd2803+16];
	fma.rn.f64 	%fd15993, %fd15990, %fd15985, %fd15991;
	fma.rn.f64 	%fd15994, %fd15993, %fd15985, %fd15992;
	ld.global.nc.v2.f64 	{%fd15995, %fd15996}, [%rd2803+32];
	fma.rn.f64 	%fd15997, %fd15994, %fd15985, %fd15995;
	fma.rn.f64 	%fd15998, %fd15997, %fd15985, %fd15996;
	fma.rn.f64 	%fd15999, %fd15998, %fd27968, %fd27968;
	fma.rn.f64 	%fd16000, %fd15998, %fd15985, 0d3FF0000000000000;
	selp.f64 	%fd16001, %fd16000, %fd15999, %p3098;
	and.b32  	%r7402, %r10882, 2;
	setp.eq.s32 	%p3099, %r7402, 0;
	mov.f64 	%fd16002, 0d0000000000000000;
	sub.f64 	%fd16003, %fd16002, %fd16001;
	selp.f64 	%fd16004, %fd16001, %fd16003, %p3099;
	div.s32 	%r7403, %r1974, %r4277;
	max.s32 	%r7404, %r7403, 0;
	min.s32 	%r7405, %r7404, %r9;
	cvt.rn.f64.s32 	%fd16005, %r7405;
	sub.f64 	%fd1464, %fd16005, %fd6;
	mul.f64 	%fd16006, %fd1464, %fd16004;
	fma.rn.f64 	%fd16007, %fd1456, %fd1461, %fd16006;
	add.f64 	%fd16008, %fd7, %fd16007;
	mul.f64 	%fd16009, %fd1464, %fd1461;
	mul.f64 	%fd16010, %fd1456, %fd16004;
	sub.f64 	%fd16011, %fd16009, %fd16010;
	add.f64 	%fd16012, %fd8, %fd16011;
	mov.f64 	%fd16013, 0d3FE0000000000000;
	copysign.f64 	%fd16014, %fd16008, %fd16013;
	add.rz.f64 	%fd16015, %fd16008, %fd16014;
	cvt.rzi.f64.f64 	%fd16016, %fd16015;
	cvt.rzi.s32.f64 	%r1981, %fd16016;
	copysign.f64 	%fd16017, %fd16012, %fd16013;
	add.rz.f64 	%fd16018, %fd16012, %fd16017;
	cvt.rzi.f64.f64 	%fd16019, %fd16018;
	cvt.rzi.s32.f64 	%r1982, %fd16019;
	setp.lt.s32 	%p3100, %r1981, 0;
	setp.ge.s32 	%p3101, %r1981, %r4273;
	or.pred  	%p3102, %p3100, %p3101;
	setp.lt.s32 	%p3103, %r1982, 0;
	setp.ge.s32 	%p3104, %r1982, %r4274;
	or.pred  	%p3105, %p3103, %p3104;
	or.pred  	%p3107, %p3102, %p3105;
	mov.b16 	%rs4734, 0;
	mov.u16 	%rs4735, %rs4734;
	mov.u16 	%rs4736, %rs4734;
	@%p3107 bra 	$L__BB0_1773;
	mul.lo.s32 	%r7406, %r1982, %r4275;
	cvt.u64.u32 	%rd2804, %r7406;
	shl.b32 	%r7407, %r1981, 2;
	cvt.u64.u32 	%rd2805, %r7407;
	add.s64 	%rd2806, %rd2804, %rd2805;
	add.s64 	%rd2807, %rd1, %rd2806;
	ld.global.u8 	%rs4735, [%rd2807];
	ld.global.u8 	%rs4734, [%rd2807+1];
	ld.global.u8 	%rs4736, [%rd2807+2];
$L__BB0_1773:
	setp.eq.f64 	%p3108, %fd2, 0d7FF0000000000000;
	st.local.u8 	[%rd109+1], %rs4736;
	and.b16  	%rs3267, %rs4736, 255;
	st.local.u8 	[%rd110+1], %rs4734;
	and.b16  	%rs3268, %rs4734, 255;
	st.local.u8 	[%rd111+1], %rs4735;
	and.b16  	%rs3269, %rs4735, 255;
	cvt.rn.f64.u16 	%fd16020, %rs3267;
	mul.f64 	%fd16021, %fd16020, 0d3FD322D0E5604189;
	cvt.rn.f64.u16 	%fd16022, %rs3268;
	fma.rn.f64 	%fd16023, %fd16022, 0d3FE2C8B439581062, %fd16021;
	cvt.rn.f64.u16 	%fd16024, %rs3269;
	fma.rn.f64 	%fd16025, %fd16024, 0d3FBD2F1A9FBE76C9, %fd16023;
	cvt.rzi.u32.f64 	%r7409, %fd16025;
	st.local.u8 	[%rd112+1], %r7409;
	add.s32 	%r1983, %r1974, %r4281;
	mov.b32 	%r10884, 1;
	mov.f64 	%fd27970, %fd28513;
	@%p3108 bra 	$L__BB0_1777;
	setp.ltu.f64 	%p3109, %fd2, 0d41E0000000000000;
	mov.f64 	%fd27970, %fd28512;
	mov.u32 	%r10883, %r11448;
	@%p3109 bra 	$L__BB0_1776;
	{ // callseq 422, 0
	.param .b64 param0;
	st.param.f64 	[param0], %fd1;
	.param .align 16 .b8 retval0[16];
	call.uni (retval0), 
	__internal_trig_reduction_slowpathd, 
	(
	param0
	);
	ld.param.f64 	%fd27970, [retval0];
	ld.param.b32 	%r10883, [retval0+8];
	} // callseq 422
$L__BB0_1776:
	add.s32 	%r10884, %r10883, 1;
$L__BB0_1777:
	shl.b32 	%r7411, %r10884, 6;
	cvt.u64.u32 	%rd2808, %r7411;
	and.b64  	%rd2809, %rd2808, 64;
	mov.u64 	%rd2810, __cudart_sin_cos_coeffs;
	add.s64 	%rd2811, %rd2810, %rd2809;
	mul.rn.f64 	%fd16027, %fd27970, %fd27970;
	and.b32  	%r7412, %r10884, 1;
	setp.eq.b32 	%p3110, %r7412, 1;
	selp.f64 	%fd16028, 0dBDA8FF8320FD8164, 0d3DE5DB65F9785EBA, %p3110;
	ld.global.nc.v2.f64 	{%fd16029, %fd16030}, [%rd2811];
	fma.rn.f64 	%fd16031, %fd16028, %fd16027, %fd16029;
	fma.rn.f64 	%fd16032, %fd16031, %fd16027, %fd16030;
	ld.global.nc.v2.f64 	{%fd16033, %fd16034}, [%rd2811+16];
	fma.rn.f64 	%fd16035, %fd16032, %fd16027, %fd16033;
	fma.rn.f64 	%fd16036, %fd16035, %fd16027, %fd16034;
	ld.global.nc.v2.f64 	{%fd16037, %fd16038}, [%rd2811+32];
	fma.rn.f64 	%fd16039, %fd16036, %fd16027, %fd16037;
	fma.rn.f64 	%fd16040, %fd16039, %fd16027, %fd16038;
	fma.rn.f64 	%fd16041, %fd16040, %fd27970, %fd27970;
	fma.rn.f64 	%fd16042, %fd16040, %fd16027, 0d3FF0000000000000;
	selp.f64 	%fd16043, %fd16042, %fd16041, %p3110;
	and.b32  	%r7413, %r10884, 2;
	setp.eq.s32 	%p3111, %r7413, 0;
	mov.f64 	%fd16044, 0d0000000000000000;
	sub.f64 	%fd16045, %fd16044, %fd16043;
	selp.f64 	%fd1468, %fd16043, %fd16045, %p3111;
	mov.f64 	%fd27971, %fd28514;
	mov.u32 	%r10885, %r11450;
	@%p1 bra 	$L__BB0_1779;
	{ // callseq 423, 0
	.param .b64 param0;
	st.param.f64 	[param0], %fd1;
	.param .align 16 .b8 retval0[16];
	call.uni (retval0), 
	__internal_trig_reduction_slowpathd, 
	(
	param0
	);
	ld.param.f64 	%fd27971, [retval0];
	ld.param.b32 	%r10885, [retval0+8];
	} // callseq 423
$L__BB0_1779:
	shl.b32 	%r7415, %r10885, 6;
	cvt.u64.u32 	%rd2812, %r7415;
	and.b64  	%rd2813, %rd2812, 64;
	mov.u64 	%rd2814, __cudart_sin_cos_coeffs;
	add.s64 	%rd2815, %rd2814, %rd2813;
	mul.rn.f64 	%fd16047, %fd27971, %fd27971;
	and.b32  	%r7416, %r10885, 1;
	setp.eq.b32 	%p3112, %r7416, 1;
	selp.f64 	%fd16048, 0dBDA8FF8320FD8164, 0d3DE5DB65F9785EBA, %p3112;
	ld.global.nc.v2.f64 	{%fd16049, %fd16050}, [%rd2815];
	fma.rn.f64 	%fd16051, %fd16048, %fd16047, %fd16049;
	fma.rn.f64 	%fd16052, %fd16051, %fd16047, %fd16050;
	ld.global.nc.v2.f64 	{%fd16053, %fd16054}, [%rd2815+16];
	fma.rn.f64 	%fd16055, %fd16052, %fd16047, %fd16053;
	fma.rn.f64 	%fd16056, %fd16055, %fd16047, %fd16054;
	ld.global.nc.v2.f64 	{%fd16057, %fd16058}, [%rd2815+32];
	fma.rn.f64 	%fd16059, %fd16056, %fd16047, %fd16057;
	fma.rn.f64 	%fd16060, %fd16059, %fd16047, %fd16058;
	fma.rn.f64 	%fd16061, %fd16060, %fd27971, %fd27971;
	fma.rn.f64 	%fd16062, %fd16060, %fd16047, 0d3FF0000000000000;
	selp.f64 	%fd16063, %fd16062, %fd16061, %p3112;
	and.b32  	%r7417, %r10885, 2;
	setp.eq.s32 	%p3113, %r7417, 0;
	mov.f64 	%fd16064, 0d0000000000000000;
	sub.f64 	%fd16065, %fd16064, %fd16063;
	selp.f64 	%fd16066, %fd16063, %fd16065, %p3113;
	div.s32 	%r7418, %r1983, %r4277;
	max.s32 	%r7419, %r7418, 0;
	min.s32 	%r7420, %r7419, %r9;
	cvt.rn.f64.s32 	%fd16067, %r7420;
	sub.f64 	%fd1471, %fd16067, %fd6;
	mul.f64 	%fd16068, %fd1471, %fd16066;
	fma.rn.f64 	%fd16069, %fd1456, %fd1468, %fd16068;
	add.f64 	%fd16070, %fd7, %fd16069;
	mul.f64 	%fd16071, %fd1471, %fd1468;
	mul.f64 	%fd16072, %fd1456, %fd16066;
	sub.f64 	%fd16073, %fd16071, %fd16072;
	add.f64 	%fd16074, %fd8, %fd16073;
	mov.f64 	%fd16075, 0d3FE0000000000000;
	copysign.f64 	%fd16076, %fd16070, %fd16075;
	add.rz.f64 	%fd16077, %fd16070, %fd16076;
	cvt.rzi.f64.f64 	%fd16078, %fd16077;
	cvt.rzi.s32.f64 	%r1990, %fd16078;
	copysign.f64 	%fd16079, %fd16074, %fd16075;
	add.rz.f64 	%fd16080, %fd16074, %fd16079;
	cvt.rzi.f64.f64 	%fd16081, %fd16080;
	cvt.rzi.s32.f64 	%r1991, %fd16081;
	setp.lt.s32 	%p3114, %r1990, 0;
	setp.ge.s32 	%p3115, %r1990, %r4273;
	or.pred  	%p3116, %p3114, %p3115;
	setp.lt.s32 	%p3117, %r1991, 0;
	setp.ge.s32 	%p3118, %r1991, %r4274;
	or.pred  	%p3119, %p3117, %p3118;
	or.pred  	%p3121, %p3116, %p3119;
	mov.b16 	%rs4737, 0;
	mov.u16 	%rs4738, %rs4737;
	mov.u16 	%rs4739, %rs4737;
	@%p3121 bra 	$L__BB0_1781;
	mul.lo.s32 	%r7421, %r1991, %r4275;
	cvt.u64.u32 	%rd2816, %r7421;
	shl.b32 	%r7422, %r1990, 2;
	cvt.u64.u32 	%rd2817, %r7422;
	add.s64 	%rd2818, %rd2816, %rd2817;
	add.s64 	%rd2819, %rd1, %rd2818;
	ld.global.u8 	%rs4738, [%rd2819];
	ld.global.u8 	%rs4737, [%rd2819+1];
	ld.global.u8 	%rs4739, [%rd2819+2];
$L__BB0_1781:
	st.local.u8 	[%rd109+2], %rs4739;
	and.b16  	%rs3271, %rs4739, 255;
	st.local.u8 	[%rd110+2], %rs4737;
	and.b16  	%rs3272, %rs4737, 255;
	st.local.u8 	[%rd111+2], %rs4738;
	and.b16  	%rs3273, %rs4738, 255;
	cvt.rn.f64.u16 	%fd16082, %rs3271;
	mul.f64 	%fd16083, %fd16082, 0d3FD322D0E5604189;
	cvt.rn.f64.u16 	%fd16084, %rs3272;
	fma.rn.f64 	%fd16085, %fd16084, 0d3FE2C8B439581062, %fd16083;
	cvt.rn.f64.u16 	%fd16086, %rs3273;
	fma.rn.f64 	%fd16087, %fd16086, 0d3FBD2F1A9FBE76C9, %fd16085;
	cvt.rzi.u32.f64 	%r7424, %fd16087;
	st.local.u8 	[%rd112+2], %r7424;
	add.s32 	%r7425, %r1964, %r4280;
	div.s32 	%r7426, %r7425, %r4276;
	max.s32 	%r1992, %r7426, 0;
	mov.b32 	%r10887, 1;
	mov.f64 	%fd27973, %fd28513;
	@%p3108 bra 	$L__BB0_1785;
	setp.ltu.f64 	%p3123, %fd2, 0d41E0000000000000;
	mov.f64 	%fd27973, %fd28512;
	mov.u32 	%r10886, %r11448;
	@%p3123 bra 	$L__BB0_1784;
	{ // callseq 424, 0
	.param .b64 param0;
	st.param.f64 	[param0], %fd1;
	.param .align 16 .b8 retval0[16];
	call.uni (retval0), 
	__internal_trig_reduction_slowpathd, 
	(
	param0
	);
	ld.param.f64 	%fd27973, [retval0];
	ld.param.b32 	%r10886, [retval0+8];
	} // callseq 424
$L__BB0_1784:
	add.s32 	%r10887, %r10886, 1;
$L__BB0_1785:
	shl.b32 	%r7428, %r10887, 6;
	cvt.u64.u32 	%rd2820, %r7428;
	and.b64  	%rd2821, %rd2820, 64;
	mov.u64 	%rd2822, __cudart_sin_cos_coeffs;
	add.s64 	%rd2823, %rd2822, %rd2821;
	mul.rn.f64 	%fd16089, %fd27973, %fd27973;
	and.b32  	%r7429, %r10887, 1;
	setp.eq.b32 	%p3124, %r7429, 1;
	selp.f64 	%fd16090, 0dBDA8FF8320FD8164, 0d3DE5DB65F9785EBA, %p3124;
	ld.global.nc.v2.f64 	{%fd16091, %fd16092}, [%rd2823];
	fma.rn.f64 	%fd16093, %fd16090, %fd16089, %fd16091;
	fma.rn.f64 	%fd16094, %fd16093, %fd16089, %fd16092;
	ld.global.nc.v2.f64 	{%fd16095, %fd16096}, [%rd2823+16];
	fma.rn.f64 	%fd16097, %fd16094, %fd16089, %fd16095;
	fma.rn.f64 	%fd16098, %fd16097, %fd16089, %fd16096;
	ld.global.nc.v2.f64 	{%fd16099, %fd16100}, [%rd2823+32];
	fma.rn.f64 	%fd16101, %fd16098, %fd16089, %fd16099;
	fma.rn.f64 	%fd16102, %fd16101, %fd16089, %fd16100;
	fma.rn.f64 	%fd16103, %fd16102, %fd27973, %fd27973;
	fma.rn.f64 	%fd16104, %fd16102, %fd16089, 0d3FF0000000000000;
	selp.f64 	%fd16105, %fd16104, %fd16103, %p3124;
	and.b32  	%r7430, %r10887, 2;
	setp.eq.s32 	%p3125, %r7430, 0;
	mov.f64 	%fd16106, 0d0000000000000000;
	sub.f64 	%fd16107, %fd16106, %fd16105;
	selp.f64 	%fd1475, %fd16105, %fd16107, %p3125;
	mov.f64 	%fd27974, %fd28514;
	mov.u32 	%r10888, %r11450;
	@%p1 bra 	$L__BB0_1787;
	{ // callseq 425, 0
	.param .b64 param0;
	st.param.f64 	[param0], %fd1;
	.param .align 16 .b8 retval0[16];
	call.uni (retval0), 
	__internal_trig_reduction_slowpathd, 
	(
	param0
	);
	ld.param.f64 	%fd27974, [retval0];
	ld.param.b32 	%r10888, [retval0+8];
	} // callseq 425
$L__BB0_1787:
	shl.b32 	%r7432, %r10888, 6;
	cvt.u64.u32 	%rd2824, %r7432;
	and.b64  	%rd2825, %rd2824, 64;
	mov.u64 	%rd2826, __cudart_sin_cos_coeffs;
	add.s64 	%rd2827, %rd2826, %rd2825;
	mul.rn.f64 	%fd16109, %fd27974, %fd27974;
	and.b32  	%r7433, %r10888, 1;
	setp.eq.b32 	%p3126, %r7433, 1;
	selp.f64 	%fd16110, 0dBDA8FF8320FD8164, 0d3DE5DB65F9785EBA, %p3126;
	ld.global.nc.v2.f64 	{%fd16111, %fd16112}, [%rd2827];
	fma.rn.f64 	%fd16113, %fd16110, %fd16109, %fd16111;
	fma.rn.f64 	%fd16114, %fd16113, %fd16109, %fd16112;
	ld.global.nc.v2.f64 	{%fd16115, %fd16116}, [%rd2827+16];
	fma.rn.f64 	%fd16117, %fd16114, %fd16109, %fd16115;
	fma.rn.f64 	%fd16118, %fd16117, %fd16109, %fd16116;
	ld.global.nc.v2.f64 	{%fd16119, %fd16120}, [%rd2827+32];
	fma.rn.f64 	%fd16121, %fd16118, %fd16109, %fd16119;
	fma.rn.f64 	%fd16122, %fd16121, %fd16109, %fd16120;
	fma.rn.f64 	%fd16123, %fd16122, %fd27974, %fd27974;
	fma.rn.f64 	%fd16124, %fd16122, %fd16109, 0d3FF0000000000000;
	selp.f64 	%fd16125, %fd16124, %fd16123, %p3126;
	and.b32  	%r7434, %r10888, 2;
	setp.eq.s32 	%p3127, %r7434, 0;
	mov.f64 	%fd16126, 0d0000000000000000;
	sub.f64 	%fd16127, %fd16126, %fd16125;
	selp.f64 	%fd16128, %fd16125, %fd16127, %p3127;
	min.s32 	%r7435, %r1992, %r8;
	cvt.rn.f64.s32 	%fd16129, %r7435;
	sub.f64 	%fd1478, %fd16129, %fd5;
	mul.f64 	%fd16130, %fd1457, %fd16128;
	fma.rn.f64 	%fd16131, %fd1478, %fd1475, %fd16130;
	add.f64 	%fd16132, %fd7, %fd16131;
	mul.f64 	%fd16133, %fd1457, %fd1475;
	mul.f64 	%fd16134, %fd1478, %fd16128;
	sub.f64 	%fd16135, %fd16133, %fd16134;
	add.f64 	%fd16136, %fd8, %fd16135;
	mov.f64 	%fd16137, 0d3FE0000000000000;
	copysign.f64 	%fd16138, %fd16132, %fd16137;
	add.rz.f64 	%fd16139, %fd16132, %fd16138;
	cvt.rzi.f64.f64 	%fd16140, %fd16139;
	cvt.rzi.s32.f64 	%r1999, %fd16140;
	copysign.f64 	%fd16141, %fd16136, %fd16137;
	add.rz.f64 	%fd16142, %fd16136, %fd16141;
	cvt.rzi.f64.f64 	%fd16143, %fd16142;
	cvt.rzi.s32.f64 	%r2000, %fd16143;
	setp.lt.s32 	%p3128, %r1999, 0;
	setp.ge.s32 	%p3129, %r1999, %r4273;
	or.pred  	%p3130, %p3128, %p3129;
	setp.lt.s32 	%p3131, %r2000, 0;
	setp.ge.s32 	%p3132, %r2000, %r4274;
	or.pred  	%p3133, %p3131, %p3132;
	or.pred  	%p3135, %p3130, %p3133;
	mov.b16 	%rs4740, 0;
	mov.u16 	%rs4741, %rs4740;
	mov.u16 	%rs4742, %rs4740;
	@%p3135 bra 	$L__BB0_1789;
	mul.lo.s32 	%r7436, %r2000, %r4275;
	cvt.u64.u32 	%rd2828, %r7436;
	shl.b32 	%r7437, %r1999, 2;
	cvt.u64.u32 	%rd2829, %r7437;
	add.s64 	%rd2830, %rd2828, %rd2829;
	add.s64 	%rd2831, %rd1, %rd2830;
	ld.global.u8 	%rs4741, [%rd2831];
	ld.global.u8 	%rs4740, [%rd2831+1];
	ld.global.u8 	%rs4742, [%rd2831+2];
$L__BB0_1789:
	setp.eq.f64 	%p3136, %fd2, 0d7FF0000000000000;
	st.local.u8 	[%rd109+3], %rs4742;
	and.b16  	%rs3275, %rs4742, 255;
	st.local.u8 	[%rd110+3], %rs4740;
	and.b16  	%rs3276, %rs4740, 255;
	st.local.u8 	[%rd111+3], %rs4741;
	and.b16  	%rs3277, %rs4741, 255;
	cvt.rn.f64.u16 	%fd16144, %rs3275;
	mul.f64 	%fd16145, %fd16144, 0d3FD322D0E5604189;
	cvt.rn.f64.u16 	%fd16146, %rs3276;
	fma.rn.f64 	%fd16147, %fd16146, 0d3FE2C8B439581062, %fd16145;
	cvt.rn.f64.u16 	%fd16148, %rs3277;
	fma.rn.f64 	%fd16149, %fd16148, 0d3FBD2F1A9FBE76C9, %fd16147;
	cvt.rzi.u32.f64 	%r7439, %fd16149;
	st.local.u8 	[%rd112+3], %r7439;
	mov.b32 	%r10890, 1;
	mov.f64 	%fd27976, %fd28513;
	@%p3136 bra 	$L__BB0_1793;
	setp.ltu.f64 	%p3137, %fd2, 0d41E0000000000000;
	mov.f64 	%fd27976, %fd28512;
	mov.u32 	%r10889, %r11448;
	@%p3137 bra 	$L__BB0_1792;
	{ // callseq 426, 0
	.param .b64 param0;
	st.param.f64 	[param0], %fd1;
	.param .align 16 .b8 retval0[16];
	call.uni (retval0), 
	__internal_trig_reduction_slowpathd, 
	(
	param0
	);
	ld.param.f64 	%fd27976, [retval0];
	ld.param.b32 	%r10889, [retval0+8];
	} // callseq 426
$L__BB0_1792:
	add.s32 	%r10890, %r10889, 1;
$L__BB0_1793:
	shl.b32 	%r7441, %r10890, 6;
	cvt.u64.u32 	%rd2832, %r7441;
	and.b64  	%rd2833, %rd2832, 64;
	mov.u64 	%rd2834, __cudart_sin_cos_coeffs;
	add.s64 	%rd2835, %rd2834, %rd2833;
	mul.rn.f64 	%fd16151, %fd27976, %fd27976;
	and.b32  	%r7442, %r10890, 1;
	setp.eq.b32 	%p3138, %r7442, 1;
	selp.f64 	%fd16152, 0dBDA8FF8320FD8164, 0d3DE5DB65F9785EBA, %p3138;
	ld.global.nc.v2.f64 	{%fd16153, %fd16154}, [%rd2835];
	fma.rn.f64 	%fd16155, %fd16152, %fd16151, %fd16153;
	fma.rn.f64 	%fd16156, %fd16155, %fd16151, %fd16154;
	ld.global.nc.v2.f64 	{%fd16157, %fd16158}, [%rd2835+16];
	fma.rn.f64 	%fd16159, %fd16156, %fd16151, %fd16157;
	fma.rn.f64 	%fd16160, %fd16159, %fd16151, %fd16158;
	ld.global.nc.v2.f64 	{%fd16161, %fd16162}, [%rd2835+32];
	fma.rn.f64 	%fd16163, %fd16160, %fd16151, %fd16161;
	fma.rn.f64 	%fd16164, %fd16163, %fd16151, %fd16162;
	fma.rn.f64 	%fd16165, %fd16164, %fd27976, %fd27976;
	fma.rn.f64 	%fd16166, %fd16164, %fd16151, 0d3FF0000000000000;
	selp.f64 	%fd16167, %fd16166, %fd16165, %p3138;
	and.b32  	%r7443, %r10890, 2;
	setp.eq.s32 	%p3139, %r7443, 0;
	mov.f64 	%fd16168, 0d0000000000000000;
	sub.f64 	%fd16169, %fd16168, %fd16167;
	selp.f64 	%fd1482, %fd16167, %fd16169, %p3139;
	mov.f64 	%fd27977, %fd28514;
	mov.u32 	%r10891, %r11450;
	@%p1 bra 	$L__BB0_1795;
	{ // callseq 427, 0
	.param .b64 param0;
	st.param.f64 	[param0], %fd1;
	.param .align 16 .b8 retval0[16];
	call.uni (retval0), 
	__internal_trig_reduction_slowpathd, 
	(
	param0
	);
	ld.param.f64 	%fd27977, [retval0];
	ld.param.b32 	%r10891, [retval0+8];
	} // callseq 427
$L__BB0_1795:
	shl.b32 	%r7445, %r10891, 6;
	cvt.u64.u32 	%rd2836, %r7445;
	and.b64  	%rd2837, %rd2836, 64;
	mov.u64 	%rd2838, __cudart_sin_cos_coeffs;
	add.s64 	%rd2839, %rd2838, %rd2837;
	mul.rn.f64 	%fd16171, %fd27977, %fd27977;
	and.b32  	%r7446, %r10891, 1;
	setp.eq.b32 	%p3140, %r7446, 1;
	selp.f64 	%fd16172, 0dBDA8FF8320FD8164, 0d3DE5DB65F9785EBA, %p3140;
	ld.global.nc.v2.f64 	{%fd16173, %fd16174}, [%rd2839];
	fma.rn.f64 	%fd16175, %fd16172, %fd16171, %fd16173;
	fma.rn.f64 	%fd16176, %fd16175, %fd16171, %fd16174;
	ld.global.nc.v2.f64 	{%fd16177, %fd16178}, [%rd2839+16];
	fma.rn.f64 	%fd16179, %fd16176, %fd16171, %fd16177;
	fma.rn.f64 	%fd16180, %fd16179, %fd16171, %fd16178;
	ld.global.nc.v2.f64 	{%fd16181, %fd16182}, [%rd2839+32];
	fma.rn.f64 	%fd16183, %fd16180, %fd16171, %fd16181;
	fma.rn.f64 	%fd16184, %fd16183, %fd16171, %fd16182;
	fma.rn.f64 	%fd16185, %fd16184, %fd27977, %fd27977;
	fma.rn.f64 	%fd16186, %fd16184, %fd16171, 0d3FF0000000000000;
	selp.f64 	%fd16187, %fd16186, %fd16185, %p3140;
	and.b32  	%r7447, %r10891, 2;
	setp.eq.s32 	%p3141, %r7447, 0;
	mov.f64 	%fd16188, 0d0000000000000000;
	sub.f64 	%fd16189, %fd16188, %fd16187;
	selp.f64 	%fd16190, %fd16187, %fd16189, %p3141;
	mul.f64 	%fd16191, %fd1464, %fd16190;
	fma.rn.f64 	%fd16192, %fd1478, %fd1482, %fd16191;
	add.f64 	%fd16193, %fd7, %fd16192;
	mul.f64 	%fd16194, %fd1464, %fd1482;
	mul.f64 	%fd16195, %fd1478, %fd16190;
	sub.f64 	%fd16196, %fd16194, %fd16195;
	add.f64 	%fd16197, %fd8, %fd16196;
	mov.f64 	%fd16198, 0d3FE0000000000000;
	copysign.f64 	%fd16199, %fd16193, %fd16198;
	add.rz.f64 	%fd16200, %fd16193, %fd16199;
	cvt.rzi.f64.f64 	%fd16201, %fd16200;
	cvt.rzi.s32.f64 	%r2007, %fd16201;
	copysign.f64 	%fd16202, %fd16197, %fd16198;
	add.rz.f64 	%fd16203, %fd16197, %fd16202;
	cvt.rzi.f64.f64 	%fd16204, %fd16203;
	cvt.rzi.s32.f64 	%r2008, %fd16204;
	setp.lt.s32 	%p3142, %r2007, 0;
	setp.ge.s32 	%p3143, %r2007, %r4273;
	or.pred  	%p3144, %p3142, %p3143;
	setp.lt.s32 	%p3145, %r2008, 0;
	setp.ge.s32 	%p3146, %r2008, %r4274;
	or.pred  	%p3147, %p3145, %p3146;
	or.pred  	%p3149, %p3144, %p3147;
	mov.b16 	%rs4743, 0;
	mov.u16 	%rs4744, %rs4743;
	mov.u16 	%rs4745, %rs4743;
	@%p3149 bra 	$L__BB0_1797;
	mul.lo.s32 	%r7448, %r2008, %r4275;
	cvt.u64.u32 	%rd2840, %r7448;
	shl.b32 	%r7449, %r2007, 2;
	cvt.u64.u32 	%rd2841, %r7449;
	add.s64 	%rd2842, %rd2840, %rd2841;
	add.s64 	%rd2843, %rd1, %rd2842;
	ld.global.u8 	%rs4744, [%rd2843];
	ld.global.u8 	%rs4743, [%rd2843+1];
	ld.global.u8 	%rs4745, [%rd2843+2];
$L__BB0_1797:
	st.local.u8 	[%rd109+4], %rs4745;
	and.b16  	%rs3279, %rs4745, 255;
	st.local.u8 	[%rd110+4], %rs4743;
	and.b16  	%rs3280, %rs4743, 255;
	st.local.u8 	[%rd111+4], %rs4744;
	and.b16  	%rs3281, %rs4744, 255;
	cvt.rn.f64.u16 	%fd16205, %rs3279;
	mul.f64 	%fd16206, %fd16205, 0d3FD322D0E5604189;
	cvt.rn.f64.u16 	%fd16207, %rs3280;
	fma.rn.f64 	%fd16208, %fd16207, 0d3FE2C8B439581062, %fd16206;
	cvt.rn.f64.u16 	%fd16209, %rs3281;
	fma.rn.f64 	%fd16210, %fd16209, 0d3FBD2F1A9FBE76C9, %fd16208;
	cvt.rzi.u32.f64 	%r7451, %fd16210;
	st.local.u8 	[%rd112+4], %r7451;
	mov.b32 	%r10893, 1;
	mov.f64 	%fd27979, %fd28513;
	@%p3136 bra 	$L__BB0_1801;
	setp.ltu.f64 	%p3151, %fd2, 0d41E0000000000000;
	mov.f64 	%fd27979, %fd28512;
	mov.u32 	%r10892, %r11448;
	@%p3151 bra 	$L__BB0_1800;
	{ // callseq 428, 0
	.param .b64 param0;
	st.param.f64 	[param0], %fd1;
	.param .align 16 .b8 retval0[16];
	call.uni (retval0), 
	__internal_trig_reduction_slowpathd, 
	(
	param0
	);
	ld.param.f64 	%fd27979, [retval0];
	ld.param.b32 	%r10892, [retval0+8];
	} // callseq 428
$L__BB0_1800:
	add.s32 	%r10893, %r10892, 1;
$L__BB0_1801:
	shl.b32 	%r7453, %r10893, 6;
	cvt.u64.u32 	%rd2844, %r7453;
	and.b64  	%rd2845, %rd2844, 64;
	mov.u64 	%rd2846, __cudart_sin_cos_coeffs;
	add.s64 	%rd2847, %rd2846, %rd2845;
	mul.rn.f64 	%fd16212, %fd27979, %fd27979;
	and.b32  	%r7454, %r10893, 1;
	setp.eq.b32 	%p3152, %r7454, 1;
	selp.f64 	%fd16213, 0dBDA8FF8320FD8164, 0d3DE5DB65F9785EBA, %p3152;
	ld.global.nc.v2.f64 	{%fd16214, %fd16215}, [%rd2847];
	fma.rn.f64 	%fd16216, %fd16213, %fd16212, %fd16214;
	fma.rn.f64 	%fd16217, %fd16216, %fd16212, %fd16215;
	ld.global.nc.v2.f64 	{%fd16218, %fd16219}, [%rd2847+16];
	fma.rn.f64 	%fd16220, %fd16217, %fd16212, %fd16218;
	fma.rn.f64 	%fd16221, %fd16220, %fd16212, %fd16219;
	ld.global.nc.v2.f64 	{%fd16222, %fd16223}, [%rd2847+32];
	fma.rn.f64 	%fd16224, %fd16221, %fd16212, %fd16222;
	fma.rn.f64 	%fd16225, %fd16224, %fd16212, %fd16223;
	fma.rn.f64 	%fd16226, %fd16225, %fd27979, %fd27979;
	fma.rn.f64 	%fd16227, %fd16225, %fd16212, 0d3FF0000000000000;
	selp.f64 	%fd16228, %fd16227, %fd16226, %p3152;
	and.b32  	%r7455, %r10893, 2;
	setp.eq.s32 	%p3153, %r7455, 0;
	mov.f64 	%fd16229, 0d0000000000000000;
	sub.f64 	%fd16230, %fd16229, %fd16228;
	selp.f64 	%fd1488, %fd16228, %fd16230, %p3153;
	mov.f64 	%fd27980, %fd28514;
	mov.u32 	%r10894, %r11450;
	@%p1 bra 	$L__BB0_1803;
	{ // callseq 429, 0
	.param .b64 param0;
	st.param.f64 	[param0], %fd1;
	.param .align 16 .b8 retval0[16];
	call.uni (retval0), 
	__internal_trig_reduction_slowpathd, 
	(
	param0
	);
	ld.param.f64 	%fd27980, [retval0];
	ld.param.b32 	%r10894, [retval0+8];
	} // callseq 429
$L__BB0_1803:
	shl.b32 	%r7457, %r10894, 6;
	cvt.u64.u32 	%rd2848, %r7457;
	and.b64  	%rd2849, %rd2848, 64;
	mov.u64 	%rd2850, __cudart_sin_cos_coeffs;
	add.s64 	%rd2851, %rd2850, %rd2849;
	mul.rn.f64 	%fd16232, %fd27980, %fd27980;
	and.b32  	%r7458, %r10894, 1;
	setp.eq.b32 	%p3154, %r7458, 1;
	selp.f64 	%fd16233, 0dBDA8FF8320FD8164, 0d3DE5DB65F9785EBA, %p3154;
	ld.global.nc.v2.f64 	{%fd16234, %fd16235}, [%rd2851];
	fma.rn.f64 	%fd16236, %fd16233, %fd16232, %fd16234;
	fma.rn.f64 	%fd16237, %fd16236, %fd16232, %fd16235;
	ld.global.nc.v2.f64 	{%fd16238, %fd16239}, [%rd2851+16];
	fma.rn.f64 	%fd16240, %fd16237, %fd16232, %fd16238;
	fma.rn.f64 	%fd16241, %fd16240, %fd16232, %fd16239;
	ld.global.nc.v2.f64 	{%fd16242, %fd16243}, [%rd2851+32];
	fma.rn.f64 	%fd16244, %fd16241, %fd16232, %fd16242;
	fma.rn.f64 	%fd16245, %fd16244, %fd16232, %fd16243;
	fma.rn.f64 	%fd16246, %fd16245, %fd27980, %fd27980;
	fma.rn.f64 	%fd16247, %fd16245, %fd16232, 0d3FF0000000000000;
	selp.f64 	%fd16248, %fd16247, %fd16246, %p3154;
	and.b32  	%r7459, %r10894, 2;
	setp.eq.s32 	%p3155, %r7459, 0;
	mov.f64 	%fd16249, 0d0000000000000000;
	sub.f64 	%fd16250, %fd16249, %fd16248;
	selp.f64 	%fd16251, %fd16248, %fd16250, %p3155;
	mul.f64 	%fd16252, %fd1471, %fd16251;
	fma.rn.f64 	%fd16253, %fd1478, %fd1488, %fd16252;
	add.f64 	%fd16254, %fd7, %fd16253;
	mul.f64 	%fd16255, %fd1471, %fd1488;
	mul.f64 	%fd16256, %fd1478, %fd16251;
	sub.f64 	%fd16257, %fd16255, %fd16256;
	add.f64 	%fd16258, %fd8, %fd16257;
	mov.f64 	%fd16259, 0d3FE0000000000000;
	copysign.f64 	%fd16260, %fd16254, %fd16259;
	add.rz.f64 	%fd16261, %fd16254, %fd16260;
	cvt.rzi.f64.f64 	%fd16262, %fd16261;
	cvt.rzi.s32.f64 	%r2015, %fd16262;
	copysign.f64 	%fd16263, %fd16258, %fd16259;
	add.rz.f64 	%fd16264, %fd16258, %fd16263;
	cvt.rzi.f64.f64 	%fd16265, %fd16264;
	cvt.rzi.s32.f64 	%r2016, %fd16265;
	setp.lt.s32 	%p3156, %r2015, 0;
	setp.ge.s32 	%p3157, %r2015, %r4273;
	or.pred  	%p3158, %p3156, %p3157;
	setp.lt.s32 	%p3159, %r2016, 0;
	setp.ge.s32 	%p3160, %r2016, %r4274;
	or.pred  	%p3161, %p3159, %p3160;
	or.pred  	%p3163, %p3158, %p3161;
	mov.b16 	%rs4746, 0;
	mov.u16 	%rs4747, %rs4746;
	mov.u16 	%rs4748, %rs4746;
	@%p3163 bra 	$L__BB0_1805;
	mul.lo.s32 	%r7460, %r2016, %r4275;
	cvt.u64.u32 	%rd2852, %r7460;
	shl.b32 	%r7461, %r2015, 2;
	cvt.u64.u32 	%rd2853, %r7461;
	add.s64 	%rd2854, %rd2852, %rd2853;
	add.s64 	%rd2855, %rd1, %rd2854;
	ld.global.u8 	%rs4747, [%rd2855];
	ld.global.u8 	%rs4746, [%rd2855+1];
	ld.global.u8 	%rs4748, [%rd2855+2];
$L__BB0_1805:
	setp.eq.f64 	%p3164, %fd2, 0d7FF0000000000000;
	st.local.u8 	[%rd109+5], %rs4748;
	and.b16  	%rs3283, %rs4748, 255;
	st.local.u8 	[%rd110+5], %rs4746;
	and.b16  	%rs3284, %rs4746, 255;
	st.local.u8 	[%rd111+5], %rs4747;
	and.b16  	%rs3285, %rs4747, 255;
	cvt.rn.f64.u16 	%fd16266, %rs3283;
	mul.f64 	%fd16267, %fd16266, 0d3FD322D0E5604189;
	cvt.rn.f64.u16 	%fd16268, %rs3284;
	fma.rn.f64 	%fd16269, %fd16268, 0d3FE2C8B439581062, %fd16267;
	cvt.rn.f64.u16 	%fd16270, %rs3285;
	fma.rn.f64 	%fd16271, %fd16270, 0d3FBD2F1A9FBE76C9, %fd16269;
	cvt.rzi.u32.f64 	%r7463, %fd16271;
	st.local.u8 	[%rd112+5], %r7463;
	add.s32 	%r7464, %r1983, %r4281;
	div.s32 	%r7465, %r7464, %r4277;
	max.s32 	%r2017, %r7465, 0;
	mov.b32 	%r10896, 1;
	mov.f64 	%fd27982, %fd28513;
	@%p3164 bra 	$L__BB0_1809;
	setp.ltu.f64 	%p3165, %fd2, 0d41E0000000000000;
	mov.f64 	%fd27982, %fd28512;
	mov.u32 	%r10895, %r11448;
	@%p3165 bra 	$L__BB0_1808;
	{ // callseq 430, 0
	.param .b64 param0;
	st.param.f64 	[param0], %fd1;
	.param .align 16 .b8 retval0[16];
	call.uni (retval0), 
	__internal_trig_reduction_slowpathd, 
	(
	param0
	);
	ld.param.f64 	%fd27982, [retval0];
	ld.param.b32 	%r10895, [retval0+8];
	} // callseq 430
$L__BB0_1808:
	add.s32 	%r10896, %r10895, 1;
$L__BB0_1809:
	shl.b32 	%r7467, %r10896, 6;
	cvt.u64.u32 	%rd2856, %r7467;
	and.b64  	%rd2857, %rd2856, 64;
	mov.u64 	%rd2858, __cudart_sin_cos_coeffs;
	add.s64 	%rd2859, %rd2858, %rd2857;
	mul.rn.f64 	%fd16273, %fd27982, %fd27982;
	and.b32  	%r7468, %r10896, 1;
	setp.eq.b32 	%p3166, %r7468, 1;
	selp.f64 	%fd16274, 0dBDA8FF8320FD8164, 0d3DE5DB65F9785EBA, %p3166;
	ld.global.nc.v2.f64 	{%fd16275, %fd16276}, [%rd2859];
	fma.rn.f64 	%fd16277, %fd16274, %fd16273, %fd16275;
	fma.rn.f64 	%fd16278, %fd16277, %fd16273, %fd16276;
	ld.global.nc.v2.f64 	{%fd16279, %fd16280}, [%rd2859+16];
	fma.rn.f64 	%fd16281, %fd16278, %fd16273, %fd16279;
	fma.rn.f64 	%fd16282, %fd16281, %fd16273, %fd16280;
	ld.global.nc.v2.f64 	{%fd16283, %fd16284}, [%rd2859+32];
	fma.rn.f64 	%fd16285, %fd16282, %fd16273, %fd16283;
	fma.rn.f64 	%fd16286, %fd16285, %fd16273, %fd16284;
	fma.rn.f64 	%fd16287, %fd16286, %fd27982, %fd27982;
	fma.rn.f64 	%fd16288, %fd16286, %fd16273, 0d3FF0000000000000;
	selp.f64 	%fd16289, %fd16288, %fd16287, %p3166;
	and.b32  	%r7469, %r10896, 2;
	setp.eq.s32 	%p3167, %r7469, 0;
	mov.f64 	%fd16290, 0d0000000000000000;
	sub.f64 	%fd16291, %fd16290, %fd16289;
	selp.f64 	%fd1494, %fd16289, %fd16291, %p3167;
	mov.f64 	%fd27983, %fd28514;
	mov.u32 	%r10897, %r11450;
	@%p1 bra 	$L__BB0_1811;
	{ // callseq 431, 0
	.param .b64 param0;
	st.param.f64 	[param0], %fd1;
	.param .align 16 .b8 retval0[16];
	call.uni (retval0), 
	__internal_trig_reduction_slowpathd, 
	(
	param0
	);
	ld.param.f64 	%fd27983, [retval0];
	ld.param.b32 	%r10897, [retval0+8];
	} // callseq 431
$L__BB0_1811:
	shl.b32 	%r7471, %r10897, 6;
	cvt.u64.u32 	%rd2860, %r7471;
	and.b64  	%rd2861, %rd2860, 64;
	mov.u64 	%rd2862, __cudart_sin_cos_coeffs;
	add.s64 	%rd2863, %rd2862, %rd2861;
	mul.rn.f64 	%fd16293, %fd27983, %fd27983;
	and.b32  	%r7472, %r10897, 1;
	setp.eq.b32 	%p3168, %r7472, 1;
	selp.f64 	%fd16294, 0dBDA8FF8320FD8164, 0d3DE5DB65F9785EBA, %p3168;
	ld.global.nc.v2.f64 	{%fd16295, %fd16296}, [%rd2863];
	fma.rn.f64 	%fd16297, %fd16294, %fd16293, %fd16295;
	fma.rn.f64 	%fd16298, %fd16297, %fd16293, %fd16296;
	ld.global.nc.v2.f64 	{%fd16299, %fd16300}, [%rd2863+16];
	fma.rn.f64 	%fd16301, %fd16298, %fd16293, %fd16299;
	fma.rn.f64 	%fd16302, %fd16301, %fd16293, %fd16300;
	ld.global.nc.v2.f64 	{%fd16303, %fd16304}, [%rd2863+32];
	fma.rn.f64 	%fd16305, %fd16302, %fd16293, %fd16303;
	fma.rn.f64 	%fd16306, %fd16305, %fd16293, %fd16304;
	fma.rn.f64 	%fd16307, %fd16306, %fd27983, %fd27983;
	fma.rn.f64 	%fd16308, %fd16306, %fd16293, 0d3FF0000000000000;
	selp.f64 	%fd16309, %fd16308, %fd16307, %p3168;
	and.b32  	%r7473, %r10897, 2;
	setp.eq.s32 	%p3169, %r7473, 0;
	mov.f64 	%fd16310, 0d0000000000000000;
	sub.f64 	%fd16311, %fd16310, %fd16309;
	selp.f64 	%fd16312, %fd16309, %fd16311, %p3169;
	min.s32 	%r7474, %r2017, %r9;
	cvt.rn.f64.s32 	%fd16313, %r7474;
	sub.f64 	%fd1497, %fd16313, %fd6;
	mul.f64 	%fd16314, %fd1497, %fd16312;
	fma.rn.f64 	%fd16315, %fd1456, %fd1494, %fd16314;
	add.f64 	%fd16316, %fd7, %fd16315;
	mul.f64 	%fd16317, %fd1497, %fd1494;
	mul.f64 	%fd16318, %fd1456, %fd16312;
	sub.f64 	%fd16319, %fd16317, %fd16318;
	add.f64 	%fd16320, %fd8, %fd16319;
	mov.f64 	%fd16321, 0d3FE0000000000000;
	copysign.f64 	%fd16322, %fd16316, %fd16321;
	add.rz.f64 	%fd16323, %fd16316, %fd16322;
	cvt.rzi.f64.f64 	%fd16324, %fd16323;
	cvt.rzi.s32.f64 	%r2024, %fd16324;
	copysign.f64 	%fd16325, %fd16320, %fd16321;
	add.rz.f64 	%fd16326, %fd16320, %fd16325;
	cvt.rzi.f64.f64 	%fd16327, %fd16326;
	cvt.rzi.s32.f64 	%r2025, %fd16327;
	setp.lt.s32 	%p3170, %r2024, 0;
	setp.ge.s32 	%p3171, %r2024, %r4273;
	or.pred  	%p3172, %p3170, %p3171;
	setp.lt.s32 	%p3173, %r2025, 0;
	setp.ge.s32 	%p3174, %r2025, %r4274;
	or.pred  	%p3175, %p3173, %p3174;
	or.pred  	%p3177, %p3172, %p3175;
	mov.b16 	%rs4749, 0;
	mov.u16 	%rs4750, %rs4749;
	mov.u16 	%rs4751, %rs4749;
	@%p3177 bra 	$L__BB0_1813;
	mul.lo.s32 	%r7475, %r2025, %r4275;
	cvt.u64.u32 	%rd2864, %r7475;
	shl.b32 	%r7476, %r2024, 2;
	cvt.u64.u32 	%rd2865, %r7476;
	add.s64 	%rd2866, %rd2864, %rd2865;
	add.s64 	%rd2867, %rd1, %rd2866;
	ld.global.u8 	%rs4750, [%rd2867];
	ld.global.u8 	%rs4749, [%rd2867+1];
	ld.global.u8 	%rs4751, [%rd2867+2];
$L__BB0_1813:
	st.local.u8 	[%rd109+6], %rs4751;
	and.b16  	%rs3287, %rs4751, 255;
	st.local.u8 	[%rd110+6], %rs4749;
	and.b16  	%rs3288, %rs4749, 255;
	st.local.u8 	[%rd111+6], %rs4750;
	and.b16  	%rs3289, %rs4750, 255;
	cvt.rn.f64.u16 	%fd16328, %rs3287;
	mul.f64 	%fd16329, %fd16328, 0d3FD322D0E5604189;
	cvt.rn.f64.u16 	%fd16330, %rs3288;
	fma.rn.f64 	%fd16331, %fd16330, 0d3FE2C8B439581062, %fd16329;
	cvt.rn.f64.u16 	%fd16332, %rs3289;
	fma.rn.f64 	%fd16333, %fd16332, 0d3FBD2F1A9FBE76C9, %fd16331;
	cvt.rzi.u32.f64 	%r7478, %fd16333;
	st.local.u8 	[%rd112+6], %r7478;
	mov.b32 	%r10899, 1;
	mov.f64 	%fd27985, %fd28513;
	@%p3164 bra 	$L__BB0_1817;
	setp.ltu.f64 	%p3179, %fd2, 0d41E0000000000000;
	mov.f64 	%fd27985, %fd28512;
	mov.u32 	%r10898, %r11448;
	@%p3179 bra 	$L__BB0_1816;
	{ // callseq 432, 0
	.param .b64 param0;
	st.param.f64 	[param0], %fd1;
	.param .align 16 .b8 retval0[16];
	call.uni (retval0), 
	__internal_trig_reduction_slowpathd, 
	(
	param0
	);
	ld.param.f64 	%fd27985, [retval0];
	ld.param.b32 	%r10898, [retval0+8];
	} // callseq 432
$L__BB0_1816:
	add.s32 	%r10899, %r10898, 1;
$L__BB0_1817:
	shl.b32 	%r7480, %r10899, 6;
	cvt.u64.u32 	%rd2868, %r7480;
	and.b64  	%rd2869, %rd2868, 64;
	mov.u64 	%rd2870, __cudart_sin_cos_coeffs;
	add.s64 	%rd2871, %rd2870, %rd2869;
	mul.rn.f64 	%fd16335, %fd27985, %fd27985;
	and.b32  	%r7481, %r10899, 1;
	setp.eq.b32 	%p3180, %r7481, 1;
	selp.f64 	%fd16336, 0dBDA8FF8320FD8164, 0d3DE5DB65F9785EBA, %p3180;
	ld.global.nc.v2.f64 	{%fd16337, %fd16338}, [%rd2871];
	fma.rn.f64 	%fd16339, %fd16336, %fd16335, %fd16337;
	fma.rn.f64 	%fd16340, %fd16339, %fd16335, %fd16338;
	ld.global.nc.v2.f64 	{%fd16341, %fd16342}, [%rd2871+16];
	fma.rn.f64 	%fd16343, %fd16340, %fd16335, %fd16341;
	fma.rn.f64 	%fd16344, %fd16343, %fd16335, %fd16342;
	ld.global.nc.v2.f64 	{%fd16345, %fd16346}, [%rd2871+32];
	fma.rn.f64 	%fd16347, %fd16344, %fd16335, %fd16345;
	fma.rn.f64 	%fd16348, %fd16347, %fd16335, %fd16346;
	fma.rn.f64 	%fd16349, %fd16348, %fd27985, %fd27985;
	fma.rn.f64 	%fd16350, %fd16348, %fd16335, 0d3FF0000000000000;
	selp.f64 	%fd16351, %fd16350, %fd16349, %p3180;
	and.b32  	%r7482, %r10899, 2;
	setp.eq.s32 	%p3181, %r7482, 0;
	mov.f64 	%fd16352, 0d0000000000000000;
	sub.f64 	%fd16353, %fd16352, %fd16351;
	selp.f64 	%fd1501, %fd16351, %fd16353, %p3181;
	mov.f64 	%fd27986, %fd28514;
	mov.u32 	%r10900, %r11450;
	@%p1 bra 	$L__BB0_1819;
	{ // callseq 433, 0
	.param .b64 param0;
	st.param.f64 	[param0], %fd1;
	.param .align 16 .b8 retval0[16];
	call.uni (retval0), 
	__internal_trig_reduction_slowpathd, 
	(
	param0
	);
	ld.param.f64 	%fd27986, [retval0];
	ld.param.b32 	%r10900, [retval0+8];
	} // callseq 433
$L__BB0_1819:
	shl.b32 	%r7484, %r10900, 6;
	cvt.u64.u32 	%rd2872, %r7484;
	and.b64  	%rd2873, %rd2872, 64;
	mov.u64 	%rd2874, __cudart_sin_cos_coeffs;
	add.s64 	%rd2875, %rd2874, %rd2873;
	mul.rn.f64 	%fd16355, %fd27986, %fd27986;
	and.b32  	%r7485, %r10900, 1;
	setp.eq.b32 	%p3182, %r7485, 1;
	selp.f64 	%fd16356, 0dBDA8FF8320FD8164, 0d3DE5DB65F9785EBA, %p3182;
	ld.global.nc.v2.f64 	{%fd16357, %fd16358}, [%rd2875];
	fma.rn.f64 	%fd16359, %fd16356, %fd16355, %fd16357;
	fma.rn.f64 	%fd16360, %fd16359, %fd16355, %fd16358;
	ld.global.nc.v2.f64 	{%fd16361, %fd16362}, [%rd2875+16];
	fma.rn.f64 	%fd16363, %fd16360, %fd16355, %fd16361;
	fma.rn.f64 	%fd16364, %fd16363, %fd16355, %fd16362;
	ld.global.nc.v2.f64 	{%fd16365, %fd16366}, [%rd2875+32];
	fma.rn.f64 	%fd16367, %fd16364, %fd16355, %fd16365;
	fma.rn.f64 	%fd16368, %fd16367, %fd16355, %fd16366;
	fma.rn.f64 	%fd16369, %fd16368, %fd27986, %fd27986;
	fma.rn.f64 	%fd16370, %fd16368, %fd16355, 0d3FF0000000000000;
	selp.f64 	%fd16371, %fd16370, %fd16369, %p3182;
	and.b32  	%r7486, %r10900, 2;
	setp.eq.s32 	%p3183, %r7486, 0;
	mov.f64 	%fd16372, 0d0000000000000000;
	sub.f64 	%fd16373, %fd16372, %fd16371;
	selp.f64 	%fd16374, %fd16371, %fd16373, %p3183;
	mul.f64 	%fd16375, %fd1497, %fd16374;
	fma.rn.f64 	%fd16376, %fd1478, %fd1501, %fd16375;
	add.f64 	%fd16377, %fd7, %fd16376;
	mul.f64 	%fd16378, %fd1497, %fd1501;
	mul.f64 	%fd16379, %fd1478, %fd16374;
	sub.f64 	%fd16380, %fd16378, %fd16379;
	add.f64 	%fd16381, %fd8, %fd16380;
	mov.f64 	%fd16382, 0d3FE0000000000000;
	copysign.f64 	%fd16383, %fd16377, %fd16382;
	add.rz.f64 	%fd16384, %fd16377, %fd16383;
	cvt.rzi.f64.f64 	%fd16385, %fd16384;
	cvt.rzi.s32.f64 	%r2032, %fd16385;
	copysign.f64 	%fd16386, %fd16381, %fd16382;
	add.rz.f64 	%fd16387, %fd16381, %fd16386;
	cvt.rzi.f64.f64 	%fd16388, %fd16387;
	cvt.rzi.s32.f64 	%r2033, %fd16388;
	setp.lt.s32 	%p3184, %r2032, 0;
	setp.ge.s32 	%p3185, %r2032, %r4273;
	or.pred  	%p3186, %p3184, %p3185;
	setp.lt.s32 	%p3187, %r2033, 0;
	setp.ge.s32 	%p3188, %r2033, %r4274;
	or.pred  	%p3189, %p3187, %p3188;
	or.pred  	%p3191, %p3186, %p3189;
	mov.b16 	%rs4752, 0;
	mov.u16 	%rs4753, %rs4752;
	mov.u16 	%rs4754, %rs4752;
	@%p3191 bra 	$L__BB0_1821;
	mul.lo.s32 	%r7487, %r2033, %r4275;
	cvt.u64.u32 	%rd2876, %r7487;
	shl.b32 	%r7488, %r2032, 2;
	cvt.u64.u32 	%rd2877, %r7488;
	add.s64 	%rd2878, %rd2876, %rd2877;
	add.s64 	%rd2879, %rd1, %rd2878;
	ld.global.u8 	%rs4753, [%rd2879];
	ld.global.u8 	%rs4752, [%rd2879+1];
	ld.global.u8 	%rs4754, [%rd2879+2];
$L__BB0_1821:
	st.local.u8 	[%rd109+7], %rs4754;
	and.b16  	%rs3291, %rs4754, 255;
	st.local.u8 	[%rd110+7], %rs4752;
	and.b16  	%rs3292, %rs4752, 255;
	st.local.u8 	[%rd111+7], %rs4753;
	and.b16  	%rs3293, %rs4753, 255;
	cvt.rn.f64.u16 	%fd16389, %rs3291;
	mul.f64 	%fd16390, %fd16389, 0d3FD322D0E5604189;
	cvt.rn.f64.u16 	%fd16391, %rs3292;
	fma.rn.f64 	%fd16392, %fd16391, 0d3FE2C8B439581062, %fd16390;
	cvt.rn.f64.u16 	%fd16393, %rs3293;
	fma.rn.f64 	%fd16394, %fd16393, 0d3FBD2F1A9FBE76C9, %fd16392;
	cvt.rzi.u32.f64 	%r7489, %fd16394;
	st.local.u8 	[%rd112+7], %r7489;
	add.s32 	%r10401, %r10401, 8;
$L__BB0_1822:
	sub.s32 	%r7490, 5, %r68;
	setp.ge.u32 	%p3192, %r7490, %r68;
	@%p3192 bra 	$L__BB0_1889;
	setp.ge.s32 	%p3193, %r1599, %r4282;
	add.s32 	%r2036, %r70, 6;
	setp.lt.s32 	%p3194, %r2036, 0;
	setp.ge.s32 	%p3195, %r2036, %r4278;
	or.pred  	%p3196, %p3195, %p3193;
	or.pred  	%p3197, %p3196, %p3194;
	@%p3197 bra 	$L__BB0_1889;
	setp.eq.f64 	%p3198, %fd2, 0d7FF0000000000000;
	mul.lo.s32 	%r7492, %r2036, %r4280;
	shl.b32 	%r2037, %r7492, 1;
	mul.lo.s32 	%r2038, %r1600, %r4281;
	mov.b32 	%r10903, 1;
	mov.f64 	%fd27988, %fd28513;
	@%p3198 bra 	$L__BB0_1828;
	setp.ltu.f64 	%p3199, %fd2, 0d41E0000000000000;
	mov.f64 	%fd27988, %fd28512;
	mov.u32 	%r10902, %r11448;
	@%p3199 bra 	$L__BB0_1827;
	{ // callseq 434, 0
	.param .b64 param0;
	st.param.f64 	[param0], %fd1;
	.param .align 16 .b8 retval0[16];
	call.uni (retval0), 
	__internal_trig_reduction_slowpathd, 
	(
	param0
	);
	ld.param.f64 	%fd27988, [retval0];
	ld.param.b32 	%r10902, [retval0+8];
	} // callseq 434
$L__BB0_1827:
	add.s32 	%r10903, %r10902, 1;
$L__BB0_1828:
	shl.b32 	%r7494, %r10903, 6;
	cvt.u64.u32 	%rd2880, %r7494;
	and.b64  	%rd2881, %rd2880, 64;
	mov.u64 	%rd2882, __cudart_sin_cos_coeffs;
	add.s64 	%rd2883, %rd2882, %rd2881;
	mul.rn.f64 	%fd16396, %fd27988, %fd27988;
	and.b32  	%r7495, %r10903, 1;
	setp.eq.b32 	%p3200, %r7495, 1;
	selp.f64 	%fd16397, 0dBDA8FF8320FD8164, 0d3DE5DB65F9785EBA, %p3200;
	ld.global.nc.v2.f64 	{%fd16398, %fd16399}, [%rd2883];
	fma.rn.f64 	%fd16400, %fd16397, %fd16396, %fd16398;
	fma.rn.f64 	%fd16401, %fd16400, %fd16396, %fd16399;
	ld.global.nc.v2.f64 	{%fd16402, %fd16403}, [%rd2883+16];
	fma.rn.f64 	%fd16404, %fd16401, %fd16396, %fd16402;
	fma.rn.f64 	%fd16405, %fd16404, %fd16396, %fd16403;
	ld.global.nc.v2.f64 	{%fd16406, %fd16407}, [%rd2883+32];
	fma.rn.f64 	%fd16408, %fd16405, %fd16396, %fd16406;
	fma.rn.f64 	%fd16409, %fd16408, %fd16396, %fd16407;
	fma.rn.f64 	%fd16410, %fd16409, %fd27988, %fd27988;
	fma.rn.f64 	%fd16411, %fd16409, %fd16396, 0d3FF0000000000000;
	selp.f64 	%fd16412, %fd16411, %fd16410, %p3200;
	and.b32  	%r7496, %r10903, 2;
	setp.eq.s32 	%p3201, %r7496, 0;
	mov.f64 	%fd16413, 0d0000000000000000;
	sub.f64 	%fd16414, %fd16413, %fd16412;
	selp.f64 	%fd1507, %fd16412, %fd16414, %p3201;
	mov.f64 	%fd27989, %fd28514;
	mov.u32 	%r10904, %r11450;
	@%p1 bra 	$L__BB0_1830;
	{ // callseq 435, 0
	.param .b64 param0;
	st.param.f64 	[param0], %fd1;
	.param .align 16 .b8 retval0[16];
	call.uni (retval0), 
	__internal_trig_reduction_slowpathd, 
	(
	param0
	);
	ld.param.f64 	%fd27989, [retval0];
	ld.param.b32 	%r10904, [retval0+8];
	} // callseq 435
$L__BB0_1830:
	shl.b32 	%r7498, %r10904, 6;
	cvt.u64.u32 	%rd2884, %r7498;
	and.b64  	%rd2885, %rd2884, 64;
	mov.u64 	%rd2886, __cudart_sin_cos_coeffs;
	add.s64 	%rd2887, %rd2886, %rd2885;
	mul.rn.f64 	%fd16416, %fd27989, %fd27989;
	and.b32  	%r7499, %r10904, 1;
	setp.eq.b32 	%p3202, %r7499, 1;
	selp.f64 	%fd16417, 0dBDA8FF8320FD8164, 0d3DE5DB65F9785EBA, %p3202;
	ld.global.nc.v2.f64 	{%fd16418, %fd16419}, [%rd2887];
	fma.rn.f64 	%fd16420, %fd16417, %fd16416, %fd16418;
	fma.rn.f64 	%fd16421, %fd16420, %fd16416, %fd16419;
	ld.global.nc.v2.f64 	{%fd16422, %fd16423}, [%rd2887+16];
	fma.rn.f64 	%fd16424, %fd16421, %fd16416, %fd16422;
	fma.rn.f64 	%fd16425, %fd16424, %fd16416, %fd16423;
	ld.global.nc.v2.f64 	{%fd16426, %fd16427}, [%rd2887+32];
	fma.rn.f64 	%fd16428, %fd16425, %fd16416, %fd16426;
	fma.rn.f64 	%fd16429, %fd16428, %fd16416, %fd16427;
	fma.rn.f64 	%fd16430, %fd16429, %fd27989, %fd27989;
	fma.rn.f64 	%fd16431, %fd16429, %fd16416, 0d3FF0000000000000;
	selp.f64 	%fd16432, %fd16431, %fd16430, %p3202;
	and.b32  	%r7500, %r10904, 2;
	setp.eq.s32 	%p3203, %r7500, 0;
	mov.f64 	%fd16433, 0d0000000000000000;
	sub.f64 	%fd16434, %fd16433, %fd16432;
	selp.f64 	%fd16435, %fd16432, %fd16434, %p3203;
	div.s32 	%r7501, %r2037, %r4276;
	max.s32 	%r7502, %r7501, 0;
	min.s32 	%r7503, %r7502, %r8;
	cvt.rn.f64.s32 	%fd16436, %r7503;
	sub.f64 	%fd1510, %fd16436, %fd5;
	div.s32 	%r7504, %r2038, %r4277;
	max.s32 	%r7505, %r7504, 0;
	min.s32 	%r7506, %r7505, %r9;
	cvt.rn.f64.s32 	%fd16437, %r7506;
	sub.f64 	%fd1511, %fd16437, %fd6;
	mul.f64 	%fd16438, %fd1511, %fd16435;
	fma.rn.f64 	%fd16439, %fd1510, %fd1507, %fd16438;
	add.f64 	%fd16440, %fd7, %fd16439;
	mul.f64 	%fd16441, %fd1511, %fd1507;
	mul.f64 	%fd16442, %fd1510, %fd16435;
	sub.f64 	%fd16443, %fd16441, %fd16442;
	add.f64 	%fd16444, %fd8, %fd16443;
	mov.f64 	%fd16445, 0d3FE0000000000000;
	copysign.f64 	%fd16446, %fd16440, %fd16445;
	add.rz.f64 	%fd16447, %fd16440, %fd16446;
	cvt.rzi.f64.f64 	%fd16448, %fd16447;
	cvt.rzi.s32.f64 	%r2045, %fd16448;
	copysign.f64 	%fd16449, %fd16444, %fd16445;
	add.rz.f64 	%fd16450, %fd16444, %fd16449;
	cvt.rzi.f64.f64 	%fd16451, %fd16450;
	cvt.rzi.s32.f64 	%r2046, %fd16451;
	setp.lt.s32 	%p3204, %r2045, 0;
	setp.ge.s32 	%p3205, %r2045, %r4273;
	or.pred  	%p3206, %p3204, %p3205;
	setp.lt.s32 	%p3207, %r2046, 0;
	setp.ge.s32 	%p3208, %r2046, %r4274;
	or.pred  	%p3209, %p3207, %p3208;
	or.pred  	%p3211, %p3206, %p3209;
	mov.b16 	%rs4755, 0;
	mov.u16 	%rs4756, %rs4755;
	mov.u16 	%rs4757, %rs4755;
	@%p3211 bra 	$L__BB0_1832;
	mul.lo.s32 	%r7507, %r2046, %r4275;
	cvt.u64.u32 	%rd2888, %r7507;
	shl.b32 	%r7508, %r2045, 2;
	cvt.u64.u32 	%rd2889, %r7508;
	add.s64 	%rd2890, %rd2888, %rd2889;
	add.s64 	%rd2891, %rd1, %rd2890;
	ld.global.u8 	%rs4756, [%rd2891];
	ld.global.u8 	%rs4755, [%rd2891+1];
	ld.global.u8 	%rs4757, [%rd2891+2];
$L__BB0_1832:
	cvt.u64.u32 	%rd2892, %r10401;
	add.s64 	%rd113, %rd2, %rd2892;
	st.local.u8 	[%rd113], %rs4757;
	and.b16  	%rs3295, %rs4757, 255;
	add.s64 	%rd114, %rd3, %rd2892;
	st.local.u8 	[%rd114], %rs4755;
	and.b16  	%rs3296, %rs4755, 255;
	add.s64 	%rd115, %rd4, %rd2892;
	st.local.u8 	[%rd115], %rs4756;
	and.b16  	%rs3297, %rs4756, 255;
	cvt.rn.f64.u16 	%fd16452, %rs3295;
	mul.f64 	%fd16453, %fd16452, 0d3FD322D0E5604189;
	cvt.rn.f64.u16 	%fd16454, %rs3296;
	fma.rn.f64 	%fd16455, %fd16454, 0d3FE2C8B439581062, %fd16453;
	cvt.rn.f64.u16 	%fd16456, %rs3297;
	fma.rn.f64 	%fd16457, %fd16456, 0d3FBD2F1A9FBE76C9, %fd16455;
	cvt.rzi.u32.f64 	%r7510, %fd16457;
	add.s64 	%rd116, %rd5, %rd2892;
	st.local.u8 	[%rd116], %r7510;
	add.s32 	%r2047, %r2038, %r4281;
	mov.b32 	%r10906, 1;
	mov.f64 	%fd27991, %fd28513;
	@%p3198 bra 	$L__BB0_1836;
	setp.ltu.f64 	%p3213, %fd2, 0d41E0000000000000;
	mov.f64 	%fd27991, %fd28512;
	mov.u32 	%r10905, %r11448;
	@%p3213 bra 	$L__BB0_1835;
	{ // callseq 436, 0
	.param .b64 param0;
	st.param.f64 	[param0], %fd1;
	.param .align 16 .b8 retval0[16];
	call.uni (retval0), 
	__internal_trig_reduction_slowpathd, 
	(
	param0
	);
	ld.param.f64 	%fd27991, [retval0];
	ld.param.b32 	%r10905, [retval0+8];
	} // callseq 436
$L__BB0_1835:
	add.s32 	%r10906, %r10905, 1;
$L__BB0_1836:
	shl.b32 	%r7512, %r10906, 6;
	cvt.u64.u32 	%rd2893, %r7512;
	and.b64  	%rd2894, %rd2893, 64;
	mov.u64 	%rd2895, __cudart_sin_cos_coeffs;
	add.s64 	%rd2896, %rd2895, %rd2894;
	mul.rn.f64 	%fd16459, %fd27991, %fd27991;
	and.b32  	%r7513, %r10906, 1;
	setp.eq.b32 	%p3214, %r7513, 1;
	selp.f64 	%fd16460, 0dBDA8FF8320FD8164, 0d3DE5DB65F9785EBA, %p3214;
	ld.global.nc.v2.f64 	{%fd16461, %fd16462}, [%rd2896];
	fma.rn.f64 	%fd16463, %fd16460, %fd16459, %fd16461;
	fma.rn.f64 	%fd16464, %fd16463, %fd16459, %fd16462;
	ld.global.nc.v2.f64 	{%fd16465, %fd16466}, [%rd2896+16];
	fma.rn.f64 	%fd16467, %fd16464, %fd16459, %fd16465;
	fma.rn.f64 	%fd16468, %fd16467, %fd16459, %fd16466;
	ld.global.nc.v2.f64 	{%fd16469, %fd16470}, [%rd2896+32];
	fma.rn.f64 	%fd16471, %fd16468, %fd16459, %fd16469;
	fma.rn.f64 	%fd16472, %fd16471, %fd16459, %fd16470;
	fma.rn.f64 	%fd16473, %fd16472, %fd27991, %fd27991;
	fma.rn.f64 	%fd16474, %fd16472, %fd16459, 0d3FF0000000000000;
	selp.f64 	%fd16475, %fd16474, %fd16473, %p3214;
	and.b32  	%r7514, %r10906, 2;
	setp.eq.s32 	%p3215, %r7514, 0;
	mov.f64 	%fd16476, 0d0000000000000000;
	sub.f64 	%fd16477, %fd16476, %fd16475;
	selp.f64 	%fd1515, %fd16475, %fd16477, %p3215;
	mov.f64 	%fd27992, %fd28514;
	mov.u32 	%r10907, %r11450;
	@%p1 bra 	$L__BB0_1838;
	{ // callseq 437, 0
	.param .b64 param0;
	st.param.f64 	[param0], %fd1;
	.param .align 16 .b8 retval0[16];
	call.uni (retval0), 
	__internal_trig_reduction_slowpathd, 
	(
	param0
	);
	ld.param.f64 	%fd27992, [retval0];
	ld.param.b32 	%r10907, [retval0+8];
	} // callseq 437
$L__BB0_1838:
	shl.b32 	%r7516, %r10907, 6;
	cvt.u64.u32 	%rd2897, %r7516;
	and.b64  	%rd2898, %rd2897, 64;
	mov.u64 	%rd2899, __cudart_sin_cos_coeffs;
	add.s64 	%rd2900, %rd2899, %rd2898;
	mul.rn.f64 	%fd16479, %fd27992, %fd27992;
	and.b32  	%r7517, %r10907, 1;
	setp.eq.b32 	%p3216, %r7517, 1;
	selp.f64 	%fd16480, 0dBDA8FF8320FD8164, 0d3DE5DB65F9785EBA, %p3216;
	ld.global.nc.v2.f64 	{%fd16481, %fd16482}, [%rd2900];
	fma.rn.f64 	%fd16483, %fd16480, %fd16479, %fd16481;
	fma.rn.f64 	%fd16484, %fd16483, %fd16479, %fd16482;
	ld.global.nc.v2.f64 	{%fd16485, %fd16486}, [%rd2900+16];
	fma.rn.f64 	%fd16487, %fd16484, %fd16479, %fd16485;
	fma.rn.f64 	%fd16488, %fd16487, %fd16479, %fd16486;
	ld.global.nc.v2.f64 	{%fd16489, %fd16490}, [%rd2900+32];
	fma.rn.f64 	%fd16491, %fd16488, %fd16479, %fd16489;
	fma.rn.f64 	%fd16492, %fd16491, %fd16479, %fd16490;
	fma.rn.f64 	%fd16493, %fd16492, %fd27992, %fd27992;
	fma.rn.f64 	%fd16494, %fd16492, %fd16479, 0d3FF0000000000000;
	selp.f64 	%fd16495, %fd16494, %fd16493, %p3216;
	and.b32  	%r7518, %r10907, 2;
	setp.eq.s32 	%p3217, %r7518, 0;
	mov.f64 	%fd16496, 0d0000000000000000;
	sub.f64 	%fd16497, %fd16496, %fd16495;
	selp.f64 	%fd16498, %fd16495, %fd16497, %p3217;
	div.s32 	%r7519, %r2047, %r4277;
	max.s32 	%r7520, %r7519, 0;
	min.s32 	%r7521, %r7520, %r9;
	cvt.rn.f64.s32 	%fd16499, %r7521;
	sub.f64 	%fd1518, %fd16499, %fd6;
	mul.f64 	%fd16500, %fd1518, %fd16498;
	fma.rn.f64 	%fd16501, %fd1510, %fd1515, %fd16500;
	add.f64 	%fd16502, %fd7, %fd16501;
	mul.f64 	%fd16503, %fd1518, %fd1515;
	mul.f64 	%fd16504, %fd1510, %fd16498;
	sub.f64 	%fd16505, %fd16503, %fd16504;
	add.f64 	%fd16506, %fd8, %fd16505;
	mov.f64 	%fd16507, 0d3FE0000000000000;
	copysign.f64 	%fd16508, %fd16502, %fd16507;
	add.rz.f64 	%fd16509, %fd16502, %fd16508;
	cvt.rzi.f64.f64 	%fd16510, %fd16509;
	cvt.rzi.s32.f64 	%r2054, %fd16510;
	copysign.f64 	%fd16511, %fd16506, %fd16507;
	add.rz.f64 	%fd16512, %fd16506, %fd16511;
	cvt.rzi.f64.f64 	%fd16513, %fd16512;
	cvt.rzi.s32.f64 	%r2055, %fd16513;
	setp.lt.s32 	%p3218, %r2054, 0;
	setp.ge.s32 	%p3219, %r2054, %r4273;
	or.pred  	%p3220, %p3218, %p3219;
	setp.lt.s32 	%p3221, %r2055, 0;
	setp.ge.s32 	%p3222, %r2055, %r4274;
	or.pred  	%p3223, %p3221, %p3222;
	or.pred  	%p3225, %p3220, %p3223;
	mov.b16 	%rs4758, 0;
	mov.u16 	%rs4759, %rs4758;
	mov.u16 	%rs4760, %rs4758;
	@%p3225 bra 	$L__BB0_1840;
	mul.lo.s32 	%r7522, %r2055, %r4275;
	cvt.u64.u32 	%rd2901, %r7522;
	shl.b32 	%r7523, %r2054, 2;
	cvt.u64.u32 	%rd2902, %r7523;
	add.s64 	%rd2903, %rd2901, %rd2902;
	add.s64 	%rd2904, %rd1, %rd2903;
	ld.global.u8 	%rs4759, [%rd2904];
	ld.global.u8 	%rs4758, [%rd2904+1];
	ld.global.u8 	%rs4760, [%rd2904+2];
$L__BB0_1840:
	setp.eq.f64 	%p3226, %fd2, 0d7FF0000000000000;
	st.local.u8 	[%rd113+1], %rs4760;
	and.b16  	%rs3299, %rs4760, 255;
	st.local.u8 	[%rd114+1], %rs4758;
	and.b16  	%rs3300, %rs4758, 255;
	st.local.u8 	[%rd115+1], %rs4759;
	and.b16  	%rs3301, %rs4759, 255;
	cvt.rn.f64.u16 	%fd16514, %rs3299;
	mul.f64 	%fd16515, %fd16514, 0d3FD322D0E5604189;
	cvt.rn.f64.u16 	%fd16516, %rs3300;
	fma.rn.f64 	%fd16517, %fd16516, 0d3FE2C8B439581062, %fd16515;
	cvt.rn.f64.u16 	%fd16518, %rs3301;
	fma.rn.f64 	%fd16519, %fd16518, 0d3FBD2F1A9FBE76C9, %fd16517;
	cvt.rzi.u32.f64 	%r7525, %fd16519;
	st.local.u8 	[%rd116+1], %r7525;
	add.s32 	%r2056, %r2047, %r4281;
	mov.b32 	%r10909, 1;
	mov.f64 	%fd27994, %fd28513;
	@%p3226 bra 	$L__BB0_1844;
	setp.ltu.f64 	%p3227, %fd2, 0d41E0000000000000;
	mov.f64 	%fd27994, %fd28512;
	mov.u32 	%r10908, %r11448;
	@%p3227 bra 	$L__BB0_1843;
	{ // callseq 438, 0
	.param .b64 param0;
	st.param.f64 	[param0], %fd1;
	.param .align 16 .b8 retval0[16];
	call.uni (retval0), 
	__internal_trig_reduction_slowpathd, 
	(
	param0
	);
	ld.param.f64 	%fd27994, [retval0];
	ld.param.b32 	%r10908, [retval0+8];
	} // callseq 438
$L__BB0_1843:
	add.s32 	%r10909, %r10908, 1;
$L__BB0_1844:
	shl.b32 	%r7527, %r10909, 6;
	cvt.u64.u32 	%rd2905, %r7527;
	and.b64  	%rd2906, %rd2905, 64;
	mov.u64 	%rd2907, __cudart_sin_cos_coeffs;
	add.s64 	%rd2908, %rd2907, %rd2906;
	mul.rn.f64 	%fd16521, %fd27994, %fd27994;
	and.b32  	%r7528, %r10909, 1;
	setp.eq.b32 	%p3228, %r7528, 1;
	selp.f64 	%fd16522, 0dBDA8FF8320FD8164, 0d3DE5DB65F9785EBA, %p3228;
	ld.global.nc.v2.f64 	{%fd16523, %fd16524}, [%rd2908];
	fma.rn.f64 	%fd16525, %fd16522, %fd16521, %fd16523;
	fma.rn.f64 	%fd16526, %fd16525, %fd16521, %fd16524;
	ld.global.nc.v2.f64 	{%fd16527, %fd16528}, [%rd2908+16];
	fma.rn.f64 	%fd16529, %fd16526, %fd16521, %fd16527;
	fma.rn.f64 	%fd16530, %fd16529, %fd16521, %fd16528;
	ld.global.nc.v2.f64 	{%fd16531, %fd16532}, [%rd2908+32];
	fma.rn.f64 	%fd16533, %fd16530, %fd16521, %fd16531;
	fma.rn.f64 	%fd16534, %fd16533, %fd16521, %fd16532;
	fma.rn.f64 	%fd16535, %fd16534, %fd27994, %fd27994;
	fma.rn.f64 	%fd16536, %fd16534, %fd16521, 0d3FF0000000000000;
	selp.f64 	%fd16537, %fd16536, %fd16535, %p3228;
	and.b32  	%r7529, %r10909, 2;
	setp.eq.s32 	%p3229, %r7529, 0;
	mov.f64 	%fd16538, 0d0000000000000000;
	sub.f64 	%fd16539, %fd16538, %fd16537;
	selp.f64 	%fd1522, %fd16537, %fd16539, %p3229;
	mov.f64 	%fd27995, %fd28514;
	mov.u32 	%r10910, %r11450;
	@%p1 bra 	$L__BB0_1846;
	{ // callseq 439, 0
	.param .b64 param0;
	st.param.f64 	[param0], %fd1;
	.param .align 16 .b8 retval0[16];
	call.uni (retval0), 
	__internal_trig_reduction_slowpathd, 
	(
	param0
	);
	ld.param.f64 	%fd27995, [retval0];
	ld.param.b32 	%r10910, [retval0+8];
	} // callseq 439
$L__BB0_1846:
	shl.b32 	%r7531, %r10910, 6;
	cvt.u64.u32 	%rd2909, %r7531;
	and.b64  	%rd2910, %rd2909, 64;
	mov.u64 	%rd2911, __cudart_sin_cos_coeffs;
	add.s64 	%rd2912, %rd2911, %rd2910;
	mul.rn.f64 	%fd16541, %fd27995, %fd27995;
	and.b32  	%r7532, %r10910, 1;
	setp.eq.b32 	%p3230, %r7532, 1;
	selp.f64 	%fd16542, 0dBDA8FF8320FD8164, 0d3DE5DB65F9785EBA, %p3230;
	ld.global.nc.v2.f64 	{%fd16543, %fd16544}, [%rd2912];
	fma.rn.f64 	%fd16545, %fd16542, %fd16541, %fd16543;
	fma.rn.f64 	%fd16546, %fd16545, %fd16541, %fd16544;
	ld.global.nc.v2.f64 	{%fd16547, %fd16548}, [%rd2912+16];
	fma.rn.f64 	%fd16549, %fd16546, %fd16541, %fd16547;
	fma.rn.f64 	%fd16550, %fd16549, %fd16541, %fd16548;
	ld.global.nc.v2.f64 	{%fd16551, %fd16552}, [%rd2912+32];
	fma.rn.f64 	%fd16553, %fd16550, %fd16541, %fd16551;
	fma.rn.f64 	%fd16554, %fd16553, %fd16541, %fd16552;
	fma.rn.f64 	%fd16555, %fd16554, %fd27995, %fd27995;
	fma.rn.f64 	%fd16556, %fd16554, %fd16541, 0d3FF0000000000000;
	selp.f64 	%fd16557, %fd16556, %fd16555, %p3230;
	and.b32  	%r7533, %r10910, 2;
	setp.eq.s32 	%p3231, %r7533, 0;
	mov.f64 	%fd16558, 0d0000000000000000;
	sub.f64 	%fd16559, %fd16558, %fd16557;
	selp.f64 	%fd16560, %fd16557, %fd16559, %p3231;
	div.s32 	%r7534, %r2056, %r4277;
	max.s32 	%r7535, %r7534, 0;
	min.s32 	%r7536, %r7535, %r9;
	cvt.rn.f64.s32 	%fd16561, %r7536;
	sub.f64 	%fd1525, %fd16561, %fd6;
	mul.f64 	%fd16562, %fd1525, %fd16560;
	fma.rn.f64 	%fd16563, %fd1510, %fd1522, %fd16562;
	add.f64 	%fd16564, %fd7, %fd16563;
	mul.f64 	%fd16565, %fd1525, %fd1522;
	mul.f64 	%fd16566, %fd1510, %fd16560;
	sub.f64 	%fd16567, %fd16565, %fd16566;
	add.f64 	%fd16568, %fd8, %fd16567;
	mov.f64 	%fd16569, 0d3FE0000000000000;
	copysign.f64 	%fd16570, %fd16564, %fd16569;
	add.rz.f64 	%fd16571, %fd16564, %fd16570;
	cvt.rzi.f64.f64 	%fd16572, %fd16571;
	cvt.rzi.s32.f64 	%r2063, %fd16572;
	copysign.f64 	%fd16573, %fd16568, %fd16569;
	add.rz.f64 	%fd16574, %fd16568, %fd16573;
	cvt.rzi.f64.f64 	%fd16575, %fd16574;
	cvt.rzi.s32.f64 	%r2064, %fd16575;
	setp.lt.s32 	%p3232, %r2063, 0;
	setp.ge.s32 	%p3233, %r2063, %r4273;
	or.pred  	%p3234, %p3232, %p3233;
	setp.lt.s32 	%p3235, %r2064, 0;
	setp.ge.s32 	%p3236, %r2064, %r4274;
	or.pred  	%p3237, %p3235, %p3236;
	or.pred  	%p3239, %p3234, %p3237;
	mov.b16 	%rs4761, 0;
	mov.u16 	%rs4762, %rs4761;
	mov.u16 	%rs4763, %rs4761;
	@%p3239 bra 	$L__BB0_1848;
	mul.lo.s32 	%r7537, %r2064, %r4275;
	cvt.u64.u32 	%rd2913, %r7537;
	shl.b32 	%r7538, %r2063, 2;
	cvt.u64.u32 	%rd2914, %r7538;
	add.s64 	%rd2915, %rd2913, %rd2914;
	add.s64 	%rd2916, %rd1, %rd2915;
	ld.global.u8 	%rs4762, [%rd2916];
	ld.global.u8 	%rs4761, [%rd2916+1];
	ld.global.u8 	%rs4763, [%rd2916+2];
$L__BB0_1848:
	st.local.u8 	[%rd113+2], %rs4763;
	and.b16  	%rs3303, %rs4763, 255;
	st.local.u8 	[%rd114+2], %rs4761;
	and.b16  	%rs3304, %rs4761, 255;
	st.local.u8 	[%rd115+2], %rs4762;
	and.b16  	%rs3305, %rs4762, 255;
	cvt.rn.f64.u16 	%fd16576, %rs3303;
	mul.f64 	%fd16577, %fd16576, 0d3FD322D0E5604189;
	cvt.rn.f64.u16 	%fd16578, %rs3304;
	fma.rn.f64 	%fd16579, %fd16578, 0d3FE2C8B439581062, %fd16577;
	cvt.rn.f64.u16 	%fd16580, %rs3305;
	fma.rn.f64 	%fd16581, %fd16580, 0d3FBD2F1A9FBE76C9, %fd16579;
	cvt.rzi.u32.f64 	%r7540, %fd16581;
	st.local.u8 	[%rd116+2], %r7540;
	add.s32 	%r7541, %r2037, %r4280;
	div.s32 	%r7542, %r7541, %r4276;
	max.s32 	%r2065, %r7542, 0;
	mov.b32 	%r10912, 1;
	mov.f64 	%fd27997, %fd28513;
	@%p3226 bra 	$L__BB0_1852;
	setp.ltu.f64 	%p3241, %fd2, 0d41E0000000000000;
	mov.f64 	%fd27997, %fd28512;
	mov.u32 	%r10911, %r11448;
	@%p3241 bra 	$L__BB0_1851;
	{ // callseq 440, 0
	.param .b64 param0;
	st.param.f64 	[param0], %fd1;
	.param .align 16 .b8 retval0[16];
	call.uni (retval0), 
	__internal_trig_reduction_slowpathd, 
	(
	param0
	);
	ld.param.f64 	%fd27997, [retval0];
	ld.param.b32 	%r10911, [retval0+8];
	} // callseq 440
$L__BB0_1851:
	add.s32 	%r10912, %r10911, 1;
$L__BB0_1852:
	shl.b32 	%r7544, %r10912, 6;
	cvt.u64.u32 	%rd2917, %r7544;
	and.b64  	%rd2918, %rd2917, 64;
	mov.u64 	%rd2919, __cudart_sin_cos_coeffs;
	add.s64 	%rd2920, %rd2919, %rd2918;
	mul.rn.f64 	%fd16583, %fd27997, %fd27997;
	and.b32  	%r7545, %r10912, 1;
	setp.eq.b32 	%p3242, %r7545, 1;
	selp.f64 	%fd16584, 0dBDA8FF8320FD8164, 0d3DE5DB65F9785EBA, %p3242;
	ld.global.nc.v2.f64 	{%fd16585, %fd16586}, [%rd2920];
	fma.rn.f64 	%fd16587, %fd16584, %fd16583, %fd16585;
	fma.rn.f64 	%fd16588, %fd16587, %fd16583, %fd16586;
	ld.global.nc.v2.f64 	{%fd16589, %fd16590}, [%rd2920+16];
	fma.rn.f64 	%fd16591, %fd16588, %fd16583, %fd16589;
	fma.rn.f64 	%fd16592, %fd16591, %fd16583, %fd16590;
	ld.global.nc.v2.f64 	{%fd16593, %fd16594}, [%rd2920+32];
	fma.rn.f64 	%fd16595, %fd16592, %fd16583, %fd16593;
	fma.rn.f64 	%fd16596, %fd16595, %fd16583, %fd16594;
	fma.rn.f64 	%fd16597, %fd16596, %fd27997, %fd27997;
	fma.rn.f64 	%fd16598, %fd16596, %fd16583, 0d3FF0000000000000;
	selp.f64 	%fd16599, %fd16598, %fd16597, %p3242;
	and.b32  	%r7546, %r10912, 2;
	setp.eq.s32 	%p3243, %r7546, 0;
	mov.f64 	%fd16600, 0d0000000000000000;
	sub.f64 	%fd16601, %fd16600, %fd16599;
	selp.f64 	%fd1529, %fd16599, %fd16601, %p3243;
	mov.f64 	%fd27998, %fd28514;
	mov.u32 	%r10913, %r11450;
	@%p1 bra 	$L__BB0_1854;
	{ // callseq 441, 0
	.param .b64 param0;
	st.param.f64 	[param0], %fd1;
	.param .align 16 .b8 retval0[16];
	call.uni (retval0), 
	__internal_trig_reduction_slowpathd, 
	(
	param0
	);
	ld.param.f64 	%fd27998, [retval0];
	ld.param.b32 	%r10913, [retval0+8];
	} // callseq 441
$L__BB0_1854:
	shl.b32 	%r7548, %r10913, 6;
	cvt.u64.u32 	%rd2921, %r7548;
	and.b64  	%rd2922, %rd2921, 64;
	mov.u64 	%rd2923, __cudart_sin_cos_coeffs;
	add.s64 	%rd2924, %rd2923, %rd2922;
	mul.rn.f64 	%fd16603, %fd27998, %fd27998;
	and.b32  	%r7549, %r10913, 1;
	setp.eq.b32 	%p3244, %r7549, 1;
	selp.f64 	%fd16604, 0dBDA8FF8320FD8164, 0d3DE5DB65F9785EBA, %p3244;
	ld.global.nc.v2.f64 	{%fd16605, %fd16606}, [%rd2924];
	fma.rn.f64 	%fd16607, %fd16604, %fd16603, %fd16605;
	fma.rn.f64 	%fd16608, %fd16607, %fd16603, %fd16606;
	ld.global.nc.v2.f64 	{%fd16609, %fd16610}, [%rd2924+16];
	fma.rn.f64 	%fd16611, %fd16608, %fd16603, %fd16609;
	fma.rn.f64 	%fd16612, %fd16611, %fd16603, %fd16610;
	ld.global.nc.v2.f64 	{%fd16613, %fd16614}, [%rd2924+32];
	fma.rn.f64 	%fd16615, %fd16612, %fd16603, %fd16613;
	fma.rn.f64 	%fd16616, %fd16615, %fd16603, %fd16614;
	fma.rn.f64 	%fd16617, %fd16616, %fd27998, %fd27998;
	fma.rn.f64 	%fd16618, %fd16616, %fd16603, 0d3FF0000000000000;
	selp.f64 	%fd16619, %fd16618, %fd16617, %p3244;
	and.b32  	%r7550, %r10913, 2;
	setp.eq.s32 	%p3245, %r7550, 0;
	mov.f64 	%fd16620, 0d0000000000000000;
	sub.f64 	%fd16621, %fd16620, %fd16619;
	selp.f64 	%fd16622, %fd16619, %fd16621, %p3245;
	min.s32 	%r7551, %r2065, %r8;
	cvt.rn.f64.s32 	%fd16623, %r7551;
	sub.f64 	%fd1532, %fd16623, %fd5;
	mul.f64 	%fd16624, %fd1511, %fd16622;
	fma.rn.f64 	%fd16625, %fd1532, %fd1529, %fd16624;
	add.f64 	%fd16626, %fd7, %fd16625;
	mul.f64 	%fd16627, %fd1511, %fd1529;
	mul.f64 	%fd16628, %fd1532, %fd16622;
	sub.f64 	%fd16629, %fd16627, %fd16628;
	add.f64 	%fd16630, %fd8, %fd16629;
	mov.f64 	%fd16631, 0d3FE0000000000000;
	copysign.f64 	%fd16632, %fd16626, %fd16631;
	add.rz.f64 	%fd16633, %fd16626, %fd16632;
	cvt.rzi.f64.f64 	%fd16634, %fd16633;
	cvt.rzi.s32.f64 	%r2072, %fd16634;
	copysign.f64 	%fd16635, %fd16630, %fd16631;
	add.rz.f64 	%fd16636, %fd16630, %fd16635;
	cvt.rzi.f64.f64 	%fd16637, %fd16636;
	cvt.rzi.s32.f64 	%r2073, %fd16637;
	setp.lt.s32 	%p3246, %r2072, 0;
	setp.ge.s32 	%p3247, %r2072, %r4273;
	or.pred  	%p3248, %p3246, %p3247;
	setp.lt.s32 	%p3249, %r2073, 0;
	setp.ge.s32 	%p3250, %r2073, %r4274;
	or.pred  	%p3251, %p3249, %p3250;
	or.pred  	%p3253, %p3248, %p3251;
	mov.b16 	%rs4764, 0;
	mov.u16 	%rs4765, %rs4764;
	mov.u16 	%rs4766, %rs4764;
	@%p3253 bra 	$L__BB0_1856;
	mul.lo.s32 	%r7552, %r2073, %r4275;
	cvt.u64.u32 	%rd2925, %r7552;
	shl.b32 	%r7553, %r2072, 2;
	cvt.u64.u32 	%rd2926, %r7553;
	add.s64 	%rd2927, %rd2925, %rd2926;
	add.s64 	%rd2928, %rd1, %rd2927;
	ld.global.u8 	%rs4765, [%rd2928];
	ld.global.u8 	%rs4764, [%rd2928+1];
	ld.global.u8 	%rs4766, [%rd2928+2];
$L__BB0_1856:
	setp.eq.f64 	%p3254, %fd2, 0d7FF0000000000000;
	st.local.u8 	[%rd113+3], %rs4766;
	and.b16  	%rs3307, %rs4766, 255;
	st.local.u8 	[%rd114+3], %rs4764;
	and.b16  	%rs3308, %rs4764, 255;
	st.local.u8 	[%rd115+3], %rs4765;
	and.b16  	%rs3309, %rs4765, 255;
	cvt.rn.f64.u16 	%fd16638, %rs3307;
	mul.f64 	%fd16639, %fd16638, 0d3FD322D0E5604189;
	cvt.rn.f64.u16 	%fd16640, %rs3308;
	fma.rn.f64 	%fd16641, %fd16640, 0d3FE2C8B439581062, %fd16639;
	cvt.rn.f64.u16 	%fd16642, %rs3309;
	fma.rn.f64 	%fd16643, %fd16642, 0d3FBD2F1A9FBE76C9, %fd16641;
	cvt.rzi.u32.f64 	%r7555, %fd16643;
	st.local.u8 	[%rd116+3], %r7555;
	mov.b32 	%r10915, 1;
	mov.f64 	%fd28000, %fd28513;
	@%p3254 bra 	$L__BB0_1860;
	setp.ltu.f64 	%p3255, %fd2, 0d41E0000000000000;
	mov.f64 	%fd28000, %fd28512;
	mov.u32 	%r10914, %r11448;
	@%p3255 bra 	$L__BB0_1859;
	{ // callseq 442, 0
	.param .b64 param0;
	st.param.f64 	[param0], %fd1;
	.param .align 16 .b8 retval0[16];
	call.uni (retval0), 
	__internal_trig_reduction_slowpathd, 
	(
	param0
	);
	ld.param.f64 	%fd28000, [retval0];
	ld.param.b32 	%r10914, [retval0+8];
	} // callseq 442
$L__BB0_1859:
	add.s32 	%r10915, %r10914, 1;
$L__BB0_1860:
	shl.b32 	%r7557, %r10915, 6;
	cvt.u64.u32 	%rd2929, %r7557;
	and.b64  	%rd2930, %rd2929, 64;
	mov.u64 	%rd2931, __cudart_sin_cos_coeffs;
	add.s64 	%rd2932, %rd2931, %rd2930;
	mul.rn.f64 	%fd16645, %fd28000, %fd28000;
	and.b32  	%r7558, %r10915, 1;
	setp.eq.b32 	%p3256, %r7558, 1;
	selp.f64 	%fd16646, 0dBDA8FF8320FD8164, 0d3DE5DB65F9785EBA, %p3256;
	ld.global.nc.v2.f64 	{%fd16647, %fd16648}, [%rd2932];
	fma.rn.f64 	%fd16649, %fd16646, %fd16645, %fd16647;
	fma.rn.f64 	%fd16650, %fd16649, %fd16645, %fd16648;
	ld.global.nc.v2.f64 	{%fd16651, %fd16652}, [%rd2932+16];
	fma.rn.f64 	%fd16653, %fd16650, %fd16645, %fd16651;
	fma.rn.f64 	%fd16654, %fd16653, %fd16645, %fd16652;
	ld.global.nc.v2.f64 	{%fd16655, %fd16656}, [%rd2932+32];
	fma.rn.f64 	%fd16657, %fd16654, %fd16645, %fd16655;
	fma.rn.f64 	%fd16658, %fd16657, %fd16645, %fd16656;
	fma.rn.f64 	%fd16659, %fd16658, %fd28000, %fd28000;
	fma.rn.f64 	%fd16660, %fd16658, %fd16645, 0d3FF0000000000000;
	selp.f64 	%fd16661, %fd16660, %fd16659, %p3256;
	and.b32  	%r7559, %r10915, 2;
	setp.eq.s32 	%p3257, %r7559, 0;
	mov.f64 	%fd16662, 0d0000000000000000;
	sub.f64 	%fd16663, %fd16662, %fd16661;
	selp.f64 	%fd1536, %fd16661, %fd16663, %p3257;
	mov.f64 	%fd28001, %fd28514;
	mov.u32 	%r10916, %r11450;
	@%p1 bra 	$L__BB0_1862;
	{ // callseq 443, 0
	.param .b64 param0;
	st.param.f64 	[param0], %fd1;
	.param .align 16 .b8 retval0[16];
	call.uni (retval0), 
	__internal_trig_reduction_slowpathd, 
	(
	param0
	);
	ld.param.f64 	%fd28001, [retval0];
	ld.param.b32 	%r10916, [retval0+8];
	} // callseq 443
$L__BB0_1862:
	shl.b32 	%r7561, %r10916, 6;
	cvt.u64.u32 	%rd2933, %r7561;
	and.b64  	%rd2934, %rd2933, 64;
	mov.u64 	%rd2935, __cudart_sin_cos_coeffs;
	add.s64 	%rd2936, %rd2935, %rd2934;
	mul.rn.f64 	%fd16665, %fd28001, %fd28001;
	and.b32  	%r7562, %r10916, 1;
	setp.eq.b32 	%p3258, %r7562, 1;
	selp.f64 	%fd16666, 0dBDA8FF8320FD8164, 0d3DE5DB65F9785EBA, %p3258;
	ld.global.nc.v2.f64 	{%fd16667, %fd16668}, [%rd2936];
	fma.rn.f64 	%fd16669, %fd16666, %fd16665, %fd16667;
	fma.rn.f64 	%fd16670, %fd16669, %fd16665, %fd16668;
	ld.global.nc.v2.f64 	{%fd16671, %fd16672}, [%rd2936+16];
	fma.rn.f64 	%fd16673, %fd16670, %fd16665, %fd16671;
	fma.rn.f64 	%fd16674, %fd16673, %fd16665, %fd16672;
	ld.global.nc.v2.f64 	{%fd16675, %fd16676}, [%rd2936+32];
	fma.rn.f64 	%fd16677, %fd16674, %fd16665, %fd16675;
	fma.rn.f64 	%fd16678, %fd16677, %fd16665, %fd16676;
	fma.rn.f64 	%fd16679, %fd16678, %fd28001, %fd28001;
	fma.rn.f64 	%fd16680, %fd16678, %fd16665, 0d3FF0000000000000;
	selp.f64 	%fd16681, %fd16680, %fd16679, %p3258;
	and.b32  	%r7563, %r10916, 2;
	setp.eq.s32 	%p3259, %r7563, 0;
	mov.f64 	%fd16682, 0d0000000000000000;
	sub.f64 	%fd16683, %fd16682, %fd16681;
	selp.f64 	%fd16684, %fd16681, %fd16683, %p3259;
	mul.f64 	%fd16685, %fd1518, %fd16684;
	fma.rn.f64 	%fd16686, %fd1532, %fd1536, %fd16685;
	add.f64 	%fd16687, %fd7, %fd16686;
	mul.f64 	%fd16688, %fd1518, %fd1536;
	mul.f64 	%fd16689, %fd1532, %fd16684;
	sub.f64 	%fd16690, %fd16688, %fd16689;
	add.f64 	%fd16691, %fd8, %fd16690;
	mov.f64 	%fd16692, 0d3FE0000000000000;
	copysign.f64 	%fd16693, %fd16687, %fd16692;
	add.rz.f64 	%fd16694, %fd16687, %fd16693;
	cvt.rzi.f64.f64 	%fd16695, %fd16694;
	cvt.rzi.s32.f64 	%r2080, %fd16695;
	copysign.f64 	%fd16696, %fd16691, %fd16692;
	add.rz.f64 	%fd16697, %fd16691, %fd16696;
	cvt.rzi.f64.f64 	%fd16698, %fd16697;
	cvt.rzi.s32.f64 	%r2081, %fd16698;
	setp.lt.s32 	%p3260, %r2080, 0;
	setp.ge.s32 	%p3261, %r2080, %r4273;
	or.pred  	%p3262, %p3260, %p3261;
	setp.lt.s32 	%p3263, %r2081, 0;
	setp.ge.s32 	%p3264, %r2081, %r4274;
	or.pred  	%p3265, %p3263, %p3264;
	or.pred  	%p3267, %p3262, %p3265;
	mov.b16 	%rs4767, 0;
	mov.u16 	%rs4768, %rs4767;
	mov.u16 	%rs4769, %rs4767;
	@%p3267 bra 	$L__BB0_1864;
	mul.lo.s32 	%r7564, %r2081, %r4275;
	cvt.u64.u32 	%rd2937, %r7564;
	shl.b32 	%r7565, %r2080, 2;
	cvt.u64.u32 	%rd2938, %r7565;
	add.s64 	%rd2939, %rd2937, %rd2938;
	add.s64 	%rd2940, %rd1, %rd2939;
	ld.global.u8 	%rs4768, [%rd2940];
	ld.global.u8 	%rs4767, [%rd2940+1];
	ld.global.u8 	%rs4769, [%rd2940+2];
$L__BB0_1864:
	st.local.u8 	[%rd113+4], %rs4769;
	and.b16  	%rs3311, %rs4769, 255;
	st.local.u8 	[%rd114+4], %rs4767;
	and.b16  	%rs3312, %rs4767, 255;
	st.local.u8 	[%rd115+4], %rs4768;
	and.b16  	%rs3313, %rs4768, 255;
	cvt.rn.f64.u16 	%fd16699, %rs3311;
	mul.f64 	%fd16700, %fd16699, 0d3FD322D0E5604189;
	cvt.rn.f64.u16 	%fd16701, %rs3312;
	fma.rn.f64 	%fd16702, %fd16701, 0d3FE2C8B439581062, %fd16700;
	cvt.rn.f64.u16 	%fd16703, %rs3313;
	fma.rn.f64 	%fd16704, %fd16703, 0d3FBD2F1A9FBE76C9, %fd16702;
	cvt.rzi.u32.f64 	%r7567, %fd16704;
	st.local.u8 	[%rd116+4], %r7567;
	mov.b32 	%r10918, 1;
	mov.f64 	%fd28003, %fd28513;
	@%p3254 bra 	$L__BB0_1868;
	setp.ltu.f64 	%p3269, %fd2, 0d41E0000000000000;
	mov.f64 	%fd28003, %fd28512;
	mov.u32 	%r10917, %r11448;
	@%p3269 bra 	$L__BB0_1867;
	{ // callseq 444, 0
	.param .b64 param0;
	st.param.f64 	[param0], %fd1;
	.param .align 16 .b8 retval0[16];
	call.uni (retval0), 
	__internal_trig_reduction_slowpathd, 
	(
	param0
	);
	ld.param.f64 	%fd28003, [retval0];
	ld.param.b32 	%r10917, [retval0+8];
	} // callseq 444
$L__BB0_1867:
	add.s32 	%r10918, %r10917, 1;
$L__BB0_1868:
	shl.b32 	%r7569, %r10918, 6;
	cvt.u64.u32 	%rd2941, %r7569;
	and.b64  	%rd2942, %rd2941, 64;
	mov.u64 	%rd2943, __cudart_sin_cos_coeffs;
	add.s64 	%rd2944, %rd2943, %rd2942;
	mul.rn.f64 	%fd16706, %fd28003, %fd28003;
	and.b32  	%r7570, %r10918, 1;
	setp.eq.b32 	%p3270, %r7570, 1;
	selp.f64 	%fd16707, 0dBDA8FF8320FD8164, 0d3DE5DB65F9785EBA, %p3270;
	ld.global.nc.v2.f64 	{%fd16708, %fd16709}, [%rd2944];
	fma.rn.f64 	%fd16710, %fd16707, %fd16706, %fd16708;
	fma.rn.f64 	%fd16711, %fd16710, %fd16706, %fd16709;
	ld.global.nc.v2.f64 	{%fd16712, %fd16713}, [%rd2944+16];
	fma.rn.f64 	%fd16714, %fd16711, %fd16706, %fd16712;
	fma.rn.f64 	%fd16715, %fd16714, %fd16706, %fd16713;
	ld.global.nc.v2.f64 	{%fd16716, %fd16717}, [%rd2944+32];
	fma.rn.f64 	%fd16718, %fd16715, %fd16706, %fd16716;
	fma.rn.f64 	%fd16719, %fd16718, %fd16706, %fd16717;
	fma.rn.f64 	%fd16720, %fd16719, %fd28003, %fd28003;
	fma.rn.f64 	%fd16721, %fd16719, %fd16706, 0d3FF0000000000000;
	selp.f64 	%fd16722, %fd16721, %fd16720, %p3270;
	and.b32  	%r7571, %r10918, 2;
	setp.eq.s32 	%p3271, %r7571, 0;
	mov.f64 	%fd16723, 0d0000000000000000;
	sub.f64 	%fd16724, %fd16723, %fd16722;
	selp.f64 	%fd1542, %fd16722, %fd16724, %p3271;
	mov.f64 	%fd28004, %fd28514;
	mov.u32 	%r10919, %r11450;
	@%p1 bra 	$L__BB0_1870;
	{ // callseq 445, 0
	.param .b64 param0;
	st.param.f64 	[param0], %fd1;
	.param .align 16 .b8 retval0[16];
	call.uni (retval0), 
	__internal_trig_reduction_slowpathd, 
	(
	param0
	);
	ld.param.f64 	%fd28004, [retval0];
	ld.param.b32 	%r10919, [retval0+8];
	} // callseq 445
$L__BB0_1870:
	shl.b32 	%r7573, %r10919, 6;
	cvt.u64.u32 	%rd2945, %r7573;
	and.b64  	%rd2946, %rd2945, 64;
	mov.u64 	%rd2947, __cudart_sin_cos_coeffs;
	add.s64 	%rd2948, %rd2947, %rd2946;
	mul.rn.f64 	%fd16726, %fd28004, %fd28004;
	and.b32  	%r7574, %r10919, 1;
	setp.eq.b32 	%p3272, %r7574, 1;
	selp.f64 	%fd16727, 0dBDA8FF8320FD8164, 0d3DE5DB65F9785EBA, %p3272;
	ld.global.nc.v2.f64 	{%fd16728, %fd16729}, [%rd2948];
	fma.rn.f64 	%fd16730, %fd16727, %fd16726, %fd16728;
	fma.rn.f64 	%fd16731, %fd16730, %fd16726, %fd16729;
	ld.global.nc.v2.f64 	{%fd16732, %fd16733}, [%rd2948+16];
	fma.rn.f64 	%fd16734, %fd16731, %fd16726, %fd16732;
	fma.rn.f64 	%fd16735, %fd16734, %fd16726, %fd16733;
	ld.global.nc.v2.f64 	{%fd16736, %fd16737}, [%rd2948+32];
	fma.rn.f64 	%fd16738, %fd16735, %fd16726, %fd16736;
	fma.rn.f64 	%fd16739, %fd16738, %fd16726, %fd16737;
	fma.rn.f64 	%fd16740, %fd16739, %fd28004, %fd28004;
	fma.rn.f64 	%fd16741, %fd16739, %fd16726, 0d3FF0000000000000;
	selp.f64 	%fd16742, %fd16741, %fd16740, %p3272;
	and.b32  	%r7575, %r10919, 2;
	setp.eq.s32 	%p3273, %r7575, 0;
	mov.f64 	%fd16743, 0d0000000000000000;
	sub.f64 	%fd16744, %fd16743, %fd16742;
	selp.f64 	%fd16745, %fd16742, %fd16744, %p3273;
	mul.f64 	%fd16746, %fd1525, %fd16745;
	fma.rn.f64 	%fd16747, %fd1532, %fd1542, %fd16746;
	add.f64 	%fd16748, %fd7, %fd16747;
	mul.f64 	%fd16749, %fd1525, %fd1542;
	mul.f64 	%fd16750, %fd1532, %fd16745;
	sub.f64 	%fd16751, %fd16749, %fd16750;
	add.f64 	%fd16752, %fd8, %fd16751;
	mov.f64 	%fd16753, 0d3FE0000000000000;
	copysign.f64 	%fd16754, %fd16748, %fd16753;
	add.rz.f64 	%fd16755, %fd16748, %fd16754;
	cvt.rzi.f64.f64 	%fd16756, %fd16755;
	cvt.rzi.s32.f64 	%r2088, %fd16756;
	copysign.f64 	%fd16757, %fd16752, %fd16753;
	add.rz.f64 	%fd16758, %fd16752, %fd16757;
	cvt.rzi.f64.f64 	%fd16759, %fd16758;
	cvt.rzi.s32.f64 	%r2089, %fd16759;
	setp.lt.s32 	%p3274, %r2088, 0;
	setp.ge.s32 	%p3275, %r2088, %r4273;
	or.pred  	%p3276, %p3274, %p3275;
	setp.lt.s32 	%p3277, %r2089, 0;
	setp.ge.s32 	%p3278, %r2089, %r4274;
	or.pred  	%p3279, %p3277, %p3278;
	or.pred  	%p3281, %p3276, %p3279;
	mov.b16 	%rs4770, 0;
	mov.u16 	%rs4771, %rs4770;
	mov.u16 	%rs4772, %rs4770;
	@%p3281 bra 	$L__BB0_1872;
	mul.lo.s32 	%r7576, %r2089, %r4275;
	cvt.u64.u32 	%rd2949, %r7576;
	shl.b32 	%r7577, %r2088, 2;
	cvt.u64.u32 	%rd2950, %r7577;
	add.s64 	%rd2951, %rd2949, %rd2950;
	add.s64 	%rd2952, %rd1, %rd2951;
	ld.global.u8 	%rs4771, [%rd2952];
	ld.global.u8 	%rs4770, [%rd2952+1];
	ld.global.u8 	%rs4772, [%rd2952+2];
$L__BB0_1872:
	setp.eq.f64 	%p3282, %fd2, 0d7FF0000000000000;
	st.local.u8 	[%rd113+5], %rs4772;
	and.b16  	%rs3315, %rs4772, 255;
	st.local.u8 	[%rd114+5], %rs4770;
	and.b16  	%rs3316, %rs4770, 255;
	st.local.u8 	[%rd115+5], %rs4771;
	and.b16  	%rs3317, %rs4771, 255;
	cvt.rn.f64.u16 	%fd16760, %rs3315;
	mul.f64 	%fd16761, %fd16760, 0d3FD322D0E5604189;
	cvt.rn.f64.u16 	%fd16762, %rs3316;
	fma.rn.f64 	%fd16763, %fd16762, 0d3FE2C8B439581062, %fd16761;
	cvt.rn.f64.u16 	%fd16764, %rs3317;
	fma.rn.f64 	%fd16765, %fd16764, 0d3FBD2F1A9FBE76C9, %fd16763;
	cvt.rzi.u32.f64 	%r7579, %fd16765;
	st.local.u8 	[%rd116+5], %r7579;
	add.s32 	%r7580, %r2056, %r4281;
	div.s32 	%r7581, %r7580, %r4277;
	max.s32 	%r2090, %r7581, 0;
	mov.b32 	%r10921, 1;
	mov.f64 	%fd28006, %fd28513;
	@%p3282 bra 	$L__BB0_1876;
	setp.ltu.f64 	%p3283, %fd2, 0d41E0000000000000;
	mov.f64 	%fd28006, %fd28512;
	mov.u32 	%r10920, %r11448;
	@%p3283 bra 	$L__BB0_1875;
	{ // callseq 446, 0
	.param .b64 param0;
	st.param.f64 	[param0], %fd1;
	.param .align 16 .b8 retval0[16];
	call.uni (retval0), 
	__internal_trig_reduction_slowpathd, 
	(
	param0
	);
	ld.param.f64 	%fd28006, [retval0];
	ld.param.b32 	%r10920, [retval0+8];
	} // callseq 446
$L__BB0_1875:
	add.s32 	%r10921, %r10920, 1;
$L__BB0_1876:
	shl.b32 	%r7583, %r10921, 6;
	cvt.u64.u32 	%rd2953, %r7583;
	and.b64  	%rd2954, %rd2953, 64;
	mov.u64 	%rd2955, __cudart_sin_cos_coeffs;
	add.s64 	%rd2956, %rd2955, %rd2954;
	mul.rn.f64 	%fd16767, %fd28006, %fd28006;
	and.b32  	%r7584, %r10921, 1;
	setp.eq.b32 	%p3284, %r7584, 1;
	selp.f64 	%fd16768, 0dBDA8FF8320FD8164, 0d3DE5DB65F9785EBA, %p3284;
	ld.global.nc.v2.f64 	{%fd16769, %fd16770}, [%rd2956];
	fma.rn.f64 	%fd16771, %fd16768, %fd16767, %fd16769;
	fma.rn.f64 	%fd16772, %fd16771, %fd16767, %fd16770;
	ld.global.nc.v2.f64 	{%fd16773, %fd16774}, [%rd2956+16];
	fma.rn.f64 	%fd16775, %fd16772, %fd16767, %fd16773;
	fma.rn.f64 	%fd16776, %fd16775, %fd16767, %fd16774;
	ld.global.nc.v2.f64 	{%fd16777, %fd16778}, [%rd2956+32];
	fma.rn.f64 	%fd16779, %fd16776, %fd16767, %fd16777;
	fma.rn.f64 	%fd16780, %fd16779, %fd16767, %fd16778;
	fma.rn.f64 	%fd16781, %fd16780, %fd28006, %fd28006;
	fma.rn.f64 	%fd16782, %fd16780, %fd16767, 0d3FF0000000000000;
	selp.f64 	%fd16783, %fd16782, %fd16781, %p3284;
	and.b32  	%r7585, %r10921, 2;
	setp.eq.s32 	%p3285, %r7585, 0;
	mov.f64 	%fd16784, 0d0000000000000000;
	sub.f64 	%fd16785, %fd16784, %fd16783;
	selp.f64 	%fd1548, %fd16783, %fd16785, %p3285;
	mov.f64 	%fd28007, %fd28514;
	mov.u32 	%r10922, %r11450;
	@%p1 bra 	$L__BB0_1878;
	{ // callseq 447, 0
	.param .b64 param0;
	st.param.f64 	[param0], %fd1;
	.param .align 16 .b8 retval0[16];
	call.uni (retval0), 
	__internal_trig_reduction_slowpathd, 
	(
	param0
	);
	ld.param.f64 	%fd28007, [retval0];
	ld.param.b32 	%r10922, [retval0+8];
	} // callseq 447
$L__BB0_1878:
	shl.b32 	%r7587, %r10922, 6;
	cvt.u64.u32 	%rd2957, %r7587;
	and.b64  	%rd2958, %rd2957, 64;
	mov.u64 	%rd2959, __cudart_sin_cos_coeffs;
	add.s64 	%rd2960, %rd2959, %rd2958;
	mul.rn.f64 	%fd16787, %fd28007, %fd28007;
	and.b32  	%r7588, %r10922, 1;
	setp.eq.b32 	%p3286, %r7588, 1;
	selp.f64 	%fd16788, 0dBDA8FF8320FD8164, 0d3DE5DB65F9785EBA, %p3286;
	ld.global.nc.v2.f64 	{%fd16789, %fd16790}, [%rd2960];
	fma.rn.f64 	%fd16791, %fd16788, %fd16787, %fd16789;
	fma.rn.f64 	%fd16792, %fd16791, %fd16787, %fd16790;
	ld.global.nc.v2.f64 	{%fd16793, %fd16794}, [%rd2960+16];
	fma.rn.f64 	%fd16795, %fd16792, %fd16787, %fd16793;
	fma.rn.f64 	%fd16796, %fd16795, %fd16787, %fd16794;
	ld.global.nc.v2.f64 	{%fd16797, %fd16798}, [%rd2960+32];
	fma.rn.f64 	%fd16799, %fd16796, %fd16787, %fd16797;
	fma.rn.f64 	%fd16800, %fd16799, %fd16787, %fd16798;
	fma.rn.f64 	%fd16801, %fd16800, %fd28007, %fd28007;
	fma.rn.f64 	%fd16802, %fd16800, %fd16787, 0d3FF0000000000000;
	selp.f64 	%fd16803, %fd16802, %fd16801, %p3286;
	and.b32  	%r7589, %r10922, 2;
	setp.eq.s32 	%p3287, %r7589, 0;
	mov.f64 	%fd16804, 0d0000000000000000;
	sub.f64 	%fd16805, %fd16804, %fd16803;
	selp.f64 	%fd16806, %fd16803, %fd16805, %p3287;
	min.s32 	%r7590, %r2090, %r9;
	cvt.rn.f64.s32 	%fd16807, %r7590;
	sub.f64 	%fd1551, %fd16807, %fd6;
	mul.f64 	%fd16808, %fd1551, %fd16806;
	fma.rn.f64 	%fd16809, %fd1510, %fd1548, %fd16808;
	add.f64 	%fd16810, %fd7, %fd16809;
	mul.f64 	%fd16811, %fd1551, %fd1548;
	mul.f64 	%fd16812, %fd1510, %fd16806;
	sub.f64 	%fd16813, %fd16811, %fd16812;
	add.f64 	%fd16814, %fd8, %fd16813;
	mov.f64 	%fd16815, 0d3FE0000000000000;
	copysign.f64 	%fd16816, %fd16810, %fd16815;
	add.rz.f64 	%fd16817, %fd16810, %fd16816;
	cvt.rzi.f64.f64 	%fd16818, %fd16817;
	cvt.rzi.s32.f64 	%r2097, %fd16818;
	copysign.f64 	%fd16819, %fd16814, %fd16815;
	add.rz.f64 	%fd16820, %fd16814, %fd16819;
	cvt.rzi.f64.f64 	%fd16821, %fd16820;
	cvt.rzi.s32.f64 	%r2098, %fd16821;
	setp.lt.s32 	%p3288, %r2097, 0;
	setp.ge.s32 	%p3289, %r2097, %r4273;
	or.pred  	%p3290, %p3288, %p3289;
	setp.lt.s32 	%p3291, %r2098, 0;
	setp.ge.s32 	%p3292, %r2098, %r4274;
	or.pred  	%p3293, %p3291, %p3292;
	or.pred  	%p3295, %p3290, %p3293;
	mov.b16 	%rs4773, 0;
	mov.u16 	%rs4774, %rs4773;
	mov.u16 	%rs4775, %rs4773;
	@%p3295 bra 	$L__BB0_1880;
	mul.lo.s32 	%r7591, %r2098, %r4275;
	cvt.u64.u32 	%rd2961, %r7591;
	shl.b32 	%r7592, %r2097, 2;
	cvt.u64.u32 	%rd2962, %r7592;
	add.s64 	%rd2963, %rd2961, %rd2962;
	add.s64 	%rd2964, %rd1, %rd2963;
	ld.global.u8 	%rs4774, [%rd2964];
	ld.global.u8 	%rs4773, [%rd2964+1];
	ld.global.u8 	%rs4775, [%rd2964+2];
$L__BB0_1880:
	st.local.u8 	[%rd113+6], %rs4775;
	and.b16  	%rs3319, %rs4775, 255;
	st.local.u8 	[%rd114+6], %rs4773;
	and.b16  	%rs3320, %rs4773, 255;
	st.local.u8 	[%rd115+6], %rs4774;
	and.b16  	%rs3321, %rs4774, 255;
	cvt.rn.f64.u16 	%fd16822, %rs3319;
	mul.f64 	%fd16823, %fd16822, 0d3FD322D0E5604189;
	cvt.rn.f64.u16 	%fd16824, %rs3320;
	fma.rn.f64 	%fd16825, %fd16824, 0d3FE2C8B439581062, %fd16823;
	cvt.rn.f64.u16 	%fd16826, %rs3321;
	fma.rn.f64 	%fd16827, %fd16826, 0d3FBD2F1A9FBE76C9, %fd16825;
	cvt.rzi.u32.f64 	%r7594, %fd16827;
	st.local.u8 	[%rd116+6], %r7594;
	mov.b32 	%r10924, 1;
	mov.f64 	%fd28009, %fd28513;
	@%p3282 bra 	$L__BB0_1884;
	setp.ltu.f64 	%p3297, %fd2, 0d41E0000000000000;
	mov.f64 	%fd28009, %fd28512;
	mov.u32 	%r10923, %r11448;
	@%p3297 bra 	$L__BB0_1883;
	{ // callseq 448, 0
	.param .b64 param0;
	st.param.f64 	[param0], %fd1;
	.param .align 16 .b8 retval0[16];
	call.uni (retval0), 
	__internal_trig_reduction_slowpathd, 
	(
	param0
	);
	ld.param.f64 	%fd28009, [retval0];
	ld.param.b32 	%r10923, [retval0+8];
	} // callseq 448
$L__BB0_1883:
	add.s32 	%r10924, %r10923, 1;
$L__BB0_1884:
	shl.b32 	%r7596, %r10924, 6;
	cvt.u64.u32 	%rd2965, %r7596;
	and.b64  	%rd2966, %rd2965, 64;
	mov.u64 	%rd2967, __cudart_sin_cos_coeffs;
	add.s64 	%rd2968, %rd2967, %rd2966;
	mul.rn.f64 	%fd16829, %fd28009, %fd28009;
	and.b32  	%r7597, %r10924, 1;
	setp.eq.b32 	%p3298, %r7597, 1;
	selp.f64 	%fd16830, 0dBDA8FF8320FD8164, 0d3DE5DB65F9785EBA, %p3298;
	ld.global.nc.v2.f64 	{%fd16831, %fd16832}, [%rd2968];
	fma.rn.f64 	%fd16833, %fd16830, %fd16829, %fd16831;
	fma.rn.f64 	%fd16834, %fd16833, %fd16829, %fd16832;
	ld.global.nc.v2.f64 	{%fd16835, %fd16836}, [%rd2968+16];
	fma.rn.f64 	%fd16837, %fd16834, %fd16829, %fd16835;
	fma.rn.f64 	%fd16838, %fd16837, %fd16829, %fd16836;
	ld.global.nc.v2.f64 	{%fd16839, %fd16840}, [%rd2968+32];
	fma.rn.f64 	%fd16841, %fd16838, %fd16829, %fd16839;
	fma.rn.f64 	%fd16842, %fd16841, %fd16829, %fd16840;
	fma.rn.f64 	%fd16843, %fd16842, %fd28009, %fd28009;
	fma.rn.f64 	%fd16844, %fd16842, %fd16829, 0d3FF0000000000000;
	selp.f64 	%fd16845, %fd16844, %fd16843, %p3298;
	and.b32  	%r7598, %r10924, 2;
	setp.eq.s32 	%p3299, %r7598, 0;
	mov.f64 	%fd16846, 0d0000000000000000;
	sub.f64 	%fd16847, %fd16846, %fd16845;
	selp.f64 	%fd1555, %fd16845, %fd16847, %p3299;
	mov.f64 	%fd28010, %fd28514;
	mov.u32 	%r10925, %r11450;
	@%p1 bra 	$L__BB0_1886;
	{ // callseq 449, 0
	.param .b64 param0;
	st.param.f64 	[param0], %fd1;
	.param .align 16 .b8 retval0[16];
	call.uni (retval0), 
	__internal_trig_reduction_slowpathd, 
	(
	param0
	);
	ld.param.f64 	%fd28010, [retval0];
	ld.param.b32 	%r10925, [retval0+8];
	} // callseq 449
$L__BB0_1886:
	shl.b32 	%r7600, %r10925, 6;
	cvt.u64.u32 	%rd2969, %r7600;
	and.b64  	%rd2970, %rd2969, 64;
	mov.u64 	%rd2971, __cudart_sin_cos_coeffs;
	add.s64 	%rd2972, %rd2971, %rd2970;
	mul.rn.f64 	%fd16849, %fd28010, %fd28010;
	and.b32  	%r7601, %r10925, 1;
	setp.eq.b32 	%p3300, %r7601, 1;
	selp.f64 	%fd16850, 0dBDA8FF8320FD8164, 0d3DE5DB65F9785EBA, %p3300;
	ld.global.nc.v2.f64 	{%fd16851, %fd16852}, [%rd2972];
	fma.rn.f64 	%fd16853, %fd16850, %fd16849, %fd16851;
	fma.rn.f64 	%fd16854, %fd16853, %fd16849, %fd16852;
	ld.global.nc.v2.f64 	{%fd16855, %fd16856}, [%rd2972+16];
	fma.rn.f64 	%fd16857, %fd16854, %fd16849, %fd16855;
	fma.rn.f64 	%fd16858, %fd16857, %fd16849, %fd16856;
	ld.global.nc.v2.f64 	{%fd16859, %fd16860}, [%rd2972+32];
	fma.rn.f64 	%fd16861, %fd16858, %fd16849, %fd16859;
	fma.rn.f64 	%fd16862, %fd16861, %fd16849, %fd16860;
	fma.rn.f64 	%fd16863, %fd16862, %fd28010, %fd28010;
	fma.rn.f64 	%fd16864, %fd16862, %fd16849, 0d3FF0000000000000;
	selp.f64 	%fd16865, %fd16864, %fd16863, %p3300;
	and.b32  	%r7602, %r10925, 2;
	setp.eq.s32 	%p3301, %r7602, 0;
	mov.f64 	%fd16866, 0d0000000000000000;
	sub.f64 	%fd16867, %fd16866, %fd16865;
	selp.f64 	%fd16868, %fd16865, %fd16867, %p3301;
	mul.f64 	%fd16869, %fd1551, %fd16868;
	fma.rn.f64 	%fd16870, %fd1532, %fd1555, %fd16869;
	add.f64 	%fd16871, %fd7, %fd16870;
	mul.f64 	%fd16872, %fd1551, %fd1555;
	mul.f64 	%fd16873, %fd1532, %fd16868;
	sub.f64 	%fd16874, %fd16872, %fd16873;
	add.f64 	%fd16875, %fd8, %fd16874;
	mov.f64 	%fd16876, 0d3FE0000000000000;
	copysign.f64 	%fd16877, %fd16871, %fd16876;
	add.rz.f64 	%fd16878, %fd16871, %fd16877;
	cvt.rzi.f64.f64 	%fd16879, %fd16878;
	cvt.rzi.s32.f64 	%r2105, %fd16879;
	copysign.f64 	%fd16880, %fd16875, %fd16876;
	add.rz.f64 	%fd16881, %fd16875, %fd16880;
	cvt.rzi.f64.f64 	%fd16882, %fd16881;
	cvt.rzi.s32.f64 	%r2106, %fd16882;
	setp.lt.s32 	%p3302, %r2105, 0;
	setp.ge.s32 	%p3303, %r2105, %r4273;
	or.pred  	%p3304, %p3302, %p3303;
	setp.lt.s32 	%p3305, %r2106, 0;
	setp.ge.s32 	%p3306, %r2106, %r4274;
	or.pred  	%p3307, %p3305, %p3306;
	or.pred  	%p3309, %p3304, %p3307;
	mov.b16 	%rs4776, 0;
	mov.u16 	%rs4777, %rs4776;
	mov.u16 	%rs4778, %rs4776;
	@%p3309 bra 	$L__BB0_1888;
	mul.lo.s32 	%r7603, %r2106, %r4275;
	cvt.u64.u32 	%rd2973, %r7603;
	shl.b32 	%r7604, %r2105, 2;
	cvt.u64.u32 	%rd2974, %r7604;
	add.s64 	%rd2975, %rd2973, %rd2974;
	add.s64 	%rd2976, %rd1, %rd2975;
	ld.global.u8 	%rs4777, [%rd2976];
	ld.global.u8 	%rs4776, [%rd2976+1];
	ld.global.u8 	%rs4778, [%rd2976+2];
$L__BB0_1888:
	st.local.u8 	[%rd113+7], %rs4778;
	and.b16  	%rs3323, %rs4778, 255;
	st.local.u8 	[%rd114+7], %rs4776;
	and.b16  	%rs3324, %rs4776, 255;
	st.local.u8 	[%rd115+7], %rs4777;
	and.b16  	%rs3325, %rs4777, 255;
	cvt.rn.f64.u16 	%fd16883, %rs3323;
	mul.f64 	%fd16884, %fd16883, 0d3FD322D0E5604189;
	cvt.rn.f64.u16 	%fd16885, %rs3324;
	fma.rn.f64 	%fd16886, %fd16885, 0d3FE2C8B439581062, %fd16884;
	cvt.rn.f64.u16 	%fd16887, %rs3325;
	fma.rn.f64 	%fd16888, %fd16887, 0d3FBD2F1A9FBE76C9, %fd16886;
	cvt.rzi.u32.f64 	%r7605, %fd16888;
	st.local.u8 	[%rd116+7], %r7605;
	add.s32 	%r10401, %r10401, 8;
$L__BB0_1889:
	xor.b32  	%r7606, %r68, 3;
	setp.ge.u32 	%p3310, %r7606, %r68;
	@%p3310 bra 	$L__BB0_3290;
	sub.s32 	%r7608, %r4289, %r68;
	add.s32 	%r2109, %r7608, 4;
	setp.ge.s32 	%p3311, %r2109, %r4282;
	shl.b32 	%r2110, %r2109, 2;
	or.pred  	%p3312, %p3, %p3311;
	@%p3312 bra 	$L__BB0_1956;
	setp.eq.f64 	%p3313, %fd2, 0d7FF0000000000000;
	mul.lo.s32 	%r7610, %r70, %r4280;
	shl.b32 	%r2111, %r7610, 1;
	mul.lo.s32 	%r2112, %r2110, %r4281;
	mov.b32 	%r10928, 1;
	mov.f64 	%fd28012, %fd28513;
	@%p3313 bra 	$L__BB0_1895;
	setp.ltu.f64 	%p3314, %fd2, 0d41E0000000000000;
	mov.f64 	%fd28012, %fd28512;
	mov.u32 	%r10927, %r11448;
	@%p3314 bra 	$L__BB0_1894;
	{ // callseq 450, 0
	.param .b64 param0;
	st.param.f64 	[param0], %fd1;
	.param .align 16 .b8 retval0[16];
	call.uni (retval0), 
	__internal_trig_reduction_slowpathd, 
	(
	param0
	);
	ld.param.f64 	%fd28012, [retval0];
	ld.param.b32 	%r10927, [retval0+8];
	} // callseq 450
$L__BB0_1894:
	add.s32 	%r10928, %r10927, 1;
$L__BB0_1895:
	shl.b32 	%r7612, %r10928, 6;
	cvt.u64.u32 	%rd2977, %r7612;
	and.b64  	%rd2978, %rd2977, 64;
	mov.u64 	%rd2979, __cudart_sin_cos_coeffs;
	add.s64 	%rd2980, %rd2979, %rd2978;
	mul.rn.f64 	%fd16890, %fd28012, %fd28012;
	and.b32  	%r7613, %r10928, 1;
	setp.eq.b32 	%p3315, %r7613, 1;
	selp.f64 	%fd16891, 0dBDA8FF8320FD8164, 0d3DE5DB65F9785EBA, %p3315;
	ld.global.nc.v2.f64 	{%fd16892, %fd16893}, [%rd2980];
	fma.rn.f64 	%fd16894, %fd16891, %fd16890, %fd16892;
	fma.rn.f64 	%fd16895, %fd16894, %fd16890, %fd16893;
	ld.global.nc.v2.f64 	{%fd16896, %fd16897}, [%rd2980+16];
	fma.rn.f64 	%fd16898, %fd16895, %fd16890, %fd16896;
	fma.rn.f64 	%fd16899, %fd16898, %fd16890, %fd16897;
	ld.global.nc.v2.f64 	{%fd16900, %fd16901}, [%rd2980+32];
	fma.rn.f64 	%fd16902, %fd16899, %fd16890, %fd16900;
	fma.rn.f64 	%fd16903, %fd16902, %fd16890, %fd16901;
	fma.rn.f64 	%fd16904, %fd16903, %fd28012, %fd28012;
	fma.rn.f64 	%fd16905, %fd16903, %fd16890, 0d3FF0000000000000;
	selp.f64 	%fd16906, %fd16905, %fd16904, %p3315;
	and.b32  	%r7614, %r10928, 2;
	setp.eq.s32 	%p3316, %r7614, 0;
	mov.f64 	%fd16907, 0d0000000000000000;
	sub.f64 	%fd16908, %fd16907, %fd16906;
	selp.f64 	%fd1561, %fd16906, %fd16908, %p3316;
	mov.f64 	%fd28013, %fd28514;
	mov.u32 	%r10929, %r11450;
	@%p1 bra 	$L__BB0_1897;
	{ // callseq 451, 0
	.param .b64 param0;
	st.param.f64 	[param0], %fd1;
	.param .align 16 .b8 retval0[16];
	call.uni (retval0), 
	__internal_trig_reduction_slowpathd, 
	(
	param0
	);
	ld.param.f64 	%fd28013, [retval0];
	ld.param.b32 	%r10929, [retval0+8];
	} // callseq 451
$L__BB0_1897:
	shl.b32 	%r7616, %r10929, 6;
	cvt.u64.u32 	%rd2981, %r7616;
	and.b64  	%rd2982, %rd2981, 64;
	mov.u64 	%rd2983, __cudart_sin_cos_coeffs;
	add.s64 	%rd2984, %rd2983, %rd2982;
	mul.rn.f64 	%fd16910, %fd28013, %fd28013;
	and.b32  	%r7617, %r10929, 1;
	setp.eq.b32 	%p3317, %r7617, 1;
	selp.f64 	%fd16911, 0dBDA8FF8320FD8164, 0d3DE5DB65F9785EBA, %p3317;
	ld.global.nc.v2.f64 	{%fd16912, %fd16913}, [%rd2984];
	fma.rn.f64 	%fd16914, %fd16911, %fd16910, %fd16912;
	fma.rn.f64 	%fd16915, %fd16914, %fd16910, %fd16913;
	ld.global.nc.v2.f64 	{%fd16916, %fd16917}, [%rd2984+16];
	fma.rn.f64 	%fd16918, %fd16915, %fd16910, %fd16916;
	fma.rn.f64 	%fd16919, %fd16918, %fd16910, %fd16917;
	ld.global.nc.v2.f64 	{%fd16920, %fd16921}, [%rd2984+32];
	fma.rn.f64 	%fd16922, %fd16919, %fd16910, %fd16920;
	fma.rn.f64 	%fd16923, %fd16922, %fd16910, %fd16921;
	fma.rn.f64 	%fd16924, %fd16923, %fd28013, %fd28013;
	fma.rn.f64 	%fd16925, %fd16923, %fd16910, 0d3FF0000000000000;
	selp.f64 	%fd16926, %fd16925, %fd16924, %p3317;
	and.b32  	%r7618, %r10929, 2;
	setp.eq.s32 	%p3318, %r7618, 0;
	mov.f64 	%fd16927, 0d0000000000000000;
	sub.f64 	%fd16928, %fd16927, %fd16926;
	selp.f64 	%fd16929, %fd16926, %fd16928, %p3318;
	div.s32 	%r7619, %r2111, %r4276;
	max.s32 	%r7620, %r7619, 0;
	min.s32 	%r7621, %r7620, %r8;
	cvt.rn.f64.s32 	%fd16930, %r7621;
	sub.f64 	%fd1564, %fd16930, %fd5;
	div.s32 	%r7622, %r2112, %r4277;
	max.s32 	%r7623, %r7622, 0;
	min.s32 	%r7624, %r7623, %r9;
	cvt.rn.f64.s32 	%fd16931, %r7624;
	sub.f64 	%fd1565, %fd16931, %fd6;
	mul.f64 	%fd16932, %fd1565, %fd16929;
	fma.rn.f64 	%fd16933, %fd1564, %fd1561, %fd16932;
	add.f64 	%fd16934, %fd7, %fd16933;
	mul.f64 	%fd16935, %fd1565, %fd1561;
	mul.f64 	%fd16936, %fd1564, %fd16929;
	sub.f64 	%fd16937, %fd16935, %fd16936;
	add.f64 	%fd16938, %fd8, %fd16937;
	mov.f64 	%fd16939, 0d3FE0000000000000;
	copysign.f64 	%fd16940, %fd16934, %fd16939;
	add.rz.f64 	%fd16941, %fd16934, %fd16940;
	cvt.rzi.f64.f64 	%fd16942, %fd16941;
	cvt.rzi.s32.f64 	%r2119, %fd16942;
	copysign.f64 	%fd16943, %fd16938, %fd16939;
	add.rz.f64 	%fd16944, %fd16938, %fd16943;
	cvt.rzi.f64.f64 	%fd16945, %fd16944;
	cvt.rzi.s32.f64 	%r2120, %fd16945;
	setp.lt.s32 	%p3319, %r2119, 0;
	setp.ge.s32 	%p3320, %r2119, %r4273;
	or.pred  	%p3321, %p3319, %p3320;
	setp.lt.s32 	%p3322, %r2120, 0;
	setp.ge.s32 	%p3323, %r2120, %r4274;
	or.pred  	%p3324, %p3322, %p3323;
	or.pred  	%p3326, %p3321, %p3324;
	mov.b16 	%rs4779, 0;
	mov.u16 	%rs4780, %rs4779;
	mov.u16 	%rs4781, %rs4779;
	@%p3326 bra 	$L__BB0_1899;
	mul.lo.s32 	%r7625, %r2120, %r4275;
	cvt.u64.u32 	%rd2985, %r7625;
	shl.b32 	%r7626, %r2119, 2;
	cvt.u64.u32 	%rd2986, %r7626;
	add.s64 	%rd2987, %rd2985, %rd2986;
	add.s64 	%rd2988, %rd1, %rd2987;
	ld.global.u8 	%rs4780, [%rd2988];
	ld.global.u8 	%rs4779, [%rd2988+1];
	ld.global.u8 	%rs4781, [%rd2988+2];
$L__BB0_1899:
	cvt.u64.u32 	%rd2989, %r10401;
	add.s64 	%rd117, %rd2, %rd2989;
	st.local.u8 	[%rd117], %rs4781;
	and.b16  	%rs3327, %rs4781, 255;
	add.s64 	%rd118, %rd3, %rd2989;
	st.local.u8 	[%rd118], %rs4779;
	and.b16  	%rs3328, %rs4779, 255;
	add.s64 	%rd119, %rd4, %rd2989;
	st.local.u8 	[%rd119], %rs4780;
	and.b16  	%rs3329, %rs4780, 255;
	cvt.rn.f64.u16 	%fd16946, %rs3327;
	mul.f64 	%fd16947, %fd16946, 0d3FD322D0E5604189;
	cvt.rn.f64.u16 	%fd16948, %rs3328;
	fma.rn.f64 	%fd16949, %fd16948, 0d3FE2C8B439581062, %fd16947;
	cvt.rn.f64.u16 	%fd16950, %rs3329;
	fma.rn.f64 	%fd16951, %fd16950, 0d3FBD2F1A9FBE76C9, %fd16949;
	cvt.rzi.u32.f64 	%r7628, %fd16951;
	add.s64 	%rd120, %rd5, %rd2989;
	st.local.u8 	[%rd120], %r7628;
	add.s32 	%r2121, %r2112, %r4281;
	mov.b32 	%r10931, 1;
	mov.f64 	%fd28015, %fd28513;
	@%p3313 bra 	$L__BB0_1903;
	setp.ltu.f64 	%p3328, %fd2, 0d41E0000000000000;
	mov.f64 	%fd28015, %fd28512;
	mov.u32 	%r10930, %r11448;
	@%p3328 bra 	$L__BB0_1902;
	{ // callseq 452, 0
	.param .b64 param0;
	st.param.f64 	[param0], %fd1;
	.param .align 16 .b8 retval0[16];
	call.uni (retval0), 
	__internal_trig_reduction_slowpathd, 
	(
	param0
	);
	ld.param.f64 	%fd28015, [retval0];
	ld.param.b32 	%r10930, [retval0+8];
	} // callseq 452
$L__BB0_1902:
	add.s32 	%r10931, %r10930, 1;
$L__BB0_1903:
	shl.b32 	%r7630, %r10931, 6;
	cvt.u64.u32 	%rd2990, %r7630;
	and.b64  	%rd2991, %rd2990, 64;
	mov.u64 	%rd2992, __cudart_sin_cos_coeffs;
	add.s64 	%rd2993, %rd2992, %rd2991;
	mul.rn.f64 	%fd16953, %fd28015, %fd28015;
	and.b32  	%r7631, %r10931, 1;
	setp.eq.b32 	%p3329, %r7631, 1;
	selp.f64 	%fd16954, 0dBDA8FF8320FD8164, 0d3DE5DB65F9785EBA, %p3329;
	ld.global.nc.v2.f64 	{%fd16955, %fd16956}, [%rd2993];
	fma.rn.f64 	%fd16957, %fd16954, %fd16953, %fd16955;
	fma.rn.f64 	%fd16958, %fd16957, %fd16953, %fd16956;
	ld.global.nc.v2.f64 	{%fd16959, %fd16960}, [%rd2993+16];
	fma.rn.f64 	%fd16961, %fd16958, %fd16953, %fd16959;
	fma.rn.f64 	%fd16962, %fd16961, %fd16953, %fd16960;
	ld.global.nc.v2.f64 	{%fd16963, %fd16964}, [%rd2993+32];
	fma.rn.f64 	%fd16965, %fd16962, %fd16953, %fd16963;
	fma.rn.f64 	%fd16966, %fd16965, %fd16953, %fd16964;
	fma.rn.f64 	%fd16967, %fd16966, %fd28015, %fd28015;
	fma.rn.f64 	%fd16968, %fd16966, %fd16953, 0d3FF0000000000000;
	selp.f64 	%fd16969, %fd16968, %fd16967, %p3329;
	and.b32  	%r7632, %r10931, 2;
	setp.eq.s32 	%p3330, %r7632, 0;
	mov.f64 	%fd16970, 0d0000000000000000;
	sub.f64 	%fd16971, %fd16970, %fd16969;
	selp.f64 	%fd1569, %fd16969, %fd16971, %p3330;
	mov.f64 	%fd28016, %fd28514;
	mov.u32 	%r10932, %r11450;
	@%p1 bra 	$L__BB0_1905;
	{ // callseq 453, 0
	.param .b64 param0;
	st.param.f64 	[param0], %fd1;
	.param .align 16 .b8 retval0[16];
	call.uni (retval0), 
	__internal_trig_reduction_slowpathd, 
	(
	param0
	);
	ld.param.f64 	%fd28016, [retval0];
	ld.param.b32 	%r10932, [retval0+8];
	} // callseq 453
$L__BB0_1905:
	shl.b32 	%r7634, %r10932, 6;
	cvt.u64.u32 	%rd2994, %r7634;
	and.b64  	%rd2995, %rd2994, 64;
	mov.u64 	%rd2996, __cudart_sin_cos_coeffs;
	add.s64 	%rd2997, %rd2996, %rd2995;
	mul.rn.f64 	%fd16973, %fd28016, %fd28016;
	and.b32  	%r7635, %r10932, 1;
	setp.eq.b32 	%p3331, %r7635, 1;
	selp.f64 	%fd16974, 0dBDA8FF8320FD8164, 0d3DE5DB65F9785EBA, %p3331;
	ld.global.nc.v2.f64 	{%fd16975, %fd16976}, [%rd2997];
	fma.rn.f64 	%fd16977, %fd16974, %fd16973, %fd16975;
	fma.rn.f64 	%fd16978, %fd16977, %fd16973, %fd16976;
	ld.global.nc.v2.f64 	{%fd16979, %fd16980}, [%rd2997+16];
	fma.rn.f64 	%fd16981, %fd16978, %fd16973, %fd16979;
	fma.rn.f64 	%fd16982, %fd16981, %fd16973, %fd16980;
	ld.global.nc.v2.f64 	{%fd16983, %fd16984}, [%rd2997+32];
	fma.rn.f64 	%fd16985, %fd16982, %fd16973, %fd16983;
	fma.rn.f64 	%fd16986, %fd16985, %fd16973, %fd16984;
	fma.rn.f64 	%fd16987, %fd16986, %fd28016, %fd28016;
	fma.rn.f64 	%fd16988, %fd16986, %fd16973, 0d3FF0000000000000;
	selp.f64 	%fd16989, %fd16988, %fd16987, %p3331;
	and.b32  	%r7636, %r10932, 2;
	setp.eq.s32 	%p3332, %r7636, 0;
	mov.f64 	%fd16990, 0d0000000000000000;
	sub.f64 	%fd16991, %fd16990, %fd16989;
	selp.f64 	%fd16992, %fd16989, %fd16991, %p3332;
	div.s32 	%r7637, %r2121, %r4277;
	max.s32 	%r7638, %r7637, 0;
	min.s32 	%r7639, %r7638, %r9;
	cvt.rn.f64.s32 	%fd16993, %r7639;
	sub.f64 	%fd1572, %fd16993, %fd6;
	mul.f64 	%fd16994, %fd1572, %fd16992;
	fma.rn.f64 	%fd16995, %fd1564, %fd1569, %fd16994;
	add.f64 	%fd16996, %fd7, %fd16995;
	mul.f64 	%fd16997, %fd1572, %fd1569;
	mul.f64 	%fd16998, %fd1564, %fd16992;
	sub.f64 	%fd16999, %fd16997, %fd16998;
	add.f64 	%fd17000, %fd8, %fd16999;
	mov.f64 	%fd17001, 0d3FE0000000000000;
	copysign.f64 	%fd17002, %fd16996, %fd17001;
	add.rz.f64 	%fd17003, %fd16996, %fd17002;
	cvt.rzi.f64.f64 	%fd17004, %fd17003;
	cvt.rzi.s32.f64 	%r2128, %fd17004;
	copysign.f64 	%fd17005, %fd17000, %fd17001;
	add.rz.f64 	%fd17006, %fd17000, %fd17005;
	cvt.rzi.f64.f64 	%fd17007, %fd17006;
	cvt.rzi.s32.f64 	%r2129, %fd17007;
	setp.lt.s32 	%p3333, %r2128, 0;
	setp.ge.s32 	%p3334, %r2128, %r4273;
	or.pred  	%p3335, %p3333, %p3334;
	setp.lt.s32 	%p3336, %r2129, 0;
	setp.ge.s32 	%p3337, %r2129, %r4274;
	or.pred  	%p3338, %p3336, %p3337;
	or.pred  	%p3340, %p3335, %p3338;
	mov.b16 	%rs4782, 0;
	mov.u16 	%rs4783, %rs4782;
	mov.u16 	%rs4784, %rs4782;
	@%p3340 bra 	$L__BB0_1907;
	mul.lo.s32 	%r7640, %r2129, %r4275;
	cvt.u64.u32 	%rd2998, %r7640;
	shl.b32 	%r7641, %r2128, 2;
	cvt.u64.u32 	%rd2999, %r7641;
	add.s64 	%rd3000, %rd2998, %rd2999;
	add.s64 	%rd3001, %rd1, %rd3000;
	ld.global.u8 	%rs4783, [%rd3001];
	ld.global.u8 	%rs4782, [%rd3001+1];
	ld.global.u8 	%rs4784, [%rd3001+2];
$L__BB0_1907:
	setp.eq.f64 	%p3341, %fd2, 0d7FF0000000000000;
	st.local.u8 	[%rd117+1], %rs4784;
	and.b16  	%rs3331, %rs4784, 255;
	st.local.u8 	[%rd118+1], %rs4782;
	and.b16  	%rs3332, %rs4782, 255;
	st.local.u8 	[%rd119+1], %rs4783;
	and.b16  	%rs3333, %rs4783, 255;
	cvt.rn.f64.u16 	%fd17008, %rs3331;
	mul.f64 	%fd17009, %fd17008, 0d3FD322D0E5604189;
	cvt.rn.f64.u16 	%fd17010, %rs3332;
	fma.rn.f64 	%fd17011, %fd17010, 0d3FE2C8B439581062, %fd17009;
	cvt.rn.f64.u16 	%fd17012, %rs3333;
	fma.rn.f64 	%fd17013, %fd17012, 0d3FBD2F1A9FBE76C9, %fd17011;
	cvt.rzi.u32.f64 	%r7643, %fd17013;
	st.local.u8 	[%rd120+1], %r7643;
	add.s32 	%r2130, %r2121, %r4281;
	mov.b32 	%r10934, 1;
	mov.f64 	%fd28018, %fd28513;
	@%p3341 bra 	$L__BB0_1911;
	setp.ltu.f64 	%p3342, %fd2, 0d41E0000000000000;
	mov.f64 	%fd28018, %fd28512;
	mov.u32 	%r10933, %r11448;
	@%p3342 bra 	$L__BB0_1910;
	{ // callseq 454, 0
	.param .b64 param0;
	st.param.f64 	[param0], %fd1;
	.param .align 16 .b8 retval0[16];
	call.uni (retval0), 
	__internal_trig_reduction_slowpathd, 
	(
	param0
	);
	ld.param.f64 	%fd28018, [retval0];
	ld.param.b32 	%r10933, [retval0+8];
	} // callseq 454
$L__BB0_1910:
	add.s32 	%r10934, %r10933, 1;
$L__BB0_1911:
	shl.b32 	%r7645, %r10934, 6;
	cvt.u64.u32 	%rd3002, %r7645;
	and.b64  	%rd3003, %rd3002, 64;
	mov.u64 	%rd3004, __cudart_sin_cos_coeffs;
	add.s64 	%rd3005, %rd3004, %rd3003;
	mul.rn.f64 	%fd17015, %fd28018, %fd28018;
	and.b32  	%r7646, %r10934, 1;
	setp.eq.b32 	%p3343, %r7646, 1;
	selp.f64 	%fd17016, 0dBDA8FF8320FD8164, 0d3DE5DB65F9785EBA, %p3343;
	ld.global.nc.v2.f64 	{%fd17017, %fd17018}, [%rd3005];
	fma.rn.f64 	%fd17019, %fd17016, %fd17015, %fd17017;
	fma.rn.f64 	%fd17020, %fd17019, %fd17015, %fd17018;
	ld.global.nc.v2.f64 	{%fd17021, %fd17022}, [%rd3005+16];
	fma.rn.f64 	%fd17023, %fd17020, %fd17015, %fd17021;
	fma.rn.f64 	%fd17024, %fd17023, %fd17015, %fd17022;
	ld.global.nc.v2.f64 	{%fd17025, %fd17026}, [%rd3005+32];
	fma.rn.f64 	%fd17027, %fd17024, %fd17015, %fd17025;
	fma.rn.f64 	%fd17028, %fd17027, %fd17015, %fd17026;
	fma.rn.f64 	%fd17029, %fd17028, %fd28018, %fd28018;
	fma.rn.f64 	%fd17030, %fd17028, %fd17015, 0d3FF0000000000000;
	selp.f64 	%fd17031, %fd17030, %fd17029, %p3343;
	and.b32  	%r7647, %r10934, 2;
	setp.eq.s32 	%p3344, %r7647, 0;
	mov.f64 	%fd17032, 0d0000000000000000;
	sub.f64 	%fd17033, %fd17032, %fd17031;
	selp.f64 	%fd1576, %fd17031, %fd17033, %p3344;
	mov.f64 	%fd28019, %fd28514;
	mov.u32 	%r10935, %r11450;
	@%p1 bra 	$L__BB0_1913;
	{ // callseq 455, 0
	.param .b64 param0;
	st.param.f64 	[param0], %fd1;
	.param .align 16 .b8 retval0[16];
	call.uni (retval0), 
	__internal_trig_reduction_slowpathd, 
	(
	param0
	);
	ld.param.f64 	%fd28019, [retval0];
	ld.param.b32 	%r10935, [retval0+8];
	} // callseq 455
$L__BB0_1913:
	shl.b32 	%r7649, %r10935, 6;
	cvt.u64.u32 	%rd3006, %r7649;
	and.b64  	%rd3007, %rd3006, 64;
	mov.u64 	%rd3008, __cudart_sin_cos_coeffs;
	add.s64 	%rd3009, %rd3008, %rd3007;
	mul.rn.f64 	%fd17035, %fd28019, %fd28019;
	and.b32  	%r7650, %r10935, 1;
	setp.eq.b32 	%p3345, %r7650, 1;
	selp.f64 	%fd17036, 0dBDA8FF8320FD8164, 0d3DE5DB65F9785EBA, %p3345;
	ld.global.nc.v2.f64 	{%fd17037, %fd17038}, [%rd3009];
	fma.rn.f64 	%fd17039, %fd17036, %fd17035, %fd17037;
	fma.rn.f64 	%fd17040, %fd17039, %fd17035, %fd17038;
	ld.global.nc.v2.f64 	{%fd17041, %fd17042}, [%rd3009+16];
	fma.rn.f64 	%fd17043, %fd17040, %fd17035, %fd17041;
	fma.rn.f64 	%fd17044, %fd17043, %fd17035, %fd17042;
	ld.global.nc.v2.f64 	{%fd17045, %fd17046}, [%rd3009+32];
	fma.rn.f64 	%fd17047, %fd17044, %fd17035, %fd17045;
	fma.rn.f64 	%fd17048, %fd17047, %fd17035, %fd17046;
	fma.rn.f64 	%fd17049, %fd17048, %fd28019, %fd28019;
	fma.rn.f64 	%fd17050, %fd17048, %fd17035, 0d3FF0000000000000;
	selp.f64 	%fd17051, %fd17050, %fd17049, %p3345;
	and.b32  	%r7651, %r10935, 2;
	setp.eq.s32 	%p3346, %r7651, 0;
	mov.f64 	%fd17052, 0d0000000000000000;
	sub.f64 	%fd17053, %fd17052, %fd17051;
	selp.f64 	%fd17054, %fd17051, %fd17053, %p3346;
	div.s32 	%r7652, %r2130, %r4277;
	max.s32 	%r7653, %r7652, 0;
	min.s32 	%r7654, %r7653, %r9;
	cvt.rn.f64.s32 	%fd17055, %r7654;
	sub.f64 	%fd1579, %fd17055, %fd6;
	mul.f64 	%fd17056, %fd1579, %fd17054;
	fma.rn.f64 	%fd17057, %fd1564, %fd1576, %fd17056;
	add.f64 	%fd17058, %fd7, %fd17057;
	mul.f64 	%fd17059, %fd1579, %fd1576;
	mul.f64 	%fd17060, %fd1564, %fd17054;
	sub.f64 	%fd17061, %fd17059, %fd17060;
	add.f64 	%fd17062, %fd8, %fd17061;
	mov.f64 	%fd17063, 0d3FE0000000000000;
	copysign.f64 	%fd17064, %fd17058, %fd17063;
	add.rz.f64 	%fd17065, %fd17058, %fd17064;
	cvt.rzi.f64.f64 	%fd17066, %fd17065;
	cvt.rzi.s32.f64 	%r2137, %fd17066;
	copysign.f64 	%fd17067, %fd17062, %fd17063;
	add.rz.f64 	%fd17068, %fd17062, %fd17067;
	cvt.rzi.f64.f64 	%fd17069, %fd17068;
	cvt.rzi.s32.f64 	%r2138, %fd17069;
	setp.lt.s32 	%p3347, %r2137, 0;
	setp.ge.s32 	%p3348, %r2137, %r4273;
	or.pred  	%p3349, %p3347, %p3348;
	setp.lt.s32 	%p3350, %r2138, 0;
	setp.ge.s32 	%p3351, %r2138, %r4274;
	or.pred  	%p3352, %p3350, %p3351;
	or.pred  	%p3354, %p3349, %p3352;
	mov.b16 	%rs4785, 0;
	mov.u16 	%rs4786, %rs4785;
	mov.u16 	%rs4787, %rs4785;
	@%p3354 bra 	$L__BB0_1915;
	mul.lo.s32 	%r7655, %r2138, %r4275;
	cvt.u64.u32 	%rd3010, %r7655;
	shl.b32 	%r7656, %r2137, 2;
	cvt.u64.u32 	%rd3011, %r7656;
	add.s64 	%rd3012, %rd3010, %rd3011;
	add.s64 	%rd3013, %rd1, %rd3012;
	ld.global.u8 	%rs4786, [%rd3013];
	ld.global.u8 	%rs4785, [%rd3013+1];
	ld.global.u8 	%rs4787, [%rd3013+2];
$L__BB0_1915:
	st.local.u8 	[%rd117+2], %rs4787;
	and.b16  	%rs3335, %rs4787, 255;
	st.local.u8 	[%rd118+2], %rs4785;
	and.b16  	%rs3336, %rs4785, 255;
	st.local.u8 	[%rd119+2], %rs4786;
	and.b16  	%rs3337, %rs4786, 255;
	cvt.rn.f64.u16 	%fd17070, %rs3335;
	mul.f64 	%fd17071, %fd17070, 0d3FD322D0E5604189;
	cvt.rn.f64.u16 	%fd17072, %rs3336;
	fma.rn.f64 	%fd17073, %fd17072, 0d3FE2C8B439581062, %fd17071;
	cvt.rn.f64.u16 	%fd17074, %rs3337;
	fma.rn.f64 	%fd17075, %fd17074, 0d3FBD2F1A9FBE76C9, %fd17073;
	cvt.rzi.u32.f64 	%r7658, %fd17075;
	st.local.u8 	[%rd120+2], %r7658;
	add.s32 	%r7659, %r2111, %r4280;
	div.s32 	%r7660, %r7659, %r4276;
	max.s32 	%r2139, %r7660, 0;
	mov.b32 	%r10937, 1;
	mov.f64 	%fd28021, %fd28513;
	@%p3341 bra 	$L__BB0_1919;
	setp.ltu.f64 	%p3356, %fd2, 0d41E0000000000000;
	mov.f64 	%fd28021, %fd28512;
	mov.u32 	%r10936, %r11448;
	@%p3356 bra 	$L__BB0_1918;
	{ // callseq 456, 0
	.param .b64 param0;
	st.param.f64 	[param0], %fd1;
	.param .align 16 .b8 retval0[16];
	call.uni (retval0), 
	__internal_trig_reduction_slowpathd, 
	(
	param0
	);
	ld.param.f64 	%fd28021, [retval0];
	ld.param.b32 	%r10936, [retval0+8];
	} // callseq 456
$L__BB0_1918:
	add.s32 	%r10937, %r10936, 1;
$L__BB0_1919:
	shl.b32 	%r7662, %r10937, 6;
	cvt.u64.u32 	%rd3014, %r7662;
	and.b64  	%rd3015, %rd3014, 64;
	mov.u64 	%rd3016, __cudart_sin_cos_coeffs;
	add.s64 	%rd3017, %rd3016, %rd3015;
	mul.rn.f64 	%fd17077, %fd28021, %fd28021;
	and.b32  	%r7663, %r10937, 1;
	setp.eq.b32 	%p3357, %r7663, 1;
	selp.f64 	%fd17078, 0dBDA8FF8320FD8164, 0d3DE5DB65F9785EBA, %p3357;
	ld.global.nc.v2.f64 	{%fd17079, %fd17080}, [%rd3017];
	fma.rn.f64 	%fd17081, %fd17078, %fd17077, %fd17079;
	fma.rn.f64 	%fd17082, %fd17081, %fd17077, %fd17080;
	ld.global.nc.v2.f64 	{%fd17083, %fd17084}, [%rd3017+16];
	fma.rn.f64 	%fd17085, %fd17082, %fd17077, %fd17083;
	fma.rn.f64 	%fd17086, %fd17085, %fd17077, %fd17084;
	ld.global.nc.v2.f64 	{%fd17087, %fd17088}, [%rd3017+32];
	fma.rn.f64 	%fd17089, %fd17086, %fd17077, %fd17087;
	fma.rn.f64 	%fd17090, %fd17089, %fd17077, %fd17088;
	fma.rn.f64 	%fd17091, %fd17090, %fd28021, %fd28021;
	fma.rn.f64 	%fd17092, %fd17090, %fd17077, 0d3FF0000000000000;
	selp.f64 	%fd17093, %fd17092, %fd17091, %p3357;
	and.b32  	%r7664, %r10937, 2;
	setp.eq.s32 	%p3358, %r7664, 0;
	mov.f64 	%fd17094, 0d0000000000000000;
	sub.f64 	%fd17095, %fd17094, %fd17093;
	selp.f64 	%fd1583, %fd17093, %fd17095, %p3358;
	mov.f64 	%fd28022, %fd28514;
	mov.u32 	%r10938, %r11450;
	@%p1 bra 	$L__BB0_1921;
	{ // callseq 457, 0
	.param .b64 param0;
	st.param.f64 	[param0], %fd1;
	.param .align 16 .b8 retval0[16];
	call.uni (retval0), 
	__internal_trig_reduction_slowpathd, 
	(
	param0
	);
	ld.param.f64 	%fd28022, [retval0];
	ld.param.b32 	%r10938, [retval0+8];
	} // callseq 457
$L__BB0_1921:
	shl.b32 	%r7666, %r10938, 6;
	cvt.u64.u32 	%rd3018, %r7666;
	and.b64  	%rd3019, %rd3018, 64;
	mov.u64 	%rd3020, __cudart_sin_cos_coeffs;
	add.s64 	%rd3021, %rd3020, %rd3019;
	mul.rn.f64 	%fd17097, %fd28022, %fd28022;
	and.b32  	%r7667, %r10938, 1;
	setp.eq.b32 	%p3359, %r7667, 1;
	selp.f64 	%fd17098, 0dBDA8FF8320FD8164, 0d3DE5DB65F9785EBA, %p3359;
	ld.global.nc.v2.f64 	{%fd17099, %fd17100}, [%rd3021];
	fma.rn.f64 	%fd17101, %fd17098, %fd17097, %fd17099;
	fma.rn.f64 	%fd17102, %fd17101, %fd17097, %fd17100;
	ld.global.nc.v2.f64 	{%fd17103, %fd17104}, [%rd3021+16];
	fma.rn.f64 	%fd17105, %fd17102, %fd17097, %fd17103;
	fma.rn.f64 	%fd17106, %fd17105, %fd17097, %fd17104;
	ld.global.nc.v2.f64 	{%fd17107, %fd17108}, [%rd3021+32];
	fma.rn.f64 	%fd17109, %fd17106, %fd17097, %fd17107;
	fma.rn.f64 	%fd17110, %fd17109, %fd17097, %fd17108;
	fma.rn.f64 	%fd17111, %fd17110, %fd28022, %fd28022;
	fma.rn.f64 	%fd17112, %fd17110, %fd17097, 0d3FF0000000000000;
	selp.f64 	%fd17113, %fd17112, %fd17111, %p3359;
	and.b32  	%r7668, %r10938, 2;
	setp.eq.s32 	%p3360, %r7668, 0;
	mov.f64 	%fd17114, 0d0000000000000000;
	sub.f64 	%fd17115, %fd17114, %fd17113;
	selp.f64 	%fd17116, %fd17113, %fd17115, %p3360;
	min.s32 	%r7669, %r2139, %r8;
	cvt.rn.f64.s32 	%fd17117, %r7669;
	sub.f64 	%fd1586, %fd17117, %fd5;
	mul.f64 	%fd17118, %fd1565, %fd17116;
	fma.rn.f64 	%fd17119, %fd1586, %fd1583, %fd17118;
	add.f64 	%fd17120, %fd7, %fd17119;
	mul.f64 	%fd17121, %fd1565, %fd1583;
	mul.f64 	%fd17122, %fd1586, %fd17116;
	sub.f64 	%fd17123, %fd17121, %fd17122;
	add.f64 	%fd17124, %fd8, %fd17123;
	mov.f64 	%fd17125, 0d3FE0000000000000;
	copysign.f64 	%fd17126, %fd17120, %fd17125;
	add.rz.f64 	%fd17127, %fd17120, %fd17126;
	cvt.rzi.f64.f64 	%fd17128, %fd17127;
	cvt.rzi.s32.f64 	%r2146, %fd17128;
	copysign.f64 	%fd17129, %fd17124, %fd17125;
	add.rz.f64 	%fd17130, %fd17124, %fd17129;
	cvt.rzi.f64.f64 	%fd17131, %fd17130;
	cvt.rzi.s32.f64 	%r2147, %fd17131;
	setp.lt.s32 	%p3361, %r2146, 0;
	setp.ge.s32 	%p3362, %r2146, %r4273;
	or.pred  	%p3363, %p3361, %p3362;
	setp.lt.s32 	%p3364, %r2147, 0;
	setp.ge.s32 	%p3365, %r2147, %r4274;
	or.pred  	%p3366, %p3364, %p3365;
	or.pred  	%p3368, %p3363, %p3366;
	mov.b16 	%rs4788, 0;
	mov.u16 	%rs4789, %rs4788;
	mov.u16 	%rs4790, %rs4788;
	@%p3368 bra 	$L__BB0_1923;
	mul.lo.s32 	%r7670, %r2147, %r4275;
	cvt.u64.u32 	%rd3022, %r7670;
	shl.b32 	%r7671, %r2146, 2;
	cvt.u64.u32 	%rd3023, %r7671;
	add.s64 	%rd3024, %rd3022, %rd3023;
	add.s64 	%rd3025, %rd1, %rd3024;
	ld.global.u8 	%rs4789, [%rd3025];
	ld.global.u8 	%rs4788, [%rd3025+1];
	ld.global.u8 	%rs4790, [%rd3025+2];
$L__BB0_1923:
	setp.eq.f64 	%p3369, %fd2, 0d7FF0000000000000;
	st.local.u8 	[%rd117+3], %rs4790;
	and.b16  	%rs3339, %rs4790, 255;
	st.local.u8 	[%rd118+3], %rs4788;
	and.b16  	%rs3340, %rs4788, 255;
	st.local.u8 	[%rd119+3], %rs4789;
	and.b16  	%rs3341, %rs4789, 255;
	cvt.rn.f64.u16 	%fd17132, %rs3339;
	mul.f64 	%fd17133, %fd17132, 0d3FD322D0E5604189;
	cvt.rn.f64.u16 	%fd17134, %rs3340;
	fma.rn.f64 	%fd17135, %fd17134, 0d3FE2C8B439581062, %fd17133;
	cvt.rn.f64.u16 	%fd17136, %rs3341;
	fma.rn.f64 	%fd17137, %fd17136, 0d3FBD2F1A9FBE76C9, %fd17135;
	cvt.rzi.u32.f64 	%r7673, %fd17137;
	st.local.u8 	[%rd120+3], %r7673;
	mov.b32 	%r10940, 1;
	mov.f64 	%fd28024, %fd28513;
	@%p3369 bra 	$L__BB0_1927;
	setp.ltu.f64 	%p3370, %fd2, 0d41E0000000000000;
	mov.f64 	%fd28024, %fd28512;
	mov.u32 	%r10939, %r11448;
	@%p3370 bra 	$L__BB0_1926;
	{ // callseq 458, 0
	.param .b64 param0;
	st.param.f64 	[param0], %fd1;
	.param .align 16 .b8 retval0[16];
	call.uni (retval0), 
	__internal_trig_reduction_slowpathd, 
	(
	param0
	);
	ld.param.f64 	%fd28024, [retval0];
	ld.param.b32 	%r10939, [retval0+8];
	} // callseq 458
$L__BB0_1926:
	add.s32 	%r10940, %r10939, 1;
$L__BB0_1927:
	shl.b32 	%r7675, %r10940, 6;
	cvt.u64.u32 	%rd3026, %r7675;
	and.b64  	%rd3027, %rd3026, 64;
	mov.u64 	%rd3028, __cudart_sin_cos_coeffs;
	add.s64 	%rd3029, %rd3028, %rd3027;
	mul.rn.f64 	%fd17139, %fd28024, %fd28024;
	and.b32  	%r7676, %r10940, 1;
	setp.eq.b32 	%p3371, %r7676, 1;
	selp.f64 	%fd17140, 0dBDA8FF8320FD8164, 0d3DE5DB65F9785EBA, %p3371;
	ld.global.nc.v2.f64 	{%fd17141, %fd17142}, [%rd3029];
	fma.rn.f64 	%fd17143, %fd17140, %fd17139, %fd17141;
	fma.rn.f64 	%fd17144, %fd17143, %fd17139, %fd17142;
	ld.global.nc.v2.f64 	{%fd17145, %fd17146}, [%rd3029+16];
	fma.rn.f64 	%fd17147, %fd17144, %fd17139, %fd17145;
	fma.rn.f64 	%fd17148, %fd17147, %fd17139, %fd17146;
	ld.global.nc.v2.f64 	{%fd17149, %fd17150}, [%rd3029+32];
	fma.rn.f64 	%fd17151, %fd17148, %fd17139, %fd17149;
	fma.rn.f64 	%fd17152, %fd17151, %fd17139, %fd17150;
	fma.rn.f64 	%fd17153, %fd17152, %fd28024, %fd28024;
	fma.rn.f64 	%fd17154, %fd17152, %fd17139, 0d3FF0000000000000;
	selp.f64 	%fd17155, %fd17154, %fd17153, %p3371;
	and.b32  	%r7677, %r10940, 2;
	setp.eq.s32 	%p3372, %r7677, 0;
	mov.f64 	%fd17156, 0d0000000000000000;
	sub.f64 	%fd17157, %fd17156, %fd17155;
	selp.f64 	%fd1590, %fd17155, %fd17157, %p3372;
	mov.f64 	%fd28025, %fd28514;
	mov.u32 	%r10941, %r11450;
	@%p1 bra 	$L__BB0_1929;
	{ // callseq 459, 0
	.param .b64 param0;
	st.param.f64 	[param0], %fd1;
	.param .align 16 .b8 retval0[16];
	call.uni (retval0), 
	__internal_trig_reduction_slowpathd, 
	(
	param0
	);
	ld.param.f64 	%fd28025, [retval0];
	ld.param.b32 	%r10941, [retval0+8];
	} // callseq 459
$L__BB0_1929:
	shl.b32 	%r7679, %r10941, 6;
	cvt.u64.u32 	%rd3030, %r7679;
	and.b64  	%rd3031, %rd3030, 64;
	mov.u64 	%rd3032, __cudart_sin_cos_coeffs;
	add.s64 	%rd3033, %rd3032, %rd3031;
	mul.rn.f64 	%fd17159, %fd28025, %fd28025;
	and.b32  	%r7680, %r10941, 1;
	setp.eq.b32 	%p3373, %r7680, 1;
	selp.f64 	%fd17160, 0dBDA8FF8320FD8164, 0d3DE5DB65F9785EBA, %p3373;
	ld.global.nc.v2.f64 	{%fd17161, %fd17162}, [%rd3033];
	fma.rn.f64 	%fd17163, %fd17160, %fd17159, %fd17161;
	fma.rn.f64 	%fd17164, %fd17163, %fd17159, %fd17162;
	ld.global.nc.v2.f64 	{%fd17165, %fd17166}, [%rd3033+16];
	fma.rn.f64 	%fd17167, %fd17164, %fd17159, %fd17165;
	fma.rn.f64 	%fd17168, %fd17167, %fd17159, %fd17166;
	ld.global.nc.v2.f64 	{%fd17169, %fd17170}, [%rd3033+32];
	fma.rn.f64 	%fd17171, %fd17168, %fd17159, %fd17169;
	fma.rn.f64 	%fd17172, %fd17171, %fd17159, %fd17170;
	fma.rn.f64 	%fd17173, %fd17172, %fd28025, %fd28025;
	fma.rn.f64 	%fd17174, %fd17172, %fd17159, 0d3FF0000000000000;
	selp.f64 	%fd17175, %fd17174, %fd17173, %p3373;
	and.b32  	%r7681, %r10941, 2;
	setp.eq.s32 	%p3374, %r7681, 0;
	mov.f64 	%fd17176, 0d0000000000000000;
	sub.f64 	%fd17177, %fd17176, %fd17175;
	selp.f64 	%fd17178, %fd17175, %fd17177, %p3374;
	mul.f64 	%fd17179, %fd1572, %fd17178;
	fma.rn.f64 	%fd17180, %fd1586, %fd1590, %fd17179;
	add.f64 	%fd17181, %fd7, %fd17180;
	mul.f64 	%fd17182, %fd1572, %fd1590;
	mul.f64 	%fd17183, %fd1586, %fd17178;
	sub.f64 	%fd17184, %fd17182, %fd17183;
	add.f64 	%fd17185, %fd8, %fd17184;
	mov.f64 	%fd17186, 0d3FE0000000000000;
	copysign.f64 	%fd17187, %fd17181, %fd17186;
	add.rz.f64 	%fd17188, %fd17181, %fd17187;
	cvt.rzi.f64.f64 	%fd17189, %fd17188;
	cvt.rzi.s32.f64 	%r2154, %fd17189;
	copysign.f64 	%fd17190, %fd17185, %fd17186;
	add.rz.f64 	%fd17191, %fd17185, %fd17190;
	cvt.rzi.f64.f64 	%fd17192, %fd17191;
	cvt.rzi.s32.f64 	%r2155, %fd17192;
	setp.lt.s32 	%p3375, %r2154, 0;
	setp.ge.s32 	%p3376, %r2154, %r4273;
	or.pred  	%p3377, %p3375, %p3376;
	setp.lt.s32 	%p3378, %r2155, 0;
	setp.ge.s32 	%p3379, %r2155, %r4274;
	or.pred  	%p3380, %p3378, %p3379;
	or.pred  	%p3382, %p3377, %p3380;
	mov.b16 	%rs4791, 0;
	mov.u16 	%rs4792, %rs4791;
	mov.u16 	%rs4793, %rs4791;
	@%p3382 bra 	$L__BB0_1931;
	mul.lo.s32 	%r7682, %r2155, %r4275;
	cvt.u64.u32 	%rd3034, %r7682;
	shl.b32 	%r7683, %r2154, 2;
	cvt.u64.u32 	%rd3035, %r7683;
	add.s64 	%rd3036, %rd3034, %rd3035;
	add.s64 	%rd3037, %rd1, %rd3036;
	ld.global.u8 	%rs4792, [%rd3037];
	ld.global.u8 	%rs4791, [%rd3037+1];
	ld.global.u8 	%rs4793, [%rd3037+2];
$L__BB0_1931:
	st.local.u8 	[%rd117+4], %rs4793;
	and.b16  	%rs3343, %rs4793, 255;
	st.local.u8 	[%rd118+4], %rs4791;
	and.b16  	%rs3344, %rs4791, 255;
	st.local.u8 	[%rd119+4], %rs4792;
	and.b16  	%rs3345, %rs4792, 255;
	cvt.rn.f64.u16 	%fd17193, %rs3343;
	mul.f64 	%fd17194, %fd17193, 0d3FD322D0E5604189;
	cvt.rn.f64.u16 	%fd17195, %rs3344;
	fma.rn.f64 	%fd17196, %fd17195, 0d3FE2C8B439581062, %fd17194;
	cvt.rn.f64.u16 	%fd17197, %rs3345;
	fma.rn.f64 	%fd17198, %fd17197, 0d3FBD2F1A9FBE76C9, %fd17196;
	cvt.rzi.u32.f64 	%r7685, %fd17198;
	st.local.u8 	[%rd120+4], %r7685;
	mov.b32 	%r10943, 1;
	mov.f64 	%fd28027, %fd28513;
	@%p3369 bra 	$L__BB0_1935;
	setp.ltu.f64 	%p3384, %fd2, 0d41E0000000000000;
	mov.f64 	%fd28027, %fd28512;
	mov.u32 	%r10942, %r11448;
	@%p3384 bra 	$L__BB0_1934;
	{ // callseq 460, 0
	.param .b64 param0;
	st.param.f64 	[param0], %fd1;
	.param .align 16 .b8 retval0[16];
	call.uni (retval0), 
	__internal_trig_reduction_slowpathd, 
	(
	param0
	);
	ld.param.f64 	%fd28027, [retval0];
	ld.param.b32 	%r10942, [retval0+8];
	} // callseq 460
$L__BB0_1934:
	add.s32 	%r10943, %r10942, 1;
$L__BB0_1935:
	shl.b32 	%r7687, %r10943, 6;
	cvt.u64.u32 	%rd3038, %r7687;
	and.b64  	%rd3039, %rd3038, 64;
	mov.u64 	%rd3040, __cudart_sin_cos_coeffs;
	add.s64 	%rd3041, %rd3040, %rd3039;
	mul.rn.f64 	%fd17200, %fd28027, %fd28027;
	and.b32  	%r7688, %r10943, 1;
	setp.eq.b32 	%p3385, %r7688, 1;
	selp.f64 	%fd17201, 0dBDA8FF8320FD8164, 0d3DE5DB65F9785EBA, %p3385;
	ld.global.nc.v2.f64 	{%fd17202, %fd17203}, [%rd3041];
	fma.rn.f64 	%fd17204, %fd17201, %fd17200, %fd17202;
	fma.rn.f64 	%fd17205, %fd17204, %fd17200, %fd17203;
	ld.global.nc.v2.f64 	{%fd17206, %fd17207}, [%rd3041+16];
	fma.rn.f64 	%fd17208, %fd17205, %fd17200, %fd17206;
	fma.rn.f64 	%fd17209, %fd17208, %fd17200, %fd17207;
	ld.global.nc.v2.f64 	{%fd17210, %fd17211}, [%rd3041+32];
	fma.rn.f64 	%fd17212, %fd17209, %fd17200, %fd17210;
	fma.rn.f64 	%fd17213, %fd17212, %fd17200, %fd17211;
	fma.rn.f64 	%fd17214, %fd17213, %fd28027, %fd28027;
	fma.rn.f64 	%fd17215, %fd17213, %fd17200, 0d3FF0000000000000;
	selp.f64 	%fd17216, %fd17215, %fd17214, %p3385;
	and.b32  	%r7689, %r10943, 2;
	setp.eq.s32 	%p3386, %r7689, 0;
	mov.f64 	%fd17217, 0d0000000000000000;
	sub.f64 	%fd17218, %fd17217, %fd17216;
	selp.f64 	%fd1596, %fd17216, %fd17218, %p3386;
	mov.f64 	%fd28028, %fd28514;
	mov.u32 	%r10944, %r11450;
	@%p1 bra 	$L__BB0_1937;
	{ // callseq 461, 0
	.param .b64 param0;
	st.param.f64 	[param0], %fd1;
	.param .align 16 .b8 retval0[16];
	call.uni (retval0), 
	__internal_trig_reduction_slowpathd, 
	(
	param0
	);
	ld.param.f64 	%fd28028, [retval0];
	ld.param.b32 	%r10944, [retval0+8];
	} // callseq 461
$L__BB0_1937:
	shl.b32 	%r7691, %r10944, 6;
	cvt.u64.u32 	%rd3042, %r7691;
	and.b64  	%rd3043, %rd3042, 64;
	mov.u64 	%rd3044, __cudart_sin_cos_coeffs;
	add.s64 	%rd3045, %rd3044, %rd3043;
	mul.rn.f64 	%fd17220, %fd28028, %fd28028;
	and.b32  	%r7692, %r10944, 1;
	setp.eq.b32 	%p3387, %r7692, 1;
	selp.f64 	%fd17221, 0dBDA8FF8320FD8164, 0d3DE5DB65F9785EBA, %p3387;
	ld.global.nc.v2.f64 	{%fd17222, %fd17223}, [%rd3045];
	fma.rn.f64 	%fd17224, %fd17221, %fd17220, %fd17222;
	fma.rn.f64 	%fd17225, %fd17224, %fd17220, %fd17223;
	ld.global.nc.v2.f64 	{%fd17226, %fd17227}, [%rd3045+16];
	fma.rn.f64 	%fd17228, %fd17225, %fd17220, %fd17226;
	fma.rn.f64 	%fd17229, %fd17228, %fd17220, %fd17227;
	ld.global.nc.v2.f64 	{%fd17230, %fd17231}, [%rd3045+32];
	fma.rn.f64 	%fd17232, %fd17229, %fd17220, %fd17230;
	fma.rn.f64 	%fd17233, %fd17232, %fd17220, %fd17231;
	fma.rn.f64 	%fd17234, %fd17233, %fd28028, %fd28028;
	fma.rn.f64 	%fd17235, %fd17233, %fd17220, 0d3FF0000000000000;
	selp.f64 	%fd17236, %fd17235, %fd17234, %p3387;
	and.b32  	%r7693, %r10944, 2;
	setp.eq.s32 	%p3388, %r7693, 0;
	mov.f64 	%fd17237, 0d0000000000000000;
	sub.f64 	%fd17238, %fd17237, %fd17236;
	selp.f64 	%fd17239, %fd17236, %fd17238, %p3388;
	mul.f64 	%fd17240, %fd1579, %fd17239;
	fma.rn.f64 	%fd17241, %fd1586, %fd1596, %fd17240;
	add.f64 	%fd17242, %fd7, %fd17241;
	mul.f64 	%fd17243, %fd1579, %fd1596;
	mul.f64 	%fd17244, %fd1586, %fd17239;
	sub.f64 	%fd17245, %fd17243, %fd17244;
	add.f64 	%fd17246, %fd8, %fd17245;
	mov.f64 	%fd17247, 0d3FE0000000000000;
	copysign.f64 	%fd17248, %fd17242, %fd17247;
	add.rz.f64 	%fd17249, %fd17242, %fd17248;
	cvt.rzi.f64.f64 	%fd17250, %fd17249;
	cvt.rzi.s32.f64 	%r2162, %fd17250;
	copysign.f64 	%fd17251, %fd17246, %fd17247;
	add.rz.f64 	%fd17252, %fd17246, %fd17251;
	cvt.rzi.f64.f64 	%fd17253, %fd17252;
	cvt.rzi.s32.f64 	%r2163, %fd17253;
	setp.lt.s32 	%p3389, %r2162, 0;
	setp.ge.s32 	%p3390, %r2162, %r4273;
	or.pred  	%p3391, %p3389, %p3390;
	setp.lt.s32 	%p3392, %r2163, 0;
	setp.ge.s32 	%p3393, %r2163, %r4274;
	or.pred  	%p3394, %p3392, %p3393;
	or.pred  	%p3396, %p3391, %p3394;
	mov.b16 	%rs4794, 0;
	mov.u16 	%rs4795, %rs4794;
	mov.u16 	%rs4796, %rs4794;
	@%p3396 bra 	$L__BB0_1939;
	mul.lo.s32 	%r7694, %r2163, %r4275;
	cvt.u64.u32 	%rd3046, %r7694;
	shl.b32 	%r7695, %r2162, 2;
	cvt.u64.u32 	%rd3047, %r7695;
	add.s64 	%rd3048, %rd3046, %rd3047;
	add.s64 	%rd3049, %rd1, %rd3048;
	ld.global.u8 	%rs4795, [%rd3049];
	ld.global.u8 	%rs4794, [%rd3049+1];
	ld.global.u8 	%rs4796, [%rd3049+2];
$L__BB0_1939:
	setp.eq.f64 	%p3397, %fd2, 0d7FF0000000000000;
	st.local.u8 	[%rd117+5], %rs4796;
	and.b16  	%rs3347, %rs4796, 255;
	st.local.u8 	[%rd118+5], %rs4794;
	and.b16  	%rs3348, %rs4794, 255;
	st.local.u8 	[%rd119+5], %rs4795;
	and.b16  	%rs3349, %rs4795, 255;
	cvt.rn.f64.u16 	%fd17254, %rs3347;
	mul.f64 	%fd17255, %fd17254, 0d3FD322D0E5604189;
	cvt.rn.f64.u16 	%fd17256, %rs3348;
	fma.rn.f64 	%fd17257, %fd17256, 0d3FE2C8B439581062, %fd17255;
	cvt.rn.f64.u16 	%fd17258, %rs3349;
	fma.rn.f64 	%fd17259, %fd17258, 0d3FBD2F1A9FBE76C9, %fd17257;
	cvt.rzi.u32.f64 	%r7697, %fd17259;
	st.local.u8 	[%rd120+5], %r7697;
	add.s32 	%r7698, %r2130, %r4281;
	div.s32 	%r7699, %r7698, %r4277;
	max.s32 	%r2164, %r7699, 0;
	mov.b32 	%r10946, 1;
	mov.f64 	%fd28030, %fd28513;
	@%p3397 bra 	$L__BB0_1943;
	setp.ltu.f64 	%p3398, %fd2, 0d41E0000000000000;
	mov.f64 	%fd28030, %fd28512;
	mov.u32 	%r10945, %r11448;
	@%p3398 bra 	$L__BB0_1942;
	{ // callseq 462, 0
	.param .b64 param0;
	st.param.f64 	[param0], %fd1;
	.param .align 16 .b8 retval0[16];
	call.uni (retval0), 
	__internal_trig_reduction_slowpathd, 
	(
	param0
	);
	ld.param.f64 	%fd28030, [retval0];
	ld.param.b32 	%r10945, [retval0+8];
	} // callseq 462
$L__BB0_1942:
	add.s32 	%r10946, %r10945, 1;
$L__BB0_1943:
	shl.b32 	%r7701, %r10946, 6;
	cvt.u64.u32 	%rd3050, %r7701;
	and.b64  	%rd3051, %rd3050, 64;
	mov.u64 	%rd3052, __cudart_sin_cos_coeffs;
	add.s64 	%rd3053, %rd3052, %rd3051;
	mul.rn.f64 	%fd17261, %fd28030, %fd28030;
	and.b32  	%r7702, %r10946, 1;
	setp.eq.b32 	%p3399, %r7702, 1;
	selp.f64 	%fd17262, 0dBDA8FF8320FD8164, 0d3DE5DB65F9785EBA, %p3399;
	ld.global.nc.v2.f64 	{%fd17263, %fd17264}, [%rd3053];
	fma.rn.f64 	%fd17265, %fd17262, %fd17261, %fd17263;
	fma.rn.f64 	%fd17266, %fd17265, %fd17261, %fd17264;
	ld.global.nc.v2.f64 	{%fd17267, %fd17268}, [%rd3053+16];
	fma.rn.f64 	%fd17269, %fd17266, %fd17261, %fd17267;
	fma.rn.f64 	%fd17270, %fd17269, %fd17261, %fd17268;
	ld.global.nc.v2.f64 	{%fd17271, %fd17272}, [%rd3053+32];
	fma.rn.f64 	%fd17273, %fd17270, %fd17261, %fd17271;
	fma.rn.f64 	%fd17274, %fd17273, %fd17261, %fd17272;
	fma.rn.f64 	%fd17275, %fd17274, %fd28030, %fd28030;
	fma.rn.f64 	%fd17276, %fd17274, %fd17261, 0d3FF0000000000000;
	selp.f64 	%fd17277, %fd17276, %fd17275, %p3399;
	and.b32  	%r7703, %r10946, 2;
	setp.eq.s32 	%p3400, %r7703, 0;
	mov.f64 	%fd17278, 0d0000000000000000;
	sub.f64 	%fd17279, %fd17278, %fd17277;
	selp.f64 	%fd1602, %fd17277, %fd17279, %p3400;
	mov.f64 	%fd28031, %fd28514;
	mov.u32 	%r10947, %r11450;
	@%p1 bra 	$L__BB0_1945;
	{ // callseq 463, 0
	.param .b64 param0;
	st.param.f64 	[param0], %fd1;
	.param .align 16 .b8 retval0[16];
	call.uni (retval0), 
	__internal_trig_reduction_slowpathd, 
	(
	param0
	);
	ld.param.f64 	%fd28031, [retval0];
	ld.param.b32 	%r10947, [retval0+8];
	} // callseq 463
$L__BB0_1945:
	shl.b32 	%r7705, %r10947, 6;
	cvt.u64.u32 	%rd3054, %r7705;
	and.b64  	%rd3055, %rd3054, 64;
	mov.u64 	%rd3056, __cudart_sin_cos_coeffs;
	add.s64 	%rd3057, %rd3056, %rd3055;
	mul.rn.f64 	%fd17281, %fd28031, %fd28031;
	and.b32  	%r7706, %r10947, 1;
	setp.eq.b32 	%p3401, %r7706, 1;
	selp.f64 	%fd17282, 0dBDA8FF8320FD8164, 0d3DE5DB65F9785EBA, %p3401;
	ld.global.nc.v2.f64 	{%fd17283, %fd17284}, [%rd3057];
	fma.rn.f64 	%fd17285, %fd17282, %fd17281, %fd17283;
	fma.rn.f64 	%fd17286, %fd17285, %fd17281, %fd17284;
	ld.global.nc.v2.f64 	{%fd17287, %fd17288}, [%rd3057+16];
	fma.rn.f64 	%fd17289, %fd17286, %fd17281, %fd17287;
	fma.rn.f64 	%fd17290, %fd17289, %fd17281, %fd17288;
	ld.global.nc.v2.f64 	{%fd17291, %fd17292}, [%rd3057+32];
	fma.rn.f64 	%fd17293, %fd17290, %fd17281, %fd17291;
	fma.rn.f64 	%fd17294, %fd17293, %fd17281, %fd17292;
	fma.rn.f64 	%fd17295, %fd17294, %fd28031, %fd28031;
	fma.rn.f64 	%fd17296, %fd17294, %fd17281, 0d3FF0000000000000;
	selp.f64 	%fd17297, %fd17296, %fd17295, %p3401;
	and.b32  	%r7707, %r10947, 2;
	setp.eq.s32 	%p3402, %r7707, 0;
	mov.f64 	%fd17298, 0d0000000000000000;
	sub.f64 	%fd17299, %fd17298, %fd17297;
	selp.f64 	%fd17300, %fd17297, %fd17299, %p3402;
	min.s32 	%r7708, %r2164, %r9;
	cvt.rn.f64.s32 	%fd17301, %r7708;
	sub.f64 	%fd1605, %fd17301, %fd6;
	mul.f64 	%fd17302, %fd1605, %fd17300;
	fma.rn.f64 	%fd17303, %fd1564, %fd1602, %fd17302;
	add.f64 	%fd17304, %fd7, %fd17303;
	mul.f64 	%fd17305, %fd1605, %fd1602;
	mul.f64 	%fd17306, %fd1564, %fd17300;
	sub.f64 	%fd17307, %fd17305, %fd17306;
	add.f64 	%fd17308, %fd8, %fd17307;
	mov.f64 	%fd17309, 0d3FE0000000000000;
	copysign.f64 	%fd17310, %fd17304, %fd17309;
	add.rz.f64 	%fd17311, %fd17304, %fd17310;
	cvt.rzi.f64.f64 	%fd17312, %fd17311;
	cvt.rzi.s32.f64 	%r2171, %fd17312;
	copysign.f64 	%fd17313, %fd17308, %fd17309;
	add.rz.f64 	%fd17314, %fd17308, %fd17313;
	cvt.rzi.f64.f64 	%fd17315, %fd17314;
	cvt.rzi.s32.f64 	%r2172, %fd17315;
	setp.lt.s32 	%p3403, %r2171, 0;
	setp.ge.s32 	%p3404, %r2171, %r4273;
	or.pred  	%p3405, %p3403, %p3404;
	setp.lt.s32 	%p3406, %r2172, 0;
	setp.ge.s32 	%p3407, %r2172, %r4274;
	or.pred  	%p3408, %p3406, %p3407;
	or.pred  	%p3410, %p3405, %p3408;
	mov.b16 	%rs4797, 0;
	mov.u16 	%rs4798, %rs4797;
	mov.u16 	%rs4799, %rs4797;
	@%p3410 bra 	$L__BB0_1947;
	mul.lo.s32 	%r7709, %r2172, %r4275;
	cvt.u64.u32 	%rd3058, %r7709;
	shl.b32 	%r7710, %r2171, 2;
	cvt.u64.u32 	%rd3059, %r7710;
	add.s64 	%rd3060, %rd3058, %rd3059;
	add.s64 	%rd3061, %rd1, %rd3060;
	ld.global.u8 	%rs4798, [%rd3061];
	ld.global.u8 	%rs4797, [%rd3061+1];
	ld.global.u8 	%rs4799, [%rd3061+2];
$L__BB0_1947:
	st.local.u8 	[%rd117+6], %rs4799;
	and.b16  	%rs3351, %rs4799, 255;
	st.local.u8 	[%rd118+6], %rs4797;
	and.b16  	%rs3352, %rs4797, 255;
	st.local.u8 	[%rd119+6], %rs4798;
	and.b16  	%rs3353, %rs4798, 255;
	cvt.rn.f64.u16 	%fd17316, %rs3351;
	mul.f64 	%fd17317, %fd17316, 0d3FD322D0E5604189;
	cvt.rn.f64.u16 	%fd17318, %rs3352;
	fma.rn.f64 	%fd17319, %fd17318, 0d3FE2C8B439581062, %fd17317;
	cvt.rn.f64.u16 	%fd17320, %rs3353;
	fma.rn.f64 	%fd17321, %fd17320, 0d3FBD2F1A9FBE76C9, %fd17319;
	cvt.rzi.u32.f64 	%r7712, %fd17321;
	st.local.u8 	[%rd120+6], %r7712;
	mov.b32 	%r10949, 1;
	mov.f64 	%fd28033, %fd28513;
	@%p3397 bra 	$L__BB0_1951;
	setp.ltu.f64 	%p3412, %fd2, 0d41E0000000000000;
	mov.f64 	%fd28033, %fd28512;
	mov.u32 	%r10948, %r11448;
	@%p3412 bra 	$L__BB0_1950;
	{ // callseq 464, 0
	.param .b64 param0;
	st.param.f64 	[param0], %fd1;
	.param .align 16 .b8 retval0[16];
	call.uni (retval0), 
	__internal_trig_reduction_slowpathd, 
	(
	param0
	);
	ld.param.f64 	%fd28033, [retval0];
	ld.param.b32 	%r10948, [retval0+8];
	} // callseq 464
$L__BB0_1950:
	add.s32 	%r10949, %r10948, 1;
$L__BB0_1951:
	shl.b32 	%r7714, %r10949, 6;
	cvt.u64.u32 	%rd3062, %r7714;
	and.b64  	%rd3063, %rd3062, 64;
	mov.u64 	%rd3064, __cudart_sin_cos_coeffs;
	add.s64 	%rd3065, %rd3064, %rd3063;
	mul.rn.f64 	%fd17323, %fd28033, %fd28033;
	and.b32  	%r7715, %r10949, 1;
	setp.eq.b32 	%p3413, %r7715, 1;
	selp.f64 	%fd17324, 0dBDA8FF8320FD8164, 0d3DE5DB65F9785EBA, %p3413;
	ld.global.nc.v2.f64 	{%fd17325, %fd17326}, [%rd3065];
	fma.rn.f64 	%fd17327, %fd17324, %fd17323, %fd17325;
	fma.rn.f64 	%fd17328, %fd17327, %fd17323, %fd17326;
	ld.global.nc.v2.f64 	{%fd17329, %fd17330}, [%rd3065+16];
	fma.rn.f64 	%fd17331, %fd17328, %fd17323, %fd17329;
	fma.rn.f64 	%fd17332, %fd17331, %fd17323, %fd17330;
	ld.global.nc.v2.f64 	{%fd17333, %fd17334}, [%rd3065+32];
	fma.rn.f64 	%fd17335, %fd17332, %fd17323, %fd17333;
	fma.rn.f64 	%fd17336, %fd17335, %fd17323, %fd17334;
	fma.rn.f64 	%fd17337, %fd17336, %fd28033, %fd28033;
	fma.rn.f64 	%fd17338, %fd17336, %fd17323, 0d3FF0000000000000;
	selp.f64 	%fd17339, %fd17338, %fd17337, %p3413;
	and.b32  	%r7716, %r10949, 2;
	setp.eq.s32 	%p3414, %r7716, 0;
	mov.f64 	%fd17340, 0d0000000000000000;
	sub.f64 	%fd17341, %fd17340, %fd17339;
	selp.f64 	%fd1609, %fd17339, %fd17341, %p3414;
	mov.f64 	%fd28034, %fd28514;
	mov.u32 	%r10950, %r11450;
	@%p1 bra 	$L__BB0_1953;
	{ // callseq 465, 0
	.param .b64 param0;
	st.param.f64 	[param0], %fd1;
	.param .align 16 .b8 retval0[16];
	call.uni (retval0), 
	__internal_trig_reduction_slowpathd, 
	(
	param0
	);
	ld.param.f64 	%fd28034, [retval0];
	ld.param.b32 	%r10950, [retval0+8];
	} // callseq 465
$L__BB0_1953:
	shl.b32 	%r7718, %r10950, 6;
	cvt.u64.u32 	%rd3066, %r7718;
	and.b64  	%rd3067, %rd3066, 64;
	mov.u64 	%rd3068, __cudart_sin_cos_coeffs;
	add.s64 	%rd3069, %rd3068, %rd3067;
	mul.rn.f64 	%fd17343, %fd28034, %fd28034;
	and.b32  	%r7719, %r10950, 1;
	setp.eq.b32 	%p3415, %r7719, 1;
	selp.f64 	%fd17344, 0dBDA8FF8320FD8164, 0d3DE5DB65F9785EBA, %p3415;
	ld.global.nc.v2.f64 	{%fd17345, %fd17346}, [%rd3069];
	fma.rn.f64 	%fd17347, %fd17344, %fd17343, %fd17345;
	fma.rn.f64 	%fd17348, %fd17347, %fd17343, %fd17346;
	ld.global.nc.v2.f64 	{%fd17349, %fd17350}, [%rd3069+16];
	fma.rn.f64 	%fd17351, %fd17348, %fd17343, %fd17349;
	fma.rn.f64 	%fd17352, %fd17351, %fd17343, %fd17350;
	ld.global.nc.v2.f64 	{%fd17353, %fd17354}, [%rd3069+32];
	fma.rn.f64 	%fd17355, %fd17352, %fd17343, %fd17353;
	fma.rn.f64 	%fd17356, %fd17355, %fd17343, %fd17354;
	fma.rn.f64 	%fd17357, %fd17356, %fd28034, %fd28034;
	fma.rn.f64 	%fd17358, %fd17356, %fd17343, 0d3FF0000000000000;
	selp.f64 	%fd17359, %fd17358, %fd17357, %p3415;
	and.b32  	%r7720, %r10950, 2;
	setp.eq.s32 	%p3416, %r7720, 0;
	mov.f64 	%fd17360, 0d0000000000000000;
	sub.f64 	%fd17361, %fd17360, %fd17359;
	selp.f64 	%fd17362, %fd17359, %fd17361, %p3416;
	mul.f64 	%fd17363, %fd1605, %fd17362;
	fma.rn.f64 	%fd17364, %fd1586, %fd1609, %fd17363;
	add.f64 	%fd17365, %fd7, %fd17364;
	mul.f64 	%fd17366, %fd1605, %fd1609;
	mul.f64 	%fd17367, %fd1586, %fd17362;
	sub.f64 	%fd17368, %fd17366, %fd17367;
	add.f64 	%fd17369, %fd8, %fd17368;
	mov.f64 	%fd17370, 0d3FE0000000000000;
	copysign.f64 	%fd17371, %fd17365, %fd17370;
	add.rz.f64 	%fd17372, %fd17365, %fd17371;
	cvt.rzi.f64.f64 	%fd17373, %fd17372;
	cvt.rzi.s32.f64 	%r2179, %fd17373;
	copysign.f64 	%fd17374, %fd17369, %fd17370;
	add.rz.f64 	%fd17375, %fd17369, %fd17374;
	cvt.rzi.f64.f64 	%fd17376, %fd17375;
	cvt.rzi.s32.f64 	%r2180, %fd17376;
	setp.lt.s32 	%p3417, %r2179, 0;
	setp.ge.s32 	%p3418, %r2179, %r4273;
	or.pred  	%p3419, %p3417, %p3418;
	setp.lt.s32 	%p3420, %r2180, 0;
	setp.ge.s32 	%p3421, %r2180, %r4274;
	or.pred  	%p3422, %p3420, %p3421;
	or.pred  	%p3424, %p3419, %p3422;
	mov.b16 	%rs4800, 0;
	mov.u16 	%rs4801, %rs4800;
	mov.u16 	%rs4802, %rs4800;
	@%p3424 bra 	$L__BB0_1955;
	mul.lo.s32 	%r7721, %r2180, %r4275;
	cvt.u64.u32 	%rd3070, %r7721;
	shl.b32 	%r7722, %r2179, 2;
	cvt.u64.u32 	%rd3071, %r7722;
	add.s64 	%rd3072, %rd3070, %rd3071;
	add.s64 	%rd3073, %rd1, %rd3072;
	ld.global.u8 	%rs4801, [%rd3073];
	ld.global.u8 	%rs4800, [%rd3073+1];
	ld.global.u8 	%rs4802, [%rd3073+2];
$L__BB0_1955:
	st.local.u8 	[%rd117+7], %rs4802;
	and.b16  	%rs3355, %rs4802, 255;
	st.local.u8 	[%rd118+7], %rs4800;
	and.b16  	%rs3356, %rs4800, 255;
	st.local.u8 	[%rd119+7], %rs4801;
	and.b16  	%rs3357, %rs4801, 255;
	cvt.rn.f64.u16 	%fd17377, %rs3355;
	mul.f64 	%fd17378, %fd17377, 0d3FD322D0E5604189;
	cvt.rn.f64.u16 	%fd17379, %rs3356;
	fma.rn.f64 	%fd17380, %fd17379, 0d3FE2C8B439581062, %fd17378;
	cvt.rn.f64.u16 	%fd17381, %rs3357;
	fma.rn.f64 	%fd17382, %fd17381, 0d3FBD2F1A9FBE76C9, %fd17380;
	cvt.rzi.u32.f64 	%r7723, %fd17382;
	st.local.u8 	[%rd120+7], %r7723;
	add.s32 	%r10401, %r10401, 8;
$L__BB0_1956:
	setp.ge.s32 	%p3425, %r2109, %r4282;
	setp.lt.s32 	%p3426, %r142, 0;
	setp.ge.s32 	%p3427, %r142, %r4278;
	or.pred  	%p3428, %p3427, %p3425;
	or.pred  	%p3429, %p3428, %p3426;
	@%p3429 bra 	$L__BB0_2022;
	setp.eq.f64 	%p3430, %fd2, 0d7FF0000000000000;
	mul.lo.s32 	%r7725, %r142, %r4280;
	shl.b32 	%r2183, %r7725, 1;
	mul.lo.s32 	%r2184, %r2110, %r4281;
	mov.b32 	%r10953, 1;
	mov.f64 	%fd28036, %fd28513;
	@%p3430 bra 	$L__BB0_1961;
	setp.ltu.f64 	%p3431, %fd2, 0d41E0000000000000;
	mov.f64 	%fd28036, %fd28512;
	mov.u32 	%r10952, %r11448;
	@%p3431 bra 	$L__BB0_1960;
	{ // callseq 466, 0
	.param .b64 param0;
	st.param.f64 	[param0], %fd1;
	.param .align 16 .b8 retval0[16];
	call.uni (retval0), 
	__internal_trig_reduction_slowpathd, 
	(
	param0
	);
	ld.param.f64 	%fd28036, [retval0];
	ld.param.b32 	%r10952, [retval0+8];
	} // callseq 466
$L__BB0_1960:
	add.s32 	%r10953, %r10952, 1;
$L__BB0_1961:
	shl.b32 	%r7727, %r10953, 6;
	cvt.u64.u32 	%rd3074, %r7727;
	and.b64  	%rd3075, %rd3074, 64;
	mov.u64 	%rd3076, __cudart_sin_cos_coeffs;
	add.s64 	%rd3077, %rd3076, %rd3075;
	mul.rn.f64 	%fd17384, %fd28036, %fd28036;
	and.b32  	%r7728, %r10953, 1;
	setp.eq.b32 	%p3432, %r7728, 1;
	selp.f64 	%fd17385, 0dBDA8FF8320FD8164, 0d3DE5DB65F9785EBA, %p3432;
	ld.global.nc.v2.f64 	{%fd17386, %fd17387}, [%rd3077];
	fma.rn.f64 	%fd17388, %fd17385, %fd17384, %fd17386;
	fma.rn.f64 	%fd17389, %fd17388, %fd17384, %fd17387;
	ld.global.nc.v2.f64 	{%fd17390, %fd17391}, [%rd3077+16];
	fma.rn.f64 	%fd17392, %fd17389, %fd17384, %fd17390;
	fma.rn.f64 	%fd17393, %fd17392, %fd17384, %fd17391;
	ld.global.nc.v2.f64 	{%fd17394, %fd17395}, [%rd3077+32];
	fma.rn.f64 	%fd17396, %fd17393, %fd17384, %fd17394;
	fma.rn.f64 	%fd17397, %fd17396, %fd17384, %fd17395;
	fma.rn.f64 	%fd17398, %fd17397, %fd28036, %fd28036;
	fma.rn.f64 	%fd17399, %fd17397, %fd17384, 0d3FF0000000000000;
	selp.f64 	%fd17400, %fd17399, %fd17398, %p3432;
	and.b32  	%r7729, %r10953, 2;
	setp.eq.s32 	%p3433, %r7729, 0;
	mov.f64 	%fd17401, 0d0000000000000000;
	sub.f64 	%fd17402, %fd17401, %fd17400;
	selp.f64 	%fd1615, %fd17400, %fd17402, %p3433;
	mov.f64 	%fd28037, %fd28514;
	mov.u32 	%r10954, %r11450;
	@%p1 bra 	$L__BB0_1963;
	{ // callseq 467, 0
	.param .b64 param0;
	st.param.f64 	[param0], %fd1;
	.param .align 16 .b8 retval0[16];
	call.uni (retval0), 
	__internal_trig_reduction_slowpathd, 
	(
	param0
	);
	ld.param.f64 	%fd28037, [retval0];
	ld.param.b32 	%r10954, [retval0+8];
	} // callseq 467
$L__BB0_1963:
	shl.b32 	%r7731, %r10954, 6;
	cvt.u64.u32 	%rd3078, %r7731;
	and.b64  	%rd3079, %rd3078, 64;
	mov.u64 	%rd3080, __cudart_sin_cos_coeffs;
	add.s64 	%rd3081, %rd3080, %rd3079;
	mul.rn.f64 	%fd17404, %fd28037, %fd28037;
	and.b32  	%r7732, %r10954, 1;
	setp.eq.b32 	%p3434, %r7732, 1;
	selp.f64 	%fd17405, 0dBDA8FF8320FD8164, 0d3DE5DB65F9785EBA, %p3434;
	ld.global.nc.v2.f64 	{%fd17406, %fd17407}, [%rd3081];
	fma.rn.f64 	%fd17408, %fd17405, %fd17404, %fd17406;
	fma.rn.f64 	%fd17409, %fd17408, %fd17404, %fd17407;
	ld.global.nc.v2.f64 	{%fd17410, %fd17411}, [%rd3081+16];
	fma.rn.f64 	%fd17412, %fd17409, %fd17404, %fd17410;
	fma.rn.f64 	%fd17413, %fd17412, %fd17404, %fd17411;
	ld.global.nc.v2.f64 	{%fd17414, %fd17415}, [%rd3081+32];
	fma.rn.f64 	%fd17416, %fd17413, %fd17404, %fd17414;
	fma.rn.f64 	%fd17417, %fd17416, %fd17404, %fd17415;
	fma.rn.f64 	%fd17418, %fd17417, %fd28037, %fd28037;
	fma.rn.f64 	%fd17419, %fd17417, %fd17404, 0d3FF0000000000000;
	selp.f64 	%fd17420, %fd17419, %fd17418, %p3434;
	and.b32  	%r7733, %r10954, 2;
	setp.eq.s32 	%p3435, %r7733, 0;
	mov.f64 	%fd17421, 0d0000000000000000;
	sub.f64 	%fd17422, %fd17421, %fd17420;
	selp.f64 	%fd17423, %fd17420, %fd17422, %p3435;
	div.s32 	%r7734, %r2183, %r4276;
	max.s32 	%r7735, %r7734, 0;
	min.s32 	%r7736, %r7735, %r8;
	cvt.rn.f64.s32 	%fd17424, %r7736;
	sub.f64 	%fd1618, %fd17424, %fd5;
	div.s32 	%r7737, %r2184, %r4277;
	max.s32 	%r7738, %r7737, 0;
	min.s32 	%r7739, %r7738, %r9;
	cvt.rn.f64.s32 	%fd17425, %r7739;
	sub.f64 	%fd1619, %fd17425, %fd6;
	mul.f64 	%fd17426, %fd1619, %fd17423;
	fma.rn.f64 	%fd17427, %fd1618, %fd1615, %fd17426;
	add.f64 	%fd17428, %fd7, %fd17427;
	mul.f64 	%fd17429, %fd1619, %fd1615;
	mul.f64 	%fd17430, %fd1618, %fd17423;
	sub.f64 	%fd17431, %fd17429, %fd17430;
	add.f64 	%fd17432, %fd8, %fd17431;
	mov.f64 	%fd17433, 0d3FE0000000000000;
	copysign.f64 	%fd17434, %fd17428, %fd17433;
	add.rz.f64 	%fd17435, %fd17428, %fd17434;
	cvt.rzi.f64.f64 	%fd17436, %fd17435;
	cvt.rzi.s32.f64 	%r2191, %fd17436;
	copysign.f64 	%fd17437, %fd17432, %fd17433;
	add.rz.f64 	%fd17438, %fd17432, %fd17437;
	cvt.rzi.f64.f64 	%fd17439, %fd17438;
	cvt.rzi.s32.f64 	%r2192, %fd17439;
	setp.lt.s32 	%p3436, %r2191, 0;
	setp.ge.s32 	%p3437, %r2191, %r4273;
	or.pred  	%p3438, %p3436, %p3437;
	setp.lt.s32 	%p3439, %r2192, 0;
	setp.ge.s32 	%p3440, %r2192, %r4274;
	or.pred  	%p3441, %p3439, %p3440;
	or.pred  	%p3443, %p3438, %p3441;
	mov.b16 	%rs4803, 0;
	mov.u16 	%rs4804, %rs4803;
	mov.u16 	%rs4805, %rs4803;
	@%p3443 bra 	$L__BB0_1965;
	mul.lo.s32 	%r7740, %r2192, %r4275;
	cvt.u64.u32 	%rd3082, %r7740;
	shl.b32 	%r7741, %r2191, 2;
	cvt.u64.u32 	%rd3083, %r7741;
	add.s64 	%rd3084, %rd3082, %rd3083;
	add.s64 	%rd3085, %rd1, %rd3084;
	ld.global.u8 	%rs4804, [%rd3085];
	ld.global.u8 	%rs4803, [%rd3085+1];
	ld.global.u8 	%rs4805, [%rd3085+2];
$L__BB0_1965:
	cvt.u64.u32 	%rd3086, %r10401;
	add.s64 	%rd121, %rd2, %rd3086;
	st.local.u8 	[%rd121], %rs4805;
	and.b16  	%rs3359, %rs4805, 255;
	add.s64 	%rd122, %rd3, %rd3086;
	st.local.u8 	[%rd122], %rs4803;
	and.b16  	%rs3360, %rs4803, 255;
	add.s64 	%rd123, %rd4, %rd3086;
	st.local.u8 	[%rd123], %rs4804;
	and.b16  	%rs3361, %rs4804, 255;
	cvt.rn.f64.u16 	%fd17440, %rs3359;
	mul.f64 	%fd17441, %fd17440, 0d3FD322D0E5604189;
	cvt.rn.f64.u16 	%fd17442, %rs3360;
	fma.rn.f64 	%fd17443, %fd17442, 0d3FE2C8B439581062, %fd17441;
	cvt.rn.f64.u16 	%fd17444, %rs3361;
	fma.rn.f64 	%fd17445, %fd17444, 0d3FBD2F1A9FBE76C9, %fd17443;
	cvt.rzi.u32.f64 	%r7743, %fd17445;
	add.s64 	%rd124, %rd5, %rd3086;
	st.local.u8 	[%rd124], %r7743;
	add.s32 	%r2193, %r2184, %r4281;
	mov.b32 	%r10956, 1;
	mov.f64 	%fd28039, %fd28513;
	@%p3430 bra 	$L__BB0_1969;
	setp.ltu.f64 	%p3445, %fd2, 0d41E0000000000000;
	mov.f64 	%fd28039, %fd28512;
	mov.u32 	%r10955, %r11448;
	@%p3445 bra 	$L__BB0_1968;
	{ // callseq 468, 0
	.param .b64 param0;
	st.param.f64 	[param0], %fd1;
	.param .align 16 .b8 retval0[16];
	call.uni (retval0), 
	__internal_trig_reduction_slowpathd, 
	(
	param0
	);
	ld.param.f64 	%fd28039, [retval0];
	ld.param.b32 	%r10955, [retval0+8];
	} // callseq 468
$L__BB0_1968:
	add.s32 	%r10956, %r10955, 1;
$L__BB0_1969:
	shl.b32 	%r7745, %r10956, 6;
	cvt.u64.u32 	%rd3087, %r7745;
	and.b64  	%rd3088, %rd3087, 64;
	mov.u64 	%rd3089, __cudart_sin_cos_coeffs;
	add.s64 	%rd3090, %rd3089, %rd3088;
	mul.rn.f64 	%fd17447, %fd28039, %fd28039;
	and.b32  	%r7746, %r10956, 1;
	setp.eq.b32 	%p3446, %r7746, 1;
	selp.f64 	%fd17448, 0dBDA8FF8320FD8164, 0d3DE5DB65F9785EBA, %p3446;
	ld.global.nc.v2.f64 	{%fd17449, %fd17450}, [%rd3090];
	fma.rn.f64 	%fd17451, %fd17448, %fd17447, %fd17449;
	fma.rn.f64 	%fd17452, %fd17451, %fd17447, %fd17450;
	ld.global.nc.v2.f64 	{%fd17453, %fd17454}, [%rd3090+16];
	fma.rn.f64 	%fd17455, %fd17452, %fd17447, %fd17453;
	fma.rn.f64 	%fd17456, %fd17455, %fd17447, %fd17454;
	ld.global.nc.v2.f64 	{%fd17457, %fd17458}, [%rd3090+32];
	fma.rn.f64 	%fd17459, %fd17456, %fd17447, %fd17457;
	fma.rn.f64 	%fd17460, %fd17459, %fd17447, %fd17458;
	fma.rn.f64 	%fd17461, %fd17460, %fd28039, %fd28039;
	fma.rn.f64 	%fd17462, %fd17460, %fd17447, 0d3FF0000000000000;
	selp.f64 	%fd17463, %fd17462, %fd17461, %p3446;
	and.b32  	%r7747, %r10956, 2;
	setp.eq.s32 	%p3447, %r7747, 0;
	mov.f64 	%fd17464, 0d0000000000000000;
	sub.f64 	%fd17465, %fd17464, %fd17463;
	selp.f64 	%fd1623, %fd17463, %fd17465, %p3447;
	mov.f64 	%fd28040, %fd28514;
	mov.u32 	%r10957, %r11450;
	@%p1 bra 	$L__BB0_1971;
	{ // callseq 469, 0
	.param .b64 param0;
	st.param.f64 	[param0], %fd1;
	.param .align 16 .b8 retval0[16];
	call.uni (retval0), 
	__internal_trig_reduction_slowpathd, 
	(
	param0
	);
	ld.param.f64 	%fd28040, [retval0];
	ld.param.b32 	%r10957, [retval0+8];
	} // callseq 469
$L__BB0_1971:
	shl.b32 	%r7749, %r10957, 6;
	cvt.u64.u32 	%rd3091, %r7749;
	and.b64  	%rd3092, %rd3091, 64;
	mov.u64 	%rd3093, __cudart_sin_cos_coeffs;
	add.s64 	%rd3094, %rd3093, %rd3092;
	mul.rn.f64 	%fd17467, %fd28040, %fd28040;
	and.b32  	%r7750, %r10957, 1;
	setp.eq.b32 	%p3448, %r7750, 1;
	selp.f64 	%fd17468, 0dBDA8FF8320FD8164, 0d3DE5DB65F9785EBA, %p3448;
	ld.global.nc.v2.f64 	{%fd17469, %fd17470}, [%rd3094];
	fma.rn.f64 	%fd17471, %fd17468, %fd17467, %fd17469;
	fma.rn.f64 	%fd17472, %fd17471, %fd17467, %fd17470;
	ld.global.nc.v2.f64 	{%fd17473, %fd17474}, [%rd3094+16];
	fma.rn.f64 	%fd17475, %fd17472, %fd17467, %fd17473;
	fma.rn.f64 	%fd17476, %fd17475, %fd17467, %fd17474;
	ld.global.nc.v2.f64 	{%fd17477, %fd17478}, [%rd3094+32];
	fma.rn.f64 	%fd17479, %fd17476, %fd17467, %fd17477;
	fma.rn.f64 	%fd17480, %fd17479, %fd17467, %fd17478;
	fma.rn.f64 	%fd17481, %fd17480, %fd28040, %fd28040;
	fma.rn.f64 	%fd17482, %fd17480, %fd17467, 0d3FF0000000000000;
	selp.f64 	%fd17483, %fd17482, %fd17481, %p3448;
	and.b32  	%r7751, %r10957, 2;
	setp.eq.s32 	%p3449, %r7751, 0;
	mov.f64 	%fd17484, 0d0000000000000000;
	sub.f64 	%fd17485, %fd17484, %fd17483;
	selp.f64 	%fd17486, %fd17483, %fd17485, %p3449;
	div.s32 	%r7752, %r2193, %r4277;
	max.s32 	%r7753, %r7752, 0;
	min.s32 	%r7754, %r7753, %r9;
	cvt.rn.f64.s32 	%fd17487, %r7754;
	sub.f64 	%fd1626, %fd17487, %fd6;
	mul.f64 	%fd17488, %fd1626, %fd17486;
	fma.rn.f64 	%fd17489, %fd1618, %fd1623, %fd17488;
	add.f64 	%fd17490, %fd7, %fd17489;
	mul.f64 	%fd17491, %fd1626, %fd1623;
	mul.f64 	%fd17492, %fd1618, %fd17486;
	sub.f64 	%fd17493, %fd17491, %fd17492;
	add.f64 	%fd17494, %fd8, %fd17493;
	mov.f64 	%fd17495, 0d3FE0000000000000;
	copysign.f64 	%fd17496, %fd17490, %fd17495;
	add.rz.f64 	%fd17497, %fd17490, %fd17496;
	cvt.rzi.f64.f64 	%fd17498, %fd17497;
	cvt.rzi.s32.f64 	%r2200, %fd17498;
	copysign.f64 	%fd17499, %fd17494, %fd17495;
	add.rz.f64 	%fd17500, %fd17494, %fd17499;
	cvt.rzi.f64.f64 	%fd17501, %fd17500;
	cvt.rzi.s32.f64 	%r2201, %fd17501;
	setp.lt.s32 	%p3450, %r2200, 0;
	setp.ge.s32 	%p3451, %r2200, %r4273;
	or.pred  	%p3452, %p3450, %p3451;
	setp.lt.s32 	%p3453, %r2201, 0;
	setp.ge.s32 	%p3454, %r2201, %r4274;
	or.pred  	%p3455, %p3453, %p3454;
	or.pred  	%p3457, %p3452, %p3455;
	mov.b16 	%rs4806, 0;
	mov.u16 	%rs4807, %rs4806;
	mov.u16 	%rs4808, %rs4806;
	@%p3457 bra 	$L__BB0_1973;
	mul.lo.s32 	%r7755, %r2201, %r4275;
	cvt.u64.u32 	%rd3095, %r7755;
	shl.b32 	%r7756, %r2200, 2;
	cvt.u64.u32 	%rd3096, %r7756;
	add.s64 	%rd3097, %rd3095, %rd3096;
	add.s64 	%rd3098, %rd1, %rd3097;
	ld.global.u8 	%rs4807, [%rd3098];
	ld.global.u8 	%rs4806, [%rd3098+1];
	ld.global.u8 	%rs4808, [%rd3098+2];
$L__BB0_1973:
	setp.eq.f64 	%p3458, %fd2, 0d7FF0000000000000;
	st.local.u8 	[%rd121+1], %rs4808;
	and.b16  	%rs3363, %rs4808, 255;
	st.local.u8 	[%rd122+1], %rs4806;
	and.b16  	%rs3364, %rs4806, 255;
	st.local.u8 	[%rd123+1], %rs4807;
	and.b16  	%rs3365, %rs4807, 255;
	cvt.rn.f64.u16 	%fd17502, %rs3363;
	mul.f64 	%fd17503, %fd17502, 0d3FD322D0E5604189;
	cvt.rn.f64.u16 	%fd17504, %rs3364;
	fma.rn.f64 	%fd17505, %fd17504, 0d3FE2C8B439581062, %fd17503;
	cvt.rn.f64.u16 	%fd17506, %rs3365;
	fma.rn.f64 	%fd17507, %fd17506, 0d3FBD2F1A9FBE76C9, %fd17505;
	cvt.rzi.u32.f64 	%r7758, %fd17507;
	st.local.u8 	[%rd124+1], %r7758;
	add.s32 	%r2202, %r2193, %r4281;
	mov.b32 	%r10959, 1;
	mov.f64 	%fd28042, %fd28513;
	@%p3458 bra 	$L__BB0_1977;
	setp.ltu.f64 	%p3459, %fd2, 0d41E0000000000000;
	mov.f64 	%fd28042, %fd28512;
	mov.u32 	%r10958, %r11448;
	@%p3459 bra 	$L__BB0_1976;
	{ // callseq 470, 0
	.param .b64 param0;
	st.param.f64 	[param0], %fd1;
	.param .align 16 .b8 retval0[16];
	call.uni (retval0), 
	__internal_trig_reduction_slowpathd, 
	(
	param0
	);
	ld.param.f64 	%fd28042, [retval0];
	ld.param.b32 	%r10958, [retval0+8];
	} // callseq 470
$L__BB0_1976:
	add.s32 	%r10959, %r10958, 1;
$L__BB0_1977:
	shl.b32 	%r7760, %r10959, 6;
	cvt.u64.u32 	%rd3099, %r7760;
	and.b64  	%rd3100, %rd3099, 64;
	mov.u64 	%rd3101, __cudart_sin_cos_coeffs;
	add.s64 	%rd3102, %rd3101, %rd3100;
	mul.rn.f64 	%fd17509, %fd28042, %fd28042;
	and.b32  	%r7761, %r10959, 1;
	setp.eq.b32 	%p3460, %r7761, 1;
	selp.f64 	%fd17510, 0dBDA8FF8320FD8164, 0d3DE5DB65F9785EBA, %p3460;
	ld.global.nc.v2.f64 	{%fd17511, %fd17512}, [%rd3102];
	fma.rn.f64 	%fd17513, %fd17510, %fd17509, %fd17511;
	fma.rn.f64 	%fd17514, %fd17513, %fd17509, %fd17512;
	ld.global.nc.v2.f64 	{%fd17515, %fd17516}, [%rd3102+16];
	fma.rn.f64 	%fd17517, %fd17514, %fd17509, %fd17515;
	fma.rn.f64 	%fd17518, %fd17517, %fd17509, %fd17516;
	ld.global.nc.v2.f64 	{%fd17519, %fd17520}, [%rd3102+32];
	fma.rn.f64 	%fd17521, %fd17518, %fd17509, %fd17519;
	fma.rn.f64 	%fd17522, %fd17521, %fd17509, %fd17520;
	fma.rn.f64 	%fd17523, %fd17522, %fd28042, %fd28042;
	fma.rn.f64 	%fd17524, %fd17522, %fd17509, 0d3FF0000000000000;
	selp.f64 	%fd17525, %fd17524, %fd17523, %p3460;
	and.b32  	%r7762, %r10959, 2;
	setp.eq.s32 	%p3461, %r7762, 0;
	mov.f64 	%fd17526, 0d0000000000000000;
	sub.f64 	%fd17527, %fd17526, %fd17525;
	selp.f64 	%fd1630, %fd17525, %fd17527, %p3461;
	mov.f64 	%fd28043, %fd28514;
	mov.u32 	%r10960, %r11450;
	@%p1 bra 	$L__BB0_1979;
	{ // callseq 471, 0
	.param .b64 param0;
	st.param.f64 	[param0], %fd1;
	.param .align 16 .b8 retval0[16];
	call.uni (retval0), 
	__internal_trig_reduction_slowpathd, 
	(
	param0
	);
	ld.param.f64 	%fd28043, [retval0];
	ld.param.b32 	%r10960, [retval0+8];
	} // callseq 471
$L__BB0_1979:
	shl.b32 	%r7764, %r10960, 6;
	cvt.u64.u32 	%rd3103, %r7764;
	and.b64  	%rd3104, %rd3103, 64;
	mov.u64 	%rd3105, __cudart_sin_cos_coeffs;
	add.s64 	%rd3106, %rd3105, %rd3104;
	mul.rn.f64 	%fd17529, %fd28043, %fd28043;
	and.b32  	%r7765, %r10960, 1;
	setp.eq.b32 	%p3462, %r7765, 1;
	selp.f64 	%fd17530, 0dBDA8FF8320FD8164, 0d3DE5DB65F9785EBA, %p3462;
	ld.global.nc.v2.f64 	{%fd17531, %fd17532}, [%rd3106];
	fma.rn.f64 	%fd17533, %fd17530, %fd17529, %fd17531;
	fma.rn.f64 	%fd17534, %fd17533, %fd17529, %fd17532;
	ld.global.nc.v2.f64 	{%fd17535, %fd17536}, [%rd3106+16];
	fma.rn.f64 	%fd17537, %fd17534, %fd17529, %fd17535;
	fma.rn.f64 	%fd17538, %fd17537, %fd17529, %fd17536;
	ld.global.nc.v2.f64 	{%fd17539, %fd17540}, [%rd3106+32];
	fma.rn.f64 	%fd17541, %fd17538, %fd17529, %fd17539;
	fma.rn.f64 	%fd17542, %fd17541, %fd17529, %fd17540;
	fma.rn.f64 	%fd17543, %fd17542, %fd28043, %fd28043;
	fma.rn.f64 	%fd17544, %fd17542, %fd17529, 0d3FF0000000000000;
	selp.f64 	%fd17545, %fd17544, %fd17543, %p3462;
	and.b32  	%r7766, %r10960, 2;
	setp.eq.s32 	%p3463, %r7766, 0;
	mov.f64 	%fd17546, 0d0000000000000000;
	sub.f64 	%fd17547, %fd17546, %fd17545;
	selp.f64 	%fd17548, %fd17545, %fd17547, %p3463;
	div.s32 	%r7767, %r2202, %r4277;
	max.s32 	%r7768, %r7767, 0;
	min.s32 	%r7769, %r7768, %r9;
	cvt.rn.f64.s32 	%fd17549, %r7769;
	sub.f64 	%fd1633, %fd17549, %fd6;
	mul.f64 	%fd17550, %fd1633, %fd17548;
	fma.rn.f64 	%fd17551, %fd1618, %fd1630, %fd17550;
	add.f64 	%fd17552, %fd7, %fd17551;
	mul.f64 	%fd17553, %fd1633, %fd1630;
	mul.f64 	%fd17554, %fd1618, %fd17548;
	sub.f64 	%fd17555, %fd17553, %fd17554;
	add.f64 	%fd17556, %fd8, %fd17555;
	mov.f64 	%fd17557, 0d3FE0000000000000;
	copysign.f64 	%fd17558, %fd17552, %fd17557;
	add.rz.f64 	%fd17559, %fd17552, %fd17558;
	cvt.rzi.f64.f64 	%fd17560, %fd17559;
	cvt.rzi.s32.f64 	%r2209, %fd17560;
	copysign.f64 	%fd17561, %fd17556, %fd17557;
	add.rz.f64 	%fd17562, %fd17556, %fd17561;
	cvt.rzi.f64.f64 	%fd17563, %fd17562;
	cvt.rzi.s32.f64 	%r2210, %fd17563;
	setp.lt.s32 	%p3464, %r2209, 0;
	setp.ge.s32 	%p3465, %r2209, %r4273;
	or.pred  	%p3466, %p3464, %p3465;
	setp.lt.s32 	%p3467, %r2210, 0;
	setp.ge.s32 	%p3468, %r2210, %r4274;
	or.pred  	%p3469, %p3467, %p3468;
	or.pred  	%p3471, %p3466, %p3469;
	mov.b16 	%rs4809, 0;
	mov.u16 	%rs4810, %rs4809;
	mov.u16 	%rs4811, %rs4809;
	@%p3471 bra 	$L__BB0_1981;
	mul.lo.s32 	%r7770, %r2210, %r4275;
	cvt.u64.u32 	%rd3107, %r7770;
	shl.b32 	%r7771, %r2209, 2;
	cvt.u64.u32 	%rd3108, %r7771;
	add.s64 	%rd3109, %rd3107, %rd3108;
	add.s64 	%rd3110, %rd1, %rd3109;
	ld.global.u8 	%rs4810, [%rd3110];
	ld.global.u8 	%rs4809, [%rd3110+1];
	ld.global.u8 	%rs4811, [%rd3110+2];
$L__BB0_1981:
	st.local.u8 	[%rd121+2], %rs4811;
	and.b16  	%rs3367, %rs4811, 255;
	st.local.u8 	[%rd122+2], %rs4809;
	and.b16  	%rs3368, %rs4809, 255;
	st.local.u8 	[%rd123+2], %rs4810;
	and.b16  	%rs3369, %rs4810, 255;
	cvt.rn.f64.u16 	%fd17564, %rs3367;
	mul.f64 	%fd17565, %fd17564, 0d3FD322D0E5604189;
	cvt.rn.f64.u16 	%fd17566, %rs3368;
	fma.rn.f64 	%fd17567, %fd17566, 0d3FE2C8B439581062, %fd17565;
	cvt.rn.f64.u16 	%fd17568, %rs3369;
	fma.rn.f64 	%fd17569, %fd17568, 0d3FBD2F1A9FBE76C9, %fd17567;
	cvt.rzi.u32.f64 	%r7773, %fd17569;
	st.local.u8 	[%rd124+2], %r7773;
	add.s32 	%r7774, %r2183, %r4280;
	div.s32 	%r7775, %r7774, %r4276;
	max.s32 	%r2211, %r7775, 0;
	mov.b32 	%r10962, 1;
	mov.f64 	%fd28045, %fd28513;
	@%p3458 bra 	$L__BB0_1985;
	setp.ltu.f64 	%p3473, %fd2, 0d41E0000000000000;
	mov.f64 	%fd28045, %fd28512;
	mov.u32 	%r10961, %r11448;
	@%p3473 bra 	$L__BB0_1984;
	{ // callseq 472, 0
	.param .b64 param0;
	st.param.f64 	[param0], %fd1;
	.param .align 16 .b8 retval0[16];
	call.uni (retval0), 
	__internal_trig_reduction_slowpathd, 
	(
	param0
	);
	ld.param.f64 	%fd28045, [retval0];
	ld.param.b32 	%r10961, [retval0+8];
	} // callseq 472
$L__BB0_1984:
	add.s32 	%r10962, %r10961, 1;
$L__BB0_1985:
	shl.b32 	%r7777, %r10962, 6;
	cvt.u64.u32 	%rd3111, %r7777;
	and.b64  	%rd3112, %rd3111, 64;
	mov.u64 	%rd3113, __cudart_sin_cos_coeffs;
	add.s64 	%rd3114, %rd3113, %rd3112;
	mul.rn.f64 	%fd17571, %fd28045, %fd28045;
	and.b32  	%r7778, %r10962, 1;
	setp.eq.b32 	%p3474, %r7778, 1;
	selp.f64 	%fd17572, 0dBDA8FF8320FD8164, 0d3DE5DB65F9785EBA, %p3474;
	ld.global.nc.v2.f64 	{%fd17573, %fd17574}, [%rd3114];
	fma.rn.f64 	%fd17575, %fd17572, %fd17571, %fd17573;
	fma.rn.f64 	%fd17576, %fd17575, %fd17571, %fd17574;
	ld.global.nc.v2.f64 	{%fd17577, %fd17578}, [%rd3114+16];
	fma.rn.f64 	%fd17579, %fd17576, %fd17571, %fd17577;
	fma.rn.f64 	%fd17580, %fd17579, %fd17571, %fd17578;
	ld.global.nc.v2.f64 	{%fd17581, %fd17582}, [%rd3114+32];
	fma.rn.f64 	%fd17583, %fd17580, %fd17571, %fd17581;
	fma.rn.f64 	%fd17584, %fd17583, %fd17571, %fd17582;
	fma.rn.f64 	%fd17585, %fd17584, %fd28045, %fd28045;
	fma.rn.f64 	%fd17586, %fd17584, %fd17571, 0d3FF0000000000000;
	selp.f64 	%fd17587, %fd17586, %fd17585, %p3474;
	and.b32  	%r7779, %r10962, 2;
	setp.eq.s32 	%p3475, %r7779, 0;
	mov.f64 	%fd17588, 0d0000000000000000;
	sub.f64 	%fd17589, %fd17588, %fd17587;
	selp.f64 	%fd1637, %fd17587, %fd17589, %p3475;
	mov.f64 	%fd28046, %fd28514;
	mov.u32 	%r10963, %r11450;
	@%p1 bra 	$L__BB0_1987;
	{ // callseq 473, 0
	.param .b64 param0;
	st.param.f64 	[param0], %fd1;
	.param .align 16 .b8 retval0[16];
	call.uni (retval0), 
	__internal_trig_reduction_slowpathd, 
	(
	param0
	);
	ld.param.f64 	%fd28046, [retval0];
	ld.param.b32 	%r10963, [retval0+8];
	} // callseq 473
$L__BB0_1987:
	shl.b32 	%r7781, %r10963, 6;
	cvt.u64.u32 	%rd3115, %r7781;
	and.b64  	%rd3116, %rd3115, 64;
	mov.u64 	%rd3117, __cudart_sin_cos_coeffs;
	add.s64 	%rd3118, %rd3117, %rd3116;
	mul.rn.f64 	%fd17591, %fd28046, %fd28046;
	and.b32  	%r7782, %r10963, 1;
	setp.eq.b32 	%p3476, %r7782, 1;
	selp.f64 	%fd17592, 0dBDA8FF8320FD8164, 0d3DE5DB65F9785EBA, %p3476;
	ld.global.nc.v2.f64 	{%fd17593, %fd17594}, [%rd3118];
	fma.rn.f64 	%fd17595, %fd17592, %fd17591, %fd17593;
	fma.rn.f64 	%fd17596, %fd17595, %fd17591, %fd17594;
	ld.global.nc.v2.f64 	{%fd17597, %fd17598}, [%rd3118+16];
	fma.rn.f64 	%fd17599, %fd17596, %fd17591, %fd17597;
	fma.rn.f64 	%fd17600, %fd17599, %fd17591, %fd17598;
	ld.global.nc.v2.f64 	{%fd17601, %fd17602}, [%rd3118+32];
	fma.rn.f64 	%fd17603, %fd17600, %fd17591, %fd17601;
	fma.rn.f64 	%fd17604, %fd17603, %fd17591, %fd17602;
	fma.rn.f64 	%fd17605, %fd17604, %fd28046, %fd28046;
	fma.rn.f64 	%fd17606, %fd17604, %fd17591, 0d3FF0000000000000;
	selp.f64 	%fd17607, %fd17606, %fd17605, %p3476;
	and.b32  	%r7783, %r10963, 2;
	setp.eq.s32 	%p3477, %r7783, 0;
	mov.f64 	%fd17608, 0d0000000000000000;
	sub.f64 	%fd17609, %fd17608, %fd17607;
	selp.f64 	%fd17610, %fd17607, %fd17609, %p3477;
	min.s32 	%r7784, %r2211, %r8;
	cvt.rn.f64.s32 	%fd17611, %r7784;
	sub.f64 	%fd1640, %fd17611, %fd5;
	mul.f64 	%fd17612, %fd1619, %fd17610;
	fma.rn.f64 	%fd17613, %fd1640, %fd1637, %fd17612;
	add.f64 	%fd17614, %fd7, %fd17613;
	mul.f64 	%fd17615, %fd1619, %fd1637;
	mul.f64 	%fd17616, %fd1640, %fd17610;
	sub.f64 	%fd17617, %fd17615, %fd17616;
	add.f64 	%fd17618, %fd8, %fd17617;
	mov.f64 	%fd17619, 0d3FE0000000000000;
	copysign.f64 	%fd17620, %fd17614, %fd17619;
	add.rz.f64 	%fd17621, %fd17614, %fd17620;
	cvt.rzi.f64.f64 	%fd17622, %fd17621;
	cvt.rzi.s32.f64 	%r2218, %fd17622;
	copysign.f64 	%fd17623, %fd17618, %fd17619;
	add.rz.f64 	%fd17624, %fd17618, %fd17623;
	cvt.rzi.f64.f64 	%fd17625, %fd17624;
	cvt.rzi.s32.f64 	%r2219, %fd17625;
	setp.lt.s32 	%p3478, %r2218, 0;
	setp.ge.s32 	%p3479, %r2218, %r4273;
	or.pred  	%p3480, %p3478, %p3479;
	setp.lt.s32 	%p3481, %r2219, 0;
	setp.ge.s32 	%p3482, %r2219, %r4274;
	or.pred  	%p3483, %p3481, %p3482;
	or.pred  	%p3485, %p3480, %p3483;
	mov.b16 	%rs4812, 0;
	mov.u16 	%rs4813, %rs4812;
	mov.u16 	%rs4814, %rs4812;
	@%p3485 bra 	$L__BB0_1989;
	mul.lo.s32 	%r7785, %r2219, %r4275;
	cvt.u64.u32 	%rd3119, %r7785;
	shl.b32 	%r7786, %r2218, 2;
	cvt.u64.u32 	%rd3120, %r7786;
	add.s64 	%rd3121, %rd3119, %rd3120;
	add.s64 	%rd3122, %rd1, %rd3121;
	ld.global.u8 	%rs4813, [%rd3122];
	ld.global.u8 	%rs4812, [%rd3122+1];
	ld.global.u8 	%rs4814, [%rd3122+2];
$L__BB0_1989:
	setp.eq.f64 	%p3486, %fd2, 0d7FF0000000000000;
	st.local.u8 	[%rd121+3], %rs4814;
	and.b16  	%rs3371, %rs4814, 255;
	st.local.u8 	[%rd122+3], %rs4812;
	and.b16  	%rs3372, %rs4812, 255;
	st.local.u8 	[%rd123+3], %rs4813;
	and.b16  	%rs3373, %rs4813, 255;
	cvt.rn.f64.u16 	%fd17626, %rs3371;
	mul.f64 	%fd17627, %fd17626, 0d3FD322D0E5604189;
	cvt.rn.f64.u16 	%fd17628, %rs3372;
	fma.rn.f64 	%fd17629, %fd17628, 0d3FE2C8B439581062, %fd17627;
	cvt.rn.f64.u16 	%fd17630, %rs3373;
	fma.rn.f64 	%fd17631, %fd17630, 0d3FBD2F1A9FBE76C9, %fd17629;
	cvt.rzi.u32.f64 	%r7788, %fd17631;
	st.local.u8 	[%rd124+3], %r7788;
	mov.b32 	%r10965, 1;
	mov.f64 	%fd28048, %fd28513;
	@%p3486 bra 	$L__BB0_1993;
	setp.ltu.f64 	%p3487, %fd2, 0d41E0000000000000;
	mov.f64 	%fd28048, %fd28512;
	mov.u32 	%r10964, %r11448;
	@%p3487 bra 	$L__BB0_1992;
	{ // callseq 474, 0
	.param .b64 param0;
	st.param.f64 	[param0], %fd1;
	.param .align 16 .b8 retval0[16];
	call.uni (retval0), 
	__internal_trig_reduction_slowpathd, 
	(
	param0
	);
	ld.param.f64 	%fd28048, [retval0];
	ld.param.b32 	%r10964, [retval0+8];
	} // callseq 474
$L__BB0_1992:
	add.s32 	%r10965, %r10964, 1;
$L__BB0_1993:
	shl.b32 	%r7790, %r10965, 6;
	cvt.u64.u32 	%rd3123, %r7790;
	and.b64  	%rd3124, %rd3123, 64;
	mov.u64 	%rd3125, __cudart_sin_cos_coeffs;
	add.s64 	%rd3126, %rd3125, %rd3124;
	mul.rn.f64 	%fd17633, %fd28048, %fd28048;
	and.b32  	%r7791, %r10965, 1;
	setp.eq.b32 	%p3488, %r7791, 1;
	selp.f64 	%fd17634, 0dBDA8FF8320FD8164, 0d3DE5DB65F9785EBA, %p3488;
	ld.global.nc.v2.f64 	{%fd17635, %fd17636}, [%rd3126];
	fma.rn.f64 	%fd17637, %fd17634, %fd17633, %fd17635;
	fma.rn.f64 	%fd17638, %fd17637, %fd17633, %fd17636;
	ld.global.nc.v2.f64 	{%fd17639, %fd17640}, [%rd3126+16];
	fma.rn.f64 	%fd17641, %fd17638, %fd17633, %fd17639;
	fma.rn.f64 	%fd17642, %fd17641, %fd17633, %fd17640;
	ld.global.nc.v2.f64 	{%fd17643, %fd17644}, [%rd3126+32];
	fma.rn.f64 	%fd17645, %fd17642, %fd17633, %fd17643;
	fma.rn.f64 	%fd17646, %fd17645, %fd17633, %fd17644;
	fma.rn.f64 	%fd17647, %fd17646, %fd28048, %fd28048;
	fma.rn.f64 	%fd17648, %fd17646, %fd17633, 0d3FF0000000000000;
	selp.f64 	%fd17649, %fd17648, %fd17647, %p3488;
	and.b32  	%r7792, %r10965, 2;
	setp.eq.s32 	%p3489, %r7792, 0;
	mov.f64 	%fd17650, 0d0000000000000000;
	sub.f64 	%fd17651, %fd17650, %fd17649;
	selp.f64 	%fd1644, %fd17649, %fd17651, %p3489;
	mov.f64 	%fd28049, %fd28514;
	mov.u32 	%r10966, %r11450;
	@%p1 bra 	$L__BB0_1995;
	{ // callseq 475, 0
	.param .b64 param0;
	st.param.f64 	[param0], %fd1;
	.param .align 16 .b8 retval0[16];
	call.uni (retval0), 
	__internal_trig_reduction_slowpathd, 
	(
	param0
	);
	ld.param.f64 	%fd28049, [retval0];
	ld.param.b32 	%r10966, [retval0+8];
	} // callseq 475
$L__BB0_1995:
	shl.b32 	%r7794, %r10966, 6;
	cvt.u64.u32 	%rd3127, %r7794;
	and.b64  	%rd3128, %rd3127, 64;
	mov.u64 	%rd3129, __cudart_sin_cos_coeffs;
	add.s64 	%rd3130, %rd3129, %rd3128;
	mul.rn.f64 	%fd17653, %fd28049, %fd28049;
	and.b32  	%r7795, %r10966, 1;
	setp.eq.b32 	%p3490, %r7795, 1;
	selp.f64 	%fd17654, 0dBDA8FF8320FD8164, 0d3DE5DB65F9785EBA, %p3490;
	ld.global.nc.v2.f64 	{%fd17655, %fd17656}, [%rd3130];
	fma.rn.f64 	%fd17657, %fd17654, %fd17653, %fd17655;
	fma.rn.f64 	%fd17658, %fd17657, %fd17653, %fd17656;
	ld.global.nc.v2.f64 	{%fd17659, %fd17660}, [%rd3130+16];
	fma.rn.f64 	%fd17661, %fd17658, %fd17653, %fd17659;
	fma.rn.f64 	%fd17662, %fd17661, %fd17653, %fd17660;
	ld.global.nc.v2.f64 	{%fd17663, %fd17664}, [%rd3130+32];
	fma.rn.f64 	%fd17665, %fd17662, %fd17653, %fd17663;
	fma.rn.f64 	%fd17666, %fd17665, %fd17653, %fd17664;
	fma.rn.f64 	%fd17667, %fd17666, %fd28049, %fd28049;
	fma.rn.f64 	%fd17668, %fd17666, %fd17653, 0d3FF0000000000000;
	selp.f64 	%fd17669, %fd17668, %fd17667, %p3490;
	and.b32  	%r7796, %r10966, 2;
	setp.eq.s32 	%p3491, %r7796, 0;
	mov.f64 	%fd17670, 0d0000000000000000;
	sub.f64 	%fd17671, %fd17670, %fd17669;
	selp.f64 	%fd17672, %fd17669, %fd17671, %p3491;
	mul.f64 	%fd17673, %fd1626, %fd17672;
	fma.rn.f64 	%fd17674, %fd1640, %fd1644, %fd17673;
	add.f64 	%fd17675, %fd7, %fd17674;
	mul.f64 	%fd17676, %fd1626, %fd1644;
	mul.f64 	%fd17677, %fd1640, %fd17672;
	sub.f64 	%fd17678, %fd17676, %fd17677;
	add.f64 	%fd17679, %fd8, %fd17678;
	mov.f64 	%fd17680, 0d3FE0000000000000;
	copysign.f64 	%fd17681, %fd17675, %fd17680;
	add.rz.f64 	%fd17682, %fd17675, %fd17681;
	cvt.rzi.f64.f64 	%fd17683, %fd17682;
	cvt.rzi.s32.f64 	%r2226, %fd17683;
	copysign.f64 	%fd17684, %fd17679, %fd17680;
	add.rz.f64 	%fd17685, %fd17679, %fd17684;
	cvt.rzi.f64.f64 	%fd17686, %fd17685;
	cvt.rzi.s32.f64 	%r2227, %fd17686;
	setp.lt.s32 	%p3492, %r2226, 0;
	setp.ge.s32 	%p3493, %r2226, %r4273;
	or.pred  	%p3494, %p3492, %p3493;
	setp.lt.s32 	%p3495, %r2227, 0;
	setp.ge.s32 	%p3496, %r2227, %r4274;
	or.pred  	%p3497, %p3495, %p3496;
	or.pred  	%p3499, %p3494, %p3497;
	mov.b16 	%rs4815, 0;
	mov.u16 	%rs4816, %rs4815;
	mov.u16 	%rs4817, %rs4815;
	@%p3499 bra 	$L__BB0_1997;
	mul.lo.s32 	%r7797, %r2227, %r4275;
	cvt.u64.u32 	%rd3131, %r7797;
	shl.b32 	%r7798, %r2226, 2;
	cvt.u64.u32 	%rd3132, %r7798;
	add.s64 	%rd3133, %rd3131, %rd3132;
	add.s64 	%rd3134, %rd1, %rd3133;
	ld.global.u8 	%rs4816, [%rd3134];
	ld.global.u8 	%rs4815, [%rd3134+1];
	ld.global.u8 	%rs4817, [%rd3134+2];
$L__BB0_1997:
	st.local.u8 	[%rd121+4], %rs4817;
	and.b16  	%rs3375, %rs4817, 255;
	st.local.u8 	[%rd122+4], %rs4815;
	and.b16  	%rs3376, %rs4815, 255;
	st.local.u8 	[%rd123+4], %rs4816;
	and.b16  	%rs3377, %rs4816, 255;
	cvt.rn.f64.u16 	%fd17687, %rs3375;
	mul.f64 	%fd17688, %fd17687, 0d3FD322D0E5604189;
	cvt.rn.f64.u16 	%fd17689, %rs3376;
	fma.rn.f64 	%fd17690, %fd17689, 0d3FE2C8B439581062, %fd17688;
	cvt.rn.f64.u16 	%fd17691, %rs3377;
	fma.rn.f64 	%fd17692, %fd17691, 0d3FBD2F1A9FBE76C9, %fd17690;
	cvt.rzi.u32.f64 	%r7800, %fd17692;
	st.local.u8 	[%rd124+4], %r7800;
	mov.b32 	%r10968, 1;
	mov.f64 	%fd28051, %fd28513;
	@%p3486 bra 	$L__BB0_2001;
	setp.ltu.f64 	%p3501, %fd2, 0d41E0000000000000;
	mov.f64 	%fd28051, %fd28512;
	mov.u32 	%r10967, %r11448;
	@%p3501 bra 	$L__BB0_2000;
	{ // callseq 476, 0
	.param .b64 param0;
	st.param.f64 	[param0], %fd1;
	.param .align 16 .b8 retval0[16];
	call.uni (retval0), 
	__internal_trig_reduction_slowpathd, 
	(
	param0
	);
	ld.param.f64 	%fd28051, [retval0];
	ld.param.b32 	%r10967, [retval0+8];
	} // callseq 476
$L__BB0_2000:
	add.s32 	%r10968, %r10967, 1;
$L__BB0_2001:
	shl.b32 	%r7802, %r10968, 6;
	cvt.u64.u32 	%rd3135, %r7802;
	and.b64  	%rd3136, %rd3135, 64;
	mov.u64 	%rd3137, __cudart_sin_cos_coeffs;
	add.s64 	%rd3138, %rd3137, %rd3136;
	mul.rn.f64 	%fd17694, %fd28051, %fd28051;
	and.b32  	%r7803, %r10968, 1;
	setp.eq.b32 	%p3502, %r7803, 1;
	selp.f64 	%fd17695, 0dBDA8FF8320FD8164, 0d3DE5DB65F9785EBA, %p3502;
	ld.global.nc.v2.f64 	{%fd17696, %fd17697}, [%rd3138];
	fma.rn.f64 	%fd17698, %fd17695, %fd17694, %fd17696;
	fma.rn.f64 	%fd17699, %fd17698, %fd17694, %fd17697;
	ld.global.nc.v2.f64 	{%fd17700, %fd17701}, [%rd3138+16];
	fma.rn.f64 	%fd17702, %fd17699, %fd17694, %fd17700;
	fma.rn.f64 	%fd17703, %fd17702, %fd17694, %fd17701;
	ld.global.nc.v2.f64 	{%fd17704, %fd17705}, [%rd3138+32];
	fma.rn.f64 	%fd17706, %fd17703, %fd17694, %fd17704;
	fma.rn.f64 	%fd17707, %fd17706, %fd17694, %fd17705;
	fma.rn.f64 	%fd17708, %fd17707, %fd28051, %fd28051;
	fma.rn.f64 	%fd17709, %fd17707, %fd17694, 0d3FF0000000000000;
	selp.f64 	%fd17710, %fd17709, %fd17708, %p3502;
	and.b32  	%r7804, %r10968, 2;
	setp.eq.s32 	%p3503, %r7804, 0;
	mov.f64 	%fd17711, 0d0000000000000000;
	sub.f64 	%fd17712, %fd17711, %fd17710;
	selp.f64 	%fd1650, %fd17710, %fd17712, %p3503;
	mov.f64 	%fd28052, %fd28514;
	mov.u32 	%r10969, %r11450;
	@%p1 bra 	$L__BB0_2003;
	{ // callseq 477, 0
	.param .b64 param0;
	st.param.f64 	[param0], %fd1;
	.param .align 16 .b8 retval0[16];
	call.uni (retval0), 
	__internal_trig_reduction_slowpathd, 
	(
	param0
	);
	ld.param.f64 	%fd28052, [retval0];
	ld.param.b32 	%r10969, [retval0+8];
	} // callseq 477
$L__BB0_2003:
	shl.b32 	%r7806, %r10969, 6;
	cvt.u64.u32 	%rd3139, %r7806;
	and.b64  	%rd3140, %rd3139, 64;
	mov.u64 	%rd3141, __cudart_sin_cos_coeffs;
	add.s64 	%rd3142, %rd3141, %rd3140;
	mul.rn.f64 	%fd17714, %fd28052, %fd28052;
	and.b32  	%r7807, %r10969, 1;
	setp.eq.b32 	%p3504, %r7807, 1;
	selp.f64 	%fd17715, 0dBDA8FF8320FD8164, 0d3DE5DB65F9785EBA, %p3504;
	ld.global.nc.v2.f64 	{%fd17716, %fd17717}, [%rd3142];
	fma.rn.f64 	%fd17718, %fd17715, %fd17714, %fd17716;
	fma.rn.f64 	%fd17719, %fd17718, %fd17714, %fd17717;
	ld.global.nc.v2.f64 	{%fd17720, %fd17721}, [%rd3142+16];
	fma.rn.f64 	%fd17722, %fd17719, %fd17714, %fd17720;
	fma.rn.f64 	%fd17723, %fd17722, %fd17714, %fd17721;
	ld.global.nc.v2.f64 	{%fd17724, %fd17725}, [%rd3142+32];
	fma.rn.f64 	%fd17726, %fd17723, %fd17714, %fd17724;
	fma.rn.f64 	%fd17727, %fd17726, %fd17714, %fd17725;
	fma.rn.f64 	%fd17728, %fd17727, %fd28052, %fd28052;
	fma.rn.f64 	%fd17729, %fd17727, %fd17714, 0d3FF0000000000000;
	selp.f64 	%fd17730, %fd17729, %fd17728, %p3504;
	and.b32  	%r7808, %r10969, 2;
	setp.eq.s32 	%p3505, %r7808, 0;
	mov.f64 	%fd17731, 0d0000000000000000;
	sub.f64 	%fd17732, %fd17731, %fd17730;
	selp.f64 	%fd17733, %fd17730, %fd17732, %p3505;
	mul.f64 	%fd17734, %fd1633, %fd17733;
	fma.rn.f64 	%fd17735, %fd1640, %fd1650, %fd17734;
	add.f64 	%fd17736, %fd7, %fd17735;
	mul.f64 	%fd17737, %fd1633, %fd1650;
	mul.f64 	%fd17738, %fd1640, %fd17733;
	sub.f64 	%fd17739, %fd17737, %fd17738;
	add.f64 	%fd17740, %fd8, %fd17739;
	mov.f64 	%fd17741, 0d3FE0000000000000;
	copysign.f64 	%fd17742, %fd17736, %fd17741;
	add.rz.f64 	%fd17743, %fd17736, %fd17742;
	cvt.rzi.f64.f64 	%fd17744, %fd17743;
	cvt.rzi.s32.f64 	%r2234, %fd17744;
	copysign.f64 	%fd17745, %fd17740, %fd17741;
	add.rz.f64 	%fd17746, %fd17740, %fd17745;
	cvt.rzi.f64.f64 	%fd17747, %fd17746;
	cvt.rzi.s32.f64 	%r2235, %fd17747;
	setp.lt.s32 	%p3506, %r2234, 0;
	setp.ge.s32 	%p3507, %r2234, %r4273;
	or.pred  	%p3508, %p3506, %p3507;
	setp.lt.s32 	%p3509, %r2235, 0;
	setp.ge.s32 	%p3510, %r2235, %r4274;
	or.pred  	%p3511, %p3509, %p3510;
	or.pred  	%p3513, %p3508, %p3511;
	mov.b16 	%rs4818, 0;
	mov.u16 	%rs4819, %rs4818;
	mov.u16 	%rs4820, %rs4818;
	@%p3513 bra 	$L__BB0_2005;
	mul.lo.s32 	%r7809, %r2235, %r4275;
	cvt.u64.u32 	%rd3143, %r7809;
	shl.b32 	%r7810, %r2234, 2;
	cvt.u64.u32 	%rd3144, %r7810;
	add.s64 	%rd3145, %rd3143, %rd3144;
	add.s64 	%rd3146, %rd1, %rd3145;
	ld.global.u8 	%rs4819, [%rd3146];
	ld.global.u8 	%rs4818, [%rd3146+1];
	ld.global.u8 	%rs4820, [%rd3146+2];
$L__BB0_2005:
	setp.eq.f64 	%p3514, %fd2, 0d7FF0000000000000;
	st.local.u8 	[%rd121+5], %rs4820;
	and.b16  	%rs3379, %rs4820, 255;
	st.local.u8 	[%rd122+5], %rs4818;
	and.b16  	%rs3380, %rs4818, 255;
	st.local.u8 	[%rd123+5], %rs4819;
	and.b16  	%rs3381, %rs4819, 255;
	cvt.rn.f64.u16 	%fd17748, %rs3379;
	mul.f64 	%fd17749, %fd17748, 0d3FD322D0E5604189;
	cvt.rn.f64.u16 	%fd17750, %rs3380;
	fma.rn.f64 	%fd17751, %fd17750, 0d3FE2C8B439581062, %fd17749;
	cvt.rn.f64.u16 	%fd17752, %rs3381;
	fma.rn.f64 	%fd17753, %fd17752, 0d3FBD2F1A9FBE76C9, %fd17751;
	cvt.rzi.u32.f64 	%r7812, %fd17753;
	st.local.u8 	[%rd124+5], %r7812;
	add.s32 	%r7813, %r2202, %r4281;
	div.s32 	%r7814, %r7813, %r4277;
	max.s32 	%r2236, %r7814, 0;
	mov.b32 	%r10971, 1;
	mov.f64 	%fd28054, %fd28513;
	@%p3514 bra 	$L__BB0_2009;
	setp.ltu.f64 	%p3515, %fd2, 0d41E0000000000000;
	mov.f64 	%fd28054, %fd28512;
	mov.u32 	%r10970, %r11448;
	@%p3515 bra 	$L__BB0_2008;
	{ // callseq 478, 0
	.param .b64 param0;
	st.param.f64 	[param0], %fd1;
	.param .align 16 .b8 retval0[16];
	call.uni (retval0), 
	__internal_trig_reduction_slowpathd, 
	(
	param0
	);
	ld.param.f64 	%fd28054, [retval0];
	ld.param.b32 	%r10970, [retval0+8];
	} // callseq 478
$L__BB0_2008:
	add.s32 	%r10971, %r10970, 1;
$L__BB0_2009:
	shl.b32 	%r7816, %r10971, 6;
	cvt.u64.u32 	%rd3147, %r7816;
	and.b64  	%rd3148, %rd3147, 64;
	mov.u64 	%rd3149, __cudart_sin_cos_coeffs;
	add.s64 	%rd3150, %rd3149, %rd3148;
	mul.rn.f64 	%fd17755, %fd28054, %fd28054;
	and.b32  	%r7817, %r10971, 1;
	setp.eq.b32 	%p3516, %r7817, 1;
	selp.f64 	%fd17756, 0dBDA8FF8320FD8164, 0d3DE5DB65F9785EBA, %p3516;
	ld.global.nc.v2.f64 	{%fd17757, %fd17758}, [%rd3150];
	fma.rn.f64 	%fd17759, %fd17756, %fd17755, %fd17757;
	fma.rn.f64 	%fd17760, %fd17759, %fd17755, %fd17758;
	ld.global.nc.v2.f64 	{%fd17761, %fd17762}, [%rd3150+16];
	fma.rn.f64 	%fd17763, %fd17760, %fd17755, %fd17761;
	fma.rn.f64 	%fd17764, %fd17763, %fd17755, %fd17762;
	ld.global.nc.v2.f64 	{%fd17765, %fd17766}, [%rd3150+32];
	fma.rn.f64 	%fd17767, %fd17764, %fd17755, %fd17765;
	fma.rn.f64 	%fd17768, %fd17767, %fd17755, %fd17766;
	fma.rn.f64 	%fd17769, %fd17768, %fd28054, %fd28054;
	fma.rn.f64 	%fd17770, %fd17768, %fd17755, 0d3FF0000000000000;
	selp.f64 	%fd17771, %fd17770, %fd17769, %p3516;
	and.b32  	%r7818, %r10971, 2;
	setp.eq.s32 	%p3517, %r7818, 0;
	mov.f64 	%fd17772, 0d0000000000000000;
	sub.f64 	%fd17773, %fd17772, %fd17771;
	selp.f64 	%fd1656, %fd17771, %fd17773, %p3517;
	mov.f64 	%fd28055, %fd28514;
	mov.u32 	%r10972, %r11450;
	@%p1 bra 	$L__BB0_2011;
	{ // callseq 479, 0
	.param .b64 param0;
	st.param.f64 	[param0], %fd1;
	.param .align 16 .b8 retval0[16];
	call.uni (retval0), 
	__internal_trig_reduction_slowpathd, 
	(
	param0
	);
	ld.param.f64 	%fd28055, [retval0];
	ld.param.b32 	%r10972, [retval0+8];
	} // callseq 479
$L__BB0_2011:
	shl.b32 	%r7820, %r10972, 6;
	cvt.u64.u32 	%rd3151, %r7820;
	and.b64  	%rd3152, %rd3151, 64;
	mov.u64 	%rd3153, __cudart_sin_cos_coeffs;
	add.s64 	%rd3154, %rd3153, %rd3152;
	mul.rn.f64 	%fd17775, %fd28055, %fd28055;
	and.b32  	%r7821, %r10972, 1;
	setp.eq.b32 	%p3518, %r7821, 1;
	selp.f64 	%fd17776, 0dBDA8FF8320FD8164, 0d3DE5DB65F9785EBA, %p3518;
	ld.global.nc.v2.f64 	{%fd17777, %fd17778}, [%rd3154];
	fma.rn.f64 	%fd17779, %fd17776, %fd17775, %fd17777;
	fma.rn.f64 	%fd17780, %fd17779, %fd17775, %fd17778;
	ld.global.nc.v2.f64 	{%fd17781, %fd17782}, [%rd3154+16];
	fma.rn.f64 	%fd17783, %fd17780, %fd17775, %fd17781;
	fma.rn.f64 	%fd17784, %fd17783, %fd17775, %fd17782;
	ld.global.nc.v2.f64 	{%fd17785, %fd17786}, [%rd3154+32];
	fma.rn.f64 	%fd17787, %fd17784, %fd17775, %fd17785;
	fma.rn.f64 	%fd17788, %fd17787, %fd17775, %fd17786;
	fma.rn.f64 	%fd17789, %fd17788, %fd28055, %fd28055;
	fma.rn.f64 	%fd17790, %fd17788, %fd17775, 0d3FF0000000000000;
	selp.f64 	%fd17791, %fd17790, %fd17789, %p3518;
	and.b32  	%r7822, %r10972, 2;
	setp.eq.s32 	%p3519, %r7822, 0;
	mov.f64 	%fd17792, 0d0000000000000000;
	sub.f64 	%fd17793, %fd17792, %fd17791;
	selp.f64 	%fd17794, %fd17791, %fd17793, %p3519;
	min.s32 	%r7823, %r2236, %r9;
	cvt.rn.f64.s32 	%fd17795, %r7823;
	sub.f64 	%fd1659, %fd17795, %fd6;
	mul.f64 	%fd17796, %fd1659, %fd17794;
	fma.rn.f64 	%fd17797, %fd1618, %fd1656, %fd17796;
	add.f64 	%fd17798, %fd7, %fd17797;
	mul.f64 	%fd17799, %fd1659, %fd1656;
	mul.f64 	%fd17800, %fd1618, %fd17794;
	sub.f64 	%fd17801, %fd17799, %fd17800;
	add.f64 	%fd17802, %fd8, %fd17801;
	mov.f64 	%fd17803, 0d3FE0000000000000;
	copysign.f64 	%fd17804, %fd17798, %fd17803;
	add.rz.f64 	%fd17805, %fd17798, %fd17804;
	cvt.rzi.f64.f64 	%fd17806, %fd17805;
	cvt.rzi.s32.f64 	%r2243, %fd17806;
	copysign.f64 	%fd17807, %fd17802, %fd17803;
	add.rz.f64 	%fd17808, %fd17802, %fd17807;
	cvt.rzi.f64.f64 	%fd17809, %fd17808;
	cvt.rzi.s32.f64 	%r2244, %fd17809;
	setp.lt.s32 	%p3520, %r2243, 0;
	setp.ge.s32 	%p3521, %r2243, %r4273;
	or.pred  	%p3522, %p3520, %p3521;
	setp.lt.s32 	%p3523, %r2244, 0;
	setp.ge.s32 	%p3524, %r2244, %r4274;
	or.pred  	%p3525, %p3523, %p3524;
	or.pred  	%p3527, %p3522, %p3525;
	mov.b16 	%rs4821, 0;
	mov.u16 	%rs4822, %rs4821;
	mov.u16 	%rs4823, %rs4821;
	@%p3527 bra 	$L__BB0_2013;
	mul.lo.s32 	%r7824, %r2244, %r4275;
	cvt.u64.u32 	%rd3155, %r7824;
	shl.b32 	%r7825, %r2243, 2;
	cvt.u64.u32 	%rd3156, %r7825;
	add.s64 	%rd3157, %rd3155, %rd3156;
	add.s64 	%rd3158, %rd1, %rd3157;
	ld.global.u8 	%rs4822, [%rd3158];
	ld.global.u8 	%rs4821, [%rd3158+1];
	ld.global.u8 	%rs4823, [%rd3158+2];
$L__BB0_2013:
	st.local.u8 	[%rd121+6], %rs4823;
	and.b16  	%rs3383, %rs4823, 255;
	st.local.u8 	[%rd122+6], %rs4821;
	and.b16  	%rs3384, %rs4821, 255;
	st.local.u8 	[%rd123+6], %rs4822;
	and.b16  	%rs3385, %rs4822, 255;
	cvt.rn.f64.u16 	%fd17810, %rs3383;
	mul.f64 	%fd17811, %fd17810, 0d3FD322D0E5604189;
	cvt.rn.f64.u16 	%fd17812, %rs3384;
	fma.rn.f64 	%fd17813, %fd17812, 0d3FE2C8B439581062, %fd17811;
	cvt.rn.f64.u16 	%fd17814, %rs3385;
	fma.rn.f64 	%fd17815, %fd17814, 0d3FBD2F1A9FBE76C9, %fd17813;
	cvt.rzi.u32.f64 	%r7827, %fd17815;
	st.local.u8 	[%rd124+6], %r7827;
	mov.b32 	%r10974, 1;
	mov.f64 	%fd28057, %fd28513;
	@%p3514 bra 	$L__BB0_2017;
	setp.ltu.f64 	%p3529, %fd2, 0d41E0000000000000;
	mov.f64 	%fd28057, %fd28512;
	mov.u32 	%r10973, %r11448;
	@%p3529 bra 	$L__BB0_2016;
	{ // callseq 480, 0
	.param .b64 param0;
	st.param.f64 	[param0], %fd1;
	.param .align 16 .b8 retval0[16];
	call.uni (retval0), 
	__internal_trig_reduction_slowpathd, 
	(
	param0
	);
	ld.param.f64 	%fd28057, [retval0];
	ld.param.b32 	%r10973, [retval0+8];
	} // callseq 480
$L__BB0_2016:
	add.s32 	%r10974, %r10973, 1;
$L__BB0_2017:
	shl.b32 	%r7829, %r10974, 6;
	cvt.u64.u32 	%rd3159, %r7829;
	and.b64  	%rd3160, %rd3159, 64;
	mov.u64 	%rd3161, __cudart_sin_cos_coeffs;
	add.s64 	%rd3162, %rd3161, %rd3160;
	mul.rn.f64 	%fd17817, %fd28057, %fd28057;
	and.b32  	%r7830, %r10974, 1;
	setp.eq.b32 	%p3530, %r7830, 1;
	selp.f64 	%fd17818, 0dBDA8FF8320FD8164, 0d3DE5DB65F9785EBA, %p3530;
	ld.global.nc.v2.f64 	{%fd17819, %fd17820}, [%rd3162];
	fma.rn.f64 	%fd17821, %fd17818, %fd17817, %fd17819;
	fma.rn.f64 	%fd17822, %fd17821, %fd17817, %fd17820;
	ld.global.nc.v2.f64 	{%fd17823, %fd17824}, [%rd3162+16];
	fma.rn.f64 	%fd17825, %fd17822, %fd17817, %fd17823;
	fma.rn.f64 	%fd17826, %fd17825, %fd17817, %fd17824;
	ld.global.nc.v2.f64 	{%fd17827, %fd17828}, [%rd3162+32];
	fma.rn.f64 	%fd17829, %fd17826, %fd17817, %fd17827;
	fma.rn.f64 	%fd17830, %fd17829, %fd17817, %fd17828;
	fma.rn.f64 	%fd17831, %fd17830, %fd28057, %fd28057;
	fma.rn.f64 	%fd17832, %fd17830, %fd17817, 0d3FF0000000000000;
	selp.f64 	%fd17833, %fd17832, %fd17831, %p3530;
	and.b32  	%r7831, %r10974, 2;
	setp.eq.s32 	%p3531, %r7831, 0;
	mov.f64 	%fd17834, 0d0000000000000000;
	sub.f64 	%fd17835, %fd17834, %fd17833;
	selp.f64 	%fd1663, %fd17833, %fd17835, %p3531;
	mov.f64 	%fd28058, %fd28514;
	mov.u32 	%r10975, %r11450;
	@%p1 bra 	$L__BB0_2019;
	{ // callseq 481, 0
	.param .b64 param0;
	st.param.f64 	[param0], %fd1;
	.param .align 16 .b8 retval0[16];
	call.uni (retval0), 
	__internal_trig_reduction_slowpathd, 
	(
	param0
	);
	ld.param.f64 	%fd28058, [retval0];
	ld.param.b32 	%r10975, [retval0+8];
	} // callseq 481
$L__BB0_2019:
	shl.b32 	%r7833, %r10975, 6;
	cvt.u64.u32 	%rd3163, %r7833;
	and.b64  	%rd3164, %rd3163, 64;
	mov.u64 	%rd3165, __cudart_sin_cos_coeffs;
	add.s64 	%rd3166, %rd3165, %rd3164;
	mul.rn.f64 	%fd17837, %fd28058, %fd28058;
	and.b32  	%r7834, %r10975, 1;
	setp.eq.b32 	%p3532, %r7834, 1;
	selp.f64 	%fd17838, 0dBDA8FF8320FD8164, 0d3DE5DB65F9785EBA, %p3532;
	ld.global.nc.v2.f64 	{%fd17839, %fd17840}, [%rd3166];
	fma.rn.f64 	%fd17841, %fd17838, %fd17837, %fd17839;
	fma.rn.f64 	%fd17842, %fd17841, %fd17837, %fd17840;
	ld.global.nc.v2.f64 	{%fd17843, %fd17844}, [%rd3166+16];
	fma.rn.f64 	%fd17845, %fd17842, %fd17837, %fd17843;
	fma.rn.f64 	%fd17846, %fd17845, %fd17837, %fd17844;
	ld.global.nc.v2.f64 	{%fd17847, %fd17848}, [%rd3166+32];
	fma.rn.f64 	%fd17849, %fd17846, %fd17837, %fd17847;
	fma.rn.f64 	%fd17850, %fd17849, %fd17837, %fd17848;
	fma.rn.f64 	%fd17851, %fd17850, %fd28058, %fd28058;
	fma.rn.f64 	%fd17852, %fd17850, %fd17837, 0d3FF0000000000000;
	selp.f64 	%fd17853, %fd17852, %fd17851, %p3532;
	and.b32  	%r7835, %r10975, 2;
	setp.eq.s32 	%p3533, %r7835, 0;
	mov.f64 	%fd17854, 0d0000000000000000;
	sub.f64 	%fd17855, %fd17854, %fd17853;
	selp.f64 	%fd17856, %fd17853, %fd17855, %p3533;
	mul.f64 	%fd17857, %fd1659, %fd17856;
	fma.rn.f64 	%fd17858, %fd1640, %fd1663, %fd17857;
	add.f64 	%fd17859, %fd7, %fd17858;
	mul.f64 	%fd17860, %fd1659, %fd1663;
	mul.f64 	%fd17861, %fd1640, %fd17856;
	sub.f64 	%fd17862, %fd17860, %fd17861;
	add.f64 	%fd17863, %fd8, %fd17862;
	mov.f64 	%fd17864, 0d3FE0000000000000;
	copysign.f64 	%fd17865, %fd17859, %fd17864;
	add.rz.f64 	%fd17866, %fd17859, %fd17865;
	cvt.rzi.f64.f64 	%fd17867, %fd17866;
	cvt.rzi.s32.f64 	%r2251, %fd17867;
	copysign.f64 	%fd17868, %fd17863, %fd17864;
	add.rz.f64 	%fd17869, %fd17863, %fd17868;
	cvt.rzi.f64.f64 	%fd17870, %fd17869;
	cvt.rzi.s32.f64 	%r2252, %fd17870;
	setp.lt.s32 	%p3534, %r2251, 0;
	setp.ge.s32 	%p3535, %r2251, %r4273;
	or.pred  	%p3536, %p3534, %p3535;
	setp.lt.s32 	%p3537, %r2252, 0;
	setp.ge.s32 	%p3538, %r2252, %r4274;
	or.pred  	%p3539, %p3537, %p3538;
	or.pred  	%p3541, %p3536, %p3539;
	mov.b16 	%rs4824, 0;
	mov.u16 	%rs4825, %rs4824;
	mov.u16 	%rs4826, %rs4824;
	@%p3541 bra 	$L__BB0_2021;
	mul.lo.s32 	%r7836, %r2252, %r4275;
	cvt.u64.u32 	%rd3167, %r7836;
	shl.b32 	%r7837, %r2251, 2;
	cvt.u64.u32 	%rd3168, %r7837;
	add.s64 	%rd3169, %rd3167, %rd3168;
	add.s64 	%rd3170, %rd1, %rd3169;
	ld.global.u8 	%rs4825, [%rd3170];
	ld.global.u8 	%rs4824, [%rd3170+1];
	ld.global.u8 	%rs4826, [%rd3170+2];
$L__BB0_2021:
	st.local.u8 	[%rd121+7], %rs4826;
	and.b16  	%rs3387, %rs4826, 255;
	st.local.u8 	[%rd122+7], %rs4824;
	and.b16  	%rs3388, %rs4824, 255;
	st.local.u8 	[%rd123+7], %rs4825;
	and.b16  	%rs3389, %rs4825, 255;
	cvt.rn.f64.u16 	%fd17871, %rs3387;
	mul.f64 	%fd17872, %fd17871, 0d3FD322D0E5604189;
	cvt.rn.f64.u16 	%fd17873, %rs3388;
	fma.rn.f64 	%fd17874, %fd17873, 0d3FE2C8B439581062, %fd17872;
	cvt.rn.f64.u16 	%fd17875, %rs3389;
	fma.rn.f64 	%fd17876, %fd17875, 0d3FBD2F1A9FBE76C9, %fd17874;
	cvt.rzi.u32.f64 	%r7838, %fd17876;
	st.local.u8 	[%rd124+7], %r7838;
	add.s32 	%r10401, %r10401, 8;
$L__BB0_2022:
	setp.ge.s32 	%p3542, %r2109, %r4282;
	add.s32 	%r7839, %r142, 1;
	setp.lt.s32 	%p3543, %r7839, 0;
	setp.ge.s32 	%p3544, %r7839, %r4278;
	or.pred  	%p3545, %p3544, %p3542;
	or.pred  	%p3546, %p3545, %p3543;
	@%p3546 bra 	$L__BB0_2088;
	setp.eq.f64 	%p3547, %fd2, 0d7FF0000000000000;
	mad.lo.s32 	%r7841, %r4280, %r142, %r4280;
	shl.b32 	%r2255, %r7841, 1;
	mul.lo.s32 	%r2256, %r2110, %r4281;
	mov.b32 	%r10978, 1;
	mov.f64 	%fd28060, %fd28513;
	@%p3547 bra 	$L__BB0_2027;
	setp.ltu.f64 	%p3548, %fd2, 0d41E0000000000000;
	mov.f64 	%fd28060, %fd28512;
	mov.u32 	%r10977, %r11448;
	@%p3548 bra 	$L__BB0_2026;
	{ // callseq 482, 0
	.param .b64 param0;
	st.param.f64 	[param0], %fd1;
	.param .align 16 .b8 retval0[16];
	call.uni (retval0), 
	__internal_trig_reduction_slowpathd, 
	(
	param0
	);
	ld.param.f64 	%fd28060, [retval0];
	ld.param.b32 	%r10977, [retval0+8];
	} // callseq 482
$L__BB0_2026:
	add.s32 	%r10978, %r10977, 1;
$L__BB0_2027:
	shl.b32 	%r7843, %r10978, 6;
	cvt.u64.u32 	%rd3171, %r7843;
	and.b64  	%rd3172, %rd3171, 64;
	mov.u64 	%rd3173, __cudart_sin_cos_coeffs;
	add.s64 	%rd3174, %rd3173, %rd3172;
	mul.rn.f64 	%fd17878, %fd28060, %fd28060;
	and.b32  	%r7844, %r10978, 1;
	setp.eq.b32 	%p3549, %r7844, 1;
	selp.f64 	%fd17879, 0dBDA8FF8320FD8164, 0d3DE5DB65F9785EBA, %p3549;
	ld.global.nc.v2.f64 	{%fd17880, %fd17881}, [%rd3174];
	fma.rn.f64 	%fd17882, %fd17879, %fd17878, %fd17880;
	fma.rn.f64 	%fd17883, %fd17882, %fd17878, %fd17881;
	ld.global.nc.v2.f64 	{%fd17884, %fd17885}, [%rd3174+16];
	fma.rn.f64 	%fd17886, %fd17883, %fd17878, %fd17884;
	fma.rn.f64 	%fd17887, %fd17886, %fd17878, %fd17885;
	ld.global.nc.v2.f64 	{%fd17888, %fd17889}, [%rd3174+32];
	fma.rn.f64 	%fd17890, %fd17887, %fd17878, %fd17888;
	fma.rn.f64 	%fd17891, %fd17890, %fd17878, %fd17889;
	fma.rn.f64 	%fd17892, %fd17891, %fd28060, %fd28060;
	fma.rn.f64 	%fd17893, %fd17891, %fd17878, 0d3FF0000000000000;
	selp.f64 	%fd17894, %fd17893, %fd17892, %p3549;
	and.b32  	%r7845, %r10978, 2;
	setp.eq.s32 	%p3550, %r7845, 0;
	mov.f64 	%fd17895, 0d0000000000000000;
	sub.f64 	%fd17896, %fd17895, %fd17894;
	selp.f64 	%fd1669, %fd17894, %fd17896, %p3550;
	mov.f64 	%fd28061, %fd28514;
	mov.u32 	%r10979, %r11450;
	@%p1 bra 	$L__BB0_2029;
	{ // callseq 483, 0
	.param .b64 param0;
	st.param.f64 	[param0], %fd1;
	.param .align 16 .b8 retval0[16];
	call.uni (retval0), 
	__internal_trig_reduction_slowpathd, 
	(
	param0
	);
	ld.param.f64 	%fd28061, [retval0];
	ld.param.b32 	%r10979, [retval0+8];
	} // callseq 483
$L__BB0_2029:
	shl.b32 	%r7847, %r10979, 6;
	cvt.u64.u32 	%rd3175, %r7847;
	and.b64  	%rd3176, %rd3175, 64;
	mov.u64 	%rd3177, __cudart_sin_cos_coeffs;
	add.s64 	%rd3178, %rd3177, %rd3176;
	mul.rn.f64 	%fd17898, %fd28061, %fd28061;
	and.b32  	%r7848, %r10979, 1;
	setp.eq.b32 	%p3551, %r7848, 1;
	selp.f64 	%fd17899, 0dBDA8FF8320FD8164, 0d3DE5DB65F9785EBA, %p3551;
	ld.global.nc.v2.f64 	{%fd17900, %fd17901}, [%rd3178];
	fma.rn.f64 	%fd17902, %fd17899, %fd17898, %fd17900;
	fma.rn.f64 	%fd17903, %fd17902, %fd17898, %fd17901;
	ld.global.nc.v2.f64 	{%fd17904, %fd17905}, [%rd3178+16];
	fma.rn.f64 	%fd17906, %fd17903, %fd17898, %fd17904;
	fma.rn.f64 	%fd17907, %fd17906, %fd17898, %fd17905;
	ld.global.nc.v2.f64 	{%fd17908, %fd17909}, [%rd3178+32];
	fma.rn.f64 	%fd17910, %fd17907, %fd17898, %fd17908;
	fma.rn.f64 	%fd17911, %fd17910, %fd17898, %fd17909;
	fma.rn.f64 	%fd17912, %fd17911, %fd28061, %fd28061;
	fma.rn.f64 	%fd17913, %fd17911, %fd17898, 0d3FF0000000000000;
	selp.f64 	%fd17914, %fd17913, %fd17912, %p3551;
	and.b32  	%r7849, %r10979, 2;
	setp.eq.s32 	%p3552, %r7849, 0;
	mov.f64 	%fd17915, 0d0000000000000000;
	sub.f64 	%fd17916, %fd17915, %fd17914;
	selp.f64 	%fd17917, %fd17914, %fd17916, %p3552;
	div.s32 	%r7850, %r2255, %r4276;
	max.s32 	%r7851, %r7850, 0;
	min.s32 	%r7852, %r7851, %r8;
	cvt.rn.f64.s32 	%fd17918, %r7852;
	sub.f64 	%fd1672, %fd17918, %fd5;
	div.s32 	%r7853, %r2256, %r4277;
	max.s32 	%r7854, %r7853, 0;
	min.s32 	%r7855, %r7854, %r9;
	cvt.rn.f64.s32 	%fd17919, %r7855;
	sub.f64 	%fd1673, %fd17919, %fd6;
	mul.f64 	%fd17920, %fd1673, %fd17917;
	fma.rn.f64 	%fd17921, %fd1672, %fd1669, %fd17920;
	add.f64 	%fd17922, %fd7, %fd17921;
	mul.f64 	%fd17923, %fd1673, %fd1669;
	mul.f64 	%fd17924, %fd1672, %fd17917;
	sub.f64 	%fd17925, %fd17923, %fd17924;
	add.f64 	%fd17926, %fd8, %fd17925;
	mov.f64 	%fd17927, 0d3FE0000000000000;
	copysign.f64 	%fd17928, %fd17922, %fd17927;
	add.rz.f64 	%fd17929, %fd17922, %fd17928;
	cvt.rzi.f64.f64 	%fd17930, %fd17929;
	cvt.rzi.s32.f64 	%r2263, %fd17930;
	copysign.f64 	%fd17931, %fd17926, %fd17927;
	add.rz.f64 	%fd17932, %fd17926, %fd17931;
	cvt.rzi.f64.f64 	%fd17933, %fd17932;
	cvt.rzi.s32.f64 	%r2264, %fd17933;
	setp.lt.s32 	%p3553, %r2263, 0;
	setp.ge.s32 	%p3554, %r2263, %r4273;
	or.pred  	%p3555, %p3553, %p3554;
	setp.lt.s32 	%p3556, %r2264, 0;
	setp.ge.s32 	%p3557, %r2264, %r4274;
	or.pred  	%p3558, %p3556, %p3557;
	or.pred  	%p3560, %p3555, %p3558;
	mov.b16 	%rs4827, 0;
	mov.u16 	%rs4828, %rs4827;
	mov.u16 	%rs4829, %rs4827;
	@%p3560 bra 	$L__BB0_2031;
	mul.lo.s32 	%r7856, %r2264, %r4275;
	cvt.u64.u32 	%rd3179, %r7856;
	shl.b32 	%r7857, %r2263, 2;
	cvt.u64.u32 	%rd3180, %r7857;
	add.s64 	%rd3181, %rd3179, %rd3180;
	add.s64 	%rd3182, %rd1, %rd3181;
	ld.global.u8 	%rs4828, [%rd3182];
	ld.global.u8 	%rs4827, [%rd3182+1];
	ld.global.u8 	%rs4829, [%rd3182+2];
$L__BB0_2031:
	cvt.u64.u32 	%rd3183, %r10401;
	add.s64 	%rd125, %rd2, %rd3183;
	st.local.u8 	[%rd125], %rs4829;
	and.b16  	%rs3391, %rs4829, 255;
	add.s64 	%rd126, %rd3, %rd3183;
	st.local.u8 	[%rd126], %rs4827;
	and.b16  	%rs3392, %rs4827, 255;
	add.s64 	%rd127, %rd4, %rd3183;
	st.local.u8 	[%rd127], %rs4828;
	and.b16  	%rs3393, %rs4828, 255;
	cvt.rn.f64.u16 	%fd17934, %rs3391;
	mul.f64 	%fd17935, %fd17934, 0d3FD322D0E5604189;
	cvt.rn.f64.u16 	%fd17936, %rs3392;
	fma.rn.f64 	%fd17937, %fd17936, 0d3FE2C8B439581062, %fd17935;
	cvt.rn.f64.u16 	%fd17938, %rs3393;
	fma.rn.f64 	%fd17939, %fd17938, 0d3FBD2F1A9FBE76C9, %fd17937;
	cvt.rzi.u32.f64 	%r7859, %fd17939;
	add.s64 	%rd128, %rd5, %rd3183;
	st.local.u8 	[%rd128], %r7859;
	add.s32 	%r2265, %r2256, %r4281;
	mov.b32 	%r10981, 1;
	mov.f64 	%fd28063, %fd28513;
	@%p3547 bra 	$L__BB0_2035;
	setp.ltu.f64 	%p3562, %fd2, 0d41E0000000000000;
	mov.f64 	%fd28063, %fd28512;
	mov.u32 	%r10980, %r11448;
	@%p3562 bra 	$L__BB0_2034;
	{ // callseq 484, 0
	.param .b64 param0;
	st.param.f64 	[param0], %fd1;
	.param .align 16 .b8 retval0[16];
	call.uni (retval0), 
	__internal_trig_reduction_slowpathd, 
	(
	param0
	);
	ld.param.f64 	%fd28063, [retval0];
	ld.param.b32 	%r10980, [retval0+8];
	} // callseq 484
$L__BB0_2034:
	add.s32 	%r10981, %r10980, 1;
$L__BB0_2035:
	shl.b32 	%r7861, %r10981, 6;
	cvt.u64.u32 	%rd3184, %r7861;
	and.b64  	%rd3185, %rd3184, 64;
	mov.u64 	%rd3186, __cudart_sin_cos_coeffs;
	add.s64 	%rd3187, %rd3186, %rd3185;
	mul.rn.f64 	%fd17941, %fd28063, %fd28063;
	and.b32  	%r7862, %r10981, 1;
	setp.eq.b32 	%p3563, %r7862, 1;
	selp.f64 	%fd17942, 0dBDA8FF8320FD8164, 0d3DE5DB65F9785EBA, %p3563;
	ld.global.nc.v2.f64 	{%fd17943, %fd17944}, [%rd3187];
	fma.rn.f64 	%fd17945, %fd17942, %fd17941, %fd17943;
	fma.rn.f64 	%fd17946, %fd17945, %fd17941, %fd17944;
	ld.global.nc.v2.f64 	{%fd17947, %fd17948}, [%rd3187+16];
	fma.rn.f64 	%fd17949, %fd17946, %fd17941, %fd17947;
	fma.rn.f64 	%fd17950, %fd17949, %fd17941, %fd17948;
	ld.global.nc.v2.f64 	{%fd17951, %fd17952}, [%rd3187+32];
	fma.rn.f64 	%fd17953, %fd17950, %fd17941, %fd17951;
	fma.rn.f64 	%fd17954, %fd17953, %fd17941, %fd17952;
	fma.rn.f64 	%fd17955, %fd17954, %fd28063, %fd28063;
	fma.rn.f64 	%fd17956, %fd17954, %fd17941, 0d3FF0000000000000;
	selp.f64 	%fd17957, %fd17956, %fd17955, %p3563;
	and.b32  	%r7863, %r10981, 2;
	setp.eq.s32 	%p3564, %r7863, 0;
	mov.f64 	%fd17958, 0d0000000000000000;
	sub.f64 	%fd17959, %fd17958, %fd17957;
	selp.f64 	%fd1677, %fd17957, %fd17959, %p3564;
	mov.f64 	%fd28064, %fd28514;
	mov.u32 	%r10982, %r11450;
	@%p1 bra 	$L__BB0_2037;
	{ // callseq 485, 0
	.param .b64 param0;
	st.param.f64 	[param0], %fd1;
	.param .align 16 .b8 retval0[16];
	call.uni (retval0), 
	__internal_trig_reduction_slowpathd, 
	(
	param0
	);
	ld.param.f64 	%fd28064, [retval0];
	ld.param.b32 	%r10982, [retval0+8];
	} // callseq 485
$L__BB0_2037:
	shl.b32 	%r7865, %r10982, 6;
	cvt.u64.u32 	%rd3188, %r7865;
	and.b64  	%rd3189, %rd3188, 64;
	mov.u64 	%rd3190, __cudart_sin_cos_coeffs;
	add.s64 	%rd3191, %rd3190, %rd3189;
	mul.rn.f64 	%fd17961, %fd28064, %fd28064;
	and.b32  	%r7866, %r10982, 1;
	setp.eq.b32 	%p3565, %r7866, 1;
	selp.f64 	%fd17962, 0dBDA8FF8320FD8164, 0d3DE5DB65F9785EBA, %p3565;
	ld.global.nc.v2.f64 	{%fd17963, %fd17964}, [%rd3191];
	fma.rn.f64 	%fd17965, %fd17962, %fd17961, %fd17963;
	fma.rn.f64 	%fd17966, %fd17965, %fd17961, %fd17964;
	ld.global.nc.v2.f64 	{%fd17967, %fd17968}, [%rd3191+16];
	fma.rn.f64 	%fd17969, %fd17966, %fd17961, %fd17967;
	fma.rn.f64 	%fd17970, %fd17969, %fd17961, %fd17968;
	ld.global.nc.v2.f64 	{%fd17971, %fd17972}, [%rd3191+32];
	fma.rn.f64 	%fd17973, %fd17970, %fd17961, %fd17971;
	fma.rn.f64 	%fd17974, %fd17973, %fd17961, %fd17972;
	fma.rn.f64 	%fd17975, %fd17974, %fd28064, %fd28064;
	fma.rn.f64 	%fd17976, %fd17974, %fd17961, 0d3FF0000000000000;
	selp.f64 	%fd17977, %fd17976, %fd17975, %p3565;
	and.b32  	%r7867, %r10982, 2;
	setp.eq.s32 	%p3566, %r7867, 0;
	mov.f64 	%fd17978, 0d0000000000000000;
	sub.f64 	%fd17979, %fd17978, %fd17977;
	selp.f64 	%fd17980, %fd17977, %fd17979, %p3566;
	div.s32 	%r7868, %r2265, %r4277;
	max.s32 	%r7869, %r7868, 0;
	min.s32 	%r7870, %r7869, %r9;
	cvt.rn.f64.s32 	%fd17981, %r7870;
	sub.f64 	%fd1680, %fd17981, %fd6;
	mul.f64 	%fd17982, %fd1680, %fd17980;
	fma.rn.f64 	%fd17983, %fd1672, %fd1677, %fd17982;
	add.f64 	%fd17984, %fd7, %fd17983;
	mul.f64 	%fd17985, %fd1680, %fd1677;
	mul.f64 	%fd17986, %fd1672, %fd17980;
	sub.f64 	%fd17987, %fd17985, %fd17986;
	add.f64 	%fd17988, %fd8, %fd17987;
	mov.f64 	%fd17989, 0d3FE0000000000000;
	copysign.f64 	%fd17990, %fd17984, %fd17989;
	add.rz.f64 	%fd17991, %fd17984, %fd17990;
	cvt.rzi.f64.f64 	%fd17992, %fd17991;
	cvt.rzi.s32.f64 	%r2272, %fd17992;
	copysign.f64 	%fd17993, %fd17988, %fd17989;
	add.rz.f64 	%fd17994, %fd17988, %fd17993;
	cvt.rzi.f64.f64 	%fd17995, %fd17994;
	cvt.rzi.s32.f64 	%r2273, %fd17995;
	setp.lt.s32 	%p3567, %r2272, 0;
	setp.ge.s32 	%p3568, %r2272, %r4273;
	or.pred  	%p3569, %p3567, %p3568;
	setp.lt.s32 	%p3570, %r2273, 0;
	setp.ge.s32 	%p3571, %r2273, %r4274;
	or.pred  	%p3572, %p3570, %p3571;
	or.pred  	%p3574, %p3569, %p3572;
	mov.b16 	%rs4830, 0;
	mov.u16 	%rs4831, %rs4830;
	mov.u16 	%rs4832, %rs4830;
	@%p3574 bra 	$L__BB0_2039;
	mul.lo.s32 	%r7871, %r2273, %r4275;
	cvt.u64.u32 	%rd3192, %r7871;
	shl.b32 	%r7872, %r2272, 2;
	cvt.u64.u32 	%rd3193, %r7872;
	add.s64 	%rd3194, %rd3192, %rd3193;
	add.s64 	%rd3195, %rd1, %rd3194;
	ld.global.u8 	%rs4831, [%rd3195];
	ld.global.u8 	%rs4830, [%rd3195+1];
	ld.global.u8 	%rs4832, [%rd3195+2];
$L__BB0_2039:
	setp.eq.f64 	%p3575, %fd2, 0d7FF0000000000000;
	st.local.u8 	[%rd125+1], %rs4832;
	and.b16  	%rs3395, %rs4832, 255;
	st.local.u8 	[%rd126+1], %rs4830;
	and.b16  	%rs3396, %rs4830, 255;
	st.local.u8 	[%rd127+1], %rs4831;
	and.b16  	%rs3397, %rs4831, 255;
	cvt.rn.f64.u16 	%fd17996, %rs3395;
	mul.f64 	%fd17997, %fd17996, 0d3FD322D0E5604189;
	cvt.rn.f64.u16 	%fd17998, %rs3396;
	fma.rn.f64 	%fd17999, %fd17998, 0d3FE2C8B439581062, %fd17997;
	cvt.rn.f64.u16 	%fd18000, %rs3397;
	fma.rn.f64 	%fd18001, %fd18000, 0d3FBD2F1A9FBE76C9, %fd17999;
	cvt.rzi.u32.f64 	%r7874, %fd18001;
	st.local.u8 	[%rd128+1], %r7874;
	add.s32 	%r2274, %r2265, %r4281;
	mov.b32 	%r10984, 1;
	mov.f64 	%fd28066, %fd28513;
	@%p3575 bra 	$L__BB0_2043;
	setp.ltu.f64 	%p3576, %fd2, 0d41E0000000000000;
	mov.f64 	%fd28066, %fd28512;
	mov.u32 	%r10983, %r11448;
	@%p3576 bra 	$L__BB0_2042;
	{ // callseq 486, 0
	.param .b64 param0;
	st.param.f64 	[param0], %fd1;
	.param .align 16 .b8 retval0[16];
	call.uni (retval0), 
	__internal_trig_reduction_slowpathd, 
	(
	param0
	);
	ld.param.f64 	%fd28066, [retval0];
	ld.param.b32 	%r10983, [retval0+8];
	} // callseq 486
$L__BB0_2042:
	add.s32 	%r10984, %r10983, 1;
$L__BB0_2043:
	shl.b32 	%r7876, %r10984, 6;
	cvt.u64.u32 	%rd3196, %r7876;
	and.b64  	%rd3197, %rd3196, 64;
	mov.u64 	%rd3198, __cudart_sin_cos_coeffs;
	add.s64 	%rd3199, %rd3198, %rd3197;
	mul.rn.f64 	%fd18003, %fd28066, %fd28066;
	and.b32  	%r7877, %r10984, 1;
	setp.eq.b32 	%p3577, %r7877, 1;
	selp.f64 	%fd18004, 0dBDA8FF8320FD8164, 0d3DE5DB65F9785EBA, %p3577;
	ld.global.nc.v2.f64 	{%fd18005, %fd18006}, [%rd3199];
	fma.rn.f64 	%fd18007, %fd18004, %fd18003, %fd18005;
	fma.rn.f64 	%fd18008, %fd18007, %fd18003, %fd18006;
	ld.global.nc.v2.f64 	{%fd18009, %fd18010}, [%rd3199+16];
	fma.rn.f64 	%fd18011, %fd18008, %fd18003, %fd18009;
	fma.rn.f64 	%fd18012, %fd18011, %fd18003, %fd18010;
	ld.global.nc.v2.f64 	{%fd18013, %fd18014}, [%rd3199+32];
	fma.rn.f64 	%fd18015, %fd18012, %fd18003, %fd18013;
	fma.rn.f64 	%fd18016, %fd18015, %fd18003, %fd18014;
	fma.rn.f64 	%fd18017, %fd18016, %fd28066, %fd28066;
	fma.rn.f64 	%fd18018, %fd18016, %fd18003, 0d3FF0000000000000;
	selp.f64 	%fd18019, %fd18018, %fd18017, %p3577;
	and.b32  	%r7878, %r10984, 2;
	setp.eq.s32 	%p3578, %r7878, 0;
	mov.f64 	%fd18020, 0d0000000000000000;
	sub.f64 	%fd18021, %fd18020, %fd18019;
	selp.f64 	%fd1684, %fd18019, %fd18021, %p3578;
	mov.f64 	%fd28067, %fd28514;
	mov.u32 	%r10985, %r11450;
	@%p1 bra 	$L__BB0_2045;
	{ // callseq 487, 0
	.param .b64 param0;
	st.param.f64 	[param0], %fd1;
	.param .align 16 .b8 retval0[16];
	call.uni (retval0), 
	__internal_trig_reduction_slowpathd, 
	(
	param0
	);
	ld.param.f64 	%fd28067, [retval0];
	ld.param.b32 	%r10985, [retval0+8];
	} // callseq 487
$L__BB0_2045:
	shl.b32 	%r7880, %r10985, 6;
	cvt.u64.u32 	%rd3200, %r7880;
	and.b64  	%rd3201, %rd3200, 64;
	mov.u64 	%rd3202, __cudart_sin_cos_coeffs;
	add.s64 	%rd3203, %rd3202, %rd3201;
	mul.rn.f64 	%fd18023, %fd28067, %fd28067;
	and.b32  	%r7881, %r10985, 1;
	setp.eq.b32 	%p3579, %r7881, 1;
	selp.f64 	%fd18024, 0dBDA8FF8320FD8164, 0d3DE5DB65F9785EBA, %p3579;
	ld.global.nc.v2.f64 	{%fd18025, %fd18026}, [%rd3203];
	fma.rn.f64 	%fd18027, %fd18024, %fd18023, %fd18025;
	fma.rn.f64 	%fd18028, %fd18027, %fd18023, %fd18026;
	ld.global.nc.v2.f64 	{%fd18029, %fd18030}, [%rd3203+16];
	fma.rn.f64 	%fd18031, %fd18028, %fd18023, %fd18029;
	fma.rn.f64 	%fd18032, %fd18031, %fd18023, %fd18030;
	ld.global.nc.v2.f64 	{%fd18033, %fd18034}, [%rd3203+32];
	fma.rn.f64 	%fd18035, %fd18032, %fd18023, %fd18033;
	fma.rn.f64 	%fd18036, %fd18035, %fd18023, %fd18034;
	fma.rn.f64 	%fd18037, %fd18036, %fd28067, %fd28067;
	fma.rn.f64 	%fd18038, %fd18036, %fd18023, 0d3FF0000000000000;
	selp.f64 	%fd18039, %fd18038, %fd18037, %p3579;
	and.b32  	%r7882, %r10985, 2;
	setp.eq.s32 	%p3580, %r7882, 0;
	mov.f64 	%fd18040, 0d0000000000000000;
	sub.f64 	%fd18041, %fd18040, %fd18039;
	selp.f64 	%fd18042, %fd18039, %fd18041, %p3580;
	div.s32 	%r7883, %r2274, %r4277;
	max.s32 	%r7884, %r7883, 0;
	min.s32 	%r7885, %r7884, %r9;
	cvt.rn.f64.s32 	%fd18043, %r7885;
	sub.f64 	%fd1687, %fd18043, %fd6;
	mul.f64 	%fd18044, %fd1687, %fd18042;
	fma.rn.f64 	%fd18045, %fd1672, %fd1684, %fd18044;
	add.f64 	%fd18046, %fd7, %fd18045;
	mul.f64 	%fd18047, %fd1687, %fd1684;
	mul.f64 	%fd18048, %fd1672, %fd18042;
	sub.f64 	%fd18049, %fd18047, %fd18048;
	add.f64 	%fd18050, %fd8, %fd18049;
	mov.f64 	%fd18051, 0d3FE0000000000000;
	copysign.f64 	%fd18052, %fd18046, %fd18051;
	add.rz.f64 	%fd18053, %fd18046, %fd18052;
	cvt.rzi.f64.f64 	%fd18054, %fd18053;
	cvt.rzi.s32.f64 	%r2281, %fd18054;
	copysign.f64 	%fd18055, %fd18050, %fd18051;
	add.rz.f64 	%fd18056, %fd18050, %fd18055;
	cvt.rzi.f64.f64 	%fd18057, %fd18056;
	cvt.rzi.s32.f64 	%r2282, %fd18057;
	setp.lt.s32 	%p3581, %r2281, 0;
	setp.ge.s32 	%p3582, %r2281, %r4273;
	or.pred  	%p3583, %p3581, %p3582;
	setp.lt.s32 	%p3584, %r2282, 0;
	setp.ge.s32 	%p3585, %r2282, %r4274;
	or.pred  	%p3586, %p3584, %p3585;
	or.pred  	%p3588, %p3583, %p3586;
	mov.b16 	%rs4833, 0;
	mov.u16 	%rs4834, %rs4833;
	mov.u16 	%rs4835, %rs4833;
	@%p3588 bra 	$L__BB0_2047;
	mul.lo.s32 	%r7886, %r2282, %r4275;
	cvt.u64.u32 	%rd3204, %r7886;
	shl.b32 	%r7887, %r2281, 2;
	cvt.u64.u32 	%rd3205, %r7887;
	add.s64 	%rd3206, %rd3204, %rd3205;
	add.s64 	%rd3207, %rd1, %rd3206;
	ld.global.u8 	%rs4834, [%rd3207];
	ld.global.u8 	%rs4833, [%rd3207+1];
	ld.global.u8 	%rs4835, [%rd3207+2];
$L__BB0_2047:
	st.local.u8 	[%rd125+2], %rs4835;
	and.b16  	%rs3399, %rs4835, 255;
	st.local.u8 	[%rd126+2], %rs4833;
	and.b16  	%rs3400, %rs4833, 255;
	st.local.u8 	[%rd127+2], %rs4834;
	and.b16  	%rs3401, %rs4834, 255;
	cvt.rn.f64.u16 	%fd18058, %rs3399;
	mul.f64 	%fd18059, %fd18058, 0d3FD322D0E5604189;
	cvt.rn.f64.u16 	%fd18060, %rs3400;
	fma.rn.f64 	%fd18061, %fd18060, 0d3FE2C8B439581062, %fd18059;
	cvt.rn.f64.u16 	%fd18062, %rs3401;
	fma.rn.f64 	%fd18063, %fd18062, 0d3FBD2F1A9FBE76C9, %fd18061;
	cvt.rzi.u32.f64 	%r7889, %fd18063;
	st.local.u8 	[%rd128+2], %r7889;
	add.s32 	%r7890, %r2255, %r4280;
	div.s32 	%r7891, %r7890, %r4276;
	max.s32 	%r2283, %r7891, 0;
	mov.b32 	%r10987, 1;
	mov.f64 	%fd28069, %fd28513;
	@%p3575 bra 	$L__BB0_2051;
	setp.ltu.f64 	%p3590, %fd2, 0d41E0000000000000;
	mov.f64 	%fd28069, %fd28512;
	mov.u32 	%r10986, %r11448;
	@%p3590 bra 	$L__BB0_2050;
	{ // callseq 488, 0
	.param .b64 param0;
	st.param.f64 	[param0], %fd1;
	.param .align 16 .b8 retval0[16];
	call.uni (retval0), 
	__internal_trig_reduction_slowpathd, 
	(
	param0
	);
	ld.param.f64 	%fd28069, [retval0];
	ld.param.b32 	%r10986, [retval0+8];
	} // callseq 488
$L__BB0_2050:
	add.s32 	%r10987, %r10986, 1;
$L__BB0_2051:
	shl.b32 	%r7893, %r10987, 6;
	cvt.u64.u32 	%rd3208, %r7893;
	and.b64  	%rd3209, %rd3208, 64;
	mov.u64 	%rd3210, __cudart_sin_cos_coeffs;
	add.s64 	%rd3211, %rd3210, %rd3209;
	mul.rn.f64 	%fd18065, %fd28069, %fd28069;
	and.b32  	%r7894, %r10987, 1;
	setp.eq.b32 	%p3591, %r7894, 1;
	selp.f64 	%fd18066, 0dBDA8FF8320FD8164, 0d3DE5DB65F9785EBA, %p3591;
	ld.global.nc.v2.f64 	{%fd18067, %fd18068}, [%rd3211];
	fma.rn.f64 	%fd18069, %fd18066, %fd18065, %fd18067;
	fma.rn.f64 	%fd18070, %fd18069, %fd18065, %fd18068;
	ld.global.nc.v2.f64 	{%fd18071, %fd18072}, [%rd3211+16];
	fma.rn.f64 	%fd18073, %fd18070, %fd18065, %fd18071;
	fma.rn.f64 	%fd18074, %fd18073, %fd18065, %fd18072;
	ld.global.nc.v2.f64 	{%fd18075, %fd18076}, [%rd3211+32];
	fma.rn.f64 	%fd18077, %fd18074, %fd18065, %fd18075;
	fma.rn.f64 	%fd18078, %fd18077, %fd18065, %fd18076;
	fma.rn.f64 	%fd18079, %fd18078, %fd28069, %fd28069;
	fma.rn.f64 	%fd18080, %fd18078, %fd18065, 0d3FF0000000000000;
	selp.f64 	%fd18081, %fd18080, %fd18079, %p3591;
	and.b32  	%r7895, %r10987, 2;
	setp.eq.s32 	%p3592, %r7895, 0;
	mov.f64 	%fd18082, 0d0000000000000000;
	sub.f64 	%fd18083, %fd18082, %fd18081;
	selp.f64 	%fd1691, %fd18081, %fd18083, %p3592;
	mov.f64 	%fd28070, %fd28514;
	mov.u32 	%r10988, %r11450;
	@%p1 bra 	$L__BB0_2053;
	{ // callseq 489, 0
	.param .b64 param0;
	st.param.f64 	[param0], %fd1;
	.param .align 16 .b8 retval0[16];
	call.uni (retval0), 
	__internal_trig_reduction_slowpathd, 
	(
	param0
	);
	ld.param.f64 	%fd28070, [retval0];
	ld.param.b32 	%r10988, [retval0+8];
	} // callseq 489
$L__BB0_2053:
	shl.b32 	%r7897, %r10988, 6;
	cvt.u64.u32 	%rd3212, %r7897;
	and.b64  	%rd3213, %rd3212, 64;
	mov.u64 	%rd3214, __cudart_sin_cos_coeffs;
	add.s64 	%rd3215, %rd3214, %rd3213;
	mul.rn.f64 	%fd18085, %fd28070, %fd28070;
	and.b32  	%r7898, %r10988, 1;
	setp.eq.b32 	%p3593, %r7898, 1;
	selp.f64 	%fd18086, 0dBDA8FF8320FD8164, 0d3DE5DB65F9785EBA, %p3593;
	ld.global.nc.v2.f64 	{%fd18087, %fd18088}, [%rd3215];
	fma.rn.f64 	%fd18089, %fd18086, %fd18085, %fd18087;
	fma.rn.f64 	%fd18090, %fd18089, %fd18085, %fd18088;
	ld.global.nc.v2.f64 	{%fd18091, %fd18092}, [%rd3215+16];
	fma.rn.f64 	%fd18093, %fd18090, %fd18085, %fd18091;
	fma.rn.f64 	%fd18094, %fd18093, %fd18085, %fd18092;
	ld.global.nc.v2.f64 	{%fd18095, %fd18096}, [%rd3215+32];
	fma.rn.f64 	%fd18097, %fd18094, %fd18085, %fd18095;
	fma.rn.f64 	%fd18098, %fd18097, %fd18085, %fd18096;
	fma.rn.f64 	%fd18099, %fd18098, %fd28070, %fd28070;
	fma.rn.f64 	%fd18100, %fd18098, %fd18085, 0d3FF0000000000000;
	selp.f64 	%fd18101, %fd18100, %fd18099, %p3593;
	and.b32  	%r7899, %r10988, 2;
	setp.eq.s32 	%p3594, %r7899, 0;
	mov.f64 	%fd18102, 0d0000000000000000;
	sub.f64 	%fd18103, %fd18102, %fd18101;
	selp.f64 	%fd18104, %fd18101, %fd18103, %p3594;
	min.s32 	%r7900, %r2283, %r8;
	cvt.rn.f64.s32 	%fd18105, %r7900;
	sub.f64 	%fd1694, %fd18105, %fd5;
	mul.f64 	%fd18106, %fd1673, %fd18104;
	fma.rn.f64 	%fd18107, %fd1694, %fd1691, %fd18106;
	add.f64 	%fd18108, %fd7, %fd18107;
	mul.f64 	%fd18109, %fd1673, %fd1691;
	mul.f64 	%fd18110, %fd1694, %fd18104;
	sub.f64 	%fd18111, %fd18109, %fd18110;
	add.f64 	%fd18112, %fd8, %fd18111;
	mov.f64 	%fd18113, 0d3FE0000000000000;
	copysign.f64 	%fd18114, %fd18108, %fd18113;
	add.rz.f64 	%fd18115, %fd18108, %fd18114;
	cvt.rzi.f64.f64 	%fd18116, %fd18115;
	cvt.rzi.s32.f64 	%r2290, %fd18116;
	copysign.f64 	%fd18117, %fd18112, %fd18113;
	add.rz.f64 	%fd18118, %fd18112, %fd18117;
	cvt.rzi.f64.f64 	%fd18119, %fd18118;
	cvt.rzi.s32.f64 	%r2291, %fd18119;
	setp.lt.s32 	%p3595, %r2290, 0;
	setp.ge.s32 	%p3596, %r2290, %r4273;
	or.pred  	%p3597, %p3595, %p3596;
	setp.lt.s32 	%p3598, %r2291, 0;
	setp.ge.s32 	%p3599, %r2291, %r4274;
	or.pred  	%p3600, %p3598, %p3599;
	or.pred  	%p3602, %p3597, %p3600;
	mov.b16 	%rs4836, 0;
	mov.u16 	%rs4837, %rs4836;
	mov.u16 	%rs4838, %rs4836;
	@%p3602 bra 	$L__BB0_2055;
	mul.lo.s32 	%r7901, %r2291, %r4275;
	cvt.u64.u32 	%rd3216, %r7901;
	shl.b32 	%r7902, %r2290, 2;
	cvt.u64.u32 	%rd3217, %r7902;
	add.s64 	%rd3218, %rd3216, %rd3217;
	add.s64 	%rd3219, %rd1, %rd3218;
	ld.global.u8 	%rs4837, [%rd3219];
	ld.global.u8 	%rs4836, [%rd3219+1];
	ld.global.u8 	%rs4838, [%rd3219+2];
$L__BB0_2055:
	setp.eq.f64 	%p3603, %fd2, 0d7FF0000000000000;
	st.local.u8 	[%rd125+3], %rs4838;
	and.b16  	%rs3403, %rs4838, 255;
	st.local.u8 	[%rd126+3], %rs4836;
	and.b16  	%rs3404, %rs4836, 255;
	st.local.u8 	[%rd127+3], %rs4837;
	and.b16  	%rs3405, %rs4837, 255;
	cvt.rn.f64.u16 	%fd18120, %rs3403;
	mul.f64 	%fd18121, %fd18120, 0d3FD322D0E5604189;
	cvt.rn.f64.u16 	%fd18122, %rs3404;
	fma.rn.f64 	%fd18123, %fd18122, 0d3FE2C8B439581062, %fd18121;
	cvt.rn.f64.u16 	%fd18124, %rs3405;
	fma.rn.f64 	%fd18125, %fd18124, 0d3FBD2F1A9FBE76C9, %fd18123;
	cvt.rzi.u32.f64 	%r7904, %fd18125;
	st.local.u8 	[%rd128+3], %r7904;
	mov.b32 	%r10990, 1;
	mov.f64 	%fd28072, %fd28513;
	@%p3603 bra 	$L__BB0_2059;
	setp.ltu.f64 	%p3604, %fd2, 0d41E0000000000000;
	mov.f64 	%fd28072, %fd28512;
	mov.u32 	%r10989, %r11448;
	@%p3604 bra 	$L__BB0_2058;
	{ // callseq 490, 0
	.param .b64 param0;
	st.param.f64 	[param0], %fd1;
	.param .align 16 .b8 retval0[16];
	call.uni (retval0), 
	__internal_trig_reduction_slowpathd, 
	(
	param0
	);
	ld.param.f64 	%fd28072, [retval0];
	ld.param.b32 	%r10989, [retval0+8];
	} // callseq 490
$L__BB0_2058:
	add.s32 	%r10990, %r10989, 1;
$L__BB0_2059:
	shl.b32 	%r7906, %r10990, 6;
	cvt.u64.u32 	%rd3220, %r7906;
	and.b64  	%rd3221, %rd3220, 64;
	mov.u64 	%rd3222, __cudart_sin_cos_coeffs;
	add.s64 	%rd3223, %rd3222, %rd3221;
	mul.rn.f64 	%fd18127, %fd28072, %fd28072;
	and.b32  	%r7907, %r10990, 1;
	setp.eq.b32 	%p3605, %r7907, 1;
	selp.f64 	%fd18128, 0dBDA8FF8320FD8164, 0d3DE5DB65F9785EBA, %p3605;
	ld.global.nc.v2.f64 	{%fd18129, %fd18130}, [%rd3223];
	fma.rn.f64 	%fd18131, %fd18128, %fd18127, %fd18129;
	fma.rn.f64 	%fd18132, %fd18131, %fd18127, %fd18130;
	ld.global.nc.v2.f64 	{%fd18133, %fd18134}, [%rd3223+16];
	fma.rn.f64 	%fd18135, %fd18132, %fd18127, %fd18133;
	fma.rn.f64 	%fd18136, %fd18135, %fd18127, %fd18134;
	ld.global.nc.v2.f64 	{%fd18137, %fd18138}, [%rd3223+32];
	fma.rn.f64 	%fd18139, %fd18136, %fd18127, %fd18137;
	fma.rn.f64 	%fd18140, %fd18139, %fd18127, %fd18138;
	fma.rn.f64 	%fd18141, %fd18140, %fd28072, %fd28072;
	fma.rn.f64 	%fd18142, %fd18140, %fd18127, 0d3FF0000000000000;
	selp.f64 	%fd18143, %fd18142, %fd18141, %p3605;
	and.b32  	%r7908, %r10990, 2;
	setp.eq.s32 	%p3606, %r7908, 0;
	mov.f64 	%fd18144, 0d0000000000000000;
	sub.f64 	%fd18145, %fd18144, %fd18143;
	selp.f64 	%fd1698, %fd18143, %fd18145, %p3606;
	mov.f64 	%fd28073, %fd28514;
	mov.u32 	%r10991, %r11450;
	@%p1 bra 	$L__BB0_2061;
	{ // callseq 491, 0
	.param .b64 param0;
	st.param.f64 	[param0], %fd1;
	.param .align 16 .b8 retval0[16];
	call.uni (retval0), 
	__internal_trig_reduction_slowpathd, 
	(
	param0
	);
	ld.param.f64 	%fd28073, [retval0];
	ld.param.b32 	%r10991, [retval0+8];
	} // callseq 491
$L__BB0_2061:
	shl.b32 	%r7910, %r10991, 6;
	cvt.u64.u32 	%rd3224, %r7910;
	and.b64  	%rd3225, %rd3224, 64;
	mov.u64 	%rd3226, __cudart_sin_cos_coeffs;
	add.s64 	%rd3227, %rd3226, %rd3225;
	mul.rn.f64 	%fd18147, %fd28073, %fd28073;
	and.b32  	%r7911, %r10991, 1;
	setp.eq.b32 	%p3607, %r7911, 1;
	selp.f64 	%fd18148, 0dBDA8FF8320FD8164, 0d3DE5DB65F9785EBA, %p3607;
	ld.global.nc.v2.f64 	{%fd18149, %fd18150}, [%rd3227];
	fma.rn.f64 	%fd18151, %fd18148, %fd18147, %fd18149;
	fma.rn.f64 	%fd18152, %fd18151, %fd18147, %fd18150;
	ld.global.nc.v2.f64 	{%fd18153, %fd18154}, [%rd3227+16];
	fma.rn.f64 	%fd18155, %fd18152, %fd18147, %fd18153;
	fma.rn.f64 	%fd18156, %fd18155, %fd18147, %fd18154;
	ld.global.nc.v2.f64 	{%fd18157, %fd18158}, [%rd3227+32];
	fma.rn.f64 	%fd18159, %fd18156, %fd18147, %fd18157;
	fma.rn.f64 	%fd18160, %fd18159, %fd18147, %fd18158;
	fma.rn.f64 	%fd18161, %fd18160, %fd28073, %fd28073;
	fma.rn.f64 	%fd18162, %fd18160, %fd18147, 0d3FF0000000000000;
	selp.f64 	%fd18163, %fd18162, %fd18161, %p3607;
	and.b32  	%r7912, %r10991, 2;
	setp.eq.s32 	%p3608, %r7912, 0;
	mov.f64 	%fd18164, 0d0000000000000000;
	sub.f64 	%fd18165, %fd18164, %fd18163;
	selp.f64 	%fd18166, %fd18163, %fd18165, %p3608;
	mul.f64 	%fd18167, %fd1680, %fd18166;
	fma.rn.f64 	%fd18168, %fd1694, %fd1698, %fd18167;
	add.f64 	%fd18169, %fd7, %fd18168;
	mul.f64 	%fd18170, %fd1680, %fd1698;
	mul.f64 	%fd18171, %fd1694, %fd18166;
	sub.f64 	%fd18172, %fd18170, %fd18171;
	add.f64 	%fd18173, %fd8, %fd18172;
	mov.f64 	%fd18174, 0d3FE0000000000000;
	copysign.f64 	%fd18175, %fd18169, %fd18174;
	add.rz.f64 	%fd18176, %fd18169, %fd18175;
	cvt.rzi.f64.f64 	%fd18177, %fd18176;
	cvt.rzi.s32.f64 	%r2298, %fd18177;
	copysign.f64 	%fd18178, %fd18173, %fd18174;
	add.rz.f64 	%fd18179, %fd18173, %fd18178;
	cvt.rzi.f64.f64 	%fd18180, %fd18179;
	cvt.rzi.s32.f64 	%r2299, %fd18180;
	setp.lt.s32 	%p3609, %r2298, 0;
	setp.ge.s32 	%p3610, %r2298, %r4273;
	or.pred  	%p3611, %p3609, %p3610;
	setp.lt.s32 	%p3612, %r2299, 0;
	setp.ge.s32 	%p3613, %r2299, %r4274;
	or.pred  	%p3614, %p3612, %p3613;
	or.pred  	%p3616, %p3611, %p3614;
	mov.b16 	%rs4839, 0;
	mov.u16 	%rs4840, %rs4839;
	mov.u16 	%rs4841, %rs4839;
	@%p3616 bra 	$L__BB0_2063;
	mul.lo.s32 	%r7913, %r2299, %r4275;
	cvt.u64.u32 	%rd3228, %r7913;
	shl.b32 	%r7914, %r2298, 2;
	cvt.u64.u32 	%rd3229, %r7914;
	add.s64 	%rd3230, %rd3228, %rd3229;
	add.s64 	%rd3231, %rd1, %rd3230;
	ld.global.u8 	%rs4840, [%rd3231];
	ld.global.u8 	%rs4839, [%rd3231+1];
	ld.global.u8 	%rs4841, [%rd3231+2];
$L__BB0_2063:
	st.local.u8 	[%rd125+4], %rs4841;
	and.b16  	%rs3407, %rs4841, 255;
	st.local.u8 	[%rd126+4], %rs4839;
	and.b16  	%rs3408, %rs4839, 255;
	st.local.u8 	[%rd127+4], %rs4840;
	and.b16  	%rs3409, %rs4840, 255;
	cvt.rn.f64.u16 	%fd18181, %rs3407;
	mul.f64 	%fd18182, %fd18181, 0d3FD322D0E5604189;
	cvt.rn.f64.u16 	%fd18183, %rs3408;
	fma.rn.f64 	%fd18184, %fd18183, 0d3FE2C8B439581062, %fd18182;
	cvt.rn.f64.u16 	%fd18185, %rs3409;
	fma.rn.f64 	%fd18186, %fd18185, 0d3FBD2F1A9FBE76C9, %fd18184;
	cvt.rzi.u32.f64 	%r7916, %fd18186;
	st.local.u8 	[%rd128+4], %r7916;
	mov.b32 	%r10993, 1;
	mov.f64 	%fd28075, %fd28513;
	@%p3603 bra 	$L__BB0_2067;
	setp.ltu.f64 	%p3618, %fd2, 0d41E0000000000000;
	mov.f64 	%fd28075, %fd28512;
	mov.u32 	%r10992, %r11448;
	@%p3618 bra 	$L__BB0_2066;
	{ // callseq 492, 0
	.param .b64 param0;
	st.param.f64 	[param0], %fd1;
	.param .align 16 .b8 retval0[16];
	call.uni (retval0), 
	__internal_trig_reduction_slowpathd, 
	(
	param0
	);
	ld.param.f64 	%fd28075, [retval0];
	ld.param.b32 	%r10992, [retval0+8];
	} // callseq 492
$L__BB0_2066:
	add.s32 	%r10993, %r10992, 1;
$L__BB0_2067:
	shl.b32 	%r7918, %r10993, 6;
	cvt.u64.u32 	%rd3232, %r7918;
	and.b64  	%rd3233, %rd3232, 64;
	mov.u64 	%rd3234, __cudart_sin_cos_coeffs;
	add.s64 	%rd3235, %rd3234, %rd3233;
	mul.rn.f64 	%fd18188, %fd28075, %fd28075;
	and.b32  	%r7919, %r10993, 1;
	setp.eq.b32 	%p3619, %r7919, 1;
	selp.f64 	%fd18189, 0dBDA8FF8320FD8164, 0d3DE5DB65F9785EBA, %p3619;
	ld.global.nc.v2.f64 	{%fd18190, %fd18191}, [%rd3235];
	fma.rn.f64 	%fd18192, %fd18189, %fd18188, %fd18190;
	fma.rn.f64 	%fd18193, %fd18192, %fd18188, %fd18191;
	ld.global.nc.v2.f64 	{%fd18194, %fd18195}, [%rd3235+16];
	fma.rn.f64 	%fd18196, %fd18193, %fd18188, %fd18194;
	fma.rn.f64 	%fd18197, %fd18196, %fd18188, %fd18195;
	ld.global.nc.v2.f64 	{%fd18198, %fd18199}, [%rd3235+32];
	fma.rn.f64 	%fd18200, %fd18197, %fd18188, %fd18198;
	fma.rn.f64 	%fd18201, %fd18200, %fd18188, %fd18199;
	fma.rn.f64 	%fd18202, %fd18201, %fd28075, %fd28075;
	fma.rn.f64 	%fd18203, %fd18201, %fd18188, 0d3FF0000000000000;
	selp.f64 	%fd18204, %fd18203, %fd18202, %p3619;
	and.b32  	%r7920, %r10993, 2;
	setp.eq.s32 	%p3620, %r7920, 0;
	mov.f64 	%fd18205, 0d0000000000000000;
	sub.f64 	%fd18206, %fd18205, %fd18204;
	selp.f64 	%fd1704, %fd18204, %fd18206, %p3620;
	mov.f64 	%fd28076, %fd28514;
	mov.u32 	%r10994, %r11450;
	@%p1 bra 	$L__BB0_2069;
	{ // callseq 493, 0
	.param .b64 param0;
	st.param.f64 	[param0], %fd1;
	.param .align 16 .b8 retval0[16];
	call.uni (retval0), 
	__internal_trig_reduction_slowpathd, 
	(
	param0
	);
	ld.param.f64 	%fd28076, [retval0];
	ld.param.b32 	%r10994, [retval0+8];
	} // callseq 493
$L__BB0_2069:
	shl.b32 	%r7922, %r10994, 6;
	cvt.u64.u32 	%rd3236, %r7922;
	and.b64  	%rd3237, %rd3236, 64;
	mov.u64 	%rd3238, __cudart_sin_cos_coeffs;
	add.s64 	%rd3239, %rd3238, %rd3237;
	mul.rn.f64 	%fd18208, %fd28076, %fd28076;
	and.b32  	%r7923, %r10994, 1;
	setp.eq.b32 	%p3621, %r7923, 1;
	selp.f64 	%fd18209, 0dBDA8FF8320FD8164, 0d3DE5DB65F9785EBA, %p3621;
	ld.global.nc.v2.f64 	{%fd18210, %fd18211}, [%rd3239];
	fma.rn.f64 	%fd18212, %fd18209, %fd18208, %fd18210;
	fma.rn.f64 	%fd18213, %fd18212, %fd18208, %fd18211;
	ld.global.nc.v2.f64 	{%fd18214, %fd18215}, [%rd3239+16];
	fma.rn.f64 	%fd18216, %fd18213, %fd18208, %fd18214;
	fma.rn.f64 	%fd18217, %fd18216, %fd18208, %fd18215;
	ld.global.nc.v2.f64 	{%fd18218, %fd18219}, [%rd3239+32];
	fma.rn.f64 	%fd18220, %fd18217, %fd18208, %fd18218;
	fma.rn.f64 	%fd18221, %fd18220, %fd18208, %fd18219;
	fma.rn.f64 	%fd18222, %fd18221, %fd28076, %fd28076;
	fma.rn.f64 	%fd18223, %fd18221, %fd18208, 0d3FF0000000000000;
	selp.f64 	%fd18224, %fd18223, %fd18222, %p3621;
	and.b32  	%r7924, %r10994, 2;
	setp.eq.s32 	%p3622, %r7924, 0;
	mov.f64 	%fd18225, 0d0000000000000000;
	sub.f64 	%fd18226, %fd18225, %fd18224;
	selp.f64 	%fd18227, %fd18224, %fd18226, %p3622;
	mul.f64 	%fd18228, %fd1687, %fd18227;
	fma.rn.f64 	%fd18229, %fd1694, %fd1704, %fd18228;
	add.f64 	%fd18230, %fd7, %fd18229;
	mul.f64 	%fd18231, %fd1687, %fd1704;
	mul.f64 	%fd18232, %fd1694, %fd18227;
	sub.f64 	%fd18233, %fd18231, %fd18232;
	add.f64 	%fd18234, %fd8, %fd18233;
	mov.f64 	%fd18235, 0d3FE0000000000000;
	copysign.f64 	%fd18236, %fd18230, %fd18235;
	add.rz.f64 	%fd18237, %fd18230, %fd18236;
	cvt.rzi.f64.f64 	%fd18238, %fd18237;
	cvt.rzi.s32.f64 	%r2306, %fd18238;
	copysign.f64 	%fd18239, %fd18234, %fd18235;
	add.rz.f64 	%fd18240, %fd18234, %fd18239;
	cvt.rzi.f64.f64 	%fd18241, %fd18240;
	cvt.rzi.s32.f64 	%r2307, %fd18241;
	setp.lt.s32 	%p3623, %r2306, 0;
	setp.ge.s32 	%p3624, %r2306, %r4273;
	or.pred  	%p3625, %p3623, %p3624;
	setp.lt.s32 	%p3626, %r2307, 0;
	setp.ge.s32 	%p3627, %r2307, %r4274;
	or.pred  	%p3628, %p3626, %p3627;
	or.pred  	%p3630, %p3625, %p3628;
	mov.b16 	%rs4842, 0;
	mov.u16 	%rs4843, %rs4842;
	mov.u16 	%rs4844, %rs4842;
	@%p3630 bra 	$L__BB0_2071;
	mul.lo.s32 	%r7925, %r2307, %r4275;
	cvt.u64.u32 	%rd3240, %r7925;
	shl.b32 	%r7926, %r2306, 2;
	cvt.u64.u32 	%rd3241, %r7926;
	add.s64 	%rd3242, %rd3240, %rd3241;
	add.s64 	%rd3243, %rd1, %rd3242;
	ld.global.u8 	%rs4843, [%rd3243];
	ld.global.u8 	%rs4842, [%rd3243+1];
	ld.global.u8 	%rs4844, [%rd3243+2];
$L__BB0_2071:
	setp.eq.f64 	%p3631, %fd2, 0d7FF0000000000000;
	st.local.u8 	[%rd125+5], %rs4844;
	and.b16  	%rs3411, %rs4844, 255;
	st.local.u8 	[%rd126+5], %rs4842;
	and.b16  	%rs3412, %rs4842, 255;
	st.local.u8 	[%rd127+5], %rs4843;
	and.b16  	%rs3413, %rs4843, 255;
	cvt.rn.f64.u16 	%fd18242, %rs3411;
	mul.f64 	%fd18243, %fd18242, 0d3FD322D0E5604189;
	cvt.rn.f64.u16 	%fd18244, %rs3412;
	fma.rn.f64 	%fd18245, %fd18244, 0d3FE2C8B439581062, %fd18243;
	cvt.rn.f64.u16 	%fd18246, %rs3413;
	fma.rn.f64 	%fd18247, %fd18246, 0d3FBD2F1A9FBE76C9, %fd18245;
	cvt.rzi.u32.f64 	%r7928, %fd18247;
	st.local.u8 	[%rd128+5], %r7928;
	add.s32 	%r7929, %r2274, %r4281;
	div.s32 	%r7930, %r7929, %r4277;
	max.s32 	%r2308, %r7930, 0;
	mov.b32 	%r10996, 1;
	mov.f64 	%fd28078, %fd28513;
	@%p3631 bra 	$L__BB0_2075;
	setp.ltu.f64 	%p3632, %fd2, 0d41E0000000000000;
	mov.f64 	%fd28078, %fd28512;
	mov.u32 	%r10995, %r11448;
	@%p3632 bra 	$L__BB0_2074;
	{ // callseq 494, 0
	.param .b64 param0;
	st.param.f64 	[param0], %fd1;
	.param .align 16 .b8 retval0[16];
	call.uni (retval0), 
	__internal_trig_reduction_slowpathd, 
	(
	param0
	);
	ld.param.f64 	%fd28078, [retval0];
	ld.param.b32 	%r10995, [retval0+8];
	} // callseq 494
$L__BB0_2074:
	add.s32 	%r10996, %r10995, 1;
$L__BB0_2075:
	shl.b32 	%r7932, %r10996, 6;
	cvt.u64.u32 	%rd3244, %r7932;
	and.b64  	%rd3245, %rd3244, 64;
	mov.u64 	%rd3246, __cudart_sin_cos_coeffs;
	add.s64 	%rd3247, %rd3246, %rd3245;
	mul.rn.f64 	%fd18249, %fd28078, %fd28078;
	and.b32  	%r7933, %r10996, 1;
	setp.eq.b32 	%p3633, %r7933, 1;
	selp.f64 	%fd18250, 0dBDA8FF8320FD8164, 0d3DE5DB65F9785EBA, %p3633;
	ld.global.nc.v2.f64 	{%fd18251, %fd18252}, [%rd3247];
	fma.rn.f64 	%fd18253, %fd18250, %fd18249, %fd18251;
	fma.rn.f64 	%fd18254, %fd18253, %fd18249, %fd18252;
	ld.global.nc.v2.f64 	{%fd18255, %fd18256}, [%rd3247+16];
	fma.rn.f64 	%fd18257, %fd18254, %fd18249, %fd18255;
	fma.rn.f64 	%fd18258, %fd18257, %fd18249, %fd18256;
	ld.global.nc.v2.f64 	{%fd18259, %fd18260}, [%rd3247+32];
	fma.rn.f64 	%fd18261, %fd18258, %fd18249, %fd18259;
	fma.rn.f64 	%fd18262, %fd18261, %fd18249, %fd18260;
	fma.rn.f64 	%fd18263, %fd18262, %fd28078, %fd28078;
	fma.rn.f64 	%fd18264, %fd18262, %fd18249, 0d3FF0000000000000;
	selp.f64 	%fd18265, %fd18264, %fd18263, %p3633;
	and.b32  	%r7934, %r10996, 2;
	setp.eq.s32 	%p3634, %r7934, 0;
	mov.f64 	%fd18266, 0d0000000000000000;
	sub.f64 	%fd18267, %fd18266, %fd18265;
	selp.f64 	%fd1710, %fd18265, %fd18267, %p3634;
	mov.f64 	%fd28079, %fd28514;
	mov.u32 	%r10997, %r11450;
	@%p1 bra 	$L__BB0_2077;
	{ // callseq 495, 0
	.param .b64 param0;
	st.param.f64 	[param0], %fd1;
	.param .align 16 .b8 retval0[16];
	call.uni (retval0), 
	__internal_trig_reduction_slowpathd, 
	(
	param0
	);
	ld.param.f64 	%fd28079, [retval0];
	ld.param.b32 	%r10997, [retval0+8];
	} // callseq 495
$L__BB0_2077:
	shl.b32 	%r7936, %r10997, 6;
	cvt.u64.u32 	%rd3248, %r7936;
	and.b64  	%rd3249, %rd3248, 64;
	mov.u64 	%rd3250, __cudart_sin_cos_coeffs;
	add.s64 	%rd3251, %rd3250, %rd3249;
	mul.rn.f64 	%fd18269, %fd28079, %fd28079;
	and.b32  	%r7937, %r10997, 1;
	setp.eq.b32 	%p3635, %r7937, 1;
	selp.f64 	%fd18270, 0dBDA8FF8320FD8164, 0d3DE5DB65F9785EBA, %p3635;
	ld.global.nc.v2.f64 	{%fd18271, %fd18272}, [%rd3251];
	fma.rn.f64 	%fd18273, %fd18270, %fd18269, %fd18271;
	fma.rn.f64 	%fd18274, %fd18273, %fd18269, %fd18272;
	ld.global.nc.v2.f64 	{%fd18275, %fd18276}, [%rd3251+16];
	fma.rn.f64 	%fd18277, %fd18274, %fd18269, %fd18275;
	fma.rn.f64 	%fd18278, %fd18277, %fd18269, %fd18276;
	ld.global.nc.v2.f64 	{%fd18279, %fd18280}, [%rd3251+32];
	fma.rn.f64 	%fd18281, %fd18278, %fd18269, %fd18279;
	fma.rn.f64 	%fd18282, %fd18281, %fd18269, %fd18280;
	fma.rn.f64 	%fd18283, %fd18282, %fd28079, %fd28079;
	fma.rn.f64 	%fd18284, %fd18282, %fd18269, 0d3FF0000000000000;
	selp.f64 	%fd18285, %fd18284, %fd18283, %p3635;
	and.b32  	%r7938, %r10997, 2;
	setp.eq.s32 	%p3636, %r7938, 0;
	mov.f64 	%fd18286, 0d0000000000000000;
	sub.f64 	%fd18287, %fd18286, %fd18285;
	selp.f64 	%fd18288, %fd18285, %fd18287, %p3636;
	min.s32 	%r7939, %r2308, %r9;
	cvt.rn.f64.s32 	%fd18289, %r7939;
	sub.f64 	%fd1713, %fd18289, %fd6;
	mul.f64 	%fd18290, %fd1713, %fd18288;
	fma.rn.f64 	%fd18291, %fd1672, %fd1710, %fd18290;
	add.f64 	%fd18292, %fd7, %fd18291;
	mul.f64 	%fd18293, %fd1713, %fd1710;
	mul.f64 	%fd18294, %fd1672, %fd18288;
	sub.f64 	%fd18295, %fd18293, %fd18294;
	add.f64 	%fd18296, %fd8, %fd18295;
	mov.f64 	%fd18297, 0d3FE0000000000000;
	copysign.f64 	%fd18298, %fd18292, %fd18297;
	add.rz.f64 	%fd18299, %fd18292, %fd18298;
	cvt.rzi.f64.f64 	%fd18300, %fd18299;
	cvt.rzi.s32.f64 	%r2315, %fd18300;
	copysign.f64 	%fd18301, %fd18296, %fd18297;
	add.rz.f64 	%fd18302, %fd18296, %fd18301;
	cvt.rzi.f64.f64 	%fd18303, %fd18302;
	cvt.rzi.s32.f64 	%r2316, %fd18303;
	setp.lt.s32 	%p3637, %r2315, 0;
	setp.ge.s32 	%p3638, %r2315, %r4273;
	or.pred  	%p3639, %p3637, %p3638;
	setp.lt.s32 	%p3640, %r2316, 0;
	setp.ge.s32 	%p3641, %r2316, %r4274;
	or.pred  	%p3642, %p3640, %p3641;
	or.pred  	%p3644, %p3639, %p3642;
	mov.b16 	%rs4845, 0;
	mov.u16 	%rs4846, %rs4845;
	mov.u16 	%rs4847, %rs4845;
	@%p3644 bra 	$L__BB0_2079;
	mul.lo.s32 	%r7940, %r2316, %r4275;
	cvt.u64.u32 	%rd3252, %r7940;
	shl.b32 	%r7941, %r2315, 2;
	cvt.u64.u32 	%rd3253, %r7941;
	add.s64 	%rd3254, %rd3252, %rd3253;
	add.s64 	%rd3255, %rd1, %rd3254;
	ld.global.u8 	%rs4846, [%rd3255];
	ld.global.u8 	%rs4845, [%rd3255+1];
	ld.global.u8 	%rs4847, [%rd3255+2];
$L__BB0_2079:
	st.local.u8 	[%rd125+6], %rs4847;
	and.b16  	%rs3415, %rs4847, 255;
	st.local.u8 	[%rd126+6], %rs4845;
	and.b16  	%rs3416, %rs4845, 255;
	st.local.u8 	[%rd127+6], %rs4846;
	and.b16  	%rs3417, %rs4846, 255;
	cvt.rn.f64.u16 	%fd18304, %rs3415;
	mul.f64 	%fd18305, %fd18304, 0d3FD322D0E5604189;
	cvt.rn.f64.u16 	%fd18306, %rs3416;
	fma.rn.f64 	%fd18307, %fd18306, 0d3FE2C8B439581062, %fd18305;
	cvt.rn.f64.u16 	%fd18308, %rs3417;
	fma.rn.f64 	%fd18309, %fd18308, 0d3FBD2F1A9FBE76C9, %fd18307;
	cvt.rzi.u32.f64 	%r7943, %fd18309;
	st.local.u8 	[%rd128+6], %r7943;
	mov.b32 	%r10999, 1;
	mov.f64 	%fd28081, %fd28513;
	@%p3631 bra 	$L__BB0_2083;
	setp.ltu.f64 	%p3646, %fd2, 0d41E0000000000000;
	mov.f64 	%fd28081, %fd28512;
	mov.u32 	%r10998, %r11448;
	@%p3646 bra 	$L__BB0_2082;
	{ // callseq 496, 0
	.param .b64 param0;
	st.param.f64 	[param0], %fd1;
	.param .align 16 .b8 retval0[16];
	call.uni (retval0), 
	__internal_trig_reduction_slowpathd, 
	(
	param0
	);
	ld.param.f64 	%fd28081, [retval0];
	ld.param.b32 	%r10998, [retval0+8];
	} // callseq 496
$L__BB0_2082:
	add.s32 	%r10999, %r10998, 1;
$L__BB0_2083:
	shl.b32 	%r7945, %r10999, 6;
	cvt.u64.u32 	%rd3256, %r7945;
	and.b64  	%rd3257, %rd3256, 64;
	mov.u64 	%rd3258, __cudart_sin_cos_coeffs;
	add.s64 	%rd3259, %rd3258, %rd3257;
	mul.rn.f64 	%fd18311, %fd28081, %fd28081;
	and.b32  	%r7946, %r10999, 1;
	setp.eq.b32 	%p3647, %r7946, 1;
	selp.f64 	%fd18312, 0dBDA8FF8320FD8164, 0d3DE5DB65F9785EBA, %p3647;
	ld.global.nc.v2.f64 	{%fd18313, %fd18314}, [%rd3259];
	fma.rn.f64 	%fd18315, %fd18312, %fd18311, %fd18313;
	fma.rn.f64 	%fd18316, %fd18315, %fd18311, %fd18314;
	ld.global.nc.v2.f64 	{%fd18317, %fd18318}, [%rd3259+16];
	fma.rn.f64 	%fd18319, %fd18316, %fd18311, %fd18317;
	fma.rn.f64 	%fd18320, %fd18319, %fd18311, %fd18318;
	ld.global.nc.v2.f64 	{%fd18321, %fd18322}, [%rd3259+32];
	fma.rn.f64 	%fd18323, %fd18320, %fd18311, %fd18321;
	fma.rn.f64 	%fd18324, %fd18323, %fd18311, %fd18322;
	fma.rn.f64 	%fd18325, %fd18324, %fd28081, %fd28081;
	fma.rn.f64 	%fd18326, %fd18324, %fd18311, 0d3FF0000000000000;
	selp.f64 	%fd18327, %fd18326, %fd18325, %p3647;
	and.b32  	%r7947, %r10999, 2;
	setp.eq.s32 	%p3648, %r7947, 0;
	mov.f64 	%fd18328, 0d0000000000000000;
	sub.f64 	%fd18329, %fd18328, %fd18327;
	selp.f64 	%fd1717, %fd18327, %fd18329, %p3648;
	mov.f64 	%fd28082, %fd28514;
	mov.u32 	%r11000, %r11450;
	@%p1 bra 	$L__BB0_2085;
	{ // callseq 497, 0
	.param .b64 param0;
	st.param.f64 	[param0], %fd1;
	.param .align 16 .b8 retval0[16];
	call.uni (retval0), 
	__internal_trig_reduction_slowpathd, 
	(
	param0
	);
	ld.param.f64 	%fd28082, [retval0];
	ld.param.b32 	%r11000, [retval0+8];
	} // callseq 497
$L__BB0_2085:
	shl.b32 	%r7949, %r11000, 6;
	cvt.u64.u32 	%rd3260, %r7949;
	and.b64  	%rd3261, %rd3260, 64;
	mov.u64 	%rd3262, __cudart_sin_cos_coeffs;
	add.s64 	%rd3263, %rd3262, %rd3261;
	mul.rn.f64 	%fd18331, %fd28082, %fd28082;
	and.b32  	%r7950, %r11000, 1;
	setp.eq.b32 	%p3649, %r7950, 1;
	selp.f64 	%fd18332, 0dBDA8FF8320FD8164, 0d3DE5DB65F9785EBA, %p3649;
	ld.global.nc.v2.f64 	{%fd18333, %fd18334}, [%rd3263];
	fma.rn.f64 	%fd18335, %fd18332, %fd18331, %fd18333;
	fma.rn.f64 	%fd18336, %fd18335, %fd18331, %fd18334;
	ld.global.nc.v2.f64 	{%fd18337, %fd18338}, [%rd3263+16];
	fma.rn.f64 	%fd18339, %fd18336, %fd18331, %fd18337;
	fma.rn.f64 	%fd18340, %fd18339, %fd18331, %fd18338;
	ld.global.nc.v2.f64 	{%fd18341, %fd18342}, [%rd3263+32];
	fma.rn.f64 	%fd18343, %fd18340, %fd18331, %fd18341;
	fma.rn.f64 	%fd18344, %fd18343, %fd18331, %fd18342;
	fma.rn.f64 	%fd18345, %fd18344, %fd28082, %fd28082;
	fma.rn.f64 	%fd18346, %fd18344, %fd18331, 0d3FF0000000000000;
	selp.f64 	%fd18347, %fd18346, %fd18345, %p3649;
	and.b32  	%r7951, %r11000, 2;
	setp.eq.s32 	%p3650, %r7951, 0;
	mov.f64 	%fd18348, 0d0000000000000000;
	sub.f64 	%fd18349, %fd18348, %fd18347;
	selp.f64 	%fd18350, %fd18347, %fd18349, %p3650;
	mul.f64 	%fd18351, %fd1713, %fd18350;
	fma.rn.f64 	%fd18352, %fd1694, %fd1717, %fd18351;
	add.f64 	%fd18353, %fd7, %fd18352;
	mul.f64 	%fd18354, %fd1713, %fd1717;
	mul.f64 	%fd18355, %fd1694, %fd18350;
	sub.f64 	%fd18356, %fd18354, %fd18355;
	add.f64 	%fd18357, %fd8, %fd18356;
	mov.f64 	%fd18358, 0d3FE0000000000000;
	copysign.f64 	%fd18359, %fd18353, %fd18358;
	add.rz.f64 	%fd18360, %fd18353, %fd18359;
	cvt.rzi.f64.f64 	%fd18361, %fd18360;
	cvt.rzi.s32.f64 	%r2323, %fd18361;
	copysign.f64 	%fd18362, %fd18357, %fd18358;
	add.rz.f64 	%fd18363, %fd18357, %fd18362;
	cvt.rzi.f64.f64 	%fd18364, %fd18363;
	cvt.rzi.s32.f64 	%r2324, %fd18364;
	setp.lt.s32 	%p3651, %r2323, 0;
	setp.ge.s32 	%p3652, %r2323, %r4273;
	or.pred  	%p3653, %p3651, %p3652;
	setp.lt.s32 	%p3654, %r2324, 0;
	setp.ge.s32 	%p3655, %r2324, %r4274;
	or.pred  	%p3656, %p3654, %p3655;
	or.pred  	%p3658, %p3653, %p3656;
	mov.b16 	%rs4848, 0;
	mov.u16 	%rs4849, %rs4848;
	mov.u16 	%rs4850, %rs4848;
	@%p3658 bra 	$L__BB0_2087;
	mul.lo.s32 	%r7952, %r2324, %r4275;
	cvt.u64.u32 	%rd3264, %r7952;
	shl.b32 	%r7953, %r2323, 2;
	cvt.u64.u32 	%rd3265, %r7953;
	add.s64 	%rd3266, %rd3264, %rd3265;
	add.s64 	%rd3267, %rd1, %rd3266;
	ld.global.u8 	%rs4849, [%rd3267];
	ld.global.u8 	%rs4848, [%rd3267+1];
	ld.global.u8 	%rs4850, [%rd3267+2];
$L__BB0_2087:
	st.local.u8 	[%rd125+7], %rs4850;
	and.b16  	%rs3419, %rs4850, 255;
	st.local.u8 	[%rd126+7], %rs4848;
	and.b16  	%rs3420, %rs4848, 255;
	st.local.u8 	[%rd127+7], %rs4849;
	and.b16  	%rs3421, %rs4849, 255;
	cvt.rn.f64.u16 	%fd18365, %rs3419;
	mul.f64 	%fd18366, %fd18365, 0d3FD322D0E5604189;
	cvt.rn.f64.u16 	%fd18367, %rs3420;
	fma.rn.f64 	%fd18368, %fd18367, 0d3FE2C8B439581062, %fd18366;
	cvt.rn.f64.u16 	%fd18369, %rs3421;
	fma.rn.f64 	%fd18370, %fd18369, 0d3FBD2F1A9FBE76C9, %fd18368;
	cvt.rzi.u32.f64 	%r7954, %fd18370;
	st.local.u8 	[%rd128+7], %r7954;
	add.s32 	%r10401, %r10401, 8;
$L__BB0_2088:
	setp.ge.s32 	%p3659, %r2109, %r4282;
	xor.b32  	%r7955, %r68, 3;
	add.s32 	%r7956, %r7955, %r1;
	setp.lt.s32 	%p3660, %r7956, 0;
	setp.ge.s32 	%p3661, %r7956, %r4278;
	or.pred  	%p3662, %p3661, %p3659;
	or.pred  	%p3663, %p3662, %p3660;
	@%p3663 bra 	$L__BB0_2154;
	setp.eq.f64 	%p3664, %fd2, 0d7FF0000000000000;
	xor.b32  	%r7958, %r68, 3;
	add.s32 	%r7959, %r7958, %r1;
	mul.lo.s32 	%r7960, %r7959, %r4280;
	shl.b32 	%r2327, %r7960, 1;
	mul.lo.s32 	%r2328, %r2110, %r4281;
	mov.b32 	%r11003, 1;
	mov.f64 	%fd28084, %fd28513;
	@%p3664 bra 	$L__BB0_2093;
	setp.ltu.f64 	%p3665, %fd2, 0d41E0000000000000;
	mov.f64 	%fd28084, %fd28512;
	mov.u32 	%r11002, %r11448;
	@%p3665 bra 	$L__BB0_2092;
	{ // callseq 498, 0
	.param .b64 param0;
	st.param.f64 	[param0], %fd1;
	.param .align 16 .b8 retval0[16];
	call.uni (retval0), 
	__internal_trig_reduction_slowpathd, 
	(
	param0
	);
	ld.param.f64 	%fd28084, [retval0];
	ld.param.b32 	%r11002, [retval0+8];
	} // callseq 498
$L__BB0_2092:
	add.s32 	%r11003, %r11002, 1;
$L__BB0_2093:
	shl.b32 	%r7962, %r11003, 6;
	cvt.u64.u32 	%rd3268, %r7962;
	and.b64  	%rd3269, %rd3268, 64;
	mov.u64 	%rd3270, __cudart_sin_cos_coeffs;
	add.s64 	%rd3271, %rd3270, %rd3269;
	mul.rn.f64 	%fd18372, %fd28084, %fd28084;
	and.b32  	%r7963, %r11003, 1;
	setp.eq.b32 	%p3666, %r7963, 1;
	selp.f64 	%fd18373, 0dBDA8FF8320FD8164, 0d3DE5DB65F9785EBA, %p3666;
	ld.global.nc.v2.f64 	{%fd18374, %fd18375}, [%rd3271];
	fma.rn.f64 	%fd18376, %fd18373, %fd18372, %fd18374;
	fma.rn.f64 	%fd18377, %fd18376, %fd18372, %fd18375;
	ld.global.nc.v2.f64 	{%fd18378, %fd18379}, [%rd3271+16];
	fma.rn.f64 	%fd18380, %fd18377, %fd18372, %fd18378;
	fma.rn.f64 	%fd18381, %fd18380, %fd18372, %fd18379;
	ld.global.nc.v2.f64 	{%fd18382, %fd18383}, [%rd3271+32];
	fma.rn.f64 	%fd18384, %fd18381, %fd18372, %fd18382;
	fma.rn.f64 	%fd18385, %fd18384, %fd18372, %fd18383;
	fma.rn.f64 	%fd18386, %fd18385, %fd28084, %fd28084;
	fma.rn.f64 	%fd18387, %fd18385, %fd18372, 0d3FF0000000000000;
	selp.f64 	%fd18388, %fd18387, %fd18386, %p3666;
	and.b32  	%r7964, %r11003, 2;
	setp.eq.s32 	%p3667, %r7964, 0;
	mov.f64 	%fd18389, 0d0000000000000000;
	sub.f64 	%fd18390, %fd18389, %fd18388;
	selp.f64 	%fd1723, %fd18388, %fd18390, %p3667;
	mov.f64 	%fd28085, %fd28514;
	mov.u32 	%r11004, %r11450;
	@%p1 bra 	$L__BB0_2095;
	{ // callseq 499, 0
	.param .b64 param0;
	st.param.f64 	[param0], %fd1;
	.param .align 16 .b8 retval0[16];
	call.uni (retval0), 
	__internal_trig_reduction_slowpathd, 
	(
	param0
	);
	ld.param.f64 	%fd28085, [retval0];
	ld.param.b32 	%r11004, [retval0+8];
	} // callseq 499
$L__BB0_2095:
	shl.b32 	%r7966, %r11004, 6;
	cvt.u64.u32 	%rd3272, %r7966;
	and.b64  	%rd3273, %rd3272, 64;
	mov.u64 	%rd3274, __cudart_sin_cos_coeffs;
	add.s64 	%rd3275, %rd3274, %rd3273;
	mul.rn.f64 	%fd18392, %fd28085, %fd28085;
	and.b32  	%r7967, %r11004, 1;
	setp.eq.b32 	%p3668, %r7967, 1;
	selp.f64 	%fd18393, 0dBDA8FF8320FD8164, 0d3DE5DB65F9785EBA, %p3668;
	ld.global.nc.v2.f64 	{%fd18394, %fd18395}, [%rd3275];
	fma.rn.f64 	%fd18396, %fd18393, %fd18392, %fd18394;
	fma.rn.f64 	%fd18397, %fd18396, %fd18392, %fd18395;
	ld.global.nc.v2.f64 	{%fd18398, %fd18399}, [%rd3275+16];
	fma.rn.f64 	%fd18400, %fd18397, %fd18392, %fd18398;
	fma.rn.f64 	%fd18401, %fd18400, %fd18392, %fd18399;
	ld.global.nc.v2.f64 	{%fd18402, %fd18403}, [%rd3275+32];
	fma.rn.f64 	%fd18404, %fd18401, %fd18392, %fd18402;
	fma.rn.f64 	%fd18405, %fd18404, %fd18392, %fd18403;
	fma.rn.f64 	%fd18406, %fd18405, %fd28085, %fd28085;
	fma.rn.f64 	%fd18407, %fd18405, %fd18392, 0d3FF0000000000000;
	selp.f64 	%fd18408, %fd18407, %fd18406, %p3668;
	and.b32  	%r7968, %r11004, 2;
	setp.eq.s32 	%p3669, %r7968, 0;
	mov.f64 	%fd18409, 0d0000000000000000;
	sub.f64 	%fd18410, %fd18409, %fd18408;
	selp.f64 	%fd18411, %fd18408, %fd18410, %p3669;
	div.s32 	%r7969, %r2327, %r4276;
	max.s32 	%r7970, %r7969, 0;
	min.s32 	%r7971, %r7970, %r8;
	cvt.rn.f64.s32 	%fd18412, %r7971;
	sub.f64 	%fd1726, %fd18412, %fd5;
	div.s32 	%r7972, %r2328, %r4277;
	max.s32 	%r7973, %r7972, 0;
	min.s32 	%r7974, %r7973, %r9;
	cvt.rn.f64.s32 	%fd18413, %r7974;
	sub.f64 	%fd1727, %fd18413, %fd6;
	mul.f64 	%fd18414, %fd1727, %fd18411;
	fma.rn.f64 	%fd18415, %fd1726, %fd1723, %fd18414;
	add.f64 	%fd18416, %fd7, %fd18415;
	mul.f64 	%fd18417, %fd1727, %fd1723;
	mul.f64 	%fd18418, %fd1726, %fd18411;
	sub.f64 	%fd18419, %fd18417, %fd18418;
	add.f64 	%fd18420, %fd8, %fd18419;
	mov.f64 	%fd18421, 0d3FE0000000000000;
	copysign.f64 	%fd18422, %fd18416, %fd18421;
	add.rz.f64 	%fd18423, %fd18416, %fd18422;
	cvt.rzi.f64.f64 	%fd18424, %fd18423;
	cvt.rzi.s32.f64 	%r2335, %fd18424;
	copysign.f64 	%fd18425, %fd18420, %fd18421;
	add.rz.f64 	%fd18426, %fd18420, %fd18425;
	cvt.rzi.f64.f64 	%fd18427, %fd18426;
	cvt.rzi.s32.f64 	%r2336, %fd18427;
	setp.lt.s32 	%p3670, %r2335, 0;
	setp.ge.s32 	%p3671, %r2335, %r4273;
	or.pred  	%p3672, %p3670, %p3671;
	setp.lt.s32 	%p3673, %r2336, 0;
	setp.ge.s32 	%p3674, %r2336, %r4274;
	or.pred  	%p3675, %p3673, %p3674;
	or.pred  	%p3677, %p3672, %p3675;
	mov.b16 	%rs4851, 0;
	mov.u16 	%rs4852, %rs4851;
	mov.u16 	%rs4853, %rs4851;
	@%p3677 bra 	$L__BB0_2097;
	mul.lo.s32 	%r7975, %r2336, %r4275;
	cvt.u64.u32 	%rd3276, %r7975;
	shl.b32 	%r7976, %r2335, 2;
	cvt.u64.u32 	%rd3277, %r7976;
	add.s64 	%rd3278, %rd3276, %rd3277;
	add.s64 	%rd3279, %rd1, %rd3278;
	ld.global.u8 	%rs4852, [%rd3279];
	ld.global.u8 	%rs4851, [%rd3279+1];
	ld.global.u8 	%rs4853, [%rd3279+2];
$L__BB0_2097:
	cvt.u64.u32 	%rd3280, %r10401;
	add.s64 	%rd129, %rd2, %rd3280;
	st.local.u8 	[%rd129], %rs4853;
	and.b16  	%rs3423, %rs4853, 255;
	add.s64 	%rd130, %rd3, %rd3280;
	st.local.u8 	[%rd130], %rs4851;
	and.b16  	%rs3424, %rs4851, 255;
	add.s64 	%rd131, %rd4, %rd3280;
	st.local.u8 	[%rd131], %rs4852;
	and.b16  	%rs3425, %rs4852, 255;
	cvt.rn.f64.u16 	%fd18428, %rs3423;
	mul.f64 	%fd18429, %fd18428, 0d3FD322D0E5604189;
	cvt.rn.f64.u16 	%fd18430, %rs3424;
	fma.rn.f64 	%fd18431, %fd18430, 0d3FE2C8B439581062, %fd18429;
	cvt.rn.f64.u16 	%fd18432, %rs3425;
	fma.rn.f64 	%fd18433, %fd18432, 0d3FBD2F1A9FBE76C9, %fd18431;
	cvt.rzi.u32.f64 	%r7978, %fd18433;
	add.s64 	%rd132, %rd5, %rd3280;
	st.local.u8 	[%rd132], %r7978;
	add.s32 	%r2337, %r2328, %r4281;
	mov.b32 	%r11006, 1;
	mov.f64 	%fd28087, %fd28513;
	@%p3664 bra 	$L__BB0_2101;
	setp.ltu.f64 	%p3679, %fd2, 0d41E0000000000000;
	mov.f64 	%fd28087, %fd28512;
	mov.u32 	%r11005, %r11448;
	@%p3679 bra 	$L__BB0_2100;
	{ // callseq 500, 0
	.param .b64 param0;
	st.param.f64 	[param0], %fd1;
	.param .align 16 .b8 retval0[16];
	call.uni (retval0), 
	__internal_trig_reduction_slowpathd, 
	(
	param0
	);
	ld.param.f64 	%fd28087, [retval0];
	ld.param.b32 	%r11005, [retval0+8];
	} // callseq 500
$L__BB0_2100:
	add.s32 	%r11006, %r11005, 1;
$L__BB0_2101:
	shl.b32 	%r7980, %r11006, 6;
	cvt.u64.u32 	%rd3281, %r7980;
	and.b64  	%rd3282, %rd3281, 64;
	mov.u64 	%rd3283, __cudart_sin_cos_coeffs;
	add.s64 	%rd3284, %rd3283, %rd3282;
	mul.rn.f64 	%fd18435, %fd28087, %fd28087;
	and.b32  	%r7981, %r11006, 1;
	setp.eq.b32 	%p3680, %r7981, 1;
	selp.f64 	%fd18436, 0dBDA8FF8320FD8164, 0d3DE5DB65F9785EBA, %p3680;
	ld.global.nc.v2.f64 	{%fd18437, %fd18438}, [%rd3284];
	fma.rn.f64 	%fd18439, %fd18436, %fd18435, %fd18437;
	fma.rn.f64 	%fd18440, %fd18439, %fd18435, %fd18438;
	ld.global.nc.v2.f64 	{%fd18441, %fd18442}, [%rd3284+16];
	fma.rn.f64 	%fd18443, %fd18440, %fd18435, %fd18441;
	fma.rn.f64 	%fd18444, %fd18443, %fd18435, %fd18442;
	ld.global.nc.v2.f64 	{%fd18445, %fd18446}, [%rd3284+32];
	fma.rn.f64 	%fd18447, %fd18444, %fd18435, %fd18445;
	fma.rn.f64 	%fd18448, %fd18447, %fd18435, %fd18446;
	fma.rn.f64 	%fd18449, %fd18448, %fd28087, %fd28087;
	fma.rn.f64 	%fd18450, %fd18448, %fd18435, 0d3FF0000000000000;
	selp.f64 	%fd18451, %fd18450, %fd18449, %p3680;
	and.b32  	%r7982, %r11006, 2;
	setp.eq.s32 	%p3681, %r7982, 0;
	mov.f64 	%fd18452, 0d0000000000000000;
	sub.f64 	%fd18453, %fd18452, %fd18451;
	selp.f64 	%fd1731, %fd18451, %fd18453, %p3681;
	mov.f64 	%fd28088, %fd28514;
	mov.u32 	%r11007, %r11450;
	@%p1 bra 	$L__BB0_2103;
	{ // callseq 501, 0
	.param .b64 param0;
	st.param.f64 	[param0], %fd1;
	.param .align 16 .b8 retval0[16];
	call.uni (retval0), 
	__internal_trig_reduction_slowpathd, 
	(
	param0
	);
	ld.param.f64 	%fd28088, [retval0];
	ld.param.b32 	%r11007, [retval0+8];
	} // callseq 501
$L__BB0_2103:
	shl.b32 	%r7984, %r11007, 6;
	cvt.u64.u32 	%rd3285, %r7984;
	and.b64  	%rd3286, %rd3285, 64;
	mov.u64 	%rd3287, __cudart_sin_cos_coeffs;
	add.s64 	%rd3288, %rd3287, %rd3286;
	mul.rn.f64 	%fd18455, %fd28088, %fd28088;
	and.b32  	%r7985, %r11007, 1;
	setp.eq.b32 	%p3682, %r7985, 1;
	selp.f64 	%fd18456, 0dBDA8FF8320FD8164, 0d3DE5DB65F9785EBA, %p3682;
	ld.global.nc.v2.f64 	{%fd18457, %fd18458}, [%rd3288];
	fma.rn.f64 	%fd18459, %fd18456, %fd18455, %fd18457;
	fma.rn.f64 	%fd18460, %fd18459, %fd18455, %fd18458;
	ld.global.nc.v2.f64 	{%fd18461, %fd18462}, [%rd3288+16];
	fma.rn.f64 	%fd18463, %fd18460, %fd18455, %fd18461;
	fma.rn.f64 	%fd18464, %fd18463, %fd18455, %fd18462;
	ld.global.nc.v2.f64 	{%fd18465, %fd18466}, [%rd3288+32];
	fma.rn.f64 	%fd18467, %fd18464, %fd18455, %fd18465;
	fma.rn.f64 	%fd18468, %fd18467, %fd18455, %fd18466;
	fma.rn.f64 	%fd18469, %fd18468, %fd28088, %fd28088;
	fma.rn.f64 	%fd18470, %fd18468, %fd18455, 0d3FF0000000000000;
	selp.f64 	%fd18471, %fd18470, %fd18469, %p3682;
	and.b32  	%r7986, %r11007, 2;
	setp.eq.s32 	%p3683, %r7986, 0;
	mov.f64 	%fd18472, 0d0000000000000000;
	sub.f64 	%fd18473, %fd18472, %fd18471;
	selp.f64 	%fd18474, %fd18471, %fd18473, %p3683;
	div.s32 	%r7987, %r2337, %r4277;
	max.s32 	%r7988, %r7987, 0;
	min.s32 	%r7989, %r7988, %r9;
	cvt.rn.f64.s32 	%fd18475, %r7989;
	sub.f64 	%fd1734, %fd18475, %fd6;
	mul.f64 	%fd18476, %fd1734, %fd18474;
	fma.rn.f64 	%fd18477, %fd1726, %fd1731, %fd18476;
	add.f64 	%fd18478, %fd7, %fd18477;
	mul.f64 	%fd18479, %fd1734, %fd1731;
	mul.f64 	%fd18480, %fd1726, %fd18474;
	sub.f64 	%fd18481, %fd18479, %fd18480;
	add.f64 	%fd18482, %fd8, %fd18481;
	mov.f64 	%fd18483, 0d3FE0000000000000;
	copysign.f64 	%fd18484, %fd18478, %fd18483;
	add.rz.f64 	%fd18485, %fd18478, %fd18484;
	cvt.rzi.f64.f64 	%fd18486, %fd18485;
	cvt.rzi.s32.f64 	%r2344, %fd18486;
	copysign.f64 	%fd18487, %fd18482, %fd18483;
	add.rz.f64 	%fd18488, %fd18482, %fd18487;
	cvt.rzi.f64.f64 	%fd18489, %fd18488;
	cvt.rzi.s32.f64 	%r2345, %fd18489;
	setp.lt.s32 	%p3684, %r2344, 0;
	setp.ge.s32 	%p3685, %r2344, %r4273;
	or.pred  	%p3686, %p3684, %p3685;
	setp.lt.s32 	%p3687, %r2345, 0;
	setp.ge.s32 	%p3688, %r2345, %r4274;
	or.pred  	%p3689, %p3687, %p3688;
	or.pred  	%p3691, %p3686, %p3689;
	mov.b16 	%rs4854, 0;
	mov.u16 	%rs4855, %rs4854;
	mov.u16 	%rs4856, %rs4854;
	@%p3691 bra 	$L__BB0_2105;
	mul.lo.s32 	%r7990, %r2345, %r4275;
	cvt.u64.u32 	%rd3289, %r7990;
	shl.b32 	%r7991, %r2344, 2;
	cvt.u64.u32 	%rd3290, %r7991;
	add.s64 	%rd3291, %rd3289, %rd3290;
	add.s64 	%rd3292, %rd1, %rd3291;
	ld.global.u8 	%rs4855, [%rd3292];
	ld.global.u8 	%rs4854, [%rd3292+1];
	ld.global.u8 	%rs4856, [%rd3292+2];
$L__BB0_2105:
	setp.eq.f64 	%p3692, %fd2, 0d7FF0000000000000;
	st.local.u8 	[%rd129+1], %rs4856;
	and.b16  	%rs3427, %rs4856, 255;
	st.local.u8 	[%rd130+1], %rs4854;
	and.b16  	%rs3428, %rs4854, 255;
	st.local.u8 	[%rd131+1], %rs4855;
	and.b16  	%rs3429, %rs4855, 255;
	cvt.rn.f64.u16 	%fd18490, %rs3427;
	mul.f64 	%fd18491, %fd18490, 0d3FD322D0E5604189;
	cvt.rn.f64.u16 	%fd18492, %rs3428;
	fma.rn.f64 	%fd18493, %fd18492, 0d3FE2C8B439581062, %fd18491;
	cvt.rn.f64.u16 	%fd18494, %rs3429;
	fma.rn.f64 	%fd18495, %fd18494, 0d3FBD2F1A9FBE76C9, %fd18493;
	cvt.rzi.u32.f64 	%r7993, %fd18495;
	st.local.u8 	[%rd132+1], %r7993;
	add.s32 	%r2346, %r2337, %r4281;
	mov.b32 	%r11009, 1;
	mov.f64 	%fd28090, %fd28513;
	@%p3692 bra 	$L__BB0_2109;
	setp.ltu.f64 	%p3693, %fd2, 0d41E0000000000000;
	mov.f64 	%fd28090, %fd28512;
	mov.u32 	%r11008, %r11448;
	@%p3693 bra 	$L__BB0_2108;
	{ // callseq 502, 0
	.param .b64 param0;
	st.param.f64 	[param0], %fd1;
	.param .align 16 .b8 retval0[16];
	call.uni (retval0), 
	__internal_trig_reduction_slowpathd, 
	(
	param0
	);
	ld.param.f64 	%fd28090, [retval0];
	ld.param.b32 	%r11008, [retval0+8];
	} // callseq 502
$L__BB0_2108:
	add.s32 	%r11009, %r11008, 1;
$L__BB0_2109:
	shl.b32 	%r7995, %r11009, 6;
	cvt.u64.u32 	%rd3293, %r7995;
	and.b64  	%rd3294, %rd3293, 64;
	mov.u64 	%rd3295, __cudart_sin_cos_coeffs;
	add.s64 	%rd3296, %rd3295, %rd3294;
	mul.rn.f64 	%fd18497, %fd28090, %fd28090;
	and.b32  	%r7996, %r11009, 1;
	setp.eq.b32 	%p3694, %r7996, 1;
	selp.f64 	%fd18498, 0dBDA8FF8320FD8164, 0d3DE5DB65F9785EBA, %p3694;
	ld.global.nc.v2.f64 	{%fd18499, %fd18500}, [%rd3296];
	fma.rn.f64 	%fd18501, %fd18498, %fd18497, %fd18499;
	fma.rn.f64 	%fd18502, %fd18501, %fd18497, %fd18500;
	ld.global.nc.v2.f64 	{%fd18503, %fd18504}, [%rd3296+16];
	fma.rn.f64 	%fd18505, %fd18502, %fd18497, %fd18503;
	fma.rn.f64 	%fd18506, %fd18505, %fd18497, %fd18504;
	ld.global.nc.v2.f64 	{%fd18507, %fd18508}, [%rd3296+32];
	fma.rn.f64 	%fd18509, %fd18506, %fd18497, %fd18507;
	fma.rn.f64 	%fd18510, %fd18509, %fd18497, %fd18508;
	fma.rn.f64 	%fd18511, %fd18510, %fd28090, %fd28090;
	fma.rn.f64 	%fd18512, %fd18510, %fd18497, 0d3FF0000000000000;
	selp.f64 	%fd18513, %fd18512, %fd18511, %p3694;
	and.b32  	%r7997, %r11009, 2;
	setp.eq.s32 	%p3695, %r7997, 0;
	mov.f64 	%fd18514, 0d0000000000000000;
	sub.f64 	%fd18515, %fd18514, %fd18513;
	selp.f64 	%fd1738, %fd18513, %fd18515, %p3695;
	mov.f64 	%fd28091, %fd28514;
	mov.u32 	%r11010, %r11450;
	@%p1 bra 	$L__BB0_2111;
	{ // callseq 503, 0
	.param .b64 param0;
	st.param.f64 	[param0], %fd1;
	.param .align 16 .b8 retval0[16];
	call.uni (retval0), 
	__internal_trig_reduction_slowpathd, 
	(
	param0
	);
	ld.param.f64 	%fd28091, [retval0];
	ld.param.b32 	%r11010, [retval0+8];
	} // callseq 503
$L__BB0_2111:
	shl.b32 	%r7999, %r11010, 6;
	cvt.u64.u32 	%rd3297, %r7999;
	and.b64  	%rd3298, %rd3297, 64;
	mov.u64 	%rd3299, __cudart_sin_cos_coeffs;
	add.s64 	%rd3300, %rd3299, %rd3298;
	mul.rn.f64 	%fd18517, %fd28091, %fd28091;
	and.b32  	%r8000, %r11010, 1;
	setp.eq.b32 	%p3696, %r8000, 1;
	selp.f64 	%fd18518, 0dBDA8FF8320FD8164, 0d3DE5DB65F9785EBA, %p3696;
	ld.global.nc.v2.f64 	{%fd18519, %fd18520}, [%rd3300];
	fma.rn.f64 	%fd18521, %fd18518, %fd18517, %fd18519;
	fma.rn.f64 	%fd18522, %fd18521, %fd18517, %fd18520;
	ld.global.nc.v2.f64 	{%fd18523, %fd18524}, [%rd3300+16];
	fma.rn.f64 	%fd18525, %fd18522, %fd18517, %fd18523;
	fma.rn.f64 	%fd18526, %fd18525, %fd18517, %fd18524;
	ld.global.nc.v2.f64 	{%fd18527, %fd18528}, [%rd3300+32];
	fma.rn.f64 	%fd18529, %fd18526, %fd18517, %fd18527;
	fma.rn.f64 	%fd18530, %fd18529, %fd18517, %fd18528;
	fma.rn.f64 	%fd18531, %fd18530, %fd28091, %fd28091;
	fma.rn.f64 	%fd18532, %fd18530, %fd18517, 0d3FF0000000000000;
	selp.f64 	%fd18533, %fd18532, %fd18531, %p3696;
	and.b32  	%r8001, %r11010, 2;
	setp.eq.s32 	%p3697, %r8001, 0;
	mov.f64 	%fd18534, 0d0000000000000000;
	sub.f64 	%fd18535, %fd18534, %fd18533;
	selp.f64 	%fd18536, %fd18533, %fd18535, %p3697;
	div.s32 	%r8002, %r2346, %r4277;
	max.s32 	%r8003, %r8002, 0;
	min.s32 	%r8004, %r8003, %r9;
	cvt.rn.f64.s32 	%fd18537, %r8004;
	sub.f64 	%fd1741, %fd18537, %fd6;
	mul.f64 	%fd18538, %fd1741, %fd18536;
	fma.rn.f64 	%fd18539, %fd1726, %fd1738, %fd18538;
	add.f64 	%fd18540, %fd7, %fd18539;
	mul.f64 	%fd18541, %fd1741, %fd1738;
	mul.f64 	%fd18542, %fd1726, %fd18536;
	sub.f64 	%fd18543, %fd18541, %fd18542;
	add.f64 	%fd18544, %fd8, %fd18543;
	mov.f64 	%fd18545, 0d3FE0000000000000;
	copysign.f64 	%fd18546, %fd18540, %fd18545;
	add.rz.f64 	%fd18547, %fd18540, %fd18546;
	cvt.rzi.f64.f64 	%fd18548, %fd18547;
	cvt.rzi.s32.f64 	%r2353, %fd18548;
	copysign.f64 	%fd18549, %fd18544, %fd18545;
	add.rz.f64 	%fd18550, %fd18544, %fd18549;
	cvt.rzi.f64.f64 	%fd18551, %fd18550;
	cvt.rzi.s32.f64 	%r2354, %fd18551;
	setp.lt.s32 	%p3698, %r2353, 0;
	setp.ge.s32 	%p3699, %r2353, %r4273;
	or.pred  	%p3700, %p3698, %p3699;
	setp.lt.s32 	%p3701, %r2354, 0;
	setp.ge.s32 	%p3702, %r2354, %r4274;
	or.pred  	%p3703, %p3701, %p3702;
	or.pred  	%p3705, %p3700, %p3703;
	mov.b16 	%rs4857, 0;
	mov.u16 	%rs4858, %rs4857;
	mov.u16 	%rs4859, %rs4857;
	@%p3705 bra 	$L__BB0_2113;
	mul.lo.s32 	%r8005, %r2354, %r4275;
	cvt.u64.u32 	%rd3301, %r8005;
	shl.b32 	%r8006, %r2353, 2;
	cvt.u64.u32 	%rd3302, %r8006;
	add.s64 	%rd3303, %rd3301, %rd3302;
	add.s64 	%rd3304, %rd1, %rd3303;
	ld.global.u8 	%rs4858, [%rd3304];
	ld.global.u8 	%rs4857, [%rd3304+1];
	ld.global.u8 	%rs4859, [%rd3304+2];
$L__BB0_2113:
	st.local.u8 	[%rd129+2], %rs4859;
	and.b16  	%rs3431, %rs4859, 255;
	st.local.u8 	[%rd130+2], %rs4857;
	and.b16  	%rs3432, %rs4857, 255;
	st.local.u8 	[%rd131+2], %rs4858;
	and.b16  	%rs3433, %rs4858, 255;
	cvt.rn.f64.u16 	%fd18552, %rs3431;
	mul.f64 	%fd18553, %fd18552, 0d3FD322D0E5604189;
	cvt.rn.f64.u16 	%fd18554, %rs3432;
	fma.rn.f64 	%fd18555, %fd18554, 0d3FE2C8B439581062, %fd18553;
	cvt.rn.f64.u16 	%fd18556, %rs3433;
	fma.rn.f64 	%fd18557, %fd18556, 0d3FBD2F1A9FBE76C9, %fd18555;
	cvt.rzi.u32.f64 	%r8008, %fd18557;
	st.local.u8 	[%rd132+2], %r8008;
	add.s32 	%r8009, %r2327, %r4280;
	div.s32 	%r8010, %r8009, %r4276;
	max.s32 	%r2355, %r8010, 0;
	mov.b32 	%r11012, 1;
	mov.f64 	%fd28093, %fd28513;
	@%p3692 bra 	$L__BB0_2117;
	setp.ltu.f64 	%p3707, %fd2, 0d41E0000000000000;
	mov.f64 	%fd28093, %fd28512;
	mov.u32 	%r11011, %r11448;
	@%p3707 bra 	$L__BB0_2116;
	{ // callseq 504, 0
	.param .b64 param0;
	st.param.f64 	[param0], %fd1;
	.param .align 16 .b8 retval0[16];
	call.uni (retval0), 
	__internal_trig_reduction_slowpathd, 
	(
	param0
	);
	ld.param.f64 	%fd28093, [retval0];
	ld.param.b32 	%r11011, [retval0+8];
	} // callseq 504
$L__BB0_2116:
	add.s32 	%r11012, %r11011, 1;
$L__BB0_2117:
	shl.b32 	%r8012, %r11012, 6;
	cvt.u64.u32 	%rd3305, %r8012;
	and.b64  	%rd3306, %rd3305, 64;
	mov.u64 	%rd3307, __cudart_sin_cos_coeffs;
	add.s64 	%rd3308, %rd3307, %rd3306;
	mul.rn.f64 	%fd18559, %fd28093, %fd28093;
	and.b32  	%r8013, %r11012, 1;
	setp.eq.b32 	%p3708, %r8013, 1;
	selp.f64 	%fd18560, 0dBDA8FF8320FD8164, 0d3DE5DB65F9785EBA, %p3708;
	ld.global.nc.v2.f64 	{%fd18561, %fd18562}, [%rd3308];
	fma.rn.f64 	%fd18563, %fd18560, %fd18559, %fd18561;
	fma.rn.f64 	%fd18564, %fd18563, %fd18559, %fd18562;
	ld.global.nc.v2.f64 	{%fd18565, %fd18566}, [%rd3308+16];
	fma.rn.f64 	%fd18567, %fd18564, %fd18559, %fd18565;
	fma.rn.f64 	%fd18568, %fd18567, %fd18559, %fd18566;
	ld.global.nc.v2.f64 	{%fd18569, %fd18570}, [%rd3308+32];
	fma.rn.f64 	%fd18571, %fd18568, %fd18559, %fd18569;
	fma.rn.f64 	%fd18572, %fd18571, %fd18559, %fd18570;
	fma.rn.f64 	%fd18573, %fd18572, %fd28093, %fd28093;
	fma.rn.f64 	%fd18574, %fd18572, %fd18559, 0d3FF0000000000000;
	selp.f64 	%fd18575, %fd18574, %fd18573, %p3708;
	and.b32  	%r8014, %r11012, 2;
	setp.eq.s32 	%p3709, %r8014, 0;
	mov.f64 	%fd18576, 0d0000000000000000;
	sub.f64 	%fd18577, %fd18576, %fd18575;
	selp.f64 	%fd1745, %fd18575, %fd18577, %p3709;
	mov.f64 	%fd28094, %fd28514;
	mov.u32 	%r11013, %r11450;
	@%p1 bra 	$L__BB0_2119;
	{ // callseq 505, 0
	.param .b64 param0;
	st.param.f64 	[param0], %fd1;
	.param .align 16 .b8 retval0[16];
	call.uni (retval0), 
	__internal_trig_reduction_slowpathd, 
	(
	param0
	);
	ld.param.f64 	%fd28094, [retval0];
	ld.param.b32 	%r11013, [retval0+8];
	} // callseq 505
$L__BB0_2119:
	shl.b32 	%r8016, %r11013, 6;
	cvt.u64.u32 	%rd3309, %r8016;
	and.b64  	%rd3310, %rd3309, 64;
	mov.u64 	%rd3311, __cudart_sin_cos_coeffs;
	add.s64 	%rd3312, %rd3311, %rd3310;
	mul.rn.f64 	%fd18579, %fd28094, %fd28094;
	and.b32  	%r8017, %r11013, 1;
	setp.eq.b32 	%p3710, %r8017, 1;
	selp.f64 	%fd18580, 0dBDA8FF8320FD8164, 0d3DE5DB65F9785EBA, %p3710;
	ld.global.nc.v2.f64 	{%fd18581, %fd18582}, [%rd3312];
	fma.rn.f64 	%fd18583, %fd18580, %fd18579, %fd18581;
	fma.rn.f64 	%fd18584, %fd18583, %fd18579, %fd18582;
	ld.global.nc.v2.f64 	{%fd18585, %fd18586}, [%rd3312+16];
	fma.rn.f64 	%fd18587, %fd18584, %fd18579, %fd18585;
	fma.rn.f64 	%fd18588, %fd18587, %fd18579, %fd18586;
	ld.global.nc.v2.f64 	{%fd18589, %fd18590}, [%rd3312+32];
	fma.rn.f64 	%fd18591, %fd18588, %fd18579, %fd18589;
	fma.rn.f64 	%fd18592, %fd18591, %fd18579, %fd18590;
	fma.rn.f64 	%fd18593, %fd18592, %fd28094, %fd28094;
	fma.rn.f64 	%fd18594, %fd18592, %fd18579, 0d3FF0000000000000;
	selp.f64 	%fd18595, %fd18594, %fd18593, %p3710;
	and.b32  	%r8018, %r11013, 2;
	setp.eq.s32 	%p3711, %r8018, 0;
	mov.f64 	%fd18596, 0d0000000000000000;
	sub.f64 	%fd18597, %fd18596, %fd18595;
	selp.f64 	%fd18598, %fd18595, %fd18597, %p3711;
	min.s32 	%r8019, %r2355, %r8;
	cvt.rn.f64.s32 	%fd18599, %r8019;
	sub.f64 	%fd1748, %fd18599, %fd5;
	mul.f64 	%fd18600, %fd1727, %fd18598;
	fma.rn.f64 	%fd18601, %fd1748, %fd1745, %fd18600;
	add.f64 	%fd18602, %fd7, %fd18601;
	mul.f64 	%fd18603, %fd1727, %fd1745;
	mul.f64 	%fd18604, %fd1748, %fd18598;
	sub.f64 	%fd18605, %fd18603, %fd18604;
	add.f64 	%fd18606, %fd8, %fd18605;
	mov.f64 	%fd18607, 0d3FE0000000000000;
	copysign.f64 	%fd18608, %fd18602, %fd18607;
	add.rz.f64 	%fd18609, %fd18602, %fd18608;
	cvt.rzi.f64.f64 	%fd18610, %fd18609;
	cvt.rzi.s32.f64 	%r2362, %fd18610;
	copysign.f64 	%fd18611, %fd18606, %fd18607;
	add.rz.f64 	%fd18612, %fd18606, %fd18611;
	cvt.rzi.f64.f64 	%fd18613, %fd18612;
	cvt.rzi.s32.f64 	%r2363, %fd18613;
	setp.lt.s32 	%p3712, %r2362, 0;
	setp.ge.s32 	%p3713, %r2362, %r4273;
	or.pred  	%p3714, %p3712, %p3713;
	setp.lt.s32 	%p3715, %r2363, 0;
	setp.ge.s32 	%p3716, %r2363, %r4274;
	or.pred  	%p3717, %p3715, %p3716;
	or.pred  	%p3719, %p3714, %p3717;
	mov.b16 	%rs4860, 0;
	mov.u16 	%rs4861, %rs4860;
	mov.u16 	%rs4862, %rs4860;
	@%p3719 bra 	$L__BB0_2121;
	mul.lo.s32 	%r8020, %r2363, %r4275;
	cvt.u64.u32 	%rd3313, %r8020;
	shl.b32 	%r8021, %r2362, 2;
	cvt.u64.u32 	%rd3314, %r8021;
	add.s64 	%rd3315, %rd3313, %rd3314;
	add.s64 	%rd3316, %rd1, %rd3315;
	ld.global.u8 	%rs4861, [%rd3316];
	ld.global.u8 	%rs4860, [%rd3316+1];
	ld.global.u8 	%rs4862, [%rd3316+2];
$L__BB0_2121:
	setp.eq.f64 	%p3720, %fd2, 0d7FF0000000000000;
	st.local.u8 	[%rd129+3], %rs4862;
	and.b16  	%rs3435, %rs4862, 255;
	st.local.u8 	[%rd130+3], %rs4860;
	and.b16  	%rs3436, %rs4860, 255;
	st.local.u8 	[%rd131+3], %rs4861;
	and.b16  	%rs3437, %rs4861, 255;
	cvt.rn.f64.u16 	%fd18614, %rs3435;
	mul.f64 	%fd18615, %fd18614, 0d3FD322D0E5604189;
	cvt.rn.f64.u16 	%fd18616, %rs3436;
	fma.rn.f64 	%fd18617, %fd18616, 0d3FE2C8B439581062, %fd18615;
	cvt.rn.f64.u16 	%fd18618, %rs3437;
	fma.rn.f64 	%fd18619, %fd18618, 0d3FBD2F1A9FBE76C9, %fd18617;
	cvt.rzi.u32.f64 	%r8023, %fd18619;
	st.local.u8 	[%rd132+3], %r8023;
	mov.b32 	%r11015, 1;
	mov.f64 	%fd28096, %fd28513;
	@%p3720 bra 	$L__BB0_2125;
	setp.ltu.f64 	%p3721, %fd2, 0d41E0000000000000;
	mov.f64 	%fd28096, %fd28512;
	mov.u32 	%r11014, %r11448;
	@%p3721 bra 	$L__BB0_2124;
	{ // callseq 506, 0
	.param .b64 param0;
	st.param.f64 	[param0], %fd1;
	.param .align 16 .b8 retval0[16];
	call.uni (retval0), 
	__internal_trig_reduction_slowpathd, 
	(
	param0
	);
	ld.param.f64 	%fd28096, [retval0];
	ld.param.b32 	%r11014, [retval0+8];
	} // callseq 506
$L__BB0_2124:
	add.s32 	%r11015, %r11014, 1;
$L__BB0_2125:
	shl.b32 	%r8025, %r11015, 6;
	cvt.u64.u32 	%rd3317, %r8025;
	and.b64  	%rd3318, %rd3317, 64;
	mov.u64 	%rd3319, __cudart_sin_cos_coeffs;
	add.s64 	%rd3320, %rd3319, %rd3318;
	mul.rn.f64 	%fd18621, %fd28096, %fd28096;
	and.b32  	%r8026, %r11015, 1;
	setp.eq.b32 	%p3722, %r8026, 1;
	selp.f64 	%fd18622, 0dBDA8FF8320FD8164, 0d3DE5DB65F9785EBA, %p3722;
	ld.global.nc.v2.f64 	{%fd18623, %fd18624}, [%rd3320];
	fma.rn.f64 	%fd18625, %fd18622, %fd18621, %fd18623;
	fma.rn.f64 	%fd18626, %fd18625, %fd18621, %fd18624;
	ld.global.nc.v2.f64 	{%fd18627, %fd18628}, [%rd3320+16];
	fma.rn.f64 	%fd18629, %fd18626, %fd18621, %fd18627;
	fma.rn.f64 	%fd18630, %fd18629, %fd18621, %fd18628;
	ld.global.nc.v2.f64 	{%fd18631, %fd18632}, [%rd3320+32];
	fma.rn.f64 	%fd18633, %fd18630, %fd18621, %fd18631;
	fma.rn.f64 	%fd18634, %fd18633, %fd18621, %fd18632;
	fma.rn.f64 	%fd18635, %fd18634, %fd28096, %fd28096;
	fma.rn.f64 	%fd18636, %fd18634, %fd18621, 0d3FF0000000000000;
	selp.f64 	%fd18637, %fd18636, %fd18635, %p3722;
	and.b32  	%r8027, %r11015, 2;
	setp.eq.s32 	%p3723, %r8027, 0;
	mov.f64 	%fd18638, 0d0000000000000000;
	sub.f64 	%fd18639, %fd18638, %fd18637;
	selp.f64 	%fd1752, %fd18637, %fd18639, %p3723;
	mov.f64 	%fd28097, %fd28514;
	mov.u32 	%r11016, %r11450;
	@%p1 bra 	$L__BB0_2127;
	{ // callseq 507, 0
	.param .b64 param0;
	st.param.f64 	[param0], %fd1;
	.param .align 16 .b8 retval0[16];
	call.uni (retval0), 
	__internal_trig_reduction_slowpathd, 
	(
	param0
	);
	ld.param.f64 	%fd28097, [retval0];
	ld.param.b32 	%r11016, [retval0+8];
	} // callseq 507
$L__BB0_2127:
	shl.b32 	%r8029, %r11016, 6;
	cvt.u64.u32 	%rd3321, %r8029;
	and.b64  	%rd3322, %rd3321, 64;
	mov.u64 	%rd3323, __cudart_sin_cos_coeffs;
	add.s64 	%rd3324, %rd3323, %rd3322;
	mul.rn.f64 	%fd18641, %fd28097, %fd28097;
	and.b32  	%r8030, %r11016, 1;
	setp.eq.b32 	%p3724, %r8030, 1;
	selp.f64 	%fd18642, 0dBDA8FF8320FD8164, 0d3DE5DB65F9785EBA, %p3724;
	ld.global.nc.v2.f64 	{%fd18643, %fd18644}, [%rd3324];
	fma.rn.f64 	%fd18645, %fd18642, %fd18641, %fd18643;
	fma.rn.f64 	%fd18646, %fd18645, %fd18641, %fd18644;
	ld.global.nc.v2.f64 	{%fd18647, %fd18648}, [%rd3324+16];
	fma.rn.f64 	%fd18649, %fd18646, %fd18641, %fd18647;
	fma.rn.f64 	%fd18650, %fd18649, %fd18641, %fd18648;
	ld.global.nc.v2.f64 	{%fd18651, %fd18652}, [%rd3324+32];
	fma.rn.f64 	%fd18653, %fd18650, %fd18641, %fd18651;
	fma.rn.f64 	%fd18654, %fd18653, %fd18641, %fd18652;
	fma.rn.f64 	%fd18655, %fd18654, %fd28097, %fd28097;
	fma.rn.f64 	%fd18656, %fd18654, %fd18641, 0d3FF0000000000000;
	selp.f64 	%fd18657, %fd18656, %fd18655, %p3724;
	and.b32  	%r8031, %r11016, 2;
	setp.eq.s32 	%p3725, %r8031, 0;
	mov.f64 	%fd18658, 0d0000000000000000;
	sub.f64 	%fd18659, %fd18658, %fd18657;
	selp.f64 	%fd18660, %fd18657, %fd18659, %p3725;
	mul.f64 	%fd18661, %fd1734, %fd18660;
	fma.rn.f64 	%fd18662, %fd1748, %fd1752, %fd18661;
	add.f64 	%fd18663, %fd7, %fd18662;
	mul.f64 	%fd18664, %fd1734, %fd1752;
	mul.f64 	%fd18665, %fd1748, %fd18660;
	sub.f64 	%fd18666, %fd18664, %fd18665;
	add.f64 	%fd18667, %fd8, %fd18666;
	mov.f64 	%fd18668, 0d3FE0000000000000;
	copysign.f64 	%fd18669, %fd18663, %fd18668;
	add.rz.f64 	%fd18670, %fd18663, %fd18669;
	cvt.rzi.f64.f64 	%fd18671, %fd18670;
	cvt.rzi.s32.f64 	%r2370, %fd18671;
	copysign.f64 	%fd18672, %fd18667, %fd18668;
	add.rz.f64 	%fd18673, %fd18667, %fd18672;
	cvt.rzi.f64.f64 	%fd18674, %fd18673;
	cvt.rzi.s32.f64 	%r2371, %fd18674;
	setp.lt.s32 	%p3726, %r2370, 0;
	setp.ge.s32 	%p3727, %r2370, %r4273;
	or.pred  	%p3728, %p3726, %p3727;
	setp.lt.s32 	%p3729, %r2371, 0;
	setp.ge.s32 	%p3730, %r2371, %r4274;
	or.pred  	%p3731, %p3729, %p3730;
	or.pred  	%p3733, %p3728, %p3731;
	mov.b16 	%rs4863, 0;
	mov.u16 	%rs4864, %rs4863;
	mov.u16 	%rs4865, %rs4863;
	@%p3733 bra 	$L__BB0_2129;
	mul.lo.s32 	%r8032, %r2371, %r4275;
	cvt.u64.u32 	%rd3325, %r8032;
	shl.b32 	%r8033, %r2370, 2;
	cvt.u64.u32 	%rd3326, %r8033;
	add.s64 	%rd3327, %rd3325, %rd3326;
	add.s64 	%rd3328, %rd1, %rd3327;
	ld.global.u8 	%rs4864, [%rd3328];
	ld.global.u8 	%rs4863, [%rd3328+1];
	ld.global.u8 	%rs4865, [%rd3328+2];
$L__BB0_2129:
	st.local.u8 	[%rd129+4], %rs4865;
	and.b16  	%rs3439, %rs4865, 255;
	st.local.u8 	[%rd130+4], %rs4863;
	and.b16  	%rs3440, %rs4863, 255;
	st.local.u8 	[%rd131+4], %rs4864;
	and.b16  	%rs3441, %rs4864, 255;
	cvt.rn.f64.u16 	%fd18675, %rs3439;
	mul.f64 	%fd18676, %fd18675, 0d3FD322D0E5604189;
	cvt.rn.f64.u16 	%fd18677, %rs3440;
	fma.rn.f64 	%fd18678, %fd18677, 0d3FE2C8B439581062, %fd18676;
	cvt.rn.f64.u16 	%fd18679, %rs3441;
	fma.rn.f64 	%fd18680, %fd18679, 0d3FBD2F1A9FBE76C9, %fd18678;
	cvt.rzi.u32.f64 	%r8035, %fd18680;
	st.local.u8 	[%rd132+4], %r8035;
	mov.b32 	%r11018, 1;
	mov.f64 	%fd28099, %fd28513;
	@%p3720 bra 	$L__BB0_2133;
	setp.ltu.f64 	%p3735, %fd2, 0d41E0000000000000;
	mov.f64 	%fd28099, %fd28512;
	mov.u32 	%r11017, %r11448;
	@%p3735 bra 	$L__BB0_2132;
	{ // callseq 508, 0
	.param .b64 param0;
	st.param.f64 	[param0], %fd1;
	.param .align 16 .b8 retval0[16];
	call.uni (retval0), 
	__internal_trig_reduction_slowpathd, 
	(
	param0
	);
	ld.param.f64 	%fd28099, [retval0];
	ld.param.b32 	%r11017, [retval0+8];
	} // callseq 508
$L__BB0_2132:
	add.s32 	%r11018, %r11017, 1;
$L__BB0_2133:
	shl.b32 	%r8037, %r11018, 6;
	cvt.u64.u32 	%rd3329, %r8037;
	and.b64  	%rd3330, %rd3329, 64;
	mov.u64 	%rd3331, __cudart_sin_cos_coeffs;
	add.s64 	%rd3332, %rd3331, %rd3330;
	mul.rn.f64 	%fd18682, %fd28099, %fd28099;
	and.b32  	%r8038, %r11018, 1;
	setp.eq.b32 	%p3736, %r8038, 1;
	selp.f64 	%fd18683, 0dBDA8FF8320FD8164, 0d3DE5DB65F9785EBA, %p3736;
	ld.global.nc.v2.f64 	{%fd18684, %fd18685}, [%rd3332];
	fma.rn.f64 	%fd18686, %fd18683, %fd18682, %fd18684;
	fma.rn.f64 	%fd18687, %fd18686, %fd18682, %fd18685;
	ld.global.nc.v2.f64 	{%fd18688, %fd18689}, [%rd3332+16];
	fma.rn.f64 	%fd18690, %fd18687, %fd18682, %fd18688;
	fma.rn.f64 	%fd18691, %fd18690, %fd18682, %fd18689;
	ld.global.nc.v2.f64 	{%fd18692, %fd18693}, [%rd3332+32];
	fma.rn.f64 	%fd18694, %fd18691, %fd18682, %fd18692;
	fma.rn.f64 	%fd18695, %fd18694, %fd18682, %fd18693;
	fma.rn.f64 	%fd18696, %fd18695, %fd28099, %fd28099;
	fma.rn.f64 	%fd18697, %fd18695, %fd18682, 0d3FF0000000000000;
	selp.f64 	%fd18698, %fd18697, %fd18696, %p3736;
	and.b32  	%r8039, %r11018, 2;
	setp.eq.s32 	%p3737, %r8039, 0;
	mov.f64 	%fd18699, 0d0000000000000000;
	sub.f64 	%fd18700, %fd18699, %fd18698;
	selp.f64 	%fd1758, %fd18698, %fd18700, %p3737;
	mov.f64 	%fd28100, %fd28514;
	mov.u32 	%r11019, %r11450;
	@%p1 bra 	$L__BB0_2135;
	{ // callseq 509, 0
	.param .b64 param0;
	st.param.f64 	[param0], %fd1;
	.param .align 16 .b8 retval0[16];
	call.uni (retval0), 
	__internal_trig_reduction_slowpathd, 
	(
	param0
	);
	ld.param.f64 	%fd28100, [retval0];
	ld.param.b32 	%r11019, [retval0+8];
	} // callseq 509
$L__BB0_2135:
	shl.b32 	%r8041, %r11019, 6;
	cvt.u64.u32 	%rd3333, %r8041;
	and.b64  	%rd3334, %rd3333, 64;
	mov.u64 	%rd3335, __cudart_sin_cos_coeffs;
	add.s64 	%rd3336, %rd3335, %rd3334;
	mul.rn.f64 	%fd18702, %fd28100, %fd28100;
	and.b32  	%r8042, %r11019, 1;
	setp.eq.b32 	%p3738, %r8042, 1;
	selp.f64 	%fd18703, 0dBDA8FF8320FD8164, 0d3DE5DB65F9785EBA, %p3738;
	ld.global.nc.v2.f64 	{%fd18704, %fd18705}, [%rd3336];
	fma.rn.f64 	%fd18706, %fd18703, %fd18702, %fd18704;
	fma.rn.f64 	%fd18707, %fd18706, %fd18702, %fd18705;
	ld.global.nc.v2.f64 	{%fd18708, %fd18709}, [%rd3336+16];
	fma.rn.f64 	%fd18710, %fd18707, %fd18702, %fd18708;
	fma.rn.f64 	%fd18711, %fd18710, %fd18702, %fd18709;
	ld.global.nc.v2.f64 	{%fd18712, %fd18713}, [%rd3336+32];
	fma.rn.f64 	%fd18714, %fd18711, %fd18702, %fd18712;
	fma.rn.f64 	%fd18715, %fd18714, %fd18702, %fd18713;
	fma.rn.f64 	%fd18716, %fd18715, %fd28100, %fd28100;
	fma.rn.f64 	%fd18717, %fd18715, %fd18702, 0d3FF0000000000000;
	selp.f64 	%fd18718, %fd18717, %fd18716, %p3738;
	and.b32  	%r8043, %r11019, 2;
	setp.eq.s32 	%p3739, %r8043, 0;
	mov.f64 	%fd18719, 0d0000000000000000;
	sub.f64 	%fd18720, %fd18719, %fd18718;
	selp.f64 	%fd18721, %fd18718, %fd18720, %p3739;
	mul.f64 	%fd18722, %fd1741, %fd18721;
	fma.rn.f64 	%fd18723, %fd1748, %fd1758, %fd18722;
	add.f64 	%fd18724, %fd7, %fd18723;
	mul.f64 	%fd18725, %fd1741, %fd1758;
	mul.f64 	%fd18726, %fd1748, %fd18721;
	sub.f64 	%fd18727, %fd18725, %fd18726;
	add.f64 	%fd18728, %fd8, %fd18727;
	mov.f64 	%fd18729, 0d3FE0000000000000;
	copysign.f64 	%fd18730, %fd18724, %fd18729;
	add.rz.f64 	%fd18731, %fd18724, %fd18730;
	cvt.rzi.f64.f64 	%fd18732, %fd18731;
	cvt.rzi.s32.f64 	%r2378, %fd18732;
	copysign.f64 	%fd18733, %fd18728, %fd18729;
	add.rz.f64 	%fd18734, %fd18728, %fd18733;
	cvt.rzi.f64.f64 	%fd18735, %fd18734;
	cvt.rzi.s32.f64 	%r2379, %fd18735;
	setp.lt.s32 	%p3740, %r2378, 0;
	setp.ge.s32 	%p3741, %r2378, %r4273;
	or.pred  	%p3742, %p3740, %p3741;
	setp.lt.s32 	%p3743, %r2379, 0;
	setp.ge.s32 	%p3744, %r2379, %r4274;
	or.pred  	%p3745, %p3743, %p3744;
	or.pred  	%p3747, %p3742, %p3745;
	mov.b16 	%rs4866, 0;
	mov.u16 	%rs4867, %rs4866;
	mov.u16 	%rs4868, %rs4866;
	@%p3747 bra 	$L__BB0_2137;
	mul.lo.s32 	%r8044, %r2379, %r4275;
	cvt.u64.u32 	%rd3337, %r8044;
	shl.b32 	%r8045, %r2378, 2;
	cvt.u64.u32 	%rd3338, %r8045;
	add.s64 	%rd3339, %rd3337, %rd3338;
	add.s64 	%rd3340, %rd1, %rd3339;
	ld.global.u8 	%rs4867, [%rd3340];
	ld.global.u8 	%rs4866, [%rd3340+1];
	ld.global.u8 	%rs4868, [%rd3340+2];
$L__BB0_2137:
	setp.eq.f64 	%p3748, %fd2, 0d7FF0000000000000;
	st.local.u8 	[%rd129+5], %rs4868;
	and.b16  	%rs3443, %rs4868, 255;
	st.local.u8 	[%rd130+5], %rs4866;
	and.b16  	%rs3444, %rs4866, 255;
	st.local.u8 	[%rd131+5], %rs4867;
	and.b16  	%rs3445, %rs4867, 255;
	cvt.rn.f64.u16 	%fd18736, %rs3443;
	mul.f64 	%fd18737, %fd18736, 0d3FD322D0E5604189;
	cvt.rn.f64.u16 	%fd18738, %rs3444;
	fma.rn.f64 	%fd18739, %fd18738, 0d3FE2C8B439581062, %fd18737;
	cvt.rn.f64.u16 	%fd18740, %rs3445;
	fma.rn.f64 	%fd18741, %fd18740, 0d3FBD2F1A9FBE76C9, %fd18739;
	cvt.rzi.u32.f64 	%r8047, %fd18741;
	st.local.u8 	[%rd132+5], %r8047;
	add.s32 	%r8048, %r2346, %r4281;
	div.s32 	%r8049, %r8048, %r4277;
	max.s32 	%r2380, %r8049, 0;
	mov.b32 	%r11021, 1;
	mov.f64 	%fd28102, %fd28513;
	@%p3748 bra 	$L__BB0_2141;
	setp.ltu.f64 	%p3749, %fd2, 0d41E0000000000000;
	mov.f64 	%fd28102, %fd28512;
	mov.u32 	%r11020, %r11448;
	@%p3749 bra 	$L__BB0_2140;
	{ // callseq 510, 0
	.param .b64 param0;
	st.param.f64 	[param0], %fd1;
	.param .align 16 .b8 retval0[16];
	call.uni (retval0), 
	__internal_trig_reduction_slowpathd, 
	(
	param0
	);
	ld.param.f64 	%fd28102, [retval0];
	ld.param.b32 	%r11020, [retval0+8];
	} // callseq 510
$L__BB0_2140:
	add.s32 	%r11021, %r11020, 1;
$L__BB0_2141:
	shl.b32 	%r8051, %r11021, 6;
	cvt.u64.u32 	%rd3341, %r8051;
	and.b64  	%rd3342, %rd3341, 64;
	mov.u64 	%rd3343, __cudart_sin_cos_coeffs;
	add.s64 	%rd3344, %rd3343, %rd3342;
	mul.rn.f64 	%fd18743, %fd28102, %fd28102;
	and.b32  	%r8052, %r11021, 1;
	setp.eq.b32 	%p3750, %r8052, 1;
	selp.f64 	%fd18744, 0dBDA8FF8320FD8164, 0d3DE5DB65F9785EBA, %p3750;
	ld.global.nc.v2.f64 	{%fd18745, %fd18746}, [%rd3344];
	fma.rn.f64 	%fd18747, %fd18744, %fd18743, %fd18745;
	fma.rn.f64 	%fd18748, %fd18747, %fd18743, %fd18746;
	ld.global.nc.v2.f64 	{%fd18749, %fd18750}, [%rd3344+16];
	fma.rn.f64 	%fd18751, %fd18748, %fd18743, %fd18749;
	fma.rn.f64 	%fd18752, %fd18751, %fd18743, %fd18750;
	ld.global.nc.v2.f64 	{%fd18753, %fd18754}, [%rd3344+32];
	fma.rn.f64 	%fd18755, %fd18752, %fd18743, %fd18753;
	fma.rn.f64 	%fd18756, %fd18755, %fd18743, %fd18754;
	fma.rn.f64 	%fd18757, %fd18756, %fd28102, %fd28102;
	fma.rn.f64 	%fd18758, %fd18756, %fd18743, 0d3FF0000000000000;
	selp.f64 	%fd18759, %fd18758, %fd18757, %p3750;
	and.b32  	%r8053, %r11021, 2;
	setp.eq.s32 	%p3751, %r8053, 0;
	mov.f64 	%fd18760, 0d0000000000000000;
	sub.f64 	%fd18761, %fd18760, %fd18759;
	selp.f64 	%fd1764, %fd18759, %fd18761, %p3751;
	mov.f64 	%fd28103, %fd28514;
	mov.u32 	%r11022, %r11450;
	@%p1 bra 	$L__BB0_2143;
	{ // callseq 511, 0
	.param .b64 param0;
	st.param.f64 	[param0], %fd1;
	.param .align 16 .b8 retval0[16];
	call.uni (retval0), 
	__internal_trig_reduction_slowpathd, 
	(
	param0
	);
	ld.param.f64 	%fd28103, [retval0];
	ld.param.b32 	%r11022, [retval0+8];
	} // callseq 511
$L__BB0_2143:
	shl.b32 	%r8055, %r11022, 6;
	cvt.u64.u32 	%rd3345, %r8055;
	and.b64  	%rd3346, %rd3345, 64;
	mov.u64 	%rd3347, __cudart_sin_cos_coeffs;
	add.s64 	%rd3348, %rd3347, %rd3346;
	mul.rn.f64 	%fd18763, %fd28103, %fd28103;
	and.b32  	%r8056, %r11022, 1;
	setp.eq.b32 	%p3752, %r8056, 1;
	selp.f64 	%fd18764, 0dBDA8FF8320FD8164, 0d3DE5DB65F9785EBA, %p3752;
	ld.global.nc.v2.f64 	{%fd18765, %fd18766}, [%rd3348];
	fma.rn.f64 	%fd18767, %fd18764, %fd18763, %fd18765;
	fma.rn.f64 	%fd18768, %fd18767, %fd18763, %fd18766;
	ld.global.nc.v2.f64 	{%fd18769, %fd18770}, [%rd3348+16];
	fma.rn.f64 	%fd18771, %fd18768, %fd18763, %fd18769;
	fma.rn.f64 	%fd18772, %fd18771, %fd18763, %fd18770;
	ld.global.nc.v2.f64 	{%fd18773, %fd18774}, [%rd3348+32];
	fma.rn.f64 	%fd18775, %fd18772, %fd18763, %fd18773;
	fma.rn.f64 	%fd18776, %fd18775, %fd18763, %fd18774;
	fma.rn.f64 	%fd18777, %fd18776, %fd28103, %fd28103;
	fma.rn.f64 	%fd18778, %fd18776, %fd18763, 0d3FF0000000000000;
	selp.f64 	%fd18779, %fd18778, %fd18777, %p3752;
	and.b32  	%r8057, %r11022, 2;
	setp.eq.s32 	%p3753, %r8057, 0;
	mov.f64 	%fd18780, 0d0000000000000000;
	sub.f64 	%fd18781, %fd18780, %fd18779;
	selp.f64 	%fd18782, %fd18779, %fd18781, %p3753;
	min.s32 	%r8058, %r2380, %r9;
	cvt.rn.f64.s32 	%fd18783, %r8058;
	sub.f64 	%fd1767, %fd18783, %fd6;
	mul.f64 	%fd18784, %fd1767, %fd18782;
	fma.rn.f64 	%fd18785, %fd1726, %fd1764, %fd18784;
	add.f64 	%fd18786, %fd7, %fd18785;
	mul.f64 	%fd18787, %fd1767, %fd1764;
	mul.f64 	%fd18788, %fd1726, %fd18782;
	sub.f64 	%fd18789, %fd18787, %fd18788;
	add.f64 	%fd18790, %fd8, %fd18789;
	mov.f64 	%fd18791, 0d3FE0000000000000;
	copysign.f64 	%fd18792, %fd18786, %fd18791;
	add.rz.f64 	%fd18793, %fd18786, %fd18792;
	cvt.rzi.f64.f64 	%fd18794, %fd18793;
	cvt.rzi.s32.f64 	%r2387, %fd18794;
	copysign.f64 	%fd18795, %fd18790, %fd18791;
	add.rz.f64 	%fd18796, %fd18790, %fd18795;
	cvt.rzi.f64.f64 	%fd18797, %fd18796;
	cvt.rzi.s32.f64 	%r2388, %fd18797;
	setp.lt.s32 	%p3754, %r2387, 0;
	setp.ge.s32 	%p3755, %r2387, %r4273;
	or.pred  	%p3756, %p3754, %p3755;
	setp.lt.s32 	%p3757, %r2388, 0;
	setp.ge.s32 	%p3758, %r2388, %r4274;
	or.pred  	%p3759, %p3757, %p3758;
	or.pred  	%p3761, %p3756, %p3759;
	mov.b16 	%rs4869, 0;
	mov.u16 	%rs4870, %rs4869;
	mov.u16 	%rs4871, %rs4869;
	@%p3761 bra 	$L__BB0_2145;
	mul.lo.s32 	%r8059, %r2388, %r4275;
	cvt.u64.u32 	%rd3349, %r8059;
	shl.b32 	%r8060, %r2387, 2;
	cvt.u64.u32 	%rd3350, %r8060;
	add.s64 	%rd3351, %rd3349, %rd3350;
	add.s64 	%rd3352, %rd1, %rd3351;
	ld.global.u8 	%rs4870, [%rd3352];
	ld.global.u8 	%rs4869, [%rd3352+1];
	ld.global.u8 	%rs4871, [%rd3352+2];
$L__BB0_2145:
	st.local.u8 	[%rd129+6], %rs4871;
	and.b16  	%rs3447, %rs4871, 255;
	st.local.u8 	[%rd130+6], %rs4869;
	and.b16  	%rs3448, %rs4869, 255;
	st.local.u8 	[%rd131+6], %rs4870;
	and.b16  	%rs3449, %rs4870, 255;
	cvt.rn.f64.u16 	%fd18798, %rs3447;
	mul.f64 	%fd18799, %fd18798, 0d3FD322D0E5604189;
	cvt.rn.f64.u16 	%fd18800, %rs3448;
	fma.rn.f64 	%fd18801, %fd18800, 0d3FE2C8B439581062, %fd18799;
	cvt.rn.f64.u16 	%fd18802, %rs3449;
	fma.rn.f64 	%fd18803, %fd18802, 0d3FBD2F1A9FBE76C9, %fd18801;
	cvt.rzi.u32.f64 	%r8062, %fd18803;
	st.local.u8 	[%rd132+6], %r8062;
	mov.b32 	%r11024, 1;
	mov.f64 	%fd28105, %fd28513;
	@%p3748 bra 	$L__BB0_2149;
	setp.ltu.f64 	%p3763, %fd2, 0d41E0000000000000;
	mov.f64 	%fd28105, %fd28512;
	mov.u32 	%r11023, %r11448;
	@%p3763 bra 	$L__BB0_2148;
	{ // callseq 512, 0
	.param .b64 param0;
	st.param.f64 	[param0], %fd1;
	.param .align 16 .b8 retval0[16];
	call.uni (retval0), 
	__internal_trig_reduction_slowpathd, 
	(
	param0
	);
	ld.param.f64 	%fd28105, [retval0];
	ld.param.b32 	%r11023, [retval0+8];
	} // callseq 512
$L__BB0_2148:
	add.s32 	%r11024, %r11023, 1;
$L__BB0_2149:
	shl.b32 	%r8064, %r11024, 6;
	cvt.u64.u32 	%rd3353, %r8064;
	and.b64  	%rd3354, %rd3353, 64;
	mov.u64 	%rd3355, __cudart_sin_cos_coeffs;
	add.s64 	%rd3356, %rd3355, %rd3354;
	mul.rn.f64 	%fd18805, %fd28105, %fd28105;
	and.b32  	%r8065, %r11024, 1;
	setp.eq.b32 	%p3764, %r8065, 1;
	selp.f64 	%fd18806, 0dBDA8FF8320FD8164, 0d3DE5DB65F9785EBA, %p3764;
	ld.global.nc.v2.f64 	{%fd18807, %fd18808}, [%rd3356];
	fma.rn.f64 	%fd18809, %fd18806, %fd18805, %fd18807;
	fma.rn.f64 	%fd18810, %fd18809, %fd18805, %fd18808;
	ld.global.nc.v2.f64 	{%fd18811, %fd18812}, [%rd3356+16];
	fma.rn.f64 	%fd18813, %fd18810, %fd18805, %fd18811;
	fma.rn.f64 	%fd18814, %fd18813, %fd18805, %fd18812;
	ld.global.nc.v2.f64 	{%fd18815, %fd18816}, [%rd3356+32];
	fma.rn.f64 	%fd18817, %fd18814, %fd18805, %fd18815;
	fma.rn.f64 	%fd18818, %fd18817, %fd18805, %fd18816;
	fma.rn.f64 	%fd18819, %fd18818, %fd28105, %fd28105;
	fma.rn.f64 	%fd18820, %fd18818, %fd18805, 0d3FF0000000000000;
	selp.f64 	%fd18821, %fd18820, %fd18819, %p3764;
	and.b32  	%r8066, %r11024, 2;
	setp.eq.s32 	%p3765, %r8066, 0;
	mov.f64 	%fd18822, 0d0000000000000000;
	sub.f64 	%fd18823, %fd18822, %fd18821;
	selp.f64 	%fd1771, %fd18821, %fd18823, %p3765;
	mov.f64 	%fd28106, %fd28514;
	mov.u32 	%r11025, %r11450;
	@%p1 bra 	$L__BB0_2151;
	{ // callseq 513, 0
	.param .b64 param0;
	st.param.f64 	[param0], %fd1;
	.param .align 16 .b8 retval0[16];
	call.uni (retval0), 
	__internal_trig_reduction_slowpathd, 
	(
	param0
	);
	ld.param.f64 	%fd28106, [retval0];
	ld.param.b32 	%r11025, [retval0+8];
	} // callseq 513
$L__BB0_2151:
	shl.b32 	%r8068, %r11025, 6;
	cvt.u64.u32 	%rd3357, %r8068;
	and.b64  	%rd3358, %rd3357, 64;
	mov.u64 	%rd3359, __cudart_sin_cos_coeffs;
	add.s64 	%rd3360, %rd3359, %rd3358;
	mul.rn.f64 	%fd18825, %fd28106, %fd28106;
	and.b32  	%r8069, %r11025, 1;
	setp.eq.b32 	%p3766, %r8069, 1;
	selp.f64 	%fd18826, 0dBDA8FF8320FD8164, 0d3DE5DB65F9785EBA, %p3766;
	ld.global.nc.v2.f64 	{%fd18827, %fd18828}, [%rd3360];
	fma.rn.f64 	%fd18829, %fd18826, %fd18825, %fd18827;
	fma.rn.f64 	%fd18830, %fd18829, %fd18825, %fd18828;
	ld.global.nc.v2.f64 	{%fd18831, %fd18832}, [%rd3360+16];
	fma.rn.f64 	%fd18833, %fd18830, %fd18825, %fd18831;
	fma.rn.f64 	%fd18834, %fd18833, %fd18825, %fd18832;
	ld.global.nc.v2.f64 	{%fd18835, %fd18836}, [%rd3360+32];
	fma.rn.f64 	%fd18837, %fd18834, %fd18825, %fd18835;
	fma.rn.f64 	%fd18838, %fd18837, %fd18825, %fd18836;
	fma.rn.f64 	%fd18839, %fd18838, %fd28106, %fd28106;
	fma.rn.f64 	%fd18840, %fd18838, %fd18825, 0d3FF0000000000000;
	selp.f64 	%fd18841, %fd18840, %fd18839, %p3766;
	and.b32  	%r8070, %r11025, 2;
	setp.eq.s32 	%p3767, %r8070, 0;
	mov.f64 	%fd18842, 0d0000000000000000;
	sub.f64 	%fd18843, %fd18842, %fd18841;
	selp.f64 	%fd18844, %fd18841, %fd18843, %p3767;
	mul.f64 	%fd18845, %fd1767, %fd18844;
	fma.rn.f64 	%fd18846, %fd1748, %fd1771, %fd18845;
	add.f64 	%fd18847, %fd7, %fd18846;
	mul.f64 	%fd18848, %fd1767, %fd1771;
	mul.f64 	%fd18849, %fd1748, %fd18844;
	sub.f64 	%fd18850, %fd18848, %fd18849;
	add.f64 	%fd18851, %fd8, %fd18850;
	mov.f64 	%fd18852, 0d3FE0000000000000;
	copysign.f64 	%fd18853, %fd18847, %fd18852;
	add.rz.f64 	%fd18854, %fd18847, %fd18853;
	cvt.rzi.f64.f64 	%fd18855, %fd18854;
	cvt.rzi.s32.f64 	%r2395, %fd18855;
	copysign.f64 	%fd18856, %fd18851, %fd18852;
	add.rz.f64 	%fd18857, %fd18851, %fd18856;
	cvt.rzi.f64.f64 	%fd18858, %fd18857;
	cvt.rzi.s32.f64 	%r2396, %fd18858;
	setp.lt.s32 	%p3768, %r2395, 0;
	setp.ge.s32 	%p3769, %r2395, %r4273;
	or.pred  	%p3770, %p3768, %p3769;
	setp.lt.s32 	%p3771, %r2396, 0;
	setp.ge.s32 	%p3772, %r2396, %r4274;
	or.pred  	%p3773, %p3771, %p3772;
	or.pred  	%p3775, %p3770, %p3773;
	mov.b16 	%rs4872, 0;
	mov.u16 	%rs4873, %rs4872;
	mov.u16 	%rs4874, %rs4872;
	@%p3775 bra 	$L__BB0_2153;
	mul.lo.s32 	%r8071, %r2396, %r4275;
	cvt.u64.u32 	%rd3361, %r8071;
	shl.b32 	%r8072, %r2395, 2;
	cvt.u64.u32 	%rd3362, %r8072;
	add.s64 	%rd3363, %rd3361, %rd3362;
	add.s64 	%rd3364, %rd1, %rd3363;
	ld.global.u8 	%rs4873, [%rd3364];
	ld.global.u8 	%rs4872, [%rd3364+1];
	ld.global.u8 	%rs4874, [%rd3364+2];
$L__BB0_2153:
	st.local.u8 	[%rd129+7], %rs4874;
	and.b16  	%rs3451, %rs4874, 255;
	st.local.u8 	[%rd130+7], %rs4872;
	and.b16  	%rs3452, %rs4872, 255;
	st.local.u8 	[%rd131+7], %rs4873;
	and.b16  	%rs3453, %rs4873, 255;
	cvt.rn.f64.u16 	%fd18859, %rs3451;
	mul.f64 	%fd18860, %fd18859, 0d3FD322D0E5604189;
	cvt.rn.f64.u16 	%fd18861, %rs3452;
	fma.rn.f64 	%fd18862, %fd18861, 0d3FE2C8B439581062, %fd18860;
	cvt.rn.f64.u16 	%fd18863, %rs3453;
	fma.rn.f64 	%fd18864, %fd18863, 0d3FBD2F1A9FBE76C9, %fd18862;
	cvt.rzi.u32.f64 	%r8073, %fd18864;
	st.local.u8 	[%rd132+7], %r8073;
	add.s32 	%r10401, %r10401, 8;
$L__BB0_2154:
	setp.ge.s32 	%p3776, %r2109, %r4282;
	add.s32 	%r2399, %r142, 3;
	setp.lt.s32 	%p3777, %r2399, 0;
	setp.ge.s32 	%p3778, %r2399, %r4278;
	or.pred  	%p3779, %p3778, %p3776;
	or.pred  	%p3780, %p3779, %p3777;
	@%p3780 bra 	$L__BB0_2220;
	setp.eq.f64 	%p3781, %fd2, 0d7FF0000000000000;
	mul.lo.s32 	%r8075, %r2399, %r4280;
	shl.b32 	%r2400, %r8075, 1;
	mul.lo.s32 	%r2401, %r2110, %r4281;
	mov.b32 	%r11028, 1;
	mov.f64 	%fd28108, %fd28513;
	@%p3781 bra 	$L__BB0_2159;
	setp.ltu.f64 	%p3782, %fd2, 0d41E0000000000000;
	mov.f64 	%fd28108, %fd28512;
	mov.u32 	%r11027, %r11448;
	@%p3782 bra 	$L__BB0_2158;
	{ // callseq 514, 0
	.param .b64 param0;
	st.param.f64 	[param0], %fd1;
	.param .align 16 .b8 retval0[16];
	call.uni (retval0), 
	__internal_trig_reduction_slowpathd, 
	(
	param0
	);
	ld.param.f64 	%fd28108, [retval0];
	ld.param.b32 	%r11027, [retval0+8];
	} // callseq 514
$L__BB0_2158:
	add.s32 	%r11028, %r11027, 1;
$L__BB0_2159:
	shl.b32 	%r8077, %r11028, 6;
	cvt.u64.u32 	%rd3365, %r8077;
	and.b64  	%rd3366, %rd3365, 64;
	mov.u64 	%rd3367, __cudart_sin_cos_coeffs;
	add.s64 	%rd3368, %rd3367, %rd3366;
	mul.rn.f64 	%fd18866, %fd28108, %fd28108;
	and.b32  	%r8078, %r11028, 1;
	setp.eq.b32 	%p3783, %r8078, 1;
	selp.f64 	%fd18867, 0dBDA8FF8320FD8164, 0d3DE5DB65F9785EBA, %p3783;
	ld.global.nc.v2.f64 	{%fd18868, %fd18869}, [%rd3368];
	fma.rn.f64 	%fd18870, %fd18867, %fd18866, %fd18868;
	fma.rn.f64 	%fd18871, %fd18870, %fd18866, %fd18869;
	ld.global.nc.v2.f64 	{%fd18872, %fd18873}, [%rd3368+16];
	fma.rn.f64 	%fd18874, %fd18871, %fd18866, %fd18872;
	fma.rn.f64 	%fd18875, %fd18874, %fd18866, %fd18873;
	ld.global.nc.v2.f64 	{%fd18876, %fd18877}, [%rd3368+32];
	fma.rn.f64 	%fd18878, %fd18875, %fd18866, %fd18876;
	fma.rn.f64 	%fd18879, %fd18878, %fd18866, %fd18877;
	fma.rn.f64 	%fd18880, %fd18879, %fd28108, %fd28108;
	fma.rn.f64 	%fd18881, %fd18879, %fd18866, 0d3FF0000000000000;
	selp.f64 	%fd18882, %fd18881, %fd18880, %p3783;
	and.b32  	%r8079, %r11028, 2;
	setp.eq.s32 	%p3784, %r8079, 0;
	mov.f64 	%fd18883, 0d0000000000000000;
	sub.f64 	%fd18884, %fd18883, %fd18882;
	selp.f64 	%fd1777, %fd18882, %fd18884, %p3784;
	mov.f64 	%fd28109, %fd28514;
	mov.u32 	%r11029, %r11450;
	@%p1 bra 	$L__BB0_2161;
	{ // callseq 515, 0
	.param .b64 param0;
	st.param.f64 	[param0], %fd1;
	.param .align 16 .b8 retval0[16];
	call.uni (retval0), 
	__internal_trig_reduction_slowpathd, 
	(
	param0
	);
	ld.param.f64 	%fd28109, [retval0];
	ld.param.b32 	%r11029, [retval0+8];
	} // callseq 515
$L__BB0_2161:
	shl.b32 	%r8081, %r11029, 6;
	cvt.u64.u32 	%rd3369, %r8081;
	and.b64  	%rd3370, %rd3369, 64;
	mov.u64 	%rd3371, __cudart_sin_cos_coeffs;
	add.s64 	%rd3372, %rd3371, %rd3370;
	mul.rn.f64 	%fd18886, %fd28109, %fd28109;
	and.b32  	%r8082, %r11029, 1;
	setp.eq.b32 	%p3785, %r8082, 1;
	selp.f64 	%fd18887, 0dBDA8FF8320FD8164, 0d3DE5DB65F9785EBA, %p3785;
	ld.global.nc.v2.f64 	{%fd18888, %fd18889}, [%rd3372];
	fma.rn.f64 	%fd18890, %fd18887, %fd18886, %fd18888;
	fma.rn.f64 	%fd18891, %fd18890, %fd18886, %fd18889;
	ld.global.nc.v2.f64 	{%fd18892, %fd18893}, [%rd3372+16];
	fma.rn.f64 	%fd18894, %fd18891, %fd18886, %fd18892;
	fma.rn.f64 	%fd18895, %fd18894, %fd18886, %fd18893;
	ld.global.nc.v2.f64 	{%fd18896, %fd18897}, [%rd3372+32];
	fma.rn.f64 	%fd18898, %fd18895, %fd18886, %fd18896;
	fma.rn.f64 	%fd18899, %fd18898, %fd18886, %fd18897;
	fma.rn.f64 	%fd18900, %fd18899, %fd28109, %fd28109;
	fma.rn.f64 	%fd18901, %fd18899, %fd18886, 0d3FF0000000000000;
	selp.f64 	%fd18902, %fd18901, %fd18900, %p3785;
	and.b32  	%r8083, %r11029, 2;
	setp.eq.s32 	%p3786, %r8083, 0;
	mov.f64 	%fd18903, 0d0000000000000000;
	sub.f64 	%fd18904, %fd18903, %fd18902;
	selp.f64 	%fd18905, %fd18902, %fd18904, %p3786;
	div.s32 	%r8084, %r2400, %r4276;
	max.s32 	%r8085, %r8084, 0;
	min.s32 	%r8086, %r8085, %r8;
	cvt.rn.f64.s32 	%fd18906, %r8086;
	sub.f64 	%fd1780, %fd18906, %fd5;
	div.s32 	%r8087, %r2401, %r4277;
	max.s32 	%r8088, %r8087, 0;
	min.s32 	%r8089, %r8088, %r9;
	cvt.rn.f64.s32 	%fd18907, %r8089;
	sub.f64 	%fd1781, %fd18907, %fd6;
	mul.f64 	%fd18908, %fd1781, %fd18905;
	fma.rn.f64 	%fd18909, %fd1780, %fd1777, %fd18908;
	add.f64 	%fd18910, %fd7, %fd18909;
	mul.f64 	%fd18911, %fd1781, %fd1777;
	mul.f64 	%fd18912, %fd1780, %fd18905;
	sub.f64 	%fd18913, %fd18911, %fd18912;
	add.f64 	%fd18914, %fd8, %fd18913;
	mov.f64 	%fd18915, 0d3FE0000000000000;
	copysign.f64 	%fd18916, %fd18910, %fd18915;
	add.rz.f64 	%fd18917, %fd18910, %fd18916;
	cvt.rzi.f64.f64 	%fd18918, %fd18917;
	cvt.rzi.s32.f64 	%r2408, %fd18918;
	copysign.f64 	%fd18919, %fd18914, %fd18915;
	add.rz.f64 	%fd18920, %fd18914, %fd18919;
	cvt.rzi.f64.f64 	%fd18921, %fd18920;
	cvt.rzi.s32.f64 	%r2409, %fd18921;
	setp.lt.s32 	%p3787, %r2408, 0;
	setp.ge.s32 	%p3788, %r2408, %r4273;
	or.pred  	%p3789, %p3787, %p3788;
	setp.lt.s32 	%p3790, %r2409, 0;
	setp.ge.s32 	%p3791, %r2409, %r4274;
	or.pred  	%p3792, %p3790, %p3791;
	or.pred  	%p3794, %p3789, %p3792;
	mov.b16 	%rs4875, 0;
	mov.u16 	%rs4876, %rs4875;
	mov.u16 	%rs4877, %rs4875;
	@%p3794 bra 	$L__BB0_2163;
	mul.lo.s32 	%r8090, %r2409, %r4275;
	cvt.u64.u32 	%rd3373, %r8090;
	shl.b32 	%r8091, %r2408, 2;
	cvt.u64.u32 	%rd3374, %r8091;
	add.s64 	%rd3375, %rd3373, %rd3374;
	add.s64 	%rd3376, %rd1, %rd3375;
	ld.global.u8 	%rs4876, [%rd3376];
	ld.global.u8 	%rs4875, [%rd3376+1];
	ld.global.u8 	%rs4877, [%rd3376+2];
$L__BB0_2163:
	cvt.u64.u32 	%rd3377, %r10401;
	add.s64 	%rd133, %rd2, %rd3377;
	st.local.u8 	[%rd133], %rs4877;
	and.b16  	%rs3455, %rs4877, 255;
	add.s64 	%rd134, %rd3, %rd3377;
	st.local.u8 	[%rd134], %rs4875;
	and.b16  	%rs3456, %rs4875, 255;
	add.s64 	%rd135, %rd4, %rd3377;
	st.local.u8 	[%rd135], %rs4876;
	and.b16  	%rs3457, %rs4876, 255;
	cvt.rn.f64.u16 	%fd18922, %rs3455;
	mul.f64 	%fd18923, %fd18922, 0d3FD322D0E5604189;
	cvt.rn.f64.u16 	%fd18924, %rs3456;
	fma.rn.f64 	%fd18925, %fd18924, 0d3FE2C8B439581062, %fd18923;
	cvt.rn.f64.u16 	%fd18926, %rs3457;
	fma.rn.f64 	%fd18927, %fd18926, 0d3FBD2F1A9FBE76C9, %fd18925;
	cvt.rzi.u32.f64 	%r8093, %fd18927;
	add.s64 	%rd136, %rd5, %rd3377;
	st.local.u8 	[%rd136], %r8093;
	add.s32 	%r2410, %r2401, %r4281;
	mov.b32 	%r11031, 1;
	mov.f64 	%fd28111, %fd28513;
	@%p3781 bra 	$L__BB0_2167;
	setp.ltu.f64 	%p3796, %fd2, 0d41E0000000000000;
	mov.f64 	%fd28111, %fd28512;
	mov.u32 	%r11030, %r11448;
	@%p3796 bra 	$L__BB0_2166;
	{ // callseq 516, 0
	.param .b64 param0;
	st.param.f64 	[param0], %fd1;
	.param .align 16 .b8 retval0[16];
	call.uni (retval0), 
	__internal_trig_reduction_slowpathd, 
	(
	param0
	);
	ld.param.f64 	%fd28111, [retval0];
	ld.param.b32 	%r11030, [retval0+8];
	} // callseq 516
$L__BB0_2166:
	add.s32 	%r11031, %r11030, 1;
$L__BB0_2167:
	shl.b32 	%r8095, %r11031, 6;
	cvt.u64.u32 	%rd3378, %r8095;
	and.b64  	%rd3379, %rd3378, 64;
	mov.u64 	%rd3380, __cudart_sin_cos_coeffs;
	add.s64 	%rd3381, %rd3380, %rd3379;
	mul.rn.f64 	%fd18929, %fd28111, %fd28111;
	and.b32  	%r8096, %r11031, 1;
	setp.eq.b32 	%p3797, %r8096, 1;
	selp.f64 	%fd18930, 0dBDA8FF8320FD8164, 0d3DE5DB65F9785EBA, %p3797;
	ld.global.nc.v2.f64 	{%fd18931, %fd18932}, [%rd3381];
	fma.rn.f64 	%fd18933, %fd18930, %fd18929, %fd18931;
	fma.rn.f64 	%fd18934, %fd18933, %fd18929, %fd18932;
	ld.global.nc.v2.f64 	{%fd18935, %fd18936}, [%rd3381+16];
	fma.rn.f64 	%fd18937, %fd18934, %fd18929, %fd18935;
	fma.rn.f64 	%fd18938, %fd18937, %fd18929, %fd18936;
	ld.global.nc.v2.f64 	{%fd18939, %fd18940}, [%rd3381+32];
	fma.rn.f64 	%fd18941, %fd18938, %fd18929, %fd18939;
	fma.rn.f64 	%fd18942, %fd18941, %fd18929, %fd18940;
	fma.rn.f64 	%fd18943, %fd18942, %fd28111, %fd28111;
	fma.rn.f64 	%fd18944, %fd18942, %fd18929, 0d3FF0000000000000;
	selp.f64 	%fd18945, %fd18944, %fd18943, %p3797;
	and.b32  	%r8097, %r11031, 2;
	setp.eq.s32 	%p3798, %r8097, 0;
	mov.f64 	%fd18946, 0d0000000000000000;
	sub.f64 	%fd18947, %fd18946, %fd18945;
	selp.f64 	%fd1785, %fd18945, %fd18947, %p3798;
	mov.f64 	%fd28112, %fd28514;
	mov.u32 	%r11032, %r11450;
	@%p1 bra 	$L__BB0_2169;
	{ // callseq 517, 0
	.param .b64 param0;
	st.param.f64 	[param0], %fd1;
	.param .align 16 .b8 retval0[16];
	call.uni (retval0), 
	__internal_trig_reduction_slowpathd, 
	(
	param0
	);
	ld.param.f64 	%fd28112, [retval0];
	ld.param.b32 	%r11032, [retval0+8];
	} // callseq 517
$L__BB0_2169:
	shl.b32 	%r8099, %r11032, 6;
	cvt.u64.u32 	%rd3382, %r8099;
	and.b64  	%rd3383, %rd3382, 64;
	mov.u64 	%rd3384, __cudart_sin_cos_coeffs;
	add.s64 	%rd3385, %rd3384, %rd3383;
	mul.rn.f64 	%fd18949, %fd28112, %fd28112;
	and.b32  	%r8100, %r11032, 1;
	setp.eq.b32 	%p3799, %r8100, 1;
	selp.f64 	%fd18950, 0dBDA8FF8320FD8164, 0d3DE5DB65F9785EBA, %p3799;
	ld.global.nc.v2.f64 	{%fd18951, %fd18952}, [%rd3385];
	fma.rn.f64 	%fd18953, %fd18950, %fd18949, %fd18951;
	fma.rn.f64 	%fd18954, %fd18953, %fd18949, %fd18952;
	ld.global.nc.v2.f64 	{%fd18955, %fd18956}, [%rd3385+16];
	fma.rn.f64 	%fd18957, %fd18954, %fd18949, %fd18955;
	fma.rn.f64 	%fd18958, %fd18957, %fd18949, %fd18956;
	ld.global.nc.v2.f64 	{%fd18959, %fd18960}, [%rd3385+32];
	fma.rn.f64 	%fd18961, %fd18958, %fd18949, %fd18959;
	fma.rn.f64 	%fd18962, %fd18961, %fd18949, %fd18960;
	fma.rn.f64 	%fd18963, %fd18962, %fd28112, %fd28112;
	fma.rn.f64 	%fd18964, %fd18962, %fd18949, 0d3FF0000000000000;
	selp.f64 	%fd18965, %fd18964, %fd18963, %p3799;
	and.b32  	%r8101, %r11032, 2;
	setp.eq.s32 	%p3800, %r8101, 0;
	mov.f64 	%fd18966, 0d0000000000000000;
	sub.f64 	%fd18967, %fd18966, %fd18965;
	selp.f64 	%fd18968, %fd18965, %fd18967, %p3800;
	div.s32 	%r8102, %r2410, %r4277;
	max.s32 	%r8103, %r8102, 0;
	min.s32 	%r8104, %r8103, %r9;
	cvt.rn.f64.s32 	%fd18969, %r8104;
	sub.f64 	%fd1788, %fd18969, %fd6;
	mul.f64 	%fd18970, %fd1788, %fd18968;
	fma.rn.f64 	%fd18971, %fd1780, %fd1785, %fd18970;
	add.f64 	%fd18972, %fd7, %fd18971;
	mul.f64 	%fd18973, %fd1788, %fd1785;
	mul.f64 	%fd18974, %fd1780, %fd18968;
	sub.f64 	%fd18975, %fd18973, %fd18974;
	add.f64 	%fd18976, %fd8, %fd18975;
	mov.f64 	%fd18977, 0d3FE0000000000000;
	copysign.f64 	%fd18978, %fd18972, %fd18977;
	add.rz.f64 	%fd18979, %fd18972, %fd18978;
	cvt.rzi.f64.f64 	%fd18980, %fd18979;
	cvt.rzi.s32.f64 	%r2417, %fd18980;
	copysign.f64 	%fd18981, %fd18976, %fd18977;
	add.rz.f64 	%fd18982, %fd18976, %fd18981;
	cvt.rzi.f64.f64 	%fd18983, %fd18982;
	cvt.rzi.s32.f64 	%r2418, %fd18983;
	setp.lt.s32 	%p3801, %r2417, 0;
	setp.ge.s32 	%p3802, %r2417, %r4273;
	or.pred  	%p3803, %p3801, %p3802;
	setp.lt.s32 	%p3804, %r2418, 0;
	setp.ge.s32 	%p3805, %r2418, %r4274;
	or.pred  	%p3806, %p3804, %p3805;
	or.pred  	%p3808, %p3803, %p3806;
	mov.b16 	%rs4878, 0;
	mov.u16 	%rs4879, %rs4878;
	mov.u16 	%rs4880, %rs4878;
	@%p3808 bra 	$L__BB0_2171;
	mul.lo.s32 	%r8105, %r2418, %r4275;
	cvt.u64.u32 	%rd3386, %r8105;
	shl.b32 	%r8106, %r2417, 2;
	cvt.u64.u32 	%rd3387, %r8106;
	add.s64 	%rd3388, %rd3386, %rd3387;
	add.s64 	%rd3389, %rd1, %rd3388;
	ld.global.u8 	%rs4879, [%rd3389];
	ld.global.u8 	%rs4878, [%rd3389+1];
	ld.global.u8 	%rs4880, [%rd3389+2];
$L__BB0_2171:
	setp.eq.f64 	%p3809, %fd2, 0d7FF0000000000000;
	st.local.u8 	[%rd133+1], %rs4880;
	and.b16  	%rs3459, %rs4880, 255;
	st.local.u8 	[%rd134+1], %rs4878;
	and.b16  	%rs3460, %rs4878, 255;
	st.local.u8 	[%rd135+1], %rs4879;
	and.b16  	%rs3461, %rs4879, 255;
	cvt.rn.f64.u16 	%fd18984, %rs3459;
	mul.f64 	%fd18985, %fd18984, 0d3FD322D0E5604189;
	cvt.rn.f64.u16 	%fd18986, %rs3460;
	fma.rn.f64 	%fd18987, %fd18986, 0d3FE2C8B439581062, %fd18985;
	cvt.rn.f64.u16 	%fd18988, %rs3461;
	fma.rn.f64 	%fd18989, %fd18988, 0d3FBD2F1A9FBE76C9, %fd18987;
	cvt.rzi.u32.f64 	%r8108, %fd18989;
	st.local.u8 	[%rd136+1], %r8108;
	add.s32 	%r2419, %r2410, %r4281;
	mov.b32 	%r11034, 1;
	mov.f64 	%fd28114, %fd28513;
	@%p3809 bra 	$L__BB0_2175;
	setp.ltu.f64 	%p3810, %fd2, 0d41E0000000000000;
	mov.f64 	%fd28114, %fd28512;
	mov.u32 	%r11033, %r11448;
	@%p3810 bra 	$L__BB0_2174;
	{ // callseq 518, 0
	.param .b64 param0;
	st.param.f64 	[param0], %fd1;
	.param .align 16 .b8 retval0[16];
	call.uni (retval0), 
	__internal_trig_reduction_slowpathd, 
	(
	param0
	);
	ld.param.f64 	%fd28114, [retval0];
	ld.param.b32 	%r11033, [retval0+8];
	} // callseq 518
$L__BB0_2174:
	add.s32 	%r11034, %r11033, 1;
$L__BB0_2175:
	shl.b32 	%r8110, %r11034, 6;
	cvt.u64.u32 	%rd3390, %r8110;
	and.b64  	%rd3391, %rd3390, 64;
	mov.u64 	%rd3392, __cudart_sin_cos_coeffs;
	add.s64 	%rd3393, %rd3392, %rd3391;
	mul.rn.f64 	%fd18991, %fd28114, %fd28114;
	and.b32  	%r8111, %r11034, 1;
	setp.eq.b32 	%p3811, %r8111, 1;
	selp.f64 	%fd18992, 0dBDA8FF8320FD8164, 0d3DE5DB65F9785EBA, %p3811;
	ld.global.nc.v2.f64 	{%fd18993, %fd18994}, [%rd3393];
	fma.rn.f64 	%fd18995, %fd18992, %fd18991, %fd18993;
	fma.rn.f64 	%fd18996, %fd18995, %fd18991, %fd18994;
	ld.global.nc.v2.f64 	{%fd18997, %fd18998}, [%rd3393+16];
	fma.rn.f64 	%fd18999, %fd18996, %fd18991, %fd18997;
	fma.rn.f64 	%fd19000, %fd18999, %fd18991, %fd18998;
	ld.global.nc.v2.f64 	{%fd19001, %fd19002}, [%rd3393+32];
	fma.rn.f64 	%fd19003, %fd19000, %fd18991, %fd19001;
	fma.rn.f64 	%fd19004, %fd19003, %fd18991, %fd19002;
	fma.rn.f64 	%fd19005, %fd19004, %fd28114, %fd28114;
	fma.rn.f64 	%fd19006, %fd19004, %fd18991, 0d3FF0000000000000;
	selp.f64 	%fd19007, %fd19006, %fd19005, %p3811;
	and.b32  	%r8112, %r11034, 2;
	setp.eq.s32 	%p3812, %r8112, 0;
	mov.f64 	%fd19008, 0d0000000000000000;
	sub.f64 	%fd19009, %fd19008, %fd19007;
	selp.f64 	%fd1792, %fd19007, %fd19009, %p3812;
	mov.f64 	%fd28115, %fd28514;
	mov.u32 	%r11035, %r11450;
	@%p1 bra 	$L__BB0_2177;
	{ // callseq 519, 0
	.param .b64 param0;
	st.param.f64 	[param0], %fd1;
	.param .align 16 .b8 retval0[16];
	call.uni (retval0), 
	__internal_trig_reduction_slowpathd, 
	(
	param0
	);
	ld.param.f64 	%fd28115, [retval0];
	ld.param.b32 	%r11035, [retval0+8];
	} // callseq 519
$L__BB0_2177:
	shl.b32 	%r8114, %r11035, 6;
	cvt.u64.u32 	%rd3394, %r8114;
	and.b64  	%rd3395, %rd3394, 64;
	mov.u64 	%rd3396, __cudart_sin_cos_coeffs;
	add.s64 	%rd3397, %rd3396, %rd3395;
	mul.rn.f64 	%fd19011, %fd28115, %fd28115;
	and.b32  	%r8115, %r11035, 1;
	setp.eq.b32 	%p3813, %r8115, 1;
	selp.f64 	%fd19012, 0dBDA8FF8320FD8164, 0d3DE5DB65F9785EBA, %p3813;
	ld.global.nc.v2.f64 	{%fd19013, %fd19014}, [%rd3397];
	fma.rn.f64 	%fd19015, %fd19012, %fd19011, %fd19013;
	fma.rn.f64 	%fd19016, %fd19015, %fd19011, %fd19014;
	ld.global.nc.v2.f64 	{%fd19017, %fd19018}, [%rd3397+16];
	fma.rn.f64 	%fd19019, %fd19016, %fd19011, %fd19017;
	fma.rn.f64 	%fd19020, %fd19019, %fd19011, %fd19018;
	ld.global.nc.v2.f64 	{%fd19021, %fd19022}, [%rd3397+32];
	fma.rn.f64 	%fd19023, %fd19020, %fd19011, %fd19021;
	fma.rn.f64 	%fd19024, %fd19023, %fd19011, %fd19022;
	fma.rn.f64 	%fd19025, %fd19024, %fd28115, %fd28115;
	fma.rn.f64 	%fd19026, %fd19024, %fd19011, 0d3FF0000000000000;
	selp.f64 	%fd19027, %fd19026, %fd19025, %p3813;
	and.b32  	%r8116, %r11035, 2;
	setp.eq.s32 	%p3814, %r8116, 0;
	mov.f64 	%fd19028, 0d0000000000000000;
	sub.f64 	%fd19029, %fd19028, %fd19027;
	selp.f64 	%fd19030, %fd19027, %fd19029, %p3814;
	div.s32 	%r8117, %r2419, %r4277;
	max.s32 	%r8118, %r8117, 0;
	min.s32 	%r8119, %r8118, %r9;
	cvt.rn.f64.s32 	%fd19031, %r8119;
	sub.f64 	%fd1795, %fd19031, %fd6;
	mul.f64 	%fd19032, %fd1795, %fd19030;
	fma.rn.f64 	%fd19033, %fd1780, %fd1792, %fd19032;
	add.f64 	%fd19034, %fd7, %fd19033;
	mul.f64 	%fd19035, %fd1795, %fd1792;
	mul.f64 	%fd19036, %fd1780, %fd19030;
	sub.f64 	%fd19037, %fd19035, %fd19036;
	add.f64 	%fd19038, %fd8, %fd19037;
	mov.f64 	%fd19039, 0d3FE0000000000000;
	copysign.f64 	%fd19040, %fd19034, %fd19039;
	add.rz.f64 	%fd19041, %fd19034, %fd19040;
	cvt.rzi.f64.f64 	%fd19042, %fd19041;
	cvt.rzi.s32.f64 	%r2426, %fd19042;
	copysign.f64 	%fd19043, %fd19038, %fd19039;
	add.rz.f64 	%fd19044, %fd19038, %fd19043;
	cvt.rzi.f64.f64 	%fd19045, %fd19044;
	cvt.rzi.s32.f64 	%r2427, %fd19045;
	setp.lt.s32 	%p3815, %r2426, 0;
	setp.ge.s32 	%p3816, %r2426, %r4273;
	or.pred  	%p3817, %p3815, %p3816;
	setp.lt.s32 	%p3818, %r2427, 0;
	setp.ge.s32 	%p3819, %r2427, %r4274;
	or.pred  	%p3820, %p3818, %p3819;
	or.pred  	%p3822, %p3817, %p3820;
	mov.b16 	%rs4881, 0;
	mov.u16 	%rs4882, %rs4881;
	mov.u16 	%rs4883, %rs4881;
	@%p3822 bra 	$L__BB0_2179;
	mul.lo.s32 	%r8120, %r2427, %r4275;
	cvt.u64.u32 	%rd3398, %r8120;
	shl.b32 	%r8121, %r2426, 2;
	cvt.u64.u32 	%rd3399, %r8121;
	add.s64 	%rd3400, %rd3398, %rd3399;
	add.s64 	%rd3401, %rd1, %rd3400;
	ld.global.u8 	%rs4882, [%rd3401];
	ld.global.u8 	%rs4881, [%rd3401+1];
	ld.global.u8 	%rs4883, [%rd3401+2];
$L__BB0_2179:
	st.local.u8 	[%rd133+2], %rs4883;
	and.b16  	%rs3463, %rs4883, 255;
	st.local.u8 	[%rd134+2], %rs4881;
	and.b16  	%rs3464, %rs4881, 255;
	st.local.u8 	[%rd135+2], %rs4882;
	and.b16  	%rs3465, %rs4882, 255;
	cvt.rn.f64.u16 	%fd19046, %rs3463;
	mul.f64 	%fd19047, %fd19046, 0d3FD322D0E5604189;
	cvt.rn.f64.u16 	%fd19048, %rs3464;
	fma.rn.f64 	%fd19049, %fd19048, 0d3FE2C8B439581062, %fd19047;
	cvt.rn.f64.u16 	%fd19050, %rs3465;
	fma.rn.f64 	%fd19051, %fd19050, 0d3FBD2F1A9FBE76C9, %fd19049;
	cvt.rzi.u32.f64 	%r8123, %fd19051;
	st.local.u8 	[%rd136+2], %r8123;
	add.s32 	%r8124, %r2400, %r4280;
	div.s32 	%r8125, %r8124, %r4276;
	max.s32 	%r2428, %r8125, 0;
	mov.b32 	%r11037, 1;
	mov.f64 	%fd28117, %fd28513;
	@%p3809 bra 	$L__BB0_2183;
	setp.ltu.f64 	%p3824, %fd2, 0d41E0000000000000;
	mov.f64 	%fd28117, %fd28512;
	mov.u32 	%r11036, %r11448;
	@%p3824 bra 	$L__BB0_2182;
	{ // callseq 520, 0
	.param .b64 param0;
	st.param.f64 	[param0], %fd1;
	.param .align 16 .b8 retval0[16];
	call.uni (retval0), 
	__internal_trig_reduction_slowpathd, 
	(
	param0
	);
	ld.param.f64 	%fd28117, [retval0];
	ld.param.b32 	%r11036, [retval0+8];
	} // callseq 520
$L__BB0_2182:
	add.s32 	%r11037, %r11036, 1;
$L__BB0_2183:
	shl.b32 	%r8127, %r11037, 6;
	cvt.u64.u32 	%rd3402, %r8127;
	and.b64  	%rd3403, %rd3402, 64;
	mov.u64 	%rd3404, __cudart_sin_cos_coeffs;
	add.s64 	%rd3405, %rd3404, %rd3403;
	mul.rn.f64 	%fd19053, %fd28117, %fd28117;
	and.b32  	%r8128, %r11037, 1;
	setp.eq.b32 	%p3825, %r8128, 1;
	selp.f64 	%fd19054, 0dBDA8FF8320FD8164, 0d3DE5DB65F9785EBA, %p3825;
	ld.global.nc.v2.f64 	{%fd19055, %fd19056}, [%rd3405];
	fma.rn.f64 	%fd19057, %fd19054, %fd19053, %fd19055;
	fma.rn.f64 	%fd19058, %fd19057, %fd19053, %fd19056;
	ld.global.nc.v2.f64 	{%fd19059, %fd19060}, [%rd3405+16];
	fma.rn.f64 	%fd19061, %fd19058, %fd19053, %fd19059;
	fma.rn.f64 	%fd19062, %fd19061, %fd19053, %fd19060;
	ld.global.nc.v2.f64 	{%fd19063, %fd19064}, [%rd3405+32];
	fma.rn.f64 	%fd19065, %fd19062, %fd19053, %fd19063;
	fma.rn.f64 	%fd19066, %fd19065, %fd19053, %fd19064;
	fma.rn.f64 	%fd19067, %fd19066, %fd28117, %fd28117;
	fma.rn.f64 	%fd19068, %fd19066, %fd19053, 0d3FF0000000000000;
	selp.f64 	%fd19069, %fd19068, %fd19067, %p3825;
	and.b32  	%r8129, %r11037, 2;
	setp.eq.s32 	%p3826, %r8129, 0;
	mov.f64 	%fd19070, 0d0000000000000000;
	sub.f64 	%fd19071, %fd19070, %fd19069;
	selp.f64 	%fd1799, %fd19069, %fd19071, %p3826;
	mov.f64 	%fd28118, %fd28514;
	mov.u32 	%r11038, %r11450;
	@%p1 bra 	$L__BB0_2185;
	{ // callseq 521, 0
	.param .b64 param0;
	st.param.f64 	[param0], %fd1;
	.param .align 16 .b8 retval0[16];
	call.uni (retval0), 
	__internal_trig_reduction_slowpathd, 
	(
	param0
	);
	ld.param.f64 	%fd28118, [retval0];
	ld.param.b32 	%r11038, [retval0+8];
	} // callseq 521
$L__BB0_2185:
	shl.b32 	%r8131, %r11038, 6;
	cvt.u64.u32 	%rd3406, %r8131;
	and.b64  	%rd3407, %rd3406, 64;
	mov.u64 	%rd3408, __cudart_sin_cos_coeffs;
	add.s64 	%rd3409, %rd3408, %rd3407;
	mul.rn.f64 	%fd19073, %fd28118, %fd28118;
	and.b32  	%r8132, %r11038, 1;
	setp.eq.b32 	%p3827, %r8132, 1;
	selp.f64 	%fd19074, 0dBDA8FF8320FD8164, 0d3DE5DB65F9785EBA, %p3827;
	ld.global.nc.v2.f64 	{%fd19075, %fd19076}, [%rd3409];
	fma.rn.f64 	%fd19077, %fd19074, %fd19073, %fd19075;
	fma.rn.f64 	%fd19078, %fd19077, %fd19073, %fd19076;
	ld.global.nc.v2.f64 	{%fd19079, %fd19080}, [%rd3409+16];
	fma.rn.f64 	%fd19081, %fd19078, %fd19073, %fd19079;
	fma.rn.f64 	%fd19082, %fd19081, %fd19073, %fd19080;
	ld.global.nc.v2.f64 	{%fd19083, %fd19084}, [%rd3409+32];
	fma.rn.f64 	%fd19085, %fd19082, %fd19073, %fd19083;
	fma.rn.f64 	%fd19086, %fd19085, %fd19073, %fd19084;
	fma.rn.f64 	%fd19087, %fd19086, %fd28118, %fd28118;
	fma.rn.f64 	%fd19088, %fd19086, %fd19073, 0d3FF0000000000000;
	selp.f64 	%fd19089, %fd19088, %fd19087, %p3827;
	and.b32  	%r8133, %r11038, 2;
	setp.eq.s32 	%p3828, %r8133, 0;
	mov.f64 	%fd19090, 0d0000000000000000;
	sub.f64 	%fd19091, %fd19090, %fd19089;
	selp.f64 	%fd19092, %fd19089, %fd19091, %p3828;
	min.s32 	%r8134, %r2428, %r8;
	cvt.rn.f64.s32 	%fd19093, %r8134;
	sub.f64 	%fd1802, %fd19093, %fd5;
	mul.f64 	%fd19094, %fd1781, %fd19092;
	fma.rn.f64 	%fd19095, %fd1802, %fd1799, %fd19094;
	add.f64 	%fd19096, %fd7, %fd19095;
	mul.f64 	%fd19097, %fd1781, %fd1799;
	mul.f64 	%fd19098, %fd1802, %fd19092;
	sub.f64 	%fd19099, %fd19097, %fd19098;
	add.f64 	%fd19100, %fd8, %fd19099;
	mov.f64 	%fd19101, 0d3FE0000000000000;
	copysign.f64 	%fd19102, %fd19096, %fd19101;
	add.rz.f64 	%fd19103, %fd19096, %fd19102;
	cvt.rzi.f64.f64 	%fd19104, %fd19103;
	cvt.rzi.s32.f64 	%r2435, %fd19104;
	copysign.f64 	%fd19105, %fd19100, %fd19101;
	add.rz.f64 	%fd19106, %fd19100, %fd19105;
	cvt.rzi.f64.f64 	%fd19107, %fd19106;
	cvt.rzi.s32.f64 	%r2436, %fd19107;
	setp.lt.s32 	%p3829, %r2435, 0;
	setp.ge.s32 	%p3830, %r2435, %r4273;
	or.pred  	%p3831, %p3829, %p3830;
	setp.lt.s32 	%p3832, %r2436, 0;
	setp.ge.s32 	%p3833, %r2436, %r4274;
	or.pred  	%p3834, %p3832, %p3833;
	or.pred  	%p3836, %p3831, %p3834;
	mov.b16 	%rs4884, 0;
	mov.u16 	%rs4885, %rs4884;
	mov.u16 	%rs4886, %rs4884;
	@%p3836 bra 	$L__BB0_2187;
	mul.lo.s32 	%r8135, %r2436, %r4275;
	cvt.u64.u32 	%rd3410, %r8135;
	shl.b32 	%r8136, %r2435, 2;
	cvt.u64.u32 	%rd3411, %r8136;
	add.s64 	%rd3412, %rd3410, %rd3411;
	add.s64 	%rd3413, %rd1, %rd3412;
	ld.global.u8 	%rs4885, [%rd3413];
	ld.global.u8 	%rs4884, [%rd3413+1];
	ld.global.u8 	%rs4886, [%rd3413+2];
$L__BB0_2187:
	setp.eq.f64 	%p3837, %fd2, 0d7FF0000000000000;
	st.local.u8 	[%rd133+3], %rs4886;
	and.b16  	%rs3467, %rs4886, 255;
	st.local.u8 	[%rd134+3], %rs4884;
	and.b16  	%rs3468, %rs4884, 255;
	st.local.u8 	[%rd135+3], %rs4885;
	and.b16  	%rs3469, %rs4885, 255;
	cvt.rn.f64.u16 	%fd19108, %rs3467;
	mul.f64 	%fd19109, %fd19108, 0d3FD322D0E5604189;
	cvt.rn.f64.u16 	%fd19110, %rs3468;
	fma.rn.f64 	%fd19111, %fd19110, 0d3FE2C8B439581062, %fd19109;
	cvt.rn.f64.u16 	%fd19112, %rs3469;
	fma.rn.f64 	%fd19113, %fd19112, 0d3FBD2F1A9FBE76C9, %fd19111;
	cvt.rzi.u32.f64 	%r8138, %fd19113;
	st.local.u8 	[%rd136+3], %r8138;
	mov.b32 	%r11040, 1;
	mov.f64 	%fd28120, %fd28513;
	@%p3837 bra 	$L__BB0_2191;
	setp.ltu.f64 	%p3838, %fd2, 0d41E0000000000000;
	mov.f64 	%fd28120, %fd28512;
	mov.u32 	%r11039, %r11448;
	@%p3838 bra 	$L__BB0_2190;
	{ // callseq 522, 0
	.param .b64 param0;
	st.param.f64 	[param0], %fd1;
	.param .align 16 .b8 retval0[16];
	call.uni (retval0), 
	__internal_trig_reduction_slowpathd, 
	(
	param0
	);
	ld.param.f64 	%fd28120, [retval0];
	ld.param.b32 	%r11039, [retval0+8];
	} // callseq 522
$L__BB0_2190:
	add.s32 	%r11040, %r11039, 1;
$L__BB0_2191:
	shl.b32 	%r8140, %r11040, 6;
	cvt.u64.u32 	%rd3414, %r8140;
	and.b64  	%rd3415, %rd3414, 64;
	mov.u64 	%rd3416, __cudart_sin_cos_coeffs;
	add.s64 	%rd3417, %rd3416, %rd3415;
	mul.rn.f64 	%fd19115, %fd28120, %fd28120;
	and.b32  	%r8141, %r11040, 1;
	setp.eq.b32 	%p3839, %r8141, 1;
	selp.f64 	%fd19116, 0dBDA8FF8320FD8164, 0d3DE5DB65F9785EBA, %p3839;
	ld.global.nc.v2.f64 	{%fd19117, %fd19118}, [%rd3417];
	fma.rn.f64 	%fd19119, %fd19116, %fd19115, %fd19117;
	fma.rn.f64 	%fd19120, %fd19119, %fd19115, %fd19118;
	ld.global.nc.v2.f64 	{%fd19121, %fd19122}, [%rd3417+16];
	fma.rn.f64 	%fd19123, %fd19120, %fd19115, %fd19121;
	fma.rn.f64 	%fd19124, %fd19123, %fd19115, %fd19122;
	ld.global.nc.v2.f64 	{%fd19125, %fd19126}, [%rd3417+32];
	fma.rn.f64 	%fd19127, %fd19124, %fd19115, %fd19125;
	fma.rn.f64 	%fd19128, %fd19127, %fd19115, %fd19126;
	fma.rn.f64 	%fd19129, %fd19128, %fd28120, %fd28120;
	fma.rn.f64 	%fd19130, %fd19128, %fd19115, 0d3FF0000000000000;
	selp.f64 	%fd19131, %fd19130, %fd19129, %p3839;
	and.b32  	%r8142, %r11040, 2;
	setp.eq.s32 	%p3840, %r8142, 0;
	mov.f64 	%fd19132, 0d0000000000000000;
	sub.f64 	%fd19133, %fd19132, %fd19131;
	selp.f64 	%fd1806, %fd19131, %fd19133, %p3840;
	mov.f64 	%fd28121, %fd28514;
	mov.u32 	%r11041, %r11450;
	@%p1 bra 	$L__BB0_2193;
	{ // callseq 523, 0
	.param .b64 param0;
	st.param.f64 	[param0], %fd1;
	.param .align 16 .b8 retval0[16];
	call.uni (retval0), 
	__internal_trig_reduction_slowpathd, 
	(
	param0
	);
	ld.param.f64 	%fd28121, [retval0];
	ld.param.b32 	%r11041, [retval0+8];
	} // callseq 523
$L__BB0_2193:
	shl.b32 	%r8144, %r11041, 6;
	cvt.u64.u32 	%rd3418, %r8144;
	and.b64  	%rd3419, %rd3418, 64;
	mov.u64 	%rd3420, __cudart_sin_cos_coeffs;
	add.s64 	%rd3421, %rd3420, %rd3419;
	mul.rn.f64 	%fd19135, %fd28121, %fd28121;
	and.b32  	%r8145, %r11041, 1;
	setp.eq.b32 	%p3841, %r8145, 1;
	selp.f64 	%fd19136, 0dBDA8FF8320FD8164, 0d3DE5DB65F9785EBA, %p3841;
	ld.global.nc.v2.f64 	{%fd19137, %fd19138}, [%rd3421];
	fma.rn.f64 	%fd19139, %fd19136, %fd19135, %fd19137;
	fma.rn.f64 	%fd19140, %fd19139, %fd19135, %fd19138;
	ld.global.nc.v2.f64 	{%fd19141, %fd19142}, [%rd3421+16];
	fma.rn.f64 	%fd19143, %fd19140, %fd19135, %fd19141;
	fma.rn.f64 	%fd19144, %fd19143, %fd19135, %fd19142;
	ld.global.nc.v2.f64 	{%fd19145, %fd19146}, [%rd3421+32];
	fma.rn.f64 	%fd19147, %fd19144, %fd19135, %fd19145;
	fma.rn.f64 	%fd19148, %fd19147, %fd19135, %fd19146;
	fma.rn.f64 	%fd19149, %fd19148, %fd28121, %fd28121;
	fma.rn.f64 	%fd19150, %fd19148, %fd19135, 0d3FF0000000000000;
	selp.f64 	%fd19151, %fd19150, %fd19149, %p3841;
	and.b32  	%r8146, %r11041, 2;
	setp.eq.s32 	%p3842, %r8146, 0;
	mov.f64 	%fd19152, 0d0000000000000000;
	sub.f64 	%fd19153, %fd19152, %fd19151;
	selp.f64 	%fd19154, %fd19151, %fd19153, %p3842;
	mul.f64 	%fd19155, %fd1788, %fd19154;
	fma.rn.f64 	%fd19156, %fd1802, %fd1806, %fd19155;
	add.f64 	%fd19157, %fd7, %fd19156;
	mul.f64 	%fd19158, %fd1788, %fd1806;
	mul.f64 	%fd19159, %fd1802, %fd19154;
	sub.f64 	%fd19160, %fd19158, %fd19159;
	add.f64 	%fd19161, %fd8, %fd19160;
	mov.f64 	%fd19162, 0d3FE0000000000000;
	copysign.f64 	%fd19163, %fd19157, %fd19162;
	add.rz.f64 	%fd19164, %fd19157, %fd19163;
	cvt.rzi.f64.f64 	%fd19165, %fd19164;
	cvt.rzi.s32.f64 	%r2443, %fd19165;
	copysign.f64 	%fd19166, %fd19161, %fd19162;
	add.rz.f64 	%fd19167, %fd19161, %fd19166;
	cvt.rzi.f64.f64 	%fd19168, %fd19167;
	cvt.rzi.s32.f64 	%r2444, %fd19168;
	setp.lt.s32 	%p3843, %r2443, 0;
	setp.ge.s32 	%p3844, %r2443, %r4273;
	or.pred  	%p3845, %p3843, %p3844;
	setp.lt.s32 	%p3846, %r2444, 0;
	setp.ge.s32 	%p3847, %r2444, %r4274;
	or.pred  	%p3848, %p3846, %p3847;
	or.pred  	%p3850, %p3845, %p3848;
	mov.b16 	%rs4887, 0;
	mov.u16 	%rs4888, %rs4887;
	mov.u16 	%rs4889, %rs4887;
	@%p3850 bra 	$L__BB0_2195;
	mul.lo.s32 	%r8147, %r2444, %r4275;
	cvt.u64.u32 	%rd3422, %r8147;
	shl.b32 	%r8148, %r2443, 2;
	cvt.u64.u32 	%rd3423, %r8148;
	add.s64 	%rd3424, %rd3422, %rd3423;
	add.s64 	%rd3425, %rd1, %rd3424;
	ld.global.u8 	%rs4888, [%rd3425];
	ld.global.u8 	%rs4887, [%rd3425+1];
	ld.global.u8 	%rs4889, [%rd3425+2];
$L__BB0_2195:
	st.local.u8 	[%rd133+4], %rs4889;
	and.b16  	%rs3471, %rs4889, 255;
	st.local.u8 	[%rd134+4], %rs4887;
	and.b16  	%rs3472, %rs4887, 255;
	st.local.u8 	[%rd135+4], %rs4888;
	and.b16  	%rs3473, %rs4888, 255;
	cvt.rn.f64.u16 	%fd19169, %rs3471;
	mul.f64 	%fd19170, %fd19169, 0d3FD322D0E5604189;
	cvt.rn.f64.u16 	%fd19171, %rs3472;
	fma.rn.f64 	%fd19172, %fd19171, 0d3FE2C8B439581062, %fd19170;
	cvt.rn.f64.u16 	%fd19173, %rs3473;
	fma.rn.f64 	%fd19174, %fd19173, 0d3FBD2F1A9FBE76C9, %fd19172;
	cvt.rzi.u32.f64 	%r8150, %fd19174;
	st.local.u8 	[%rd136+4], %r8150;
	mov.b32 	%r11043, 1;
	mov.f64 	%fd28123, %fd28513;
	@%p3837 bra 	$L__BB0_2199;
	setp.ltu.f64 	%p3852, %fd2, 0d41E0000000000000;
	mov.f64 	%fd28123, %fd28512;
	mov.u32 	%r11042, %r11448;
	@%p3852 bra 	$L__BB0_2198;
	{ // callseq 524, 0
	.param .b64 param0;
	st.param.f64 	[param0], %fd1;
	.param .align 16 .b8 retval0[16];
	call.uni (retval0), 
	__internal_trig_reduction_slowpathd, 
	(
	param0
	);
	ld.param.f64 	%fd28123, [retval0];
	ld.param.b32 	%r11042, [retval0+8];
	} // callseq 524
$L__BB0_2198:
	add.s32 	%r11043, %r11042, 1;
$L__BB0_2199:
	shl.b32 	%r8152, %r11043, 6;
	cvt.u64.u32 	%rd3426, %r8152;
	and.b64  	%rd3427, %rd3426, 64;
	mov.u64 	%rd3428, __cudart_sin_cos_coeffs;
	add.s64 	%rd3429, %rd3428, %rd3427;
	mul.rn.f64 	%fd19176, %fd28123, %fd28123;
	and.b32  	%r8153, %r11043, 1;
	setp.eq.b32 	%p3853, %r8153, 1;
	selp.f64 	%fd19177, 0dBDA8FF8320FD8164, 0d3DE5DB65F9785EBA, %p3853;
	ld.global.nc.v2.f64 	{%fd19178, %fd19179}, [%rd3429];
	fma.rn.f64 	%fd19180, %fd19177, %fd19176, %fd19178;
	fma.rn.f64 	%fd19181, %fd19180, %fd19176, %fd19179;
	ld.global.nc.v2.f64 	{%fd19182, %fd19183}, [%rd3429+16];
	fma.rn.f64 	%fd19184, %fd19181, %fd19176, %fd19182;
	fma.rn.f64 	%fd19185, %fd19184, %fd19176, %fd19183;
	ld.global.nc.v2.f64 	{%fd19186, %fd19187}, [%rd3429+32];
	fma.rn.f64 	%fd19188, %fd19185, %fd19176, %fd19186;
	fma.rn.f64 	%fd19189, %fd19188, %fd19176, %fd19187;
	fma.rn.f64 	%fd19190, %fd19189, %fd28123, %fd28123;
	fma.rn.f64 	%fd19191, %fd19189, %fd19176, 0d3FF0000000000000;
	selp.f64 	%fd19192, %fd19191, %fd19190, %p3853;
	and.b32  	%r8154, %r11043, 2;
	setp.eq.s32 	%p3854, %r8154, 0;
	mov.f64 	%fd19193, 0d0000000000000000;
	sub.f64 	%fd19194, %fd19193, %fd19192;
	selp.f64 	%fd1812, %fd19192, %fd19194, %p3854;
	mov.f64 	%fd28124, %fd28514;
	mov.u32 	%r11044, %r11450;
	@%p1 bra 	$L__BB0_2201;
	{ // callseq 525, 0
	.param .b64 param0;
	st.param.f64 	[param0], %fd1;
	.param .align 16 .b8 retval0[16];
	call.uni (retval0), 
	__internal_trig_reduction_slowpathd, 
	(
	param0
	);
	ld.param.f64 	%fd28124, [retval0];
	ld.param.b32 	%r11044, [retval0+8];
	} // callseq 525
$L__BB0_2201:
	shl.b32 	%r8156, %r11044, 6;
	cvt.u64.u32 	%rd3430, %r8156;
	and.b64  	%rd3431, %rd3430, 64;
	mov.u64 	%rd3432, __cudart_sin_cos_coeffs;
	add.s64 	%rd3433, %rd3432, %rd3431;
	mul.rn.f64 	%fd19196, %fd28124, %fd28124;
	and.b32  	%r8157, %r11044, 1;
	setp.eq.b32 	%p3855, %r8157, 1;
	selp.f64 	%fd19197, 0dBDA8FF8320FD8164, 0d3DE5DB65F9785EBA, %p3855;
	ld.global.nc.v2.f64 	{%fd19198, %fd19199}, [%rd3433];
	fma.rn.f64 	%fd19200, %fd19197, %fd19196, %fd19198;
	fma.rn.f64 	%fd19201, %fd19200, %fd19196, %fd19199;
	ld.global.nc.v2.f64 	{%fd19202, %fd19203}, [%rd3433+16];
	fma.rn.f64 	%fd19204, %fd19201, %fd19196, %fd19202;
	fma.rn.f64 	%fd19205, %fd19204, %fd19196, %fd19203;
	ld.global.nc.v2.f64 	{%fd19206, %fd19207}, [%rd3433+32];
	fma.rn.f64 	%fd19208, %fd19205, %fd19196, %fd19206;
	fma.rn.f64 	%fd19209, %fd19208, %fd19196, %fd19207;
	fma.rn.f64 	%fd19210, %fd19209, %fd28124, %fd28124;
	fma.rn.f64 	%fd19211, %fd19209, %fd19196, 0d3FF0000000000000;
	selp.f64 	%fd19212, %fd19211, %fd19210, %p3855;
	and.b32  	%r8158, %r11044, 2;
	setp.eq.s32 	%p3856, %r8158, 0;
	mov.f64 	%fd19213, 0d0000000000000000;
	sub.f64 	%fd19214, %fd19213, %fd19212;
	selp.f64 	%fd19215, %fd19212, %fd19214, %p3856;
	mul.f64 	%fd19216, %fd1795, %fd19215;
	fma.rn.f64 	%fd19217, %fd1802, %fd1812, %fd19216;
	add.f64 	%fd19218, %fd7, %fd19217;
	mul.f64 	%fd19219, %fd1795, %fd1812;
	mul.f64 	%fd19220, %fd1802, %fd19215;
	sub.f64 	%fd19221, %fd19219, %fd19220;
	add.f64 	%fd19222, %fd8, %fd19221;
	mov.f64 	%fd19223, 0d3FE0000000000000;
	copysign.f64 	%fd19224, %fd19218, %fd19223;
	add.rz.f64 	%fd19225, %fd19218, %fd19224;
	cvt.rzi.f64.f64 	%fd19226, %fd19225;
	cvt.rzi.s32.f64 	%r2451, %fd19226;
	copysign.f64 	%fd19227, %fd19222, %fd19223;
	add.rz.f64 	%fd19228, %fd19222, %fd19227;
	cvt.rzi.f64.f64 	%fd19229, %fd19228;
	cvt.rzi.s32.f64 	%r2452, %fd19229;
	setp.lt.s32 	%p3857, %r2451, 0;
	setp.ge.s32 	%p3858, %r2451, %r4273;
	or.pred  	%p3859, %p3857, %p3858;
	setp.lt.s32 	%p3860, %r2452, 0;
	setp.ge.s32 	%p3861, %r2452, %r4274;
	or.pred  	%p3862, %p3860, %p3861;
	or.pred  	%p3864, %p3859, %p3862;
	mov.b16 	%rs4890, 0;
	mov.u16 	%rs4891, %rs4890;
	mov.u16 	%rs4892, %rs4890;
	@%p3864 bra 	$L__BB0_2203;
	mul.lo.s32 	%r8159, %r2452, %r4275;
	cvt.u64.u32 	%rd3434, %r8159;
	shl.b32 	%r8160, %r2451, 2;
	cvt.u64.u32 	%rd3435, %r8160;
	add.s64 	%rd3436, %rd3434, %rd3435;
	add.s64 	%rd3437, %rd1, %rd3436;
	ld.global.u8 	%rs4891, [%rd3437];
	ld.global.u8 	%rs4890, [%rd3437+1];
	ld.global.u8 	%rs4892, [%rd3437+2];
$L__BB0_2203:
	setp.eq.f64 	%p3865, %fd2, 0d7FF0000000000000;
	st.local.u8 	[%rd133+5], %rs4892;
	and.b16  	%rs3475, %rs4892, 255;
	st.local.u8 	[%rd134+5], %rs4890;
	and.b16  	%rs3476, %rs4890, 255;
	st.local.u8 	[%rd135+5], %rs4891;
	and.b16  	%rs3477, %rs4891, 255;
	cvt.rn.f64.u16 	%fd19230, %rs3475;
	mul.f64 	%fd19231, %fd19230, 0d3FD322D0E5604189;
	cvt.rn.f64.u16 	%fd19232, %rs3476;
	fma.rn.f64 	%fd19233, %fd19232, 0d3FE2C8B439581062, %fd19231;
	cvt.rn.f64.u16 	%fd19234, %rs3477;
	fma.rn.f64 	%fd19235, %fd19234, 0d3FBD2F1A9FBE76C9, %fd19233;
	cvt.rzi.u32.f64 	%r8162, %fd19235;
	st.local.u8 	[%rd136+5], %r8162;
	add.s32 	%r8163, %r2419, %r4281;
	div.s32 	%r8164, %r8163, %r4277;
	max.s32 	%r2453, %r8164, 0;
	mov.b32 	%r11046, 1;
	mov.f64 	%fd28126, %fd28513;
	@%p3865 bra 	$L__BB0_2207;
	setp.ltu.f64 	%p3866, %fd2, 0d41E0000000000000;
	mov.f64 	%fd28126, %fd28512;
	mov.u32 	%r11045, %r11448;
	@%p3866 bra 	$L__BB0_2206;
	{ // callseq 526, 0
	.param .b64 param0;
	st.param.f64 	[param0], %fd1;
	.param .align 16 .b8 retval0[16];
	call.uni (retval0), 
	__internal_trig_reduction_slowpathd, 
	(
	param0
	);
	ld.param.f64 	%fd28126, [retval0];
	ld.param.b32 	%r11045, [retval0+8];
	} // callseq 526
$L__BB0_2206:
	add.s32 	%r11046, %r11045, 1;
$L__BB0_2207:
	shl.b32 	%r8166, %r11046, 6;
	cvt.u64.u32 	%rd3438, %r8166;
	and.b64  	%rd3439, %rd3438, 64;
	mov.u64 	%rd3440, __cudart_sin_cos_coeffs;
	add.s64 	%rd3441, %rd3440, %rd3439;
	mul.rn.f64 	%fd19237, %fd28126, %fd28126;
	and.b32  	%r8167, %r11046, 1;
	setp.eq.b32 	%p3867, %r8167, 1;
	selp.f64 	%fd19238, 0dBDA8FF8320FD8164, 0d3DE5DB65F9785EBA, %p3867;
	ld.global.nc.v2.f64 	{%fd19239, %fd19240}, [%rd3441];
	fma.rn.f64 	%fd19241, %fd19238, %fd19237, %fd19239;
	fma.rn.f64 	%fd19242, %fd19241, %fd19237, %fd19240;
	ld.global.nc.v2.f64 	{%fd19243, %fd19244}, [%rd3441+16];
	fma.rn.f64 	%fd19245, %fd19242, %fd19237, %fd19243;
	fma.rn.f64 	%fd19246, %fd19245, %fd19237, %fd19244;
	ld.global.nc.v2.f64 	{%fd19247, %fd19248}, [%rd3441+32];
	fma.rn.f64 	%fd19249, %fd19246, %fd19237, %fd19247;
	fma.rn.f64 	%fd19250, %fd19249, %fd19237, %fd19248;
	fma.rn.f64 	%fd19251, %fd19250, %fd28126, %fd28126;
	fma.rn.f64 	%fd19252, %fd19250, %fd19237, 0d3FF0000000000000;
	selp.f64 	%fd19253, %fd19252, %fd19251, %p3867;
	and.b32  	%r8168, %r11046, 2;
	setp.eq.s32 	%p3868, %r8168, 0;
	mov.f64 	%fd19254, 0d0000000000000000;
	sub.f64 	%fd19255, %fd19254, %fd19253;
	selp.f64 	%fd1818, %fd19253, %fd19255, %p3868;
	mov.f64 	%fd28127, %fd28514;
	mov.u32 	%r11047, %r11450;
	@%p1 bra 	$L__BB0_2209;
	{ // callseq 527, 0
	.param .b64 param0;
	st.param.f64 	[param0], %fd1;
	.param .align 16 .b8 retval0[16];
	call.uni (retval0), 
	__internal_trig_reduction_slowpathd, 
	(
	param0
	);
	ld.param.f64 	%fd28127, [retval0];
	ld.param.b32 	%r11047, [retval0+8];
	} // callseq 527
$L__BB0_2209:
	shl.b32 	%r8170, %r11047, 6;
	cvt.u64.u32 	%rd3442, %r8170;
	and.b64  	%rd3443, %rd3442, 64;
	mov.u64 	%rd3444, __cudart_sin_cos_coeffs;
	add.s64 	%rd3445, %rd3444, %rd3443;
	mul.rn.f64 	%fd19257, %fd28127, %fd28127;
	and.b32  	%r8171, %r11047, 1;
	setp.eq.b32 	%p3869, %r8171, 1;
	selp.f64 	%fd19258, 0dBDA8FF8320FD8164, 0d3DE5DB65F9785EBA, %p3869;
	ld.global.nc.v2.f64 	{%fd19259, %fd19260}, [%rd3445];
	fma.rn.f64 	%fd19261, %fd19258, %fd19257, %fd19259;
	fma.rn.f64 	%fd19262, %fd19261, %fd19257, %fd19260;
	ld.global.nc.v2.f64 	{%fd19263, %fd19264}, [%rd3445+16];
	fma.rn.f64 	%fd19265, %fd19262, %fd19257, %fd19263;
	fma.rn.f64 	%fd19266, %fd19265, %fd19257, %fd19264;
	ld.global.nc.v2.f64 	{%fd19267, %fd19268}, [%rd3445+32];
	fma.rn.f64 	%fd19269, %fd19266, %fd19257, %fd19267;
	fma.rn.f64 	%fd19270, %fd19269, %fd19257, %fd19268;
	fma.rn.f64 	%fd19271, %fd19270, %fd28127, %fd28127;
	fma.rn.f64 	%fd19272, %fd19270, %fd19257, 0d3FF0000000000000;
	selp.f64 	%fd19273, %fd19272, %fd19271, %p3869;
	and.b32  	%r8172, %r11047, 2;
	setp.eq.s32 	%p3870, %r8172, 0;
	mov.f64 	%fd19274, 0d0000000000000000;
	sub.f64 	%fd19275, %fd19274, %fd19273;
	selp.f64 	%fd19276, %fd19273, %fd19275, %p3870;
	min.s32 	%r8173, %r2453, %r9;
	cvt.rn.f64.s32 	%fd19277, %r8173;
	sub.f64 	%fd1821, %fd19277, %fd6;
	mul.f64 	%fd19278, %fd1821, %fd19276;
	fma.rn.f64 	%fd19279, %fd1780, %fd1818, %fd19278;
	add.f64 	%fd19280, %fd7, %fd19279;
	mul.f64 	%fd19281, %fd1821, %fd1818;
	mul.f64 	%fd19282, %fd1780, %fd19276;
	sub.f64 	%fd19283, %fd19281, %fd19282;
	add.f64 	%fd19284, %fd8, %fd19283;
	mov.f64 	%fd19285, 0d3FE0000000000000;
	copysign.f64 	%fd19286, %fd19280, %fd19285;
	add.rz.f64 	%fd19287, %fd19280, %fd19286;
	cvt.rzi.f64.f64 	%fd19288, %fd19287;
	cvt.rzi.s32.f64 	%r2460, %fd19288;
	copysign.f64 	%fd19289, %fd19284, %fd19285;
	add.rz.f64 	%fd19290, %fd19284, %fd19289;
	cvt.rzi.f64.f64 	%fd19291, %fd19290;
	cvt.rzi.s32.f64 	%r2461, %fd19291;
	setp.lt.s32 	%p3871, %r2460, 0;
	setp.ge.s32 	%p3872, %r2460, %r4273;
	or.pred  	%p3873, %p3871, %p3872;
	setp.lt.s32 	%p3874, %r2461, 0;
	setp.ge.s32 	%p3875, %r2461, %r4274;
	or.pred  	%p3876, %p3874, %p3875;
	or.pred  	%p3878, %p3873, %p3876;
	mov.b16 	%rs4893, 0;
	mov.u16 	%rs4894, %rs4893;
	mov.u16 	%rs4895, %rs4893;
	@%p3878 bra 	$L__BB0_2211;
	mul.lo.s32 	%r8174, %r2461, %r4275;
	cvt.u64.u32 	%rd3446, %r8174;
	shl.b32 	%r8175, %r2460, 2;
	cvt.u64.u32 	%rd3447, %r8175;
	add.s64 	%rd3448, %rd3446, %rd3447;
	add.s64 	%rd3449, %rd1, %rd3448;
	ld.global.u8 	%rs4894, [%rd3449];
	ld.global.u8 	%rs4893, [%rd3449+1];
	ld.global.u8 	%rs4895, [%rd3449+2];
$L__BB0_2211:
	st.local.u8 	[%rd133+6], %rs4895;
	and.b16  	%rs3479, %rs4895, 255;
	st.local.u8 	[%rd134+6], %rs4893;
	and.b16  	%rs3480, %rs4893, 255;
	st.local.u8 	[%rd135+6], %rs4894;
	and.b16  	%rs3481, %rs4894, 255;
	cvt.rn.f64.u16 	%fd19292, %rs3479;
	mul.f64 	%fd19293, %fd19292, 0d3FD322D0E5604189;
	cvt.rn.f64.u16 	%fd19294, %rs3480;
	fma.rn.f64 	%fd19295, %fd19294, 0d3FE2C8B439581062, %fd19293;
	cvt.rn.f64.u16 	%fd19296, %rs3481;
	fma.rn.f64 	%fd19297, %fd19296, 0d3FBD2F1A9FBE76C9, %fd19295;
	cvt.rzi.u32.f64 	%r8177, %fd19297;
	st.local.u8 	[%rd136+6], %r8177;
	mov.b32 	%r11049, 1;
	mov.f64 	%fd28129, %fd28513;
	@%p3865 bra 	$L__BB0_2215;
	setp.ltu.f64 	%p3880, %fd2, 0d41E0000000000000;
	mov.f64 	%fd28129, %fd28512;
	mov.u32 	%r11048, %r11448;
	@%p3880 bra 	$L__BB0_2214;
	{ // callseq 528, 0
	.param .b64 param0;
	st.param.f64 	[param0], %fd1;
	.param .align 16 .b8 retval0[16];
	call.uni (retval0), 
	__internal_trig_reduction_slowpathd, 
	(
	param0
	);
	ld.param.f64 	%fd28129, [retval0];
	ld.param.b32 	%r11048, [retval0+8];
	} // callseq 528
$L__BB0_2214:
	add.s32 	%r11049, %r11048, 1;
$L__BB0_2215:
	shl.b32 	%r8179, %r11049, 6;
	cvt.u64.u32 	%rd3450, %r8179;
	and.b64  	%rd3451, %rd3450, 64;
	mov.u64 	%rd3452, __cudart_sin_cos_coeffs;
	add.s64 	%rd3453, %rd3452, %rd3451;
	mul.rn.f64 	%fd19299, %fd28129, %fd28129;
	and.b32  	%r8180, %r11049, 1;
	setp.eq.b32 	%p3881, %r8180, 1;
	selp.f64 	%fd19300, 0dBDA8FF8320FD8164, 0d3DE5DB65F9785EBA, %p3881;
	ld.global.nc.v2.f64 	{%fd19301, %fd19302}, [%rd3453];
	fma.rn.f64 	%fd19303, %fd19300, %fd19299, %fd19301;
	fma.rn.f64 	%fd19304, %fd19303, %fd19299, %fd19302;
	ld.global.nc.v2.f64 	{%fd19305, %fd19306}, [%rd3453+16];
	fma.rn.f64 	%fd19307, %fd19304, %fd19299, %fd19305;
	fma.rn.f64 	%fd19308, %fd19307, %fd19299, %fd19306;
	ld.global.nc.v2.f64 	{%fd19309, %fd19310}, [%rd3453+32];
	fma.rn.f64 	%fd19311, %fd19308, %fd19299, %fd19309;
	fma.rn.f64 	%fd19312, %fd19311, %fd19299, %fd19310;
	fma.rn.f64 	%fd19313, %fd19312, %fd28129, %fd28129;
	fma.rn.f64 	%fd19314, %fd19312, %fd19299, 0d3FF0000000000000;
	selp.f64 	%fd19315, %fd19314, %fd19313, %p3881;
	and.b32  	%r8181, %r11049, 2;
	setp.eq.s32 	%p3882, %r8181, 0;
	mov.f64 	%fd19316, 0d0000000000000000;
	sub.f64 	%fd19317, %fd19316, %fd19315;
	selp.f64 	%fd1825, %fd19315, %fd19317, %p3882;
	mov.f64 	%fd28130, %fd28514;
	mov.u32 	%r11050, %r11450;
	@%p1 bra 	$L__BB0_2217;
	{ // callseq 529, 0
	.param .b64 param0;
	st.param.f64 	[param0], %fd1;
	.param .align 16 .b8 retval0[16];
	call.uni (retval0), 
	__internal_trig_reduction_slowpathd, 
	(
	param0
	);
	ld.param.f64 	%fd28130, [retval0];
	ld.param.b32 	%r11050, [retval0+8];
	} // callseq 529
$L__BB0_2217:
	shl.b32 	%r8183, %r11050, 6;
	cvt.u64.u32 	%rd3454, %r8183;
	and.b64  	%rd3455, %rd3454, 64;
	mov.u64 	%rd3456, __cudart_sin_cos_coeffs;
	add.s64 	%rd3457, %rd3456, %rd3455;
	mul.rn.f64 	%fd19319, %fd28130, %fd28130;
	and.b32  	%r8184, %r11050, 1;
	setp.eq.b32 	%p3883, %r8184, 1;
	selp.f64 	%fd19320, 0dBDA8FF8320FD8164, 0d3DE5DB65F9785EBA, %p3883;
	ld.global.nc.v2.f64 	{%fd19321, %fd19322}, [%rd3457];
	fma.rn.f64 	%fd19323, %fd19320, %fd19319, %fd19321;
	fma.rn.f64 	%fd19324, %fd19323, %fd19319, %fd19322;
	ld.global.nc.v2.f64 	{%fd19325, %fd19326}, [%rd3457+16];
	fma.rn.f64 	%fd19327, %fd19324, %fd19319, %fd19325;
	fma.rn.f64 	%fd19328, %fd19327, %fd19319, %fd19326;
	ld.global.nc.v2.f64 	{%fd19329, %fd19330}, [%rd3457+32];
	fma.rn.f64 	%fd19331, %fd19328, %fd19319, %fd19329;
	fma.rn.f64 	%fd19332, %fd19331, %fd19319, %fd19330;
	fma.rn.f64 	%fd19333, %fd19332, %fd28130, %fd28130;
	fma.rn.f64 	%fd19334, %fd19332, %fd19319, 0d3FF0000000000000;
	selp.f64 	%fd19335, %fd19334, %fd19333, %p3883;
	and.b32  	%r8185, %r11050, 2;
	setp.eq.s32 	%p3884, %r8185, 0;
	mov.f64 	%fd19336, 0d0000000000000000;
	sub.f64 	%fd19337, %fd19336, %fd19335;
	selp.f64 	%fd19338, %fd19335, %fd19337, %p3884;
	mul.f64 	%fd19339, %fd1821, %fd19338;
	fma.rn.f64 	%fd19340, %fd1802, %fd1825, %fd19339;
	add.f64 	%fd19341, %fd7, %fd19340;
	mul.f64 	%fd19342, %fd1821, %fd1825;
	mul.f64 	%fd19343, %fd1802, %fd19338;
	sub.f64 	%fd19344, %fd19342, %fd19343;
	add.f64 	%fd19345, %fd8, %fd19344;
	mov.f64 	%fd19346, 0d3FE0000000000000;
	copysign.f64 	%fd19347, %fd19341, %fd19346;
	add.rz.f64 	%fd19348, %fd19341, %fd19347;
	cvt.rzi.f64.f64 	%fd19349, %fd19348;
	cvt.rzi.s32.f64 	%r2468, %fd19349;
	copysign.f64 	%fd19350, %fd19345, %fd19346;
	add.rz.f64 	%fd19351, %fd19345, %fd19350;
	cvt.rzi.f64.f64 	%fd19352, %fd19351;
	cvt.rzi.s32.f64 	%r2469, %fd19352;
	setp.lt.s32 	%p3885, %r2468, 0;
	setp.ge.s32 	%p3886, %r2468, %r4273;
	or.pred  	%p3887, %p3885, %p3886;
	setp.lt.s32 	%p3888, %r2469, 0;
	setp.ge.s32 	%p3889, %r2469, %r4274;
	or.pred  	%p3890, %p3888, %p3889;
	or.pred  	%p3892, %p3887, %p3890;
	mov.b16 	%rs4896, 0;
	mov.u16 	%rs4897, %rs4896;
	mov.u16 	%rs4898, %rs4896;
	@%p3892 bra 	$L__BB0_2219;
	mul.lo.s32 	%r8186, %r2469, %r4275;
	cvt.u64.u32 	%rd3458, %r8186;
	shl.b32 	%r8187, %r2468, 2;
	cvt.u64.u32 	%rd3459, %r8187;
	add.s64 	%rd3460, %rd3458, %rd3459;
	add.s64 	%rd3461, %rd1, %rd3460;
	ld.global.u8 	%rs4897, [%rd3461];
	ld.global.u8 	%rs4896, [%rd3461+1];
	ld.global.u8 	%rs4898, [%rd3461+2];
$L__BB0_2219:
	st.local.u8 	[%rd133+7], %rs4898;
	and.b16  	%rs3483, %rs4898, 255;
	st.local.u8 	[%rd134+7], %rs4896;
	and.b16  	%rs3484, %rs4896, 255;
	st.local.u8 	[%rd135+7], %rs4897;
	and.b16  	%rs3485, %rs4897, 255;
	cvt.rn.f64.u16 	%fd19353, %rs3483;
	mul.f64 	%fd19354, %fd19353, 0d3FD322D0E5604189;
	cvt.rn.f64.u16 	%fd19355, %rs3484;
	fma.rn.f64 	%fd19356, %fd19355, 0d3FE2C8B439581062, %fd19354;
	cvt.rn.f64.u16 	%fd19357, %rs3485;
	fma.rn.f64 	%fd19358, %fd19357, 0d3FBD2F1A9FBE76C9, %fd19356;
	cvt.rzi.u32.f64 	%r8188, %fd19358;
	st.local.u8 	[%rd136+7], %r8188;
	add.s32 	%r10401, %r10401, 8;
$L__BB0_2220:
	sub.s32 	%r8189, 4, %r68;
	setp.ge.u32 	%p3893, %r8189, %r68;
	@%p3893 bra 	$L__BB0_2354;
	setp.ge.s32 	%p3894, %r2109, %r4282;
	add.s32 	%r2472, %r142, 4;
	setp.lt.s32 	%p3895, %r2472, 0;
	setp.ge.s32 	%p3896, %r2472, %r4278;
	or.pred  	%p3897, %p3896, %p3894;
	or.pred  	%p3898, %p3897, %p3895;
	@%p3898 bra 	$L__BB0_2287;
	setp.eq.f64 	%p3899, %fd2, 0d7FF0000000000000;
	mul.lo.s32 	%r8191, %r2472, %r4280;
	shl.b32 	%r2473, %r8191, 1;
	mul.lo.s32 	%r2474, %r2110, %r4281;
	mov.b32 	%r11053, 1;
	mov.f64 	%fd28132, %fd28513;
	@%p3899 bra 	$L__BB0_2226;
	setp.ltu.f64 	%p3900, %fd2, 0d41E0000000000000;
	mov.f64 	%fd28132, %fd28512;
	mov.u32 	%r11052, %r11448;
	@%p3900 bra 	$L__BB0_2225;
	{ // callseq 530, 0
	.param .b64 param0;
	st.param.f64 	[param0], %fd1;
	.param .align 16 .b8 retval0[16];
	call.uni (retval0), 
	__internal_trig_reduction_slowpathd, 
	(
	param0
	);
	ld.param.f64 	%fd28132, [retval0];
	ld.param.b32 	%r11052, [retval0+8];
	} // callseq 530
$L__BB0_2225:
	add.s32 	%r11053, %r11052, 1;
$L__BB0_2226:
	shl.b32 	%r8193, %r11053, 6;
	cvt.u64.u32 	%rd3462, %r8193;
	and.b64  	%rd3463, %rd3462, 64;
	mov.u64 	%rd3464, __cudart_sin_cos_coeffs;
	add.s64 	%rd3465, %rd3464, %rd3463;
	mul.rn.f64 	%fd19360, %fd28132, %fd28132;
	and.b32  	%r8194, %r11053, 1;
	setp.eq.b32 	%p3901, %r8194, 1;
	selp.f64 	%fd19361, 0dBDA8FF8320FD8164, 0d3DE5DB65F9785EBA, %p3901;
	ld.global.nc.v2.f64 	{%fd19362, %fd19363}, [%rd3465];
	fma.rn.f64 	%fd19364, %fd19361, %fd19360, %fd19362;
	fma.rn.f64 	%fd19365, %fd19364, %fd19360, %fd19363;
	ld.global.nc.v2.f64 	{%fd19366, %fd19367}, [%rd3465+16];
	fma.rn.f64 	%fd19368, %fd19365, %fd19360, %fd19366;
	fma.rn.f64 	%fd19369, %fd19368, %fd19360, %fd19367;
	ld.global.nc.v2.f64 	{%fd19370, %fd19371}, [%rd3465+32];
	fma.rn.f64 	%fd19372, %fd19369, %fd19360, %fd19370;
	fma.rn.f64 	%fd19373, %fd19372, %fd19360, %fd19371;
	fma.rn.f64 	%fd19374, %fd19373, %fd28132, %fd28132;
	fma.rn.f64 	%fd19375, %fd19373, %fd19360, 0d3FF0000000000000;
	selp.f64 	%fd19376, %fd19375, %fd19374, %p3901;
	and.b32  	%r8195, %r11053, 2;
	setp.eq.s32 	%p3902, %r8195, 0;
	mov.f64 	%fd19377, 0d0000000000000000;
	sub.f64 	%fd19378, %fd19377, %fd19376;
	selp.f64 	%fd1831, %fd19376, %fd19378, %p3902;
	mov.f64 	%fd28133, %fd28514;
	mov.u32 	%r11054, %r11450;
	@%p1 bra 	$L__BB0_2228;
	{ // callseq 531, 0
	.param .b64 param0;
	st.param.f64 	[param0], %fd1;
	.param .align 16 .b8 retval0[16];
	call.uni (retval0), 
	__internal_trig_reduction_slowpathd, 
	(
	param0
	);
	ld.param.f64 	%fd28133, [retval0];
	ld.param.b32 	%r11054, [retval0+8];
	} // callseq 531
$L__BB0_2228:
	shl.b32 	%r8197, %r11054, 6;
	cvt.u64.u32 	%rd3466, %r8197;
	and.b64  	%rd3467, %rd3466, 64;
	mov.u64 	%rd3468, __cudart_sin_cos_coeffs;
	add.s64 	%rd3469, %rd3468, %rd3467;
	mul.rn.f64 	%fd19380, %fd28133, %fd28133;
	and.b32  	%r8198, %r11054, 1;
	setp.eq.b32 	%p3903, %r8198, 1;
	selp.f64 	%fd19381, 0dBDA8FF8320FD8164, 0d3DE5DB65F9785EBA, %p3903;
	ld.global.nc.v2.f64 	{%fd19382, %fd19383}, [%rd3469];
	fma.rn.f64 	%fd19384, %fd19381, %fd19380, %fd19382;
	fma.rn.f64 	%fd19385, %fd19384, %fd19380, %fd19383;
	ld.global.nc.v2.f64 	{%fd19386, %fd19387}, [%rd3469+16];
	fma.rn.f64 	%fd19388, %fd19385, %fd19380, %fd19386;
	fma.rn.f64 	%fd19389, %fd19388, %fd19380, %fd19387;
	ld.global.nc.v2.f64 	{%fd19390, %fd19391}, [%rd3469+32];
	fma.rn.f64 	%fd19392, %fd19389, %fd19380, %fd19390;
	fma.rn.f64 	%fd19393, %fd19392, %fd19380, %fd19391;
	fma.rn.f64 	%fd19394, %fd19393, %fd28133, %fd28133;
	fma.rn.f64 	%fd19395, %fd19393, %fd19380, 0d3FF0000000000000;
	selp.f64 	%fd19396, %fd19395, %fd19394, %p3903;
	and.b32  	%r8199, %r11054, 2;
	setp.eq.s32 	%p3904, %r8199, 0;
	mov.f64 	%fd19397, 0d0000000000000000;
	sub.f64 	%fd19398, %fd19397, %fd19396;
	selp.f64 	%fd19399, %fd19396, %fd19398, %p3904;
	div.s32 	%r8200, %r2473, %r4276;
	max.s32 	%r8201, %r8200, 0;
	min.s32 	%r8202, %r8201, %r8;
	cvt.rn.f64.s32 	%fd19400, %r8202;
	sub.f64 	%fd1834, %fd19400, %fd5;
	div.s32 	%r8203, %r2474, %r4277;
	max.s32 	%r8204, %r8203, 0;
	min.s32 	%r8205, %r8204, %r9;
	cvt.rn.f64.s32 	%fd19401, %r8205;
	sub.f64 	%fd1835, %fd19401, %fd6;
	mul.f64 	%fd19402, %fd1835, %fd19399;
	fma.rn.f64 	%fd19403, %fd1834, %fd1831, %fd19402;
	add.f64 	%fd19404, %fd7, %fd19403;
	mul.f64 	%fd19405, %fd1835, %fd1831;
	mul.f64 	%fd19406, %fd1834, %fd19399;
	sub.f64 	%fd19407, %fd19405, %fd19406;
	add.f64 	%fd19408, %fd8, %fd19407;
	mov.f64 	%fd19409, 0d3FE0000000000000;
	copysign.f64 	%fd19410, %fd19404, %fd19409;
	add.rz.f64 	%fd19411, %fd19404, %fd19410;
	cvt.rzi.f64.f64 	%fd19412, %fd19411;
	cvt.rzi.s32.f64 	%r2481, %fd19412;
	copysign.f64 	%fd19413, %fd19408, %fd19409;
	add.rz.f64 	%fd19414, %fd19408, %fd19413;
	cvt.rzi.f64.f64 	%fd19415, %fd19414;
	cvt.rzi.s32.f64 	%r2482, %fd19415;
	setp.lt.s32 	%p3905, %r2481, 0;
	setp.ge.s32 	%p3906, %r2481, %r4273;
	or.pred  	%p3907, %p3905, %p3906;
	setp.lt.s32 	%p3908, %r2482, 0;
	setp.ge.s32 	%p3909, %r2482, %r4274;
	or.pred  	%p3910, %p3908, %p3909;
	or.pred  	%p3912, %p3907, %p3910;
	mov.b16 	%rs4899, 0;
	mov.u16 	%rs4900, %rs4899;
	mov.u16 	%rs4901, %rs4899;
	@%p3912 bra 	$L__BB0_2230;
	mul.lo.s32 	%r8206, %r2482, %r4275;
	cvt.u64.u32 	%rd3470, %r8206;
	shl.b32 	%r8207, %r2481, 2;
	cvt.u64.u32 	%rd3471, %r8207;
	add.s64 	%rd3472, %rd3470, %rd3471;
	add.s64 	%rd3473, %rd1, %rd3472;
	ld.global.u8 	%rs4900, [%rd3473];
	ld.global.u8 	%rs4899, [%rd3473+1];
	ld.global.u8 	%rs4901, [%rd3473+2];
$L__BB0_2230:
	cvt.u64.u32 	%rd3474, %r10401;
	add.s64 	%rd137, %rd2, %rd3474;
	st.local.u8 	[%rd137], %rs4901;
	and.b16  	%rs3487, %rs4901, 255;
	add.s64 	%rd138, %rd3, %rd3474;
	st.local.u8 	[%rd138], %rs4899;
	and.b16  	%rs3488, %rs4899, 255;
	add.s64 	%rd139, %rd4, %rd3474;
	st.local.u8 	[%rd139], %rs4900;
	and.b16  	%rs3489, %rs4900, 255;
	cvt.rn.f64.u16 	%fd19416, %rs3487;
	mul.f64 	%fd19417, %fd19416, 0d3FD322D0E5604189;
	cvt.rn.f64.u16 	%fd19418, %rs3488;
	fma.rn.f64 	%fd19419, %fd19418, 0d3FE2C8B439581062, %fd19417;
	cvt.rn.f64.u16 	%fd19420, %rs3489;
	fma.rn.f64 	%fd19421, %fd19420, 0d3FBD2F1A9FBE76C9, %fd19419;
	cvt.rzi.u32.f64 	%r8209, %fd19421;
	add.s64 	%rd140, %rd5, %rd3474;
	st.local.u8 	[%rd140], %r8209;
	add.s32 	%r2483, %r2474, %r4281;
	mov.b32 	%r11056, 1;
	mov.f64 	%fd28135, %fd28513;
	@%p3899 bra 	$L__BB0_2234;
	setp.ltu.f64 	%p3914, %fd2, 0d41E0000000000000;
	mov.f64 	%fd28135, %fd28512;
	mov.u32 	%r11055, %r11448;
	@%p3914 bra 	$L__BB0_2233;
	{ // callseq 532, 0
	.param .b64 param0;
	st.param.f64 	[param0], %fd1;
	.param .align 16 .b8 retval0[16];
	call.uni (retval0), 
	__internal_trig_reduction_slowpathd, 
	(
	param0
	);
	ld.param.f64 	%fd28135, [retval0];
	ld.param.b32 	%r11055, [retval0+8];
	} // callseq 532
$L__BB0_2233:
	add.s32 	%r11056, %r11055, 1;
$L__BB0_2234:
	shl.b32 	%r8211, %r11056, 6;
	cvt.u64.u32 	%rd3475, %r8211;
	and.b64  	%rd3476, %rd3475, 64;
	mov.u64 	%rd3477, __cudart_sin_cos_coeffs;
	add.s64 	%rd3478, %rd3477, %rd3476;
	mul.rn.f64 	%fd19423, %fd28135, %fd28135;
	and.b32  	%r8212, %r11056, 1;
	setp.eq.b32 	%p3915, %r8212, 1;
	selp.f64 	%fd19424, 0dBDA8FF8320FD8164, 0d3DE5DB65F9785EBA, %p3915;
	ld.global.nc.v2.f64 	{%fd19425, %fd19426}, [%rd3478];
	fma.rn.f64 	%fd19427, %fd19424, %fd19423, %fd19425;
	fma.rn.f64 	%fd19428, %fd19427, %fd19423, %fd19426;
	ld.global.nc.v2.f64 	{%fd19429, %fd19430}, [%rd3478+16];
	fma.rn.f64 	%fd19431, %fd19428, %fd19423, %fd19429;
	fma.rn.f64 	%fd19432, %fd19431, %fd19423, %fd19430;
	ld.global.nc.v2.f64 	{%fd19433, %fd19434}, [%rd3478+32];
	fma.rn.f64 	%fd19435, %fd19432, %fd19423, %fd19433;
	fma.rn.f64 	%fd19436, %fd19435, %fd19423, %fd19434;
	fma.rn.f64 	%fd19437, %fd19436, %fd28135, %fd28135;
	fma.rn.f64 	%fd19438, %fd19436, %fd19423, 0d3FF0000000000000;
	selp.f64 	%fd19439, %fd19438, %fd19437, %p3915;
	and.b32  	%r8213, %r11056, 2;
	setp.eq.s32 	%p3916, %r8213, 0;
	mov.f64 	%fd19440, 0d0000000000000000;
	sub.f64 	%fd19441, %fd19440, %fd19439;
	selp.f64 	%fd1839, %fd19439, %fd19441, %p3916;
	mov.f64 	%fd28136, %fd28514;
	mov.u32 	%r11057, %r11450;
	@%p1 bra 	$L__BB0_2236;
	{ // callseq 533, 0
	.param .b64 param0;
	st.param.f64 	[param0], %fd1;
	.param .align 16 .b8 retval0[16];
	call.uni (retval0), 
	__internal_trig_reduction_slowpathd, 
	(
	param0
	);
	ld.param.f64 	%fd28136, [retval0];
	ld.param.b32 	%r11057, [retval0+8];
	} // callseq 533
$L__BB0_2236:
	shl.b32 	%r8215, %r11057, 6;
	cvt.u64.u32 	%rd3479, %r8215;
	and.b64  	%rd3480, %rd3479, 64;
	mov.u64 	%rd3481, __cudart_sin_cos_coeffs;
	add.s64 	%rd3482, %rd3481, %rd3480;
	mul.rn.f64 	%fd19443, %fd28136, %fd28136;
	and.b32  	%r8216, %r11057, 1;
	setp.eq.b32 	%p3917, %r8216, 1;
	selp.f64 	%fd19444, 0dBDA8FF8320FD8164, 0d3DE5DB65F9785EBA, %p3917;
	ld.global.nc.v2.f64 	{%fd19445, %fd19446}, [%rd3482];
	fma.rn.f64 	%fd19447, %fd19444, %fd19443, %fd19445;
	fma.rn.f64 	%fd19448, %fd19447, %fd19443, %fd19446;
	ld.global.nc.v2.f64 	{%fd19449, %fd19450}, [%rd3482+16];
	fma.rn.f64 	%fd19451, %fd19448, %fd19443, %fd19449;
	fma.rn.f64 	%fd19452, %fd19451, %fd19443, %fd19450;
	ld.global.nc.v2.f64 	{%fd19453, %fd19454}, [%rd3482+32];
	fma.rn.f64 	%fd19455, %fd19452, %fd19443, %fd19453;
	fma.rn.f64 	%fd19456, %fd19455, %fd19443, %fd19454;
	fma.rn.f64 	%fd19457, %fd19456, %fd28136, %fd28136;
	fma.rn.f64 	%fd19458, %fd19456, %fd19443, 0d3FF0000000000000;
	selp.f64 	%fd19459, %fd19458, %fd19457, %p3917;
	and.b32  	%r8217, %r11057, 2;
	setp.eq.s32 	%p3918, %r8217, 0;
	mov.f64 	%fd19460, 0d0000000000000000;
	sub.f64 	%fd19461, %fd19460, %fd19459;
	selp.f64 	%fd19462, %fd19459, %fd19461, %p3918;
	div.s32 	%r8218, %r2483, %r4277;
	max.s32 	%r8219, %r8218, 0;
	min.s32 	%r8220, %r8219, %r9;
	cvt.rn.f64.s32 	%fd19463, %r8220;
	sub.f64 	%fd1842, %fd19463, %fd6;
	mul.f64 	%fd19464, %fd1842, %fd19462;
	fma.rn.f64 	%fd19465, %fd1834, %fd1839, %fd19464;
	add.f64 	%fd19466, %fd7, %fd19465;
	mul.f64 	%fd19467, %fd1842, %fd1839;
	mul.f64 	%fd19468, %fd1834, %fd19462;
	sub.f64 	%fd19469, %fd19467, %fd19468;
	add.f64 	%fd19470, %fd8, %fd19469;
	mov.f64 	%fd19471, 0d3FE0000000000000;
	copysign.f64 	%fd19472, %fd19466, %fd19471;
	add.rz.f64 	%fd19473, %fd19466, %fd19472;
	cvt.rzi.f64.f64 	%fd19474, %fd19473;
	cvt.rzi.s32.f64 	%r2490, %fd19474;
	copysign.f64 	%fd19475, %fd19470, %fd19471;
	add.rz.f64 	%fd19476, %fd19470, %fd19475;
	cvt.rzi.f64.f64 	%fd19477, %fd19476;
	cvt.rzi.s32.f64 	%r2491, %fd19477;
	setp.lt.s32 	%p3919, %r2490, 0;
	setp.ge.s32 	%p3920, %r2490, %r4273;
	or.pred  	%p3921, %p3919, %p3920;
	setp.lt.s32 	%p3922, %r2491, 0;
	setp.ge.s32 	%p3923, %r2491, %r4274;
	or.pred  	%p3924, %p3922, %p3923;
	or.pred  	%p3926, %p3921, %p3924;
	mov.b16 	%rs4902, 0;
	mov.u16 	%rs4903, %rs4902;
	mov.u16 	%rs4904, %rs4902;
	@%p3926 bra 	$L__BB0_2238;
	mul.lo.s32 	%r8221, %r2491, %r4275;
	cvt.u64.u32 	%rd3483, %r8221;
	shl.b32 	%r8222, %r2490, 2;
	cvt.u64.u32 	%rd3484, %r8222;
	add.s64 	%rd3485, %rd3483, %rd3484;
	add.s64 	%rd3486, %rd1, %rd3485;
	ld.global.u8 	%rs4903, [%rd3486];
	ld.global.u8 	%rs4902, [%rd3486+1];
	ld.global.u8 	%rs4904, [%rd3486+2];
$L__BB0_2238:
	setp.eq.f64 	%p3927, %fd2, 0d7FF0000000000000;
	st.local.u8 	[%rd137+1], %rs4904;
	and.b16  	%rs3491, %rs4904, 255;
	st.local.u8 	[%rd138+1], %rs4902;
	and.b16  	%rs3492, %rs4902, 255;
	st.local.u8 	[%rd139+1], %rs4903;
	and.b16  	%rs3493, %rs4903, 255;
	cvt.rn.f64.u16 	%fd19478, %rs3491;
	mul.f64 	%fd19479, %fd19478, 0d3FD322D0E5604189;
	cvt.rn.f64.u16 	%fd19480, %rs3492;
	fma.rn.f64 	%fd19481, %fd19480, 0d3FE2C8B439581062, %fd19479;
	cvt.rn.f64.u16 	%fd19482, %rs3493;
	fma.rn.f64 	%fd19483, %fd19482, 0d3FBD2F1A9FBE76C9, %fd19481;
	cvt.rzi.u32.f64 	%r8224, %fd19483;
	st.local.u8 	[%rd140+1], %r8224;
	add.s32 	%r2492, %r2483, %r4281;
	mov.b32 	%r11059, 1;
	mov.f64 	%fd28138, %fd28513;
	@%p3927 bra 	$L__BB0_2242;
	setp.ltu.f64 	%p3928, %fd2, 0d41E0000000000000;
	mov.f64 	%fd28138, %fd28512;
	mov.u32 	%r11058, %r11448;
	@%p3928 bra 	$L__BB0_2241;
	{ // callseq 534, 0
	.param .b64 param0;
	st.param.f64 	[param0], %fd1;
	.param .align 16 .b8 retval0[16];
	call.uni (retval0), 
	__internal_trig_reduction_slowpathd, 
	(
	param0
	);
	ld.param.f64 	%fd28138, [retval0];
	ld.param.b32 	%r11058, [retval0+8];
	} // callseq 534
$L__BB0_2241:
	add.s32 	%r11059, %r11058, 1;
$L__BB0_2242:
	shl.b32 	%r8226, %r11059, 6;
	cvt.u64.u32 	%rd3487, %r8226;
	and.b64  	%rd3488, %rd3487, 64;
	mov.u64 	%rd3489, __cudart_sin_cos_coeffs;
	add.s64 	%rd3490, %rd3489, %rd3488;
	mul.rn.f64 	%fd19485, %fd28138, %fd28138;
	and.b32  	%r8227, %r11059, 1;
	setp.eq.b32 	%p3929, %r8227, 1;
	selp.f64 	%fd19486, 0dBDA8FF8320FD8164, 0d3DE5DB65F9785EBA, %p3929;
	ld.global.nc.v2.f64 	{%fd19487, %fd19488}, [%rd3490];
	fma.rn.f64 	%fd19489, %fd19486, %fd19485, %fd19487;
	fma.rn.f64 	%fd19490, %fd19489, %fd19485, %fd19488;
	ld.global.nc.v2.f64 	{%fd19491, %fd19492}, [%rd3490+16];
	fma.rn.f64 	%fd19493, %fd19490, %fd19485, %fd19491;
	fma.rn.f64 	%fd19494, %fd19493, %fd19485, %fd19492;
	ld.global.nc.v2.f64 	{%fd19495, %fd19496}, [%rd3490+32];
	fma.rn.f64 	%fd19497, %fd19494, %fd19485, %fd19495;
	fma.rn.f64 	%fd19498, %fd19497, %fd19485, %fd19496;
	fma.rn.f64 	%fd19499, %fd19498, %fd28138, %fd28138;
	fma.rn.f64 	%fd19500, %fd19498, %fd19485, 0d3FF0000000000000;
	selp.f64 	%fd19501, %fd19500, %fd19499, %p3929;
	and.b32  	%r8228, %r11059, 2;
	setp.eq.s32 	%p3930, %r8228, 0;
	mov.f64 	%fd19502, 0d0000000000000000;
	sub.f64 	%fd19503, %fd19502, %fd19501;
	selp.f64 	%fd1846, %fd19501, %fd19503, %p3930;
	mov.f64 	%fd28139, %fd28514;
	mov.u32 	%r11060, %r11450;
	@%p1 bra 	$L__BB0_2244;
	{ // callseq 535, 0
	.param .b64 param0;
	st.param.f64 	[param0], %fd1;
	.param .align 16 .b8 retval0[16];
	call.uni (retval0), 
	__internal_trig_reduction_slowpathd, 
	(
	param0
	);
	ld.param.f64 	%fd28139, [retval0];
	ld.param.b32 	%r11060, [retval0+8];
	} // callseq 535
$L__BB0_2244:
	shl.b32 	%r8230, %r11060, 6;
	cvt.u64.u32 	%rd3491, %r8230;
	and.b64  	%rd3492, %rd3491, 64;
	mov.u64 	%rd3493, __cudart_sin_cos_coeffs;
	add.s64 	%rd3494, %rd3493, %rd3492;
	mul.rn.f64 	%fd19505, %fd28139, %fd28139;
	and.b32  	%r8231, %r11060, 1;
	setp.eq.b32 	%p3931, %r8231, 1;
	selp.f64 	%fd19506, 0dBDA8FF8320FD8164, 0d3DE5DB65F9785EBA, %p3931;
	ld.global.nc.v2.f64 	{%fd19507, %fd19508}, [%rd3494];
	fma.rn.f64 	%fd19509, %fd19506, %fd19505, %fd19507;
	fma.rn.f64 	%fd19510, %fd19509, %fd19505, %fd19508;
	ld.global.nc.v2.f64 	{%fd19511, %fd19512}, [%rd3494+16];
	fma.rn.f64 	%fd19513, %fd19510, %fd19505, %fd19511;
	fma.rn.f64 	%fd19514, %fd19513, %fd19505, %fd19512;
	ld.global.nc.v2.f64 	{%fd19515, %fd19516}, [%rd3494+32];
	fma.rn.f64 	%fd19517, %fd19514, %fd19505, %fd19515;
	fma.rn.f64 	%fd19518, %fd19517, %fd19505, %fd19516;
	fma.rn.f64 	%fd19519, %fd19518, %fd28139, %fd28139;
	fma.rn.f64 	%fd19520, %fd19518, %fd19505, 0d3FF0000000000000;
	selp.f64 	%fd19521, %fd19520, %fd19519, %p3931;
	and.b32  	%r8232, %r11060, 2;
	setp.eq.s32 	%p3932, %r8232, 0;
	mov.f64 	%fd19522, 0d0000000000000000;
	sub.f64 	%fd19523, %fd19522, %fd19521;
	selp.f64 	%fd19524, %fd19521, %fd19523, %p3932;
	div.s32 	%r8233, %r2492, %r4277;
	max.s32 	%r8234, %r8233, 0;
	min.s32 	%r8235, %r8234, %r9;
	cvt.rn.f64.s32 	%fd19525, %r8235;
	sub.f64 	%fd1849, %fd19525, %fd6;
	mul.f64 	%fd19526, %fd1849, %fd19524;
	fma.rn.f64 	%fd19527, %fd1834, %fd1846, %fd19526;
	add.f64 	%fd19528, %fd7, %fd19527;
	mul.f64 	%fd19529, %fd1849, %fd1846;
	mul.f64 	%fd19530, %fd1834, %fd19524;
	sub.f64 	%fd19531, %fd19529, %fd19530;
	add.f64 	%fd19532, %fd8, %fd19531;
	mov.f64 	%fd19533, 0d3FE0000000000000;
	copysign.f64 	%fd19534, %fd19528, %fd19533;
	add.rz.f64 	%fd19535, %fd19528, %fd19534;
	cvt.rzi.f64.f64 	%fd19536, %fd19535;
	cvt.rzi.s32.f64 	%r2499, %fd19536;
	copysign.f64 	%fd19537, %fd19532, %fd19533;
	add.rz.f64 	%fd19538, %fd19532, %fd19537;
	cvt.rzi.f64.f64 	%fd19539, %fd19538;
	cvt.rzi.s32.f64 	%r2500, %fd19539;
	setp.lt.s32 	%p3933, %r2499, 0;
	setp.ge.s32 	%p3934, %r2499, %r4273;
	or.pred  	%p3935, %p3933, %p3934;
	setp.lt.s32 	%p3936, %r2500, 0;
	setp.ge.s32 	%p3937, %r2500, %r4274;
	or.pred  	%p3938, %p3936, %p3937;
	or.pred  	%p3940, %p3935, %p3938;
	mov.b16 	%rs4905, 0;
	mov.u16 	%rs4906, %rs4905;
	mov.u16 	%rs4907, %rs4905;
	@%p3940 bra 	$L__BB0_2246;
	mul.lo.s32 	%r8236, %r2500, %r4275;
	cvt.u64.u32 	%rd3495, %r8236;
	shl.b32 	%r8237, %r2499, 2;
	cvt.u64.u32 	%rd3496, %r8237;
	add.s64 	%rd3497, %rd3495, %rd3496;
	add.s64 	%rd3498, %rd1, %rd3497;
	ld.global.u8 	%rs4906, [%rd3498];
	ld.global.u8 	%rs4905, [%rd3498+1];
	ld.global.u8 	%rs4907, [%rd3498+2];
$L__BB0_2246:
	st.local.u8 	[%rd137+2], %rs4907;
	and.b16  	%rs3495, %rs4907, 255;
	st.local.u8 	[%rd138+2], %rs4905;
	and.b16  	%rs3496, %rs4905, 255;
	st.local.u8 	[%rd139+2], %rs4906;
	and.b16  	%rs3497, %rs4906, 255;
	cvt.rn.f64.u16 	%fd19540, %rs3495;
	mul.f64 	%fd19541, %fd19540, 0d3FD322D0E5604189;
	cvt.rn.f64.u16 	%fd19542, %rs3496;
	fma.rn.f64 	%fd19543, %fd19542, 0d3FE2C8B439581062, %fd19541;
	cvt.rn.f64.u16 	%fd19544, %rs3497;
	fma.rn.f64 	%fd19545, %fd19544, 0d3FBD2F1A9FBE76C9, %fd19543;
	cvt.rzi.u32.f64 	%r8239, %fd19545;
	st.local.u8 	[%rd140+2], %r8239;
	add.s32 	%r8240, %r2473, %r4280;
	div.s32 	%r8241, %r8240, %r4276;
	max.s32 	%r2501, %r8241, 0;
	mov.b32 	%r11062, 1;
	mov.f64 	%fd28141, %fd28513;
	@%p3927 bra 	$L__BB0_2250;
	setp.ltu.f64 	%p3942, %fd2, 0d41E0000000000000;
	mov.f64 	%fd28141, %fd28512;
	mov.u32 	%r11061, %r11448;
	@%p3942 bra 	$L__BB0_2249;
	{ // callseq 536, 0
	.param .b64 param0;
	st.param.f64 	[param0], %fd1;
	.param .align 16 .b8 retval0[16];
	call.uni (retval0), 
	__internal_trig_reduction_slowpathd, 
	(
	param0
	);
	ld.param.f64 	%fd28141, [retval0];
	ld.param.b32 	%r11061, [retval0+8];
	} // callseq 536
$L__BB0_2249:
	add.s32 	%r11062, %r11061, 1;
$L__BB0_2250:
	shl.b32 	%r8243, %r11062, 6;
	cvt.u64.u32 	%rd3499, %r8243;
	and.b64  	%rd3500, %rd3499, 64;
	mov.u64 	%rd3501, __cudart_sin_cos_coeffs;
	add.s64 	%rd3502, %rd3501, %rd3500;
	mul.rn.f64 	%fd19547, %fd28141, %fd28141;
	and.b32  	%r8244, %r11062, 1;
	setp.eq.b32 	%p3943, %r8244, 1;
	selp.f64 	%fd19548, 0dBDA8FF8320FD8164, 0d3DE5DB65F9785EBA, %p3943;
	ld.global.nc.v2.f64 	{%fd19549, %fd19550}, [%rd3502];
	fma.rn.f64 	%fd19551, %fd19548, %fd19547, %fd19549;
	fma.rn.f64 	%fd19552, %fd19551, %fd19547, %fd19550;
	ld.global.nc.v2.f64 	{%fd19553, %fd19554}, [%rd3502+16];
	fma.rn.f64 	%fd19555, %fd19552, %fd19547, %fd19553;
	fma.rn.f64 	%fd19556, %fd19555, %fd19547, %fd19554;
	ld.global.nc.v2.f64 	{%fd19557, %fd19558}, [%rd3502+32];
	fma.rn.f64 	%fd19559, %fd19556, %fd19547, %fd19557;
	fma.rn.f64 	%fd19560, %fd19559, %fd19547, %fd19558;
	fma.rn.f64 	%fd19561, %fd19560, %fd28141, %fd28141;
	fma.rn.f64 	%fd19562, %fd19560, %fd19547, 0d3FF0000000000000;
	selp.f64 	%fd19563, %fd19562, %fd19561, %p3943;
	and.b32  	%r8245, %r11062, 2;
	setp.eq.s32 	%p3944, %r8245, 0;
	mov.f64 	%fd19564, 0d0000000000000000;
	sub.f64 	%fd19565, %fd19564, %fd19563;
	selp.f64 	%fd1853, %fd19563, %fd19565, %p3944;
	mov.f64 	%fd28142, %fd28514;
	mov.u32 	%r11063, %r11450;
	@%p1 bra 	$L__BB0_2252;
	{ // callseq 537, 0
	.param .b64 param0;
	st.param.f64 	[param0], %fd1;
	.param .align 16 .b8 retval0[16];
	call.uni (retval0), 
	__internal_trig_reduction_slowpathd, 
	(
	param0
	);
	ld.param.f64 	%fd28142, [retval0];
	ld.param.b32 	%r11063, [retval0+8];
	} // callseq 537
$L__BB0_2252:
	shl.b32 	%r8247, %r11063, 6;
	cvt.u64.u32 	%rd3503, %r8247;
	and.b64  	%rd3504, %rd3503, 64;
	mov.u64 	%rd3505, __cudart_sin_cos_coeffs;
	add.s64 	%rd3506, %rd3505, %rd3504;
	mul.rn.f64 	%fd19567, %fd28142, %fd28142;
	and.b32  	%r8248, %r11063, 1;
	setp.eq.b32 	%p3945, %r8248, 1;
	selp.f64 	%fd19568, 0dBDA8FF8320FD8164, 0d3DE5DB65F9785EBA, %p3945;
	ld.global.nc.v2.f64 	{%fd19569, %fd19570}, [%rd3506];
	fma.rn.f64 	%fd19571, %fd19568, %fd19567, %fd19569;
	fma.rn.f64 	%fd19572, %fd19571, %fd19567, %fd19570;
	ld.global.nc.v2.f64 	{%fd19573, %fd19574}, [%rd3506+16];
	fma.rn.f64 	%fd19575, %fd19572, %fd19567, %fd19573;
	fma.rn.f64 	%fd19576, %fd19575, %fd19567, %fd19574;
	ld.global.nc.v2.f64 	{%fd19577, %fd19578}, [%rd3506+32];
	fma.rn.f64 	%fd19579, %fd19576, %fd19567, %fd19577;
	fma.rn.f64 	%fd19580, %fd19579, %fd19567, %fd19578;
	fma.rn.f64 	%fd19581, %fd19580, %fd28142, %fd28142;
	fma.rn.f64 	%fd19582, %fd19580, %fd19567, 0d3FF0000000000000;
	selp.f64 	%fd19583, %fd19582, %fd19581, %p3945;
	and.b32  	%r8249, %r11063, 2;
	setp.eq.s32 	%p3946, %r8249, 0;
	mov.f64 	%fd19584, 0d0000000000000000;
	sub.f64 	%fd19585, %fd19584, %fd19583;
	selp.f64 	%fd19586, %fd19583, %fd19585, %p3946;
	min.s32 	%r8250, %r2501, %r8;
	cvt.rn.f64.s32 	%fd19587, %r8250;
	sub.f64 	%fd1856, %fd19587, %fd5;
	mul.f64 	%fd19588, %fd1835, %fd19586;
	fma.rn.f64 	%fd19589, %fd1856, %fd1853, %fd19588;
	add.f64 	%fd19590, %fd7, %fd19589;
	mul.f64 	%fd19591, %fd1835, %fd1853;
	mul.f64 	%fd19592, %fd1856, %fd19586;
	sub.f64 	%fd19593, %fd19591, %fd19592;
	add.f64 	%fd19594, %fd8, %fd19593;
	mov.f64 	%fd19595, 0d3FE0000000000000;
	copysign.f64 	%fd19596, %fd19590, %fd19595;
	add.rz.f64 	%fd19597, %fd19590, %fd19596;
	cvt.rzi.f64.f64 	%fd19598, %fd19597;
	cvt.rzi.s32.f64 	%r2508, %fd19598;
	copysign.f64 	%fd19599, %fd19594, %fd19595;
	add.rz.f64 	%fd19600, %fd19594, %fd19599;
	cvt.rzi.f64.f64 	%fd19601, %fd19600;
	cvt.rzi.s32.f64 	%r2509, %fd19601;
	setp.lt.s32 	%p3947, %r2508, 0;
	setp.ge.s32 	%p3948, %r2508, %r4273;
	or.pred  	%p3949, %p3947, %p3948;
	setp.lt.s32 	%p3950, %r2509, 0;
	setp.ge.s32 	%p3951, %r2509, %r4274;
	or.pred  	%p3952, %p3950, %p3951;
	or.pred  	%p3954, %p3949, %p3952;
	mov.b16 	%rs4908, 0;
	mov.u16 	%rs4909, %rs4908;
	mov.u16 	%rs4910, %rs4908;
	@%p3954 bra 	$L__BB0_2254;
	mul.lo.s32 	%r8251, %r2509, %r4275;
	cvt.u64.u32 	%rd3507, %r8251;
	shl.b32 	%r8252, %r2508, 2;
	cvt.u64.u32 	%rd3508, %r8252;
	add.s64 	%rd3509, %rd3507, %rd3508;
	add.s64 	%rd3510, %rd1, %rd3509;
	ld.global.u8 	%rs4909, [%rd3510];
	ld.global.u8 	%rs4908, [%rd3510+1];
	ld.global.u8 	%rs4910, [%rd3510+2];
$L__BB0_2254:
	setp.eq.f64 	%p3955, %fd2, 0d7FF0000000000000;
	st.local.u8 	[%rd137+3], %rs4910;
	and.b16  	%rs3499, %rs4910, 255;
	st.local.u8 	[%rd138+3], %rs4908;
	and.b16  	%rs3500, %rs4908, 255;
	st.local.u8 	[%rd139+3], %rs4909;
	and.b16  	%rs3501, %rs4909, 255;
	cvt.rn.f64.u16 	%fd19602, %rs3499;
	mul.f64 	%fd19603, %fd19602, 0d3FD322D0E5604189;
	cvt.rn.f64.u16 	%fd19604, %rs3500;
	fma.rn.f64 	%fd19605, %fd19604, 0d3FE2C8B439581062, %fd19603;
	cvt.rn.f64.u16 	%fd19606, %rs3501;
	fma.rn.f64 	%fd19607, %fd19606, 0d3FBD2F1A9FBE76C9, %fd19605;
	cvt.rzi.u32.f64 	%r8254, %fd19607;
	st.local.u8 	[%rd140+3], %r8254;
	mov.b32 	%r11065, 1;
	mov.f64 	%fd28144, %fd28513;
	@%p3955 bra 	$L__BB0_2258;
	setp.ltu.f64 	%p3956, %fd2, 0d41E0000000000000;
	mov.f64 	%fd28144, %fd28512;
	mov.u32 	%r11064, %r11448;
	@%p3956 bra 	$L__BB0_2257;
	{ // callseq 538, 0
	.param .b64 param0;
	st.param.f64 	[param0], %fd1;
	.param .align 16 .b8 retval0[16];
	call.uni (retval0), 
	__internal_trig_reduction_slowpathd, 
	(
	param0
	);
	ld.param.f64 	%fd28144, [retval0];
	ld.param.b32 	%r11064, [retval0+8];
	} // callseq 538
$L__BB0_2257:
	add.s32 	%r11065, %r11064, 1;
$L__BB0_2258:
	shl.b32 	%r8256, %r11065, 6;
	cvt.u64.u32 	%rd3511, %r8256;
	and.b64  	%rd3512, %rd3511, 64;
	mov.u64 	%rd3513, __cudart_sin_cos_coeffs;
	add.s64 	%rd3514, %rd3513, %rd3512;
	mul.rn.f64 	%fd19609, %fd28144, %fd28144;
	and.b32  	%r8257, %r11065, 1;
	setp.eq.b32 	%p3957, %r8257, 1;
	selp.f64 	%fd19610, 0dBDA8FF8320FD8164, 0d3DE5DB65F9785EBA, %p3957;
	ld.global.nc.v2.f64 	{%fd19611, %fd19612}, [%rd3514];
	fma.rn.f64 	%fd19613, %fd19610, %fd19609, %fd19611;
	fma.rn.f64 	%fd19614, %fd19613, %fd19609, %fd19612;
	ld.global.nc.v2.f64 	{%fd19615, %fd19616}, [%rd3514+16];
	fma.rn.f64 	%fd19617, %fd19614, %fd19609, %fd19615;
	fma.rn.f64 	%fd19618, %fd19617, %fd19609, %fd19616;
	ld.global.nc.v2.f64 	{%fd19619, %fd19620}, [%rd3514+32];
	fma.rn.f64 	%fd19621, %fd19618, %fd19609, %fd19619;
	fma.rn.f64 	%fd19622, %fd19621, %fd19609, %fd19620;
	fma.rn.f64 	%fd19623, %fd19622, %fd28144, %fd28144;
	fma.rn.f64 	%fd19624, %fd19622, %fd19609, 0d3FF0000000000000;
	selp.f64 	%fd19625, %fd19624, %fd19623, %p3957;
	and.b32  	%r8258, %r11065, 2;
	setp.eq.s32 	%p3958, %r8258, 0;
	mov.f64 	%fd19626, 0d0000000000000000;
	sub.f64 	%fd19627, %fd19626, %fd19625;
	selp.f64 	%fd1860, %fd19625, %fd19627, %p3958;
	mov.f64 	%fd28145, %fd28514;
	mov.u32 	%r11066, %r11450;
	@%p1 bra 	$L__BB0_2260;
	{ // callseq 539, 0
	.param .b64 param0;
	st.param.f64 	[param0], %fd1;
	.param .align 16 .b8 retval0[16];
	call.uni (retval0), 
	__internal_trig_reduction_slowpathd, 
	(
	param0
	);
	ld.param.f64 	%fd28145, [retval0];
	ld.param.b32 	%r11066, [retval0+8];
	} // callseq 539
$L__BB0_2260:
	shl.b32 	%r8260, %r11066, 6;
	cvt.u64.u32 	%rd3515, %r8260;
	and.b64  	%rd3516, %rd3515, 64;
	mov.u64 	%rd3517, __cudart_sin_cos_coeffs;
	add.s64 	%rd3518, %rd3517, %rd3516;
	mul.rn.f64 	%fd19629, %fd28145, %fd28145;
	and.b32  	%r8261, %r11066, 1;
	setp.eq.b32 	%p3959, %r8261, 1;
	selp.f64 	%fd19630, 0dBDA8FF8320FD8164, 0d3DE5DB65F9785EBA, %p3959;
	ld.global.nc.v2.f64 	{%fd19631, %fd19632}, [%rd3518];
	fma.rn.f64 	%fd19633, %fd19630, %fd19629, %fd19631;
	fma.rn.f64 	%fd19634, %fd19633, %fd19629, %fd19632;
	ld.global.nc.v2.f64 	{%fd19635, %fd19636}, [%rd3518+16];
	fma.rn.f64 	%fd19637, %fd19634, %fd19629, %fd19635;
	fma.rn.f64 	%fd19638, %fd19637, %fd19629, %fd19636;
	ld.global.nc.v2.f64 	{%fd19639, %fd19640}, [%rd3518+32];
	fma.rn.f64 	%fd19641, %fd19638, %fd19629, %fd19639;
	fma.rn.f64 	%fd19642, %fd19641, %fd19629, %fd19640;
	fma.rn.f64 	%fd19643, %fd19642, %fd28145, %fd28145;
	fma.rn.f64 	%fd19644, %fd19642, %fd19629, 0d3FF0000000000000;
	selp.f64 	%fd19645, %fd19644, %fd19643, %p3959;
	and.b32  	%r8262, %r11066, 2;
	setp.eq.s32 	%p3960, %r8262, 0;
	mov.f64 	%fd19646, 0d0000000000000000;
	sub.f64 	%fd19647, %fd19646, %fd19645;
	selp.f64 	%fd19648, %fd19645, %fd19647, %p3960;
	mul.f64 	%fd19649, %fd1842, %fd19648;
	fma.rn.f64 	%fd19650, %fd1856, %fd1860, %fd19649;
	add.f64 	%fd19651, %fd7, %fd19650;
	mul.f64 	%fd19652, %fd1842, %fd1860;
	mul.f64 	%fd19653, %fd1856, %fd19648;
	sub.f64 	%fd19654, %fd19652, %fd19653;
	add.f64 	%fd19655, %fd8, %fd19654;
	mov.f64 	%fd19656, 0d3FE0000000000000;
	copysign.f64 	%fd19657, %fd19651, %fd19656;
	add.rz.f64 	%fd19658, %fd19651, %fd19657;
	cvt.rzi.f64.f64 	%fd19659, %fd19658;
	cvt.rzi.s32.f64 	%r2516, %fd19659;
	copysign.f64 	%fd19660, %fd19655, %fd19656;
	add.rz.f64 	%fd19661, %fd19655, %fd19660;
	cvt.rzi.f64.f64 	%fd19662, %fd19661;
	cvt.rzi.s32.f64 	%r2517, %fd19662;
	setp.lt.s32 	%p3961, %r2516, 0;
	setp.ge.s32 	%p3962, %r2516, %r4273;
	or.pred  	%p3963, %p3961, %p3962;
	setp.lt.s32 	%p3964, %r2517, 0;
	setp.ge.s32 	%p3965, %r2517, %r4274;
	or.pred  	%p3966, %p3964, %p3965;
	or.pred  	%p3968, %p3963, %p3966;
	mov.b16 	%rs4911, 0;
	mov.u16 	%rs4912, %rs4911;
	mov.u16 	%rs4913, %rs4911;
	@%p3968 bra 	$L__BB0_2262;
	mul.lo.s32 	%r8263, %r2517, %r4275;
	cvt.u64.u32 	%rd3519, %r8263;
	shl.b32 	%r8264, %r2516, 2;
	cvt.u64.u32 	%rd3520, %r8264;
	add.s64 	%rd3521, %rd3519, %rd3520;
	add.s64 	%rd3522, %rd1, %rd3521;
	ld.global.u8 	%rs4912, [%rd3522];
	ld.global.u8 	%rs4911, [%rd3522+1];
	ld.global.u8 	%rs4913, [%rd3522+2];
$L__BB0_2262:
	st.local.u8 	[%rd137+4], %rs4913;
	and.b16  	%rs3503, %rs4913, 255;
	st.local.u8 	[%rd138+4], %rs4911;
	and.b16  	%rs3504, %rs4911, 255;
	st.local.u8 	[%rd139+4], %rs4912;
	and.b16  	%rs3505, %rs4912, 255;
	cvt.rn.f64.u16 	%fd19663, %rs3503;
	mul.f64 	%fd19664, %fd19663, 0d3FD322D0E5604189;
	cvt.rn.f64.u16 	%fd19665, %rs3504;
	fma.rn.f64 	%fd19666, %fd19665, 0d3FE2C8B439581062, %fd19664;
	cvt.rn.f64.u16 	%fd19667, %rs3505;
	fma.rn.f64 	%fd19668, %fd19667, 0d3FBD2F1A9FBE76C9, %fd19666;
	cvt.rzi.u32.f64 	%r8266, %fd19668;
	st.local.u8 	[%rd140+4], %r8266;
	mov.b32 	%r11068, 1;
	mov.f64 	%fd28147, %fd28513;
	@%p3955 bra 	$L__BB0_2266;
	setp.ltu.f64 	%p3970, %fd2, 0d41E0000000000000;
	mov.f64 	%fd28147, %fd28512;
	mov.u32 	%r11067, %r11448;
	@%p3970 bra 	$L__BB0_2265;
	{ // callseq 540, 0
	.param .b64 param0;
	st.param.f64 	[param0], %fd1;
	.param .align 16 .b8 retval0[16];
	call.uni (retval0), 
	__internal_trig_reduction_slowpathd, 
	(
	param0
	);
	ld.param.f64 	%fd28147, [retval0];
	ld.param.b32 	%r11067, [retval0+8];
	} // callseq 540
$L__BB0_2265:
	add.s32 	%r11068, %r11067, 1;
$L__BB0_2266:
	shl.b32 	%r8268, %r11068, 6;
	cvt.u64.u32 	%rd3523, %r8268;
	and.b64  	%rd3524, %rd3523, 64;
	mov.u64 	%rd3525, __cudart_sin_cos_coeffs;
	add.s64 	%rd3526, %rd3525, %rd3524;
	mul.rn.f64 	%fd19670, %fd28147, %fd28147;
	and.b32  	%r8269, %r11068, 1;
	setp.eq.b32 	%p3971, %r8269, 1;
	selp.f64 	%fd19671, 0dBDA8FF8320FD8164, 0d3DE5DB65F9785EBA, %p3971;
	ld.global.nc.v2.f64 	{%fd19672, %fd19673}, [%rd3526];
	fma.rn.f64 	%fd19674, %fd19671, %fd19670, %fd19672;
	fma.rn.f64 	%fd19675, %fd19674, %fd19670, %fd19673;
	ld.global.nc.v2.f64 	{%fd19676, %fd19677}, [%rd3526+16];
	fma.rn.f64 	%fd19678, %fd19675, %fd19670, %fd19676;
	fma.rn.f64 	%fd19679, %fd19678, %fd19670, %fd19677;
	ld.global.nc.v2.f64 	{%fd19680, %fd19681}, [%rd3526+32];
	fma.rn.f64 	%fd19682, %fd19679, %fd19670, %fd19680;
	fma.rn.f64 	%fd19683, %fd19682, %fd19670, %fd19681;
	fma.rn.f64 	%fd19684, %fd19683, %fd28147, %fd28147;
	fma.rn.f64 	%fd19685, %fd19683, %fd19670, 0d3FF0000000000000;
	selp.f64 	%fd19686, %fd19685, %fd19684, %p3971;
	and.b32  	%r8270, %r11068, 2;
	setp.eq.s32 	%p3972, %r8270, 0;
	mov.f64 	%fd19687, 0d0000000000000000;
	sub.f64 	%fd19688, %fd19687, %fd19686;
	selp.f64 	%fd1866, %fd19686, %fd19688, %p3972;
	mov.f64 	%fd28148, %fd28514;
	mov.u32 	%r11069, %r11450;
	@%p1 bra 	$L__BB0_2268;
	{ // callseq 541, 0
	.param .b64 param0;
	st.param.f64 	[param0], %fd1;
	.param .align 16 .b8 retval0[16];
	call.uni (retval0), 
	__internal_trig_reduction_slowpathd, 
	(
	param0
	);
	ld.param.f64 	%fd28148, [retval0];
	ld.param.b32 	%r11069, [retval0+8];
	} // callseq 541
$L__BB0_2268:
	shl.b32 	%r8272, %r11069, 6;
	cvt.u64.u32 	%rd3527, %r8272;
	and.b64  	%rd3528, %rd3527, 64;
	mov.u64 	%rd3529, __cudart_sin_cos_coeffs;
	add.s64 	%rd3530, %rd3529, %rd3528;
	mul.rn.f64 	%fd19690, %fd28148, %fd28148;
	and.b32  	%r8273, %r11069, 1;
	setp.eq.b32 	%p3973, %r8273, 1;
	selp.f64 	%fd19691, 0dBDA8FF8320FD8164, 0d3DE5DB65F9785EBA, %p3973;
	ld.global.nc.v2.f64 	{%fd19692, %fd19693}, [%rd3530];
	fma.rn.f64 	%fd19694, %fd19691, %fd19690, %fd19692;
	fma.rn.f64 	%fd19695, %fd19694, %fd19690, %fd19693;
	ld.global.nc.v2.f64 	{%fd19696, %fd19697}, [%rd3530+16];
	fma.rn.f64 	%fd19698, %fd19695, %fd19690, %fd19696;
	fma.rn.f64 	%fd19699, %fd19698, %fd19690, %fd19697;
	ld.global.nc.v2.f64 	{%fd19700, %fd19701}, [%rd3530+32];
	fma.rn.f64 	%fd19702, %fd19699, %fd19690, %fd19700;
	fma.rn.f64 	%fd19703, %fd19702, %fd19690, %fd19701;
	fma.rn.f64 	%fd19704, %fd19703, %fd28148, %fd28148;
	fma.rn.f64 	%fd19705, %fd19703, %fd19690, 0d3FF0000000000000;
	selp.f64 	%fd19706, %fd19705, %fd19704, %p3973;
	and.b32  	%r8274, %r11069, 2;
	setp.eq.s32 	%p3974, %r8274, 0;
	mov.f64 	%fd19707, 0d0000000000000000;
	sub.f64 	%fd19708, %fd19707, %fd19706;
	selp.f64 	%fd19709, %fd19706, %fd19708, %p3974;
	mul.f64 	%fd19710, %fd1849, %fd19709;
	fma.rn.f64 	%fd19711, %fd1856, %fd1866, %fd19710;
	add.f64 	%fd19712, %fd7, %fd19711;
	mul.f64 	%fd19713, %fd1849, %fd1866;
	mul.f64 	%fd19714, %fd1856, %fd19709;
	sub.f64 	%fd19715, %fd19713, %fd19714;
	add.f64 	%fd19716, %fd8, %fd19715;
	mov.f64 	%fd19717, 0d3FE0000000000000;
	copysign.f64 	%fd19718, %fd19712, %fd19717;
	add.rz.f64 	%fd19719, %fd19712, %fd19718;
	cvt.rzi.f64.f64 	%fd19720, %fd19719;
	cvt.rzi.s32.f64 	%r2524, %fd19720;
	copysign.f64 	%fd19721, %fd19716, %fd19717;
	add.rz.f64 	%fd19722, %fd19716, %fd19721;
	cvt.rzi.f64.f64 	%fd19723, %fd19722;
	cvt.rzi.s32.f64 	%r2525, %fd19723;
	setp.lt.s32 	%p3975, %r2524, 0;
	setp.ge.s32 	%p3976, %r2524, %r4273;
	or.pred  	%p3977, %p3975, %p3976;
	setp.lt.s32 	%p3978, %r2525, 0;
	setp.ge.s32 	%p3979, %r2525, %r4274;
	or.pred  	%p3980, %p3978, %p3979;
	or.pred  	%p3982, %p3977, %p3980;
	mov.b16 	%rs4914, 0;
	mov.u16 	%rs4915, %rs4914;
	mov.u16 	%rs4916, %rs4914;
	@%p3982 bra 	$L__BB0_2270;
	mul.lo.s32 	%r8275, %r2525, %r4275;
	cvt.u64.u32 	%rd3531, %r8275;
	shl.b32 	%r8276, %r2524, 2;
	cvt.u64.u32 	%rd3532, %r8276;
	add.s64 	%rd3533, %rd3531, %rd3532;
	add.s64 	%rd3534, %rd1, %rd3533;
	ld.global.u8 	%rs4915, [%rd3534];
	ld.global.u8 	%rs4914, [%rd3534+1];
	ld.global.u8 	%rs4916, [%rd3534+2];
$L__BB0_2270:
	setp.eq.f64 	%p3983, %fd2, 0d7FF0000000000000;
	st.local.u8 	[%rd137+5], %rs4916;
	and.b16  	%rs3507, %rs4916, 255;
	st.local.u8 	[%rd138+5], %rs4914;
	and.b16  	%rs3508, %rs4914, 255;
	st.local.u8 	[%rd139+5], %rs4915;
	and.b16  	%rs3509, %rs4915, 255;
	cvt.rn.f64.u16 	%fd19724, %rs3507;
	mul.f64 	%fd19725, %fd19724, 0d3FD322D0E5604189;
	cvt.rn.f64.u16 	%fd19726, %rs3508;
	fma.rn.f64 	%fd19727, %fd19726, 0d3FE2C8B439581062, %fd19725;
	cvt.rn.f64.u16 	%fd19728, %rs3509;
	fma.rn.f64 	%fd19729, %fd19728, 0d3FBD2F1A9FBE76C9, %fd19727;
	cvt.rzi.u32.f64 	%r8278, %fd19729;
	st.local.u8 	[%rd140+5], %r8278;
	add.s32 	%r8279, %r2492, %r4281;
	div.s32 	%r8280, %r8279, %r4277;
	max.s32 	%r2526, %r8280, 0;
	mov.b32 	%r11071, 1;
	mov.f64 	%fd28150, %fd28513;
	@%p3983 bra 	$L__BB0_2274;
	setp.ltu.f64 	%p3984, %fd2, 0d41E0000000000000;
	mov.f64 	%fd28150, %fd28512;
	mov.u32 	%r11070, %r11448;
	@%p3984 bra 	$L__BB0_2273;
	{ // callseq 542, 0
	.param .b64 param0;
	st.param.f64 	[param0], %fd1;
	.param .align 16 .b8 retval0[16];
	call.uni (retval0), 
	__internal_trig_reduction_slowpathd, 
	(
	param0
	);
	ld.param.f64 	%fd28150, [retval0];
	ld.param.b32 	%r11070, [retval0+8];
	} // callseq 542
$L__BB0_2273:
	add.s32 	%r11071, %r11070, 1;
$L__BB0_2274:
	shl.b32 	%r8282, %r11071, 6;
	cvt.u64.u32 	%rd3535, %r8282;
	and.b64  	%rd3536, %rd3535, 64;
	mov.u64 	%rd3537, __cudart_sin_cos_coeffs;
	add.s64 	%rd3538, %rd3537, %rd3536;
	mul.rn.f64 	%fd19731, %fd28150, %fd28150;
	and.b32  	%r8283, %r11071, 1;
	setp.eq.b32 	%p3985, %r8283, 1;
	selp.f64 	%fd19732, 0dBDA8FF8320FD8164, 0d3DE5DB65F9785EBA, %p3985;
	ld.global.nc.v2.f64 	{%fd19733, %fd19734}, [%rd3538];
	fma.rn.f64 	%fd19735, %fd19732, %fd19731, %fd19733;
	fma.rn.f64 	%fd19736, %fd19735, %fd19731, %fd19734;
	ld.global.nc.v2.f64 	{%fd19737, %fd19738}, [%rd3538+16];
	fma.rn.f64 	%fd19739, %fd19736, %fd19731, %fd19737;
	fma.rn.f64 	%fd19740, %fd19739, %fd19731, %fd19738;
	ld.global.nc.v2.f64 	{%fd19741, %fd19742}, [%rd3538+32];
	fma.rn.f64 	%fd19743, %fd19740, %fd19731, %fd19741;
	fma.rn.f64 	%fd19744, %fd19743, %fd19731, %fd19742;
	fma.rn.f64 	%fd19745, %fd19744, %fd28150, %fd28150;
	fma.rn.f64 	%fd19746, %fd19744, %fd19731, 0d3FF0000000000000;
	selp.f64 	%fd19747, %fd19746, %fd19745, %p3985;
	and.b32  	%r8284, %r11071, 2;
	setp.eq.s32 	%p3986, %r8284, 0;
	mov.f64 	%fd19748, 0d0000000000000000;
	sub.f64 	%fd19749, %fd19748, %fd19747;
	selp.f64 	%fd1872, %fd19747, %fd19749, %p3986;
	mov.f64 	%fd28151, %fd28514;
	mov.u32 	%r11072, %r11450;
	@%p1 bra 	$L__BB0_2276;
	{ // callseq 543, 0
	.param .b64 param0;
	st.param.f64 	[param0], %fd1;
	.param .align 16 .b8 retval0[16];
	call.uni (retval0), 
	__internal_trig_reduction_slowpathd, 
	(
	param0
	);
	ld.param.f64 	%fd28151, [retval0];
	ld.param.b32 	%r11072, [retval0+8];
	} // callseq 543
$L__BB0_2276:
	shl.b32 	%r8286, %r11072, 6;
	cvt.u64.u32 	%rd3539, %r8286;
	and.b64  	%rd3540, %rd3539, 64;
	mov.u64 	%rd3541, __cudart_sin_cos_coeffs;
	add.s64 	%rd3542, %rd3541, %rd3540;
	mul.rn.f64 	%fd19751, %fd28151, %fd28151;
	and.b32  	%r8287, %r11072, 1;
	setp.eq.b32 	%p3987, %r8287, 1;
	selp.f64 	%fd19752, 0dBDA8FF8320FD8164, 0d3DE5DB65F9785EBA, %p3987;
	ld.global.nc.v2.f64 	{%fd19753, %fd19754}, [%rd3542];
	fma.rn.f64 	%fd19755, %fd19752, %fd19751, %fd19753;
	fma.rn.f64 	%fd19756, %fd19755, %fd19751, %fd19754;
	ld.global.nc.v2.f64 	{%fd19757, %fd19758}, [%rd3542+16];
	fma.rn.f64 	%fd19759, %fd19756, %fd19751, %fd19757;
	fma.rn.f64 	%fd19760, %fd19759, %fd19751, %fd19758;
	ld.global.nc.v2.f64 	{%fd19761, %fd19762}, [%rd3542+32];
	fma.rn.f64 	%fd19763, %fd19760, %fd19751, %fd19761;
	fma.rn.f64 	%fd19764, %fd19763, %fd19751, %fd19762;
	fma.rn.f64 	%fd19765, %fd19764, %fd28151, %fd28151;
	fma.rn.f64 	%fd19766, %fd19764, %fd19751, 0d3FF0000000000000;
	selp.f64 	%fd19767, %fd19766, %fd19765, %p3987;
	and.b32  	%r8288, %r11072, 2;
	setp.eq.s32 	%p3988, %r8288, 0;
	mov.f64 	%fd19768, 0d0000000000000000;
	sub.f64 	%fd19769, %fd19768, %fd19767;
	selp.f64 	%fd19770, %fd19767, %fd19769, %p3988;
	min.s32 	%r8289, %r2526, %r9;
	cvt.rn.f64.s32 	%fd19771, %r8289;
	sub.f64 	%fd1875, %fd19771, %fd6;
	mul.f64 	%fd19772, %fd1875, %fd19770;
	fma.rn.f64 	%fd19773, %fd1834, %fd1872, %fd19772;
	add.f64 	%fd19774, %fd7, %fd19773;
	mul.f64 	%fd19775, %fd1875, %fd1872;
	mul.f64 	%fd19776, %fd1834, %fd19770;
	sub.f64 	%fd19777, %fd19775, %fd19776;
	add.f64 	%fd19778, %fd8, %fd19777;
	mov.f64 	%fd19779, 0d3FE0000000000000;
	copysign.f64 	%fd19780, %fd19774, %fd19779;
	add.rz.f64 	%fd19781, %fd19774, %fd19780;
	cvt.rzi.f64.f64 	%fd19782, %fd19781;
	cvt.rzi.s32.f64 	%r2533, %fd19782;
	copysign.f64 	%fd19783, %fd19778, %fd19779;
	add.rz.f64 	%fd19784, %fd19778, %fd19783;
	cvt.rzi.f64.f64 	%fd19785, %fd19784;
	cvt.rzi.s32.f64 	%r2534, %fd19785;
	setp.lt.s32 	%p3989, %r2533, 0;
	setp.ge.s32 	%p3990, %r2533, %r4273;
	or.pred  	%p3991, %p3989, %p3990;
	setp.lt.s32 	%p3992, %r2534, 0;
	setp.ge.s32 	%p3993, %r2534, %r4274;
	or.pred  	%p3994, %p3992, %p3993;
	or.pred  	%p3996, %p3991, %p3994;
	mov.b16 	%rs4917, 0;
	mov.u16 	%rs4918, %rs4917;
	mov.u16 	%rs4919, %rs4917;
	@%p3996 bra 	$L__BB0_2278;
	mul.lo.s32 	%r8290, %r2534, %r4275;
	cvt.u64.u32 	%rd3543, %r8290;
	shl.b32 	%r8291, %r2533, 2;
	cvt.u64.u32 	%rd3544, %r8291;
	add.s64 	%rd3545, %rd3543, %rd3544;
	add.s64 	%rd3546, %rd1, %rd3545;
	ld.global.u8 	%rs4918, [%rd3546];
	ld.global.u8 	%rs4917, [%rd3546+1];
	ld.global.u8 	%rs4919, [%rd3546+2];
$L__BB0_2278:
	st.local.u8 	[%rd137+6], %rs4919;
	and.b16  	%rs3511, %rs4919, 255;
	st.local.u8 	[%rd138+6], %rs4917;
	and.b16  	%rs3512, %rs4917, 255;
	st.local.u8 	[%rd139+6], %rs4918;
	and.b16  	%rs3513, %rs4918, 255;
	cvt.rn.f64.u16 	%fd19786, %rs3511;
	mul.f64 	%fd19787, %fd19786, 0d3FD322D0E5604189;
	cvt.rn.f64.u16 	%fd19788, %rs3512;
	fma.rn.f64 	%fd19789, %fd19788, 0d3FE2C8B439581062, %fd19787;
	cvt.rn.f64.u16 	%fd19790, %rs3513;
	fma.rn.f64 	%fd19791, %fd19790, 0d3FBD2F1A9FBE76C9, %fd19789;
	cvt.rzi.u32.f64 	%r8293, %fd19791;
	st.local.u8 	[%rd140+6], %r8293;
	mov.b32 	%r11074, 1;
	mov.f64 	%fd28153, %fd28513;
	@%p3983 bra 	$L__BB0_2282;
	setp.ltu.f64 	%p3998, %fd2, 0d41E0000000000000;
	mov.f64 	%fd28153, %fd28512;
	mov.u32 	%r11073, %r11448;
	@%p3998 bra 	$L__BB0_2281;
	{ // callseq 544, 0
	.param .b64 param0;
	st.param.f64 	[param0], %fd1;
	.param .align 16 .b8 retval0[16];
	call.uni (retval0), 
	__internal_trig_reduction_slowpathd, 
	(
	param0
	);
	ld.param.f64 	%fd28153, [retval0];
	ld.param.b32 	%r11073, [retval0+8];
	} // callseq 544
$L__BB0_2281:
	add.s32 	%r11074, %r11073, 1;
$L__BB0_2282:
	shl.b32 	%r8295, %r11074, 6;
	cvt.u64.u32 	%rd3547, %r8295;
	and.b64  	%rd3548, %rd3547, 64;
	mov.u64 	%rd3549, __cudart_sin_cos_coeffs;
	add.s64 	%rd3550, %rd3549, %rd3548;
	mul.rn.f64 	%fd19793, %fd28153, %fd28153;
	and.b32  	%r8296, %r11074, 1;
	setp.eq.b32 	%p3999, %r8296, 1;
	selp.f64 	%fd19794, 0dBDA8FF8320FD8164, 0d3DE5DB65F9785EBA, %p3999;
	ld.global.nc.v2.f64 	{%fd19795, %fd19796}, [%rd3550];
	fma.rn.f64 	%fd19797, %fd19794, %fd19793, %fd19795;
	fma.rn.f64 	%fd19798, %fd19797, %fd19793, %fd19796;
	ld.global.nc.v2.f64 	{%fd19799, %fd19800}, [%rd3550+16];
	fma.rn.f64 	%fd19801, %fd19798, %fd19793, %fd19799;
	fma.rn.f64 	%fd19802, %fd19801, %fd19793, %fd19800;
	ld.global.nc.v2.f64 	{%fd19803, %fd19804}, [%rd3550+32];
	fma.rn.f64 	%fd19805, %fd19802, %fd19793, %fd19803;
	fma.rn.f64 	%fd19806, %fd19805, %fd19793, %fd19804;
	fma.rn.f64 	%fd19807, %fd19806, %fd28153, %fd28153;
	fma.rn.f64 	%fd19808, %fd19806, %fd19793, 0d3FF0000000000000;
	selp.f64 	%fd19809, %fd19808, %fd19807, %p3999;
	and.b32  	%r8297, %r11074, 2;
	setp.eq.s32 	%p4000, %r8297, 0;
	mov.f64 	%fd19810, 0d0000000000000000;
	sub.f64 	%fd19811, %fd19810, %fd19809;
	selp.f64 	%fd1879, %fd19809, %fd19811, %p4000;
	mov.f64 	%fd28154, %fd28514;
	mov.u32 	%r11075, %r11450;
	@%p1 bra 	$L__BB0_2284;
	{ // callseq 545, 0
	.param .b64 param0;
	st.param.f64 	[param0], %fd1;
	.param .align 16 .b8 retval0[16];
	call.uni (retval0), 
	__internal_trig_reduction_slowpathd, 
	(
	param0
	);
	ld.param.f64 	%fd28154, [retval0];
	ld.param.b32 	%r11075, [retval0+8];
	} // callseq 545
$L__BB0_2284:
	shl.b32 	%r8299, %r11075, 6;
	cvt.u64.u32 	%rd3551, %r8299;
	and.b64  	%rd3552, %rd3551, 64;
	mov.u64 	%rd3553, __cudart_sin_cos_coeffs;
	add.s64 	%rd3554, %rd3553, %rd3552;
	mul.rn.f64 	%fd19813, %fd28154, %fd28154;
	and.b32  	%r8300, %r11075, 1;
	setp.eq.b32 	%p4001, %r8300, 1;
	selp.f64 	%fd19814, 0dBDA8FF8320FD8164, 0d3DE5DB65F9785EBA, %p4001;
	ld.global.nc.v2.f64 	{%fd19815, %fd19816}, [%rd3554];
	fma.rn.f64 	%fd19817, %fd19814, %fd19813, %fd19815;
	fma.rn.f64 	%fd19818, %fd19817, %fd19813, %fd19816;
	ld.global.nc.v2.f64 	{%fd19819, %fd19820}, [%rd3554+16];
	fma.rn.f64 	%fd19821, %fd19818, %fd19813, %fd19819;
	fma.rn.f64 	%fd19822, %fd19821, %fd19813, %fd19820;
	ld.global.nc.v2.f64 	{%fd19823, %fd19824}, [%rd3554+32];
	fma.rn.f64 	%fd19825, %fd19822, %fd19813, %fd19823;
	fma.rn.f64 	%fd19826, %fd19825, %fd19813, %fd19824;
	fma.rn.f64 	%fd19827, %fd19826, %fd28154, %fd28154;
	fma.rn.f64 	%fd19828, %fd19826, %fd19813, 0d3FF0000000000000;
	selp.f64 	%fd19829, %fd19828, %fd19827, %p4001;
	and.b32  	%r8301, %r11075, 2;
	setp.eq.s32 	%p4002, %r8301, 0;
	mov.f64 	%fd19830, 0d0000000000000000;
	sub.f64 	%fd19831, %fd19830, %fd19829;
	selp.f64 	%fd19832, %fd19829, %fd19831, %p4002;
	mul.f64 	%fd19833, %fd1875, %fd19832;
	fma.rn.f64 	%fd19834, %fd1856, %fd1879, %fd19833;
	add.f64 	%fd19835, %fd7, %fd19834;
	mul.f64 	%fd19836, %fd1875, %fd1879;
	mul.f64 	%fd19837, %fd1856, %fd19832;
	sub.f64 	%fd19838, %fd19836, %fd19837;
	add.f64 	%fd19839, %fd8, %fd19838;
	mov.f64 	%fd19840, 0d3FE0000000000000;
	copysign.f64 	%fd19841, %fd19835, %fd19840;
	add.rz.f64 	%fd19842, %fd19835, %fd19841;
	cvt.rzi.f64.f64 	%fd19843, %fd19842;
	cvt.rzi.s32.f64 	%r2541, %fd19843;
	copysign.f64 	%fd19844, %fd19839, %fd19840;
	add.rz.f64 	%fd19845, %fd19839, %fd19844;
	cvt.rzi.f64.f64 	%fd19846, %fd19845;
	cvt.rzi.s32.f64 	%r2542, %fd19846;
	setp.lt.s32 	%p4003, %r2541, 0;
	setp.ge.s32 	%p4004, %r2541, %r4273;
	or.pred  	%p4005, %p4003, %p4004;
	setp.lt.s32 	%p4006, %r2542, 0;
	setp.ge.s32 	%p4007, %r2542, %r4274;
	or.pred  	%p4008, %p4006, %p4007;
	or.pred  	%p4010, %p4005, %p4008;
	mov.b16 	%rs4920, 0;
	mov.u16 	%rs4921, %rs4920;
	mov.u16 	%rs4922, %rs4920;
	@%p4010 bra 	$L__BB0_2286;
	mul.lo.s32 	%r8302, %r2542, %r4275;
	cvt.u64.u32 	%rd3555, %r8302;
	shl.b32 	%r8303, %r2541, 2;
	cvt.u64.u32 	%rd3556, %r8303;
	add.s64 	%rd3557, %rd3555, %rd3556;
	add.s64 	%rd3558, %rd1, %rd3557;
	ld.global.u8 	%rs4921, [%rd3558];
	ld.global.u8 	%rs4920, [%rd3558+1];
	ld.global.u8 	%rs4922, [%rd3558+2];
$L__BB0_2286:
	st.local.u8 	[%rd137+7], %rs4922;
	and.b16  	%rs3515, %rs4922, 255;
	st.local.u8 	[%rd138+7], %rs4920;
	and.b16  	%rs3516, %rs4920, 255;
	st.local.u8 	[%rd139+7], %rs4921;
	and.b16  	%rs3517, %rs4921, 255;
	cvt.rn.f64.u16 	%fd19847, %rs3515;
	mul.f64 	%fd19848, %fd19847, 0d3FD322D0E5604189;
	cvt.rn.f64.u16 	%fd19849, %rs3516;
	fma.rn.f64 	%fd19850, %fd19849, 0d3FE2C8B439581062, %fd19848;
	cvt.rn.f64.u16 	%fd19851, %rs3517;
	fma.rn.f64 	%fd19852, %fd19851, 0d3FBD2F1A9FBE76C9, %fd19850;
	cvt.rzi.u32.f64 	%r8304, %fd19852;
	st.local.u8 	[%rd140+7], %r8304;
	add.s32 	%r10401, %r10401, 8;
$L__BB0_2287:
	sub.s32 	%r8305, 5, %r68;
	setp.ge.u32 	%p4011, %r8305, %r68;
	@%p4011 bra 	$L__BB0_2354;
	setp.ge.s32 	%p4012, %r2109, %r4282;
	add.s32 	%r2545, %r70, 6;
	setp.lt.s32 	%p4013, %r2545, 0;
	setp.ge.s32 	%p4014, %r2545, %r4278;
	or.pred  	%p4015, %p4014, %p4012;
	or.pred  	%p4016, %p4015, %p4013;
	@%p4016 bra 	$L__BB0_2354;
	setp.eq.f64 	%p4017, %fd2, 0d7FF0000000000000;
	mul.lo.s32 	%r8307, %r2545, %r4280;
	shl.b32 	%r2546, %r8307, 1;
	mul.lo.s32 	%r2547, %r2110, %r4281;
	mov.b32 	%r11078, 1;
	mov.f64 	%fd28156, %fd28513;
	@%p4017 bra 	$L__BB0_2293;
	setp.ltu.f64 	%p4018, %fd2, 0d41E0000000000000;
	mov.f64 	%fd28156, %fd28512;
	mov.u32 	%r11077, %r11448;
	@%p4018 bra 	$L__BB0_2292;
	{ // callseq 546, 0
	.param .b64 param0;
	st.param.f64 	[param0], %fd1;
	.param .align 16 .b8 retval0[16];
	call.uni (retval0), 
	__internal_trig_reduction_slowpathd, 
	(
	param0
	);
	ld.param.f64 	%fd28156, [retval0];
	ld.param.b32 	%r11077, [retval0+8];
	} // callseq 546
$L__BB0_2292:
	add.s32 	%r11078, %r11077, 1;
$L__BB0_2293:
	shl.b32 	%r8309, %r11078, 6;
	cvt.u64.u32 	%rd3559, %r8309;
	and.b64  	%rd3560, %rd3559, 64;
	mov.u64 	%rd3561, __cudart_sin_cos_coeffs;
	add.s64 	%rd3562, %rd3561, %rd3560;
	mul.rn.f64 	%fd19854, %fd28156, %fd28156;
	and.b32  	%r8310, %r11078, 1;
	setp.eq.b32 	%p4019, %r8310, 1;
	selp.f64 	%fd19855, 0dBDA8FF8320FD8164, 0d3DE5DB65F9785EBA, %p4019;
	ld.global.nc.v2.f64 	{%fd19856, %fd19857}, [%rd3562];
	fma.rn.f64 	%fd19858, %fd19855, %fd19854, %fd19856;
	fma.rn.f64 	%fd19859, %fd19858, %fd19854, %fd19857;
	ld.global.nc.v2.f64 	{%fd19860, %fd19861}, [%rd3562+16];
	fma.rn.f64 	%fd19862, %fd19859, %fd19854, %fd19860;
	fma.rn.f64 	%fd19863, %fd19862, %fd19854, %fd19861;
	ld.global.nc.v2.f64 	{%fd19864, %fd19865}, [%rd3562+32];
	fma.rn.f64 	%fd19866, %fd19863, %fd19854, %fd19864;
	fma.rn.f64 	%fd19867, %fd19866, %fd19854, %fd19865;
	fma.rn.f64 	%fd19868, %fd19867, %fd28156, %fd28156;
	fma.rn.f64 	%fd19869, %fd19867, %fd19854, 0d3FF0000000000000;
	selp.f64 	%fd19870, %fd19869, %fd19868, %p4019;
	and.b32  	%r8311, %r11078, 2;
	setp.eq.s32 	%p4020, %r8311, 0;
	mov.f64 	%fd19871, 0d0000000000000000;
	sub.f64 	%fd19872, %fd19871, %fd19870;
	selp.f64 	%fd1885, %fd19870, %fd19872, %p4020;
	mov.f64 	%fd28157, %fd28514;
	mov.u32 	%r11079, %r11450;
	@%p1 bra 	$L__BB0_2295;
	{ // callseq 547, 0
	.param .b64 param0;
	st.param.f64 	[param0], %fd1;
	.param .align 16 .b8 retval0[16];
	call.uni (retval0), 
	__internal_trig_reduction_slowpathd, 
	(
	param0
	);
	ld.param.f64 	%fd28157, [retval0];
	ld.param.b32 	%r11079, [retval0+8];
	} // callseq 547
$L__BB0_2295:
	shl.b32 	%r8313, %r11079, 6;
	cvt.u64.u32 	%rd3563, %r8313;
	and.b64  	%rd3564, %rd3563, 64;
	mov.u64 	%rd3565, __cudart_sin_cos_coeffs;
	add.s64 	%rd3566, %rd3565, %rd3564;
	mul.rn.f64 	%fd19874, %fd28157, %fd28157;
	and.b32  	%r8314, %r11079, 1;
	setp.eq.b32 	%p4021, %r8314, 1;
	selp.f64 	%fd19875, 0dBDA8FF8320FD8164, 0d3DE5DB65F9785EBA, %p4021;
	ld.global.nc.v2.f64 	{%fd19876, %fd19877}, [%rd3566];
	fma.rn.f64 	%fd19878, %fd19875, %fd19874, %fd19876;
	fma.rn.f64 	%fd19879, %fd19878, %fd19874, %fd19877;
	ld.global.nc.v2.f64 	{%fd19880, %fd19881}, [%rd3566+16];
	fma.rn.f64 	%fd19882, %fd19879, %fd19874, %fd19880;
	fma.rn.f64 	%fd19883, %fd19882, %fd19874, %fd19881;
	ld.global.nc.v2.f64 	{%fd19884, %fd19885}, [%rd3566+32];
	fma.rn.f64 	%fd19886, %fd19883, %fd19874, %fd19884;
	fma.rn.f64 	%fd19887, %fd19886, %fd19874, %fd19885;
	fma.rn.f64 	%fd19888, %fd19887, %fd28157, %fd28157;
	fma.rn.f64 	%fd19889, %fd19887, %fd19874, 0d3FF0000000000000;
	selp.f64 	%fd19890, %fd19889, %fd19888, %p4021;
	and.b32  	%r8315, %r11079, 2;
	setp.eq.s32 	%p4022, %r8315, 0;
	mov.f64 	%fd19891, 0d0000000000000000;
	sub.f64 	%fd19892, %fd19891, %fd19890;
	selp.f64 	%fd19893, %fd19890, %fd19892, %p4022;
	div.s32 	%r8316, %r2546, %r4276;
	max.s32 	%r8317, %r8316, 0;
	min.s32 	%r8318, %r8317, %r8;
	cvt.rn.f64.s32 	%fd19894, %r8318;
	sub.f64 	%fd1888, %fd19894, %fd5;
	div.s32 	%r8319, %r2547, %r4277;
	max.s32 	%r8320, %r8319, 0;
	min.s32 	%r8321, %r8320, %r9;
	cvt.rn.f64.s32 	%fd19895, %r8321;
	sub.f64 	%fd1889, %fd19895, %fd6;
	mul.f64 	%fd19896, %fd1889, %fd19893;
	fma.rn.f64 	%fd19897, %fd1888, %fd1885, %fd19896;
	add.f64 	%fd19898, %fd7, %fd19897;
	mul.f64 	%fd19899, %fd1889, %fd1885;
	mul.f64 	%fd19900, %fd1888, %fd19893;
	sub.f64 	%fd19901, %fd19899, %fd19900;
	add.f64 	%fd19902, %fd8, %fd19901;
	mov.f64 	%fd19903, 0d3FE0000000000000;
	copysign.f64 	%fd19904, %fd19898, %fd19903;
	add.rz.f64 	%fd19905, %fd19898, %fd19904;
	cvt.rzi.f64.f64 	%fd19906, %fd19905;
	cvt.rzi.s32.f64 	%r2554, %fd19906;
	copysign.f64 	%fd19907, %fd19902, %fd19903;
	add.rz.f64 	%fd19908, %fd19902, %fd19907;
	cvt.rzi.f64.f64 	%fd19909, %fd19908;
	cvt.rzi.s32.f64 	%r2555, %fd19909;
	setp.lt.s32 	%p4023, %r2554, 0;
	setp.ge.s32 	%p4024, %r2554, %r4273;
	or.pred  	%p4025, %p4023, %p4024;
	setp.lt.s32 	%p4026, %r2555, 0;
	setp.ge.s32 	%p4027, %r2555, %r4274;
	or.pred  	%p4028, %p4026, %p4027;
	or.pred  	%p4030, %p4025, %p4028;
	mov.b16 	%rs4923, 0;
	mov.u16 	%rs4924, %rs4923;
	mov.u16 	%rs4925, %rs4923;
	@%p4030 bra 	$L__BB0_2297;
	mul.lo.s32 	%r8322, %r2555, %r4275;
	cvt.u64.u32 	%rd3567, %r8322;
	shl.b32 	%r8323, %r2554, 2;
	cvt.u64.u32 	%rd3568, %r8323;
	add.s64 	%rd3569, %rd3567, %rd3568;
	add.s64 	%rd3570, %rd1, %rd3569;
	ld.global.u8 	%rs4924, [%rd3570];
	ld.global.u8 	%rs4923, [%rd3570+1];
	ld.global.u8 	%rs4925, [%rd3570+2];
$L__BB0_2297:
	cvt.u64.u32 	%rd3571, %r10401;
	add.s64 	%rd141, %rd2, %rd3571;
	st.local.u8 	[%rd141], %rs4925;
	and.b16  	%rs3519, %rs4925, 255;
	add.s64 	%rd142, %rd3, %rd3571;
	st.local.u8 	[%rd142], %rs4923;
	and.b16  	%rs3520, %rs4923, 255;
	add.s64 	%rd143, %rd4, %rd3571;
	st.local.u8 	[%rd143], %rs4924;
	and.b16  	%rs3521, %rs4924, 255;
	cvt.rn.f64.u16 	%fd19910, %rs3519;
	mul.f64 	%fd19911, %fd19910, 0d3FD322D0E5604189;
	cvt.rn.f64.u16 	%fd19912, %rs3520;
	fma.rn.f64 	%fd19913, %fd19912, 0d3FE2C8B439581062, %fd19911;
	cvt.rn.f64.u16 	%fd19914, %rs3521;
	fma.rn.f64 	%fd19915, %fd19914, 0d3FBD2F1A9FBE76C9, %fd19913;
	cvt.rzi.u32.f64 	%r8325, %fd19915;
	add.s64 	%rd144, %rd5, %rd3571;
	st.local.u8 	[%rd144], %r8325;
	add.s32 	%r2556, %r2547, %r4281;
	mov.b32 	%r11081, 1;
	mov.f64 	%fd28159, %fd28513;
	@%p4017 bra 	$L__BB0_2301;
	setp.ltu.f64 	%p4032, %fd2, 0d41E0000000000000;
	mov.f64 	%fd28159, %fd28512;
	mov.u32 	%r11080, %r11448;
	@%p4032 bra 	$L__BB0_2300;
	{ // callseq 548, 0
	.param .b64 param0;
	st.param.f64 	[param0], %fd1;
	.param .align 16 .b8 retval0[16];
	call.uni (retval0), 
	__internal_trig_reduction_slowpathd, 
	(
	param0
	);
	ld.param.f64 	%fd28159, [retval0];
	ld.param.b32 	%r11080, [retval0+8];
	} // callseq 548
$L__BB0_2300:
	add.s32 	%r11081, %r11080, 1;
$L__BB0_2301:
	shl.b32 	%r8327, %r11081, 6;
	cvt.u64.u32 	%rd3572, %r8327;
	and.b64  	%rd3573, %rd3572, 64;
	mov.u64 	%rd3574, __cudart_sin_cos_coeffs;
	add.s64 	%rd3575, %rd3574, %rd3573;
	mul.rn.f64 	%fd19917, %fd28159, %fd28159;
	and.b32  	%r8328, %r11081, 1;
	setp.eq.b32 	%p4033, %r8328, 1;
	selp.f64 	%fd19918, 0dBDA8FF8320FD8164, 0d3DE5DB65F9785EBA, %p4033;
	ld.global.nc.v2.f64 	{%fd19919, %fd19920}, [%rd3575];
	fma.rn.f64 	%fd19921, %fd19918, %fd19917, %fd19919;
	fma.rn.f64 	%fd19922, %fd19921, %fd19917, %fd19920;
	ld.global.nc.v2.f64 	{%fd19923, %fd19924}, [%rd3575+16];
	fma.rn.f64 	%fd19925, %fd19922, %fd19917, %fd19923;
	fma.rn.f64 	%fd19926, %fd19925, %fd19917, %fd19924;
	ld.global.nc.v2.f64 	{%fd19927, %fd19928}, [%rd3575+32];
	fma.rn.f64 	%fd19929, %fd19926, %fd19917, %fd19927;
	fma.rn.f64 	%fd19930, %fd19929, %fd19917, %fd19928;
	fma.rn.f64 	%fd19931, %fd19930, %fd28159, %fd28159;
	fma.rn.f64 	%fd19932, %fd19930, %fd19917, 0d3FF0000000000000;
	selp.f64 	%fd19933, %fd19932, %fd19931, %p4033;
	and.b32  	%r8329, %r11081, 2;
	setp.eq.s32 	%p4034, %r8329, 0;
	mov.f64 	%fd19934, 0d0000000000000000;
	sub.f64 	%fd19935, %fd19934, %fd19933;
	selp.f64 	%fd1893, %fd19933, %fd19935, %p4034;
	mov.f64 	%fd28160, %fd28514;
	mov.u32 	%r11082, %r11450;
	@%p1 bra 	$L__BB0_2303;
	{ // callseq 549, 0
	.param .b64 param0;
	st.param.f64 	[param0], %fd1;
	.param .align 16 .b8 retval0[16];
	call.uni (retval0), 
	__internal_trig_reduction_slowpathd, 
	(
	param0
	);
	ld.param.f64 	%fd28160, [retval0];
	ld.param.b32 	%r11082, [retval0+8];
	} // callseq 549
$L__BB0_2303:
	shl.b32 	%r8331, %r11082, 6;
	cvt.u64.u32 	%rd3576, %r8331;
	and.b64  	%rd3577, %rd3576, 64;
	mov.u64 	%rd3578, __cudart_sin_cos_coeffs;
	add.s64 	%rd3579, %rd3578, %rd3577;
	mul.rn.f64 	%fd19937, %fd28160, %fd28160;
	and.b32  	%r8332, %r11082, 1;
	setp.eq.b32 	%p4035, %r8332, 1;
	selp.f64 	%fd19938, 0dBDA8FF8320FD8164, 0d3DE5DB65F9785EBA, %p4035;
	ld.global.nc.v2.f64 	{%fd19939, %fd19940}, [%rd3579];
	fma.rn.f64 	%fd19941, %fd19938, %fd19937, %fd19939;
	fma.rn.f64 	%fd19942, %fd19941, %fd19937, %fd19940;
	ld.global.nc.v2.f64 	{%fd19943, %fd19944}, [%rd3579+16];
	fma.rn.f64 	%fd19945, %fd19942, %fd19937, %fd19943;
	fma.rn.f64 	%fd19946, %fd19945, %fd19937, %fd19944;
	ld.global.nc.v2.f64 	{%fd19947, %fd19948}, [%rd3579+32];
	fma.rn.f64 	%fd19949, %fd19946, %fd19937, %fd19947;
	fma.rn.f64 	%fd19950, %fd19949, %fd19937, %fd19948;
	fma.rn.f64 	%fd19951, %fd19950, %fd28160, %fd28160;
	fma.rn.f64 	%fd19952, %fd19950, %fd19937, 0d3FF0000000000000;
	selp.f64 	%fd19953, %fd19952, %fd19951, %p4035;
	and.b32  	%r8333, %r11082, 2;
	setp.eq.s32 	%p4036, %r8333, 0;
	mov.f64 	%fd19954, 0d0000000000000000;
	sub.f64 	%fd19955, %fd19954, %fd19953;
	selp.f64 	%fd19956, %fd19953, %fd19955, %p4036;
	div.s32 	%r8334, %r2556, %r4277;
	max.s32 	%r8335, %r8334, 0;
	min.s32 	%r8336, %r8335, %r9;
	cvt.rn.f64.s32 	%fd19957, %r8336;
	sub.f64 	%fd1896, %fd19957, %fd6;
	mul.f64 	%fd19958, %fd1896, %fd19956;
	fma.rn.f64 	%fd19959, %fd1888, %fd1893, %fd19958;
	add.f64 	%fd19960, %fd7, %fd19959;
	mul.f64 	%fd19961, %fd1896, %fd1893;
	mul.f64 	%fd19962, %fd1888, %fd19956;
	sub.f64 	%fd19963, %fd19961, %fd19962;
	add.f64 	%fd19964, %fd8, %fd19963;
	mov.f64 	%fd19965, 0d3FE0000000000000;
	copysign.f64 	%fd19966, %fd19960, %fd19965;
	add.rz.f64 	%fd19967, %fd19960, %fd19966;
	cvt.rzi.f64.f64 	%fd19968, %fd19967;
	cvt.rzi.s32.f64 	%r2563, %fd19968;
	copysign.f64 	%fd19969, %fd19964, %fd19965;
	add.rz.f64 	%fd19970, %fd19964, %fd19969;
	cvt.rzi.f64.f64 	%fd19971, %fd19970;
	cvt.rzi.s32.f64 	%r2564, %fd19971;
	setp.lt.s32 	%p4037, %r2563, 0;
	setp.ge.s32 	%p4038, %r2563, %r4273;
	or.pred  	%p4039, %p4037, %p4038;
	setp.lt.s32 	%p4040, %r2564, 0;
	setp.ge.s32 	%p4041, %r2564, %r4274;
	or.pred  	%p4042, %p4040, %p4041;
	or.pred  	%p4044, %p4039, %p4042;
	mov.b16 	%rs4926, 0;
	mov.u16 	%rs4927, %rs4926;
	mov.u16 	%rs4928, %rs4926;
	@%p4044 bra 	$L__BB0_2305;
	mul.lo.s32 	%r8337, %r2564, %r4275;
	cvt.u64.u32 	%rd3580, %r8337;
	shl.b32 	%r8338, %r2563, 2;
	cvt.u64.u32 	%rd3581, %r8338;
	add.s64 	%rd3582, %rd3580, %rd3581;
	add.s64 	%rd3583, %rd1, %rd3582;
	ld.global.u8 	%rs4927, [%rd3583];
	ld.global.u8 	%rs4926, [%rd3583+1];
	ld.global.u8 	%rs4928, [%rd3583+2];
$L__BB0_2305:
	setp.eq.f64 	%p4045, %fd2, 0d7FF0000000000000;
	st.local.u8 	[%rd141+1], %rs4928;
	and.b16  	%rs3523, %rs4928, 255;
	st.local.u8 	[%rd142+1], %rs4926;
	and.b16  	%rs3524, %rs4926, 255;
	st.local.u8 	[%rd143+1], %rs4927;
	and.b16  	%rs3525, %rs4927, 255;
	cvt.rn.f64.u16 	%fd19972, %rs3523;
	mul.f64 	%fd19973, %fd19972, 0d3FD322D0E5604189;
	cvt.rn.f64.u16 	%fd19974, %rs3524;
	fma.rn.f64 	%fd19975, %fd19974, 0d3FE2C8B439581062, %fd19973;
	cvt.rn.f64.u16 	%fd19976, %rs3525;
	fma.rn.f64 	%fd19977, %fd19976, 0d3FBD2F1A9FBE76C9, %fd19975;
	cvt.rzi.u32.f64 	%r8340, %fd19977;
	st.local.u8 	[%rd144+1], %r8340;
	add.s32 	%r2565, %r2556, %r4281;
	mov.b32 	%r11084, 1;
	mov.f64 	%fd28162, %fd28513;
	@%p4045 bra 	$L__BB0_2309;
	setp.ltu.f64 	%p4046, %fd2, 0d41E0000000000000;
	mov.f64 	%fd28162, %fd28512;
	mov.u32 	%r11083, %r11448;
	@%p4046 bra 	$L__BB0_2308;
	{ // callseq 550, 0
	.param .b64 param0;
	st.param.f64 	[param0], %fd1;
	.param .align 16 .b8 retval0[16];
	call.uni (retval0), 
	__internal_trig_reduction_slowpathd, 
	(
	param0
	);
	ld.param.f64 	%fd28162, [retval0];
	ld.param.b32 	%r11083, [retval0+8];
	} // callseq 550
$L__BB0_2308:
	add.s32 	%r11084, %r11083, 1;
$L__BB0_2309:
	shl.b32 	%r8342, %r11084, 6;
	cvt.u64.u32 	%rd3584, %r8342;
	and.b64  	%rd3585, %rd3584, 64;
	mov.u64 	%rd3586, __cudart_sin_cos_coeffs;
	add.s64 	%rd3587, %rd3586, %rd3585;
	mul.rn.f64 	%fd19979, %fd28162, %fd28162;
	and.b32  	%r8343, %r11084, 1;
	setp.eq.b32 	%p4047, %r8343, 1;
	selp.f64 	%fd19980, 0dBDA8FF8320FD8164, 0d3DE5DB65F9785EBA, %p4047;
	ld.global.nc.v2.f64 	{%fd19981, %fd19982}, [%rd3587];
	fma.rn.f64 	%fd19983, %fd19980, %fd19979, %fd19981;
	fma.rn.f64 	%fd19984, %fd19983, %fd19979, %fd19982;
	ld.global.nc.v2.f64 	{%fd19985, %fd19986}, [%rd3587+16];
	fma.rn.f64 	%fd19987, %fd19984, %fd19979, %fd19985;
	fma.rn.f64 	%fd19988, %fd19987, %fd19979, %fd19986;
	ld.global.nc.v2.f64 	{%fd19989, %fd19990}, [%rd3587+32];
	fma.rn.f64 	%fd19991, %fd19988, %fd19979, %fd19989;
	fma.rn.f64 	%fd19992, %fd19991, %fd19979, %fd19990;
	fma.rn.f64 	%fd19993, %fd19992, %fd28162, %fd28162;
	fma.rn.f64 	%fd19994, %fd19992, %fd19979, 0d3FF0000000000000;
	selp.f64 	%fd19995, %fd19994, %fd19993, %p4047;
	and.b32  	%r8344, %r11084, 2;
	setp.eq.s32 	%p4048, %r8344, 0;
	mov.f64 	%fd19996, 0d0000000000000000;
	sub.f64 	%fd19997, %fd19996, %fd19995;
	selp.f64 	%fd1900, %fd19995, %fd19997, %p4048;
	mov.f64 	%fd28163, %fd28514;
	mov.u32 	%r11085, %r11450;
	@%p1 bra 	$L__BB0_2311;
	{ // callseq 551, 0
	.param .b64 param0;
	st.param.f64 	[param0], %fd1;
	.param .align 16 .b8 retval0[16];
	call.uni (retval0), 
	__internal_trig_reduction_slowpathd, 
	(
	param0
	);
	ld.param.f64 	%fd28163, [retval0];
	ld.param.b32 	%r11085, [retval0+8];
	} // callseq 551
$L__BB0_2311:
	shl.b32 	%r8346, %r11085, 6;
	cvt.u64.u32 	%rd3588, %r8346;
	and.b64  	%rd3589, %rd3588, 64;
	mov.u64 	%rd3590, __cudart_sin_cos_coeffs;
	add.s64 	%rd3591, %rd3590, %rd3589;
	mul.rn.f64 	%fd19999, %fd28163, %fd28163;
	and.b32  	%r8347, %r11085, 1;
	setp.eq.b32 	%p4049, %r8347, 1;
	selp.f64 	%fd20000, 0dBDA8FF8320FD8164, 0d3DE5DB65F9785EBA, %p4049;
	ld.global.nc.v2.f64 	{%fd20001, %fd20002}, [%rd3591];
	fma.rn.f64 	%fd20003, %fd20000, %fd19999, %fd20001;
	fma.rn.f64 	%fd20004, %fd20003, %fd19999, %fd20002;
	ld.global.nc.v2.f64 	{%fd20005, %fd20006}, [%rd3591+16];
	fma.rn.f64 	%fd20007, %fd20004, %fd19999, %fd20005;
	fma.rn.f64 	%fd20008, %fd20007, %fd19999, %fd20006;
	ld.global.nc.v2.f64 	{%fd20009, %fd20010}, [%rd3591+32];
	fma.rn.f64 	%fd20011, %fd20008, %fd19999, %fd20009;
	fma.rn.f64 	%fd20012, %fd20011, %fd19999, %fd20010;
	fma.rn.f64 	%fd20013, %fd20012, %fd28163, %fd28163;
	fma.rn.f64 	%fd20014, %fd20012, %fd19999, 0d3FF0000000000000;
	selp.f64 	%fd20015, %fd20014, %fd20013, %p4049;
	and.b32  	%r8348, %r11085, 2;
	setp.eq.s32 	%p4050, %r8348, 0;
	mov.f64 	%fd20016, 0d0000000000000000;
	sub.f64 	%fd20017, %fd20016, %fd20015;
	selp.f64 	%fd20018, %fd20015, %fd20017, %p4050;
	div.s32 	%r8349, %r2565, %r4277;
	max.s32 	%r8350, %r8349, 0;
	min.s32 	%r8351, %r8350, %r9;
	cvt.rn.f64.s32 	%fd20019, %r8351;
	sub.f64 	%fd1903, %fd20019, %fd6;
	mul.f64 	%fd20020, %fd1903, %fd20018;
	fma.rn.f64 	%fd20021, %fd1888, %fd1900, %fd20020;
	add.f64 	%fd20022, %fd7, %fd20021;
	mul.f64 	%fd20023, %fd1903, %fd1900;
	mul.f64 	%fd20024, %fd1888, %fd20018;
	sub.f64 	%fd20025, %fd20023, %fd20024;
	add.f64 	%fd20026, %fd8, %fd20025;
	mov.f64 	%fd20027, 0d3FE0000000000000;
	copysign.f64 	%fd20028, %fd20022, %fd20027;
	add.rz.f64 	%fd20029, %fd20022, %fd20028;
	cvt.rzi.f64.f64 	%fd20030, %fd20029;
	cvt.rzi.s32.f64 	%r2572, %fd20030;
	copysign.f64 	%fd20031, %fd20026, %fd20027;
	add.rz.f64 	%fd20032, %fd20026, %fd20031;
	cvt.rzi.f64.f64 	%fd20033, %fd20032;
	cvt.rzi.s32.f64 	%r2573, %fd20033;
	setp.lt.s32 	%p4051, %r2572, 0;
	setp.ge.s32 	%p4052, %r2572, %r4273;
	or.pred  	%p4053, %p4051, %p4052;
	setp.lt.s32 	%p4054, %r2573, 0;
	setp.ge.s32 	%p4055, %r2573, %r4274;
	or.pred  	%p4056, %p4054, %p4055;
	or.pred  	%p4058, %p4053, %p4056;
	mov.b16 	%rs4929, 0;
	mov.u16 	%rs4930, %rs4929;
	mov.u16 	%rs4931, %rs4929;
	@%p4058 bra 	$L__BB0_2313;
	mul.lo.s32 	%r8352, %r2573, %r4275;
	cvt.u64.u32 	%rd3592, %r8352;
	shl.b32 	%r8353, %r2572, 2;
	cvt.u64.u32 	%rd3593, %r8353;
	add.s64 	%rd3594, %rd3592, %rd3593;
	add.s64 	%rd3595, %rd1, %rd3594;
	ld.global.u8 	%rs4930, [%rd3595];
	ld.global.u8 	%rs4929, [%rd3595+1];
	ld.global.u8 	%rs4931, [%rd3595+2];
$L__BB0_2313:
	st.local.u8 	[%rd141+2], %rs4931;
	and.b16  	%rs3527, %rs4931, 255;
	st.local.u8 	[%rd142+2], %rs4929;
	and.b16  	%rs3528, %rs4929, 255;
	st.local.u8 	[%rd143+2], %rs4930;
	and.b16  	%rs3529, %rs4930, 255;
	cvt.rn.f64.u16 	%fd20034, %rs3527;
	mul.f64 	%fd20035, %fd20034, 0d3FD322D0E5604189;
	cvt.rn.f64.u16 	%fd20036, %rs3528;
	fma.rn.f64 	%fd20037, %fd20036, 0d3FE2C8B439581062, %fd20035;
	cvt.rn.f64.u16 	%fd20038, %rs3529;
	fma.rn.f64 	%fd20039, %fd20038, 0d3FBD2F1A9FBE76C9, %fd20037;
	cvt.rzi.u32.f64 	%r8355, %fd20039;
	st.local.u8 	[%rd144+2], %r8355;
	add.s32 	%r8356, %r2546, %r4280;
	div.s32 	%r8357, %r8356, %r4276;
	max.s32 	%r2574, %r8357, 0;
	mov.b32 	%r11087, 1;
	mov.f64 	%fd28165, %fd28513;
	@%p4045 bra 	$L__BB0_2317;
	setp.ltu.f64 	%p4060, %fd2, 0d41E0000000000000;
	mov.f64 	%fd28165, %fd28512;
	mov.u32 	%r11086, %r11448;
	@%p4060 bra 	$L__BB0_2316;
	{ // callseq 552, 0
	.param .b64 param0;
	st.param.f64 	[param0], %fd1;
	.param .align 16 .b8 retval0[16];
	call.uni (retval0), 
	__internal_trig_reduction_slowpathd, 
	(
	param0
	);
	ld.param.f64 	%fd28165, [retval0];
	ld.param.b32 	%r11086, [retval0+8];
	} // callseq 552
$L__BB0_2316:
	add.s32 	%r11087, %r11086, 1;
$L__BB0_2317:
	shl.b32 	%r8359, %r11087, 6;
	cvt.u64.u32 	%rd3596, %r8359;
	and.b64  	%rd3597, %rd3596, 64;
	mov.u64 	%rd3598, __cudart_sin_cos_coeffs;
	add.s64 	%rd3599, %rd3598, %rd3597;
	mul.rn.f64 	%fd20041, %fd28165, %fd28165;
	and.b32  	%r8360, %r11087, 1;
	setp.eq.b32 	%p4061, %r8360, 1;
	selp.f64 	%fd20042, 0dBDA8FF8320FD8164, 0d3DE5DB65F9785EBA, %p4061;
	ld.global.nc.v2.f64 	{%fd20043, %fd20044}, [%rd3599];
	fma.rn.f64 	%fd20045, %fd20042, %fd20041, %fd20043;
	fma.rn.f64 	%fd20046, %fd20045, %fd20041, %fd20044;
	ld.global.nc.v2.f64 	{%fd20047, %fd20048}, [%rd3599+16];
	fma.rn.f64 	%fd20049, %fd20046, %fd20041, %fd20047;
	fma.rn.f64 	%fd20050, %fd20049, %fd20041, %fd20048;
	ld.global.nc.v2.f64 	{%fd20051, %fd20052}, [%rd3599+32];
	fma.rn.f64 	%fd20053, %fd20050, %fd20041, %fd20051;
	fma.rn.f64 	%fd20054, %fd20053, %fd20041, %fd20052;
	fma.rn.f64 	%fd20055, %fd20054, %fd28165, %fd28165;
	fma.rn.f64 	%fd20056, %fd20054, %fd20041, 0d3FF0000000000000;
	selp.f64 	%fd20057, %fd20056, %fd20055, %p4061;
	and.b32  	%r8361, %r11087, 2;
	setp.eq.s32 	%p4062, %r8361, 0;
	mov.f64 	%fd20058, 0d0000000000000000;
	sub.f64 	%fd20059, %fd20058, %fd20057;
	selp.f64 	%fd1907, %fd20057, %fd20059, %p4062;
	mov.f64 	%fd28166, %fd28514;
	mov.u32 	%r11088, %r11450;
	@%p1 bra 	$L__BB0_2319;
	{ // callseq 553, 0
	.param .b64 param0;
	st.param.f64 	[param0], %fd1;
	.param .align 16 .b8 retval0[16];
	call.uni (retval0), 
	__internal_trig_reduction_slowpathd, 
	(
	param0
	);
	ld.param.f64 	%fd28166, [retval0];
	ld.param.b32 	%r11088, [retval0+8];
	} // callseq 553
$L__BB0_2319:
	shl.b32 	%r8363, %r11088, 6;
	cvt.u64.u32 	%rd3600, %r8363;
	and.b64  	%rd3601, %rd3600, 64;
	mov.u64 	%rd3602, __cudart_sin_cos_coeffs;
	add.s64 	%rd3603, %rd3602, %rd3601;
	mul.rn.f64 	%fd20061, %fd28166, %fd28166;
	and.b32  	%r8364, %r11088, 1;
	setp.eq.b32 	%p4063, %r8364, 1;
	selp.f64 	%fd20062, 0dBDA8FF8320FD8164, 0d3DE5DB65F9785EBA, %p4063;
	ld.global.nc.v2.f64 	{%fd20063, %fd20064}, [%rd3603];
	fma.rn.f64 	%fd20065, %fd20062, %fd20061, %fd20063;
	fma.rn.f64 	%fd20066, %fd20065, %fd20061, %fd20064;
	ld.global.nc.v2.f64 	{%fd20067, %fd20068}, [%rd3603+16];
	fma.rn.f64 	%fd20069, %fd20066, %fd20061, %fd20067;
	fma.rn.f64 	%fd20070, %fd20069, %fd20061, %fd20068;
	ld.global.nc.v2.f64 	{%fd20071, %fd20072}, [%rd3603+32];
	fma.rn.f64 	%fd20073, %fd20070, %fd20061, %fd20071;
	fma.rn.f64 	%fd20074, %fd20073, %fd20061, %fd20072;
	fma.rn.f64 	%fd20075, %fd20074, %fd28166, %fd28166;
	fma.rn.f64 	%fd20076, %fd20074, %fd20061, 0d3FF0000000000000;
	selp.f64 	%fd20077, %fd20076, %fd20075, %p4063;
	and.b32  	%r8365, %r11088, 2;
	setp.eq.s32 	%p4064, %r8365, 0;
	mov.f64 	%fd20078, 0d0000000000000000;
	sub.f64 	%fd20079, %fd20078, %fd20077;
	selp.f64 	%fd20080, %fd20077, %fd20079, %p4064;
	min.s32 	%r8366, %r2574, %r8;
	cvt.rn.f64.s32 	%fd20081, %r8366;
	sub.f64 	%fd1910, %fd20081, %fd5;
	mul.f64 	%fd20082, %fd1889, %fd20080;
	fma.rn.f64 	%fd20083, %fd1910, %fd1907, %fd20082;
	add.f64 	%fd20084, %fd7, %fd20083;
	mul.f64 	%fd20085, %fd1889, %fd1907;
	mul.f64 	%fd20086, %fd1910, %fd20080;
	sub.f64 	%fd20087, %fd20085, %fd20086;
	add.f64 	%fd20088, %fd8, %fd20087;
	mov.f64 	%fd20089, 0d3FE0000000000000;
	copysign.f64 	%fd20090, %fd20084, %fd20089;
	add.rz.f64 	%fd20091, %fd20084, %fd20090;
	cvt.rzi.f64.f64 	%fd20092, %fd20091;
	cvt.rzi.s32.f64 	%r2581, %fd20092;
	copysign.f64 	%fd20093, %fd20088, %fd20089;
	add.rz.f64 	%fd20094, %fd20088, %fd20093;
	cvt.rzi.f64.f64 	%fd20095, %fd20094;
	cvt.rzi.s32.f64 	%r2582, %fd20095;
	setp.lt.s32 	%p4065, %r2581, 0;
	setp.ge.s32 	%p4066, %r2581, %r4273;
	or.pred  	%p4067, %p4065, %p4066;
	setp.lt.s32 	%p4068, %r2582, 0;
	setp.ge.s32 	%p4069, %r2582, %r4274;
	or.pred  	%p4070, %p4068, %p4069;
	or.pred  	%p4072, %p4067, %p4070;
	mov.b16 	%rs4932, 0;
	mov.u16 	%rs4933, %rs4932;
	mov.u16 	%rs4934, %rs4932;
	@%p4072 bra 	$L__BB0_2321;
	mul.lo.s32 	%r8367, %r2582, %r4275;
	cvt.u64.u32 	%rd3604, %r8367;
	shl.b32 	%r8368, %r2581, 2;
	cvt.u64.u32 	%rd3605, %r8368;
	add.s64 	%rd3606, %rd3604, %rd3605;
	add.s64 	%rd3607, %rd1, %rd3606;
	ld.global.u8 	%rs4933, [%rd3607];
	ld.global.u8 	%rs4932, [%rd3607+1];
	ld.global.u8 	%rs4934, [%rd3607+2];
$L__BB0_2321:
	setp.eq.f64 	%p4073, %fd2, 0d7FF0000000000000;
	st.local.u8 	[%rd141+3], %rs4934;
	and.b16  	%rs3531, %rs4934, 255;
	st.local.u8 	[%rd142+3], %rs4932;
	and.b16  	%rs3532, %rs4932, 255;
	st.local.u8 	[%rd143+3], %rs4933;
	and.b16  	%rs3533, %rs4933, 255;
	cvt.rn.f64.u16 	%fd20096, %rs3531;
	mul.f64 	%fd20097, %fd20096, 0d3FD322D0E5604189;
	cvt.rn.f64.u16 	%fd20098, %rs3532;
	fma.rn.f64 	%fd20099, %fd20098, 0d3FE2C8B439581062, %fd20097;
	cvt.rn.f64.u16 	%fd20100, %rs3533;
	fma.rn.f64 	%fd20101, %fd20100, 0d3FBD2F1A9FBE76C9, %fd20099;
	cvt.rzi.u32.f64 	%r8370, %fd20101;
	st.local.u8 	[%rd144+3], %r8370;
	mov.b32 	%r11090, 1;
	mov.f64 	%fd28168, %fd28513;
	@%p4073 bra 	$L__BB0_2325;
	setp.ltu.f64 	%p4074, %fd2, 0d41E0000000000000;
	mov.f64 	%fd28168, %fd28512;
	mov.u32 	%r11089, %r11448;
	@%p4074 bra 	$L__BB0_2324;
	{ // callseq 554, 0
	.param .b64 param0;
	st.param.f64 	[param0], %fd1;
	.param .align 16 .b8 retval0[16];
	call.uni (retval0), 
	__internal_trig_reduction_slowpathd, 
	(
	param0
	);
	ld.param.f64 	%fd28168, [retval0];
	ld.param.b32 	%r11089, [retval0+8];
	} // callseq 554
$L__BB0_2324:
	add.s32 	%r11090, %r11089, 1;
$L__BB0_2325:
	shl.b32 	%r8372, %r11090, 6;
	cvt.u64.u32 	%rd3608, %r8372;
	and.b64  	%rd3609, %rd3608, 64;
	mov.u64 	%rd3610, __cudart_sin_cos_coeffs;
	add.s64 	%rd3611, %rd3610, %rd3609;
	mul.rn.f64 	%fd20103, %fd28168, %fd28168;
	and.b32  	%r8373, %r11090, 1;
	setp.eq.b32 	%p4075, %r8373, 1;
	selp.f64 	%fd20104, 0dBDA8FF8320FD8164, 0d3DE5DB65F9785EBA, %p4075;
	ld.global.nc.v2.f64 	{%fd20105, %fd20106}, [%rd3611];
	fma.rn.f64 	%fd20107, %fd20104, %fd20103, %fd20105;
	fma.rn.f64 	%fd20108, %fd20107, %fd20103, %fd20106;
	ld.global.nc.v2.f64 	{%fd20109, %fd20110}, [%rd3611+16];
	fma.rn.f64 	%fd20111, %fd20108, %fd20103, %fd20109;
	fma.rn.f64 	%fd20112, %fd20111, %fd20103, %fd20110;
	ld.global.nc.v2.f64 	{%fd20113, %fd20114}, [%rd3611+32];
	fma.rn.f64 	%fd20115, %fd20112, %fd20103, %fd20113;
	fma.rn.f64 	%fd20116, %fd20115, %fd20103, %fd20114;
	fma.rn.f64 	%fd20117, %fd20116, %fd28168, %fd28168;
	fma.rn.f64 	%fd20118, %fd20116, %fd20103, 0d3FF0000000000000;
	selp.f64 	%fd20119, %fd20118, %fd20117, %p4075;
	and.b32  	%r8374, %r11090, 2;
	setp.eq.s32 	%p4076, %r8374, 0;
	mov.f64 	%fd20120, 0d0000000000000000;
	sub.f64 	%fd20121, %fd20120, %fd20119;
	selp.f64 	%fd1914, %fd20119, %fd20121, %p4076;
	mov.f64 	%fd28169, %fd28514;
	mov.u32 	%r11091, %r11450;
	@%p1 bra 	$L__BB0_2327;
	{ // callseq 555, 0
	.param .b64 param0;
	st.param.f64 	[param0], %fd1;
	.param .align 16 .b8 retval0[16];
	call.uni (retval0), 
	__internal_trig_reduction_slowpathd, 
	(
	param0
	);
	ld.param.f64 	%fd28169, [retval0];
	ld.param.b32 	%r11091, [retval0+8];
	} // callseq 555
$L__BB0_2327:
	shl.b32 	%r8376, %r11091, 6;
	cvt.u64.u32 	%rd3612, %r8376;
	and.b64  	%rd3613, %rd3612, 64;
	mov.u64 	%rd3614, __cudart_sin_cos_coeffs;
	add.s64 	%rd3615, %rd3614, %rd3613;
	mul.rn.f64 	%fd20123, %fd28169, %fd28169;
	and.b32  	%r8377, %r11091, 1;
	setp.eq.b32 	%p4077, %r8377, 1;
	selp.f64 	%fd20124, 0dBDA8FF8320FD8164, 0d3DE5DB65F9785EBA, %p4077;
	ld.global.nc.v2.f64 	{%fd20125, %fd20126}, [%rd3615];
	fma.rn.f64 	%fd20127, %fd20124, %fd20123, %fd20125;
	fma.rn.f64 	%fd20128, %fd20127, %fd20123, %fd20126;
	ld.global.nc.v2.f64 	{%fd20129, %fd20130}, [%rd3615+16];
	fma.rn.f64 	%fd20131, %fd20128, %fd20123, %fd20129;
	fma.rn.f64 	%fd20132, %fd20131, %fd20123, %fd20130;
	ld.global.nc.v2.f64 	{%fd20133, %fd20134}, [%rd3615+32];
	fma.rn.f64 	%fd20135, %fd20132, %fd20123, %fd20133;
	fma.rn.f64 	%fd20136, %fd20135, %fd20123, %fd20134;
	fma.rn.f64 	%fd20137, %fd20136, %fd28169, %fd28169;
	fma.rn.f64 	%fd20138, %fd20136, %fd20123, 0d3FF0000000000000;
	selp.f64 	%fd20139, %fd20138, %fd20137, %p4077;
	and.b32  	%r8378, %r11091, 2;
	setp.eq.s32 	%p4078, %r8378, 0;
	mov.f64 	%fd20140, 0d0000000000000000;
	sub.f64 	%fd20141, %fd20140, %fd20139;
	selp.f64 	%fd20142, %fd20139, %fd20141, %p4078;
	mul.f64 	%fd20143, %fd1896, %fd20142;
	fma.rn.f64 	%fd20144, %fd1910, %fd1914, %fd20143;
	add.f64 	%fd20145, %fd7, %fd20144;
	mul.f64 	%fd20146, %fd1896, %fd1914;
	mul.f64 	%fd20147, %fd1910, %fd20142;
	sub.f64 	%fd20148, %fd20146, %fd20147;
	add.f64 	%fd20149, %fd8, %fd20148;
	mov.f64 	%fd20150, 0d3FE0000000000000;
	copysign.f64 	%fd20151, %fd20145, %fd20150;
	add.rz.f64 	%fd20152, %fd20145, %fd20151;
	cvt.rzi.f64.f64 	%fd20153, %fd20152;
	cvt.rzi.s32.f64 	%r2589, %fd20153;
	copysign.f64 	%fd20154, %fd20149, %fd20150;
	add.rz.f64 	%fd20155, %fd20149, %fd20154;
	cvt.rzi.f64.f64 	%fd20156, %fd20155;
	cvt.rzi.s32.f64 	%r2590, %fd20156;
	setp.lt.s32 	%p4079, %r2589, 0;
	setp.ge.s32 	%p4080, %r2589, %r4273;
	or.pred  	%p4081, %p4079, %p4080;
	setp.lt.s32 	%p4082, %r2590, 0;
	setp.ge.s32 	%p4083, %r2590, %r4274;
	or.pred  	%p4084, %p4082, %p4083;
	or.pred  	%p4086, %p4081, %p4084;
	mov.b16 	%rs4935, 0;
	mov.u16 	%rs4936, %rs4935;
	mov.u16 	%rs4937, %rs4935;
	@%p4086 bra 	$L__BB0_2329;
	mul.lo.s32 	%r8379, %r2590, %r4275;
	cvt.u64.u32 	%rd3616, %r8379;
	shl.b32 	%r8380, %r2589, 2;
	cvt.u64.u32 	%rd3617, %r8380;
	add.s64 	%rd3618, %rd3616, %rd3617;
	add.s64 	%rd3619, %rd1, %rd3618;
	ld.global.u8 	%rs4936, [%rd3619];
	ld.global.u8 	%rs4935, [%rd3619+1];
	ld.global.u8 	%rs4937, [%rd3619+2];
$L__BB0_2329:
	st.local.u8 	[%rd141+4], %rs4937;
	and.b16  	%rs3535, %rs4937, 255;
	st.local.u8 	[%rd142+4], %rs4935;
	and.b16  	%rs3536, %rs4935, 255;
	st.local.u8 	[%rd143+4], %rs4936;
	and.b16  	%rs3537, %rs4936, 255;
	cvt.rn.f64.u16 	%fd20157, %rs3535;
	mul.f64 	%fd20158, %fd20157, 0d3FD322D0E5604189;
	cvt.rn.f64.u16 	%fd20159, %rs3536;
	fma.rn.f64 	%fd20160, %fd20159, 0d3FE2C8B439581062, %fd20158;
	cvt.rn.f64.u16 	%fd20161, %rs3537;
	fma.rn.f64 	%fd20162, %fd20161, 0d3FBD2F1A9FBE76C9, %fd20160;
	cvt.rzi.u32.f64 	%r8382, %fd20162;
	st.local.u8 	[%rd144+4], %r8382;
	mov.b32 	%r11093, 1;
	mov.f64 	%fd28171, %fd28513;
	@%p4073 bra 	$L__BB0_2333;
	setp.ltu.f64 	%p4088, %fd2, 0d41E0000000000000;
	mov.f64 	%fd28171, %fd28512;
	mov.u32 	%r11092, %r11448;
	@%p4088 bra 	$L__BB0_2332;
	{ // callseq 556, 0
	.param .b64 param0;
	st.param.f64 	[param0], %fd1;
	.param .align 16 .b8 retval0[16];
	call.uni (retval0), 
	__internal_trig_reduction_slowpathd, 
	(
	param0
	);
	ld.param.f64 	%fd28171, [retval0];
	ld.param.b32 	%r11092, [retval0+8];
	} // callseq 556
$L__BB0_2332:
	add.s32 	%r11093, %r11092, 1;
$L__BB0_2333:
	shl.b32 	%r8384, %r11093, 6;
	cvt.u64.u32 	%rd3620, %r8384;
	and.b64  	%rd3621, %rd3620, 64;
	mov.u64 	%rd3622, __cudart_sin_cos_coeffs;
	add.s64 	%rd3623, %rd3622, %rd3621;
	mul.rn.f64 	%fd20164, %fd28171, %fd28171;
	and.b32  	%r8385, %r11093, 1;
	setp.eq.b32 	%p4089, %r8385, 1;
	selp.f64 	%fd20165, 0dBDA8FF8320FD8164, 0d3DE5DB65F9785EBA, %p4089;
	ld.global.nc.v2.f64 	{%fd20166, %fd20167}, [%rd3623];
	fma.rn.f64 	%fd20168, %fd20165, %fd20164, %fd20166;
	fma.rn.f64 	%fd20169, %fd20168, %fd20164, %fd20167;
	ld.global.nc.v2.f64 	{%fd20170, %fd20171}, [%rd3623+16];
	fma.rn.f64 	%fd20172, %fd20169, %fd20164, %fd20170;
	fma.rn.f64 	%fd20173, %fd20172, %fd20164, %fd20171;
	ld.global.nc.v2.f64 	{%fd20174, %fd20175}, [%rd3623+32];
	fma.rn.f64 	%fd20176, %fd20173, %fd20164, %fd20174;
	fma.rn.f64 	%fd20177, %fd20176, %fd20164, %fd20175;
	fma.rn.f64 	%fd20178, %fd20177, %fd28171, %fd28171;
	fma.rn.f64 	%fd20179, %fd20177, %fd20164, 0d3FF0000000000000;
	selp.f64 	%fd20180, %fd20179, %fd20178, %p4089;
	and.b32  	%r8386, %r11093, 2;
	setp.eq.s32 	%p4090, %r8386, 0;
	mov.f64 	%fd20181, 0d0000000000000000;
	sub.f64 	%fd20182, %fd20181, %fd20180;
	selp.f64 	%fd1920, %fd20180, %fd20182, %p4090;
	mov.f64 	%fd28172, %fd28514;
	mov.u32 	%r11094, %r11450;
	@%p1 bra 	$L__BB0_2335;
	{ // callseq 557, 0
	.param .b64 param0;
	st.param.f64 	[param0], %fd1;
	.param .align 16 .b8 retval0[16];
	call.uni (retval0), 
	__internal_trig_reduction_slowpathd, 
	(
	param0
	);
	ld.param.f64 	%fd28172, [retval0];
	ld.param.b32 	%r11094, [retval0+8];
	} // callseq 557
$L__BB0_2335:
	shl.b32 	%r8388, %r11094, 6;
	cvt.u64.u32 	%rd3624, %r8388;
	and.b64  	%rd3625, %rd3624, 64;
	mov.u64 	%rd3626, __cudart_sin_cos_coeffs;
	add.s64 	%rd3627, %rd3626, %rd3625;
	mul.rn.f64 	%fd20184, %fd28172, %fd28172;
	and.b32  	%r8389, %r11094, 1;
	setp.eq.b32 	%p4091, %r8389, 1;
	selp.f64 	%fd20185, 0dBDA8FF8320FD8164, 0d3DE5DB65F9785EBA, %p4091;
	ld.global.nc.v2.f64 	{%fd20186, %fd20187}, [%rd3627];
	fma.rn.f64 	%fd20188, %fd20185, %fd20184, %fd20186;
	fma.rn.f64 	%fd20189, %fd20188, %fd20184, %fd20187;
	ld.global.nc.v2.f64 	{%fd20190, %fd20191}, [%rd3627+16];
	fma.rn.f64 	%fd20192, %fd20189, %fd20184, %fd20190;
	fma.rn.f64 	%fd20193, %fd20192, %fd20184, %fd20191;
	ld.global.nc.v2.f64 	{%fd20194, %fd20195}, [%rd3627+32];
	fma.rn.f64 	%fd20196, %fd20193, %fd20184, %fd20194;
	fma.rn.f64 	%fd20197, %fd20196, %fd20184, %fd20195;
	fma.rn.f64 	%fd20198, %fd20197, %fd28172, %fd28172;
	fma.rn.f64 	%fd20199, %fd20197, %fd20184, 0d3FF0000000000000;
	selp.f64 	%fd20200, %fd20199, %fd20198, %p4091;
	and.b32  	%r8390, %r11094, 2;
	setp.eq.s32 	%p4092, %r8390, 0;
	mov.f64 	%fd20201, 0d0000000000000000;
	sub.f64 	%fd20202, %fd20201, %fd20200;
	selp.f64 	%fd20203, %fd20200, %fd20202, %p4092;
	mul.f64 	%fd20204, %fd1903, %fd20203;
	fma.rn.f64 	%fd20205, %fd1910, %fd1920, %fd20204;
	add.f64 	%fd20206, %fd7, %fd20205;
	mul.f64 	%fd20207, %fd1903, %fd1920;
	mul.f64 	%fd20208, %fd1910, %fd20203;
	sub.f64 	%fd20209, %fd20207, %fd20208;
	add.f64 	%fd20210, %fd8, %fd20209;
	mov.f64 	%fd20211, 0d3FE0000000000000;
	copysign.f64 	%fd20212, %fd20206, %fd20211;
	add.rz.f64 	%fd20213, %fd20206, %fd20212;
	cvt.rzi.f64.f64 	%fd20214, %fd20213;
	cvt.rzi.s32.f64 	%r2597, %fd20214;
	copysign.f64 	%fd20215, %fd20210, %fd20211;
	add.rz.f64 	%fd20216, %fd20210, %fd20215;
	cvt.rzi.f64.f64 	%fd20217, %fd20216;
	cvt.rzi.s32.f64 	%r2598, %fd20217;
	setp.lt.s32 	%p4093, %r2597, 0;
	setp.ge.s32 	%p4094, %r2597, %r4273;
	or.pred  	%p4095, %p4093, %p4094;
	setp.lt.s32 	%p4096, %r2598, 0;
	setp.ge.s32 	%p4097, %r2598, %r4274;
	or.pred  	%p4098, %p4096, %p4097;
	or.pred  	%p4100, %p4095, %p4098;
	mov.b16 	%rs4938, 0;
	mov.u16 	%rs4939, %rs4938;
	mov.u16 	%rs4940, %rs4938;
	@%p4100 bra 	$L__BB0_2337;
	mul.lo.s32 	%r8391, %r2598, %r4275;
	cvt.u64.u32 	%rd3628, %r8391;
	shl.b32 	%r8392, %r2597, 2;
	cvt.u64.u32 	%rd3629, %r8392;
	add.s64 	%rd3630, %rd3628, %rd3629;
	add.s64 	%rd3631, %rd1, %rd3630;
	ld.global.u8 	%rs4939, [%rd3631];
	ld.global.u8 	%rs4938, [%rd3631+1];
	ld.global.u8 	%rs4940, [%rd3631+2];
$L__BB0_2337:
	setp.eq.f64 	%p4101, %fd2, 0d7FF0000000000000;
	st.local.u8 	[%rd141+5], %rs4940;
	and.b16  	%rs3539, %rs4940, 255;
	st.local.u8 	[%rd142+5], %rs4938;
	and.b16  	%rs3540, %rs4938, 255;
	st.local.u8 	[%rd143+5], %rs4939;
	and.b16  	%rs3541, %rs4939, 255;
	cvt.rn.f64.u16 	%fd20218, %rs3539;
	mul.f64 	%fd20219, %fd20218, 0d3FD322D0E5604189;
	cvt.rn.f64.u16 	%fd20220, %rs3540;
	fma.rn.f64 	%fd20221, %fd20220, 0d3FE2C8B439581062, %fd20219;
	cvt.rn.f64.u16 	%fd20222, %rs3541;
	fma.rn.f64 	%fd20223, %fd20222, 0d3FBD2F1A9FBE76C9, %fd20221;
	cvt.rzi.u32.f64 	%r8394, %fd20223;
	st.local.u8 	[%rd144+5], %r8394;
	add.s32 	%r8395, %r2565, %r4281;
	div.s32 	%r8396, %r8395, %r4277;
	max.s32 	%r2599, %r8396, 0;
	mov.b32 	%r11096, 1;
	mov.f64 	%fd28174, %fd28513;
	@%p4101 bra 	$L__BB0_2341;
	setp.ltu.f64 	%p4102, %fd2, 0d41E0000000000000;
	mov.f64 	%fd28174, %fd28512;
	mov.u32 	%r11095, %r11448;
	@%p4102 bra 	$L__BB0_2340;
	{ // callseq 558, 0
	.param .b64 param0;
	st.param.f64 	[param0], %fd1;
	.param .align 16 .b8 retval0[16];
	call.uni (retval0), 
	__internal_trig_reduction_slowpathd, 
	(
	param0
	);
	ld.param.f64 	%fd28174, [retval0];
	ld.param.b32 	%r11095, [retval0+8];
	} // callseq 558
$L__BB0_2340:
	add.s32 	%r11096, %r11095, 1;
$L__BB0_2341:
	shl.b32 	%r8398, %r11096, 6;
	cvt.u64.u32 	%rd3632, %r8398;
	and.b64  	%rd3633, %rd3632, 64;
	mov.u64 	%rd3634, __cudart_sin_cos_coeffs;
	add.s64 	%rd3635, %rd3634, %rd3633;
	mul.rn.f64 	%fd20225, %fd28174, %fd28174;
	and.b32  	%r8399, %r11096, 1;
	setp.eq.b32 	%p4103, %r8399, 1;
	selp.f64 	%fd20226, 0dBDA8FF8320FD8164, 0d3DE5DB65F9785EBA, %p4103;
	ld.global.nc.v2.f64 	{%fd20227, %fd20228}, [%rd3635];
	fma.rn.f64 	%fd20229, %fd20226, %fd20225, %fd20227;
	fma.rn.f64 	%fd20230, %fd20229, %fd20225, %fd20228;
	ld.global.nc.v2.f64 	{%fd20231, %fd20232}, [%rd3635+16];
	fma.rn.f64 	%fd20233, %fd20230, %fd20225, %fd20231;
	fma.rn.f64 	%fd20234, %fd20233, %fd20225, %fd20232;
	ld.global.nc.v2.f64 	{%fd20235, %fd20236}, [%rd3635+32];
	fma.rn.f64 	%fd20237, %fd20234, %fd20225, %fd20235;
	fma.rn.f64 	%fd20238, %fd20237, %fd20225, %fd20236;
	fma.rn.f64 	%fd20239, %fd20238, %fd28174, %fd28174;
	fma.rn.f64 	%fd20240, %fd20238, %fd20225, 0d3FF0000000000000;
	selp.f64 	%fd20241, %fd20240, %fd20239, %p4103;
	and.b32  	%r8400, %r11096, 2;
	setp.eq.s32 	%p4104, %r8400, 0;
	mov.f64 	%fd20242, 0d0000000000000000;
	sub.f64 	%fd20243, %fd20242, %fd20241;
	selp.f64 	%fd1926, %fd20241, %fd20243, %p4104;
	mov.f64 	%fd28175, %fd28514;
	mov.u32 	%r11097, %r11450;
	@%p1 bra 	$L__BB0_2343;
	{ // callseq 559, 0
	.param .b64 param0;
	st.param.f64 	[param0], %fd1;
	.param .align 16 .b8 retval0[16];
	call.uni (retval0), 
	__internal_trig_reduction_slowpathd, 
	(
	param0
	);
	ld.param.f64 	%fd28175, [retval0];
	ld.param.b32 	%r11097, [retval0+8];
	} // callseq 559
$L__BB0_2343:
	shl.b32 	%r8402, %r11097, 6;
	cvt.u64.u32 	%rd3636, %r8402;
	and.b64  	%rd3637, %rd3636, 64;
	mov.u64 	%rd3638, __cudart_sin_cos_coeffs;
	add.s64 	%rd3639, %rd3638, %rd3637;
	mul.rn.f64 	%fd20245, %fd28175, %fd28175;
	and.b32  	%r8403, %r11097, 1;
	setp.eq.b32 	%p4105, %r8403, 1;
	selp.f64 	%fd20246, 0dBDA8FF8320FD8164, 0d3DE5DB65F9785EBA, %p4105;
	ld.global.nc.v2.f64 	{%fd20247, %fd20248}, [%rd3639];
	fma.rn.f64 	%fd20249, %fd20246, %fd20245, %fd20247;
	fma.rn.f64 	%fd20250, %fd20249, %fd20245, %fd20248;
	ld.global.nc.v2.f64 	{%fd20251, %fd20252}, [%rd3639+16];
	fma.rn.f64 	%fd20253, %fd20250, %fd20245, %fd20251;
	fma.rn.f64 	%fd20254, %fd20253, %fd20245, %fd20252;
	ld.global.nc.v2.f64 	{%fd20255, %fd20256}, [%rd3639+32];
	fma.rn.f64 	%fd20257, %fd20254, %fd20245, %fd20255;
	fma.rn.f64 	%fd20258, %fd20257, %fd20245, %fd20256;
	fma.rn.f64 	%fd20259, %fd20258, %fd28175, %fd28175;
	fma.rn.f64 	%fd20260, %fd20258, %fd20245, 0d3FF0000000000000;
	selp.f64 	%fd20261, %fd20260, %fd20259, %p4105;
	and.b32  	%r8404, %r11097, 2;
	setp.eq.s32 	%p4106, %r8404, 0;
	mov.f64 	%fd20262, 0d0000000000000000;
	sub.f64 	%fd20263, %fd20262, %fd20261;
	selp.f64 	%fd20264, %fd20261, %fd20263, %p4106;
	min.s32 	%r8405, %r2599, %r9;
	cvt.rn.f64.s32 	%fd20265, %r8405;
	sub.f64 	%fd1929, %fd20265, %fd6;
	mul.f64 	%fd20266, %fd1929, %fd20264;
	fma.rn.f64 	%fd20267, %fd1888, %fd1926, %fd20266;
	add.f64 	%fd20268, %fd7, %fd20267;
	mul.f64 	%fd20269, %fd1929, %fd1926;
	mul.f64 	%fd20270, %fd1888, %fd20264;
	sub.f64 	%fd20271, %fd20269, %fd20270;
	add.f64 	%fd20272, %fd8, %fd20271;
	mov.f64 	%fd20273, 0d3FE0000000000000;
	copysign.f64 	%fd20274, %fd20268, %fd20273;
	add.rz.f64 	%fd20275, %fd20268, %fd20274;
	cvt.rzi.f64.f64 	%fd20276, %fd20275;
	cvt.rzi.s32.f64 	%r2606, %fd20276;
	copysign.f64 	%fd20277, %fd20272, %fd20273;
	add.rz.f64 	%fd20278, %fd20272, %fd20277;
	cvt.rzi.f64.f64 	%fd20279, %fd20278;
	cvt.rzi.s32.f64 	%r2607, %fd20279;
	setp.lt.s32 	%p4107, %r2606, 0;
	setp.ge.s32 	%p4108, %r2606, %r4273;
	or.pred  	%p4109, %p4107, %p4108;
	setp.lt.s32 	%p4110, %r2607, 0;
	setp.ge.s32 	%p4111, %r2607, %r4274;
	or.pred  	%p4112, %p4110, %p4111;
	or.pred  	%p4114, %p4109, %p4112;
	mov.b16 	%rs4941, 0;
	mov.u16 	%rs4942, %rs4941;
	mov.u16 	%rs4943, %rs4941;
	@%p4114 bra 	$L__BB0_2345;
	mul.lo.s32 	%r8406, %r2607, %r4275;
	cvt.u64.u32 	%rd3640, %r8406;
	shl.b32 	%r8407, %r2606, 2;
	cvt.u64.u32 	%rd3641, %r8407;
	add.s64 	%rd3642, %rd3640, %rd3641;
	add.s64 	%rd3643, %rd1, %rd3642;
	ld.global.u8 	%rs4942, [%rd3643];
	ld.global.u8 	%rs4941, [%rd3643+1];
	ld.global.u8 	%rs4943, [%rd3643+2];
$L__BB0_2345:
	st.local.u8 	[%rd141+6], %rs4943;
	and.b16  	%rs3543, %rs4943, 255;
	st.local.u8 	[%rd142+6], %rs4941;
	and.b16  	%rs3544, %rs4941, 255;
	st.local.u8 	[%rd143+6], %rs4942;
	and.b16  	%rs3545, %rs4942, 255;
	cvt.rn.f64.u16 	%fd20280, %rs3543;
	mul.f64 	%fd20281, %fd20280, 0d3FD322D0E5604189;
	cvt.rn.f64.u16 	%fd20282, %rs3544;
	fma.rn.f64 	%fd20283, %fd20282, 0d3FE2C8B439581062, %fd20281;
	cvt.rn.f64.u16 	%fd20284, %rs3545;
	fma.rn.f64 	%fd20285, %fd20284, 0d3FBD2F1A9FBE76C9, %fd20283;
	cvt.rzi.u32.f64 	%r8409, %fd20285;
	st.local.u8 	[%rd144+6], %r8409;
	mov.b32 	%r11099, 1;
	mov.f64 	%fd28177, %fd28513;
	@%p4101 bra 	$L__BB0_2349;
	setp.ltu.f64 	%p4116, %fd2, 0d41E0000000000000;
	mov.f64 	%fd28177, %fd28512;
	mov.u32 	%r11098, %r11448;
	@%p4116 bra 	$L__BB0_2348;
	{ // callseq 560, 0
	.param .b64 param0;
	st.param.f64 	[param0], %fd1;
	.param .align 16 .b8 retval0[16];
	call.uni (retval0), 
	__internal_trig_reduction_slowpathd, 
	(
	param0
	);
	ld.param.f64 	%fd28177, [retval0];
	ld.param.b32 	%r11098, [retval0+8];
	} // callseq 560
$L__BB0_2348:
	add.s32 	%r11099, %r11098, 1;
$L__BB0_2349:
	shl.b32 	%r8411, %r11099, 6;
	cvt.u64.u32 	%rd3644, %r8411;
	and.b64  	%rd3645, %rd3644, 64;
	mov.u64 	%rd3646, __cudart_sin_cos_coeffs;
	add.s64 	%rd3647, %rd3646, %rd3645;
	mul.rn.f64 	%fd20287, %fd28177, %fd28177;
	and.b32  	%r8412, %r11099, 1;
	setp.eq.b32 	%p4117, %r8412, 1;
	selp.f64 	%fd20288, 0dBDA8FF8320FD8164, 0d3DE5DB65F9785EBA, %p4117;
	ld.global.nc.v2.f64 	{%fd20289, %fd20290}, [%rd3647];
	fma.rn.f64 	%fd20291, %fd20288, %fd20287, %fd20289;
	fma.rn.f64 	%fd20292, %fd20291, %fd20287, %fd20290;
	ld.global.nc.v2.f64 	{%fd20293, %fd20294}, [%rd3647+16];
	fma.rn.f64 	%fd20295, %fd20292, %fd20287, %fd20293;
	fma.rn.f64 	%fd20296, %fd20295, %fd20287, %fd20294;
	ld.global.nc.v2.f64 	{%fd20297, %fd20298}, [%rd3647+32];
	fma.rn.f64 	%fd20299, %fd20296, %fd20287, %fd20297;
	fma.rn.f64 	%fd20300, %fd20299, %fd20287, %fd20298;
	fma.rn.f64 	%fd20301, %fd20300, %fd28177, %fd28177;
	fma.rn.f64 	%fd20302, %fd20300, %fd20287, 0d3FF0000000000000;
	selp.f64 	%fd20303, %fd20302, %fd20301, %p4117;
	and.b32  	%r8413, %r11099, 2;
	setp.eq.s32 	%p4118, %r8413, 0;
	mov.f64 	%fd20304, 0d0000000000000000;
	sub.f64 	%fd20305, %fd20304, %fd20303;
	selp.f64 	%fd1933, %fd20303, %fd20305, %p4118;
	mov.f64 	%fd28178, %fd28514;
	mov.u32 	%r11100, %r11450;
	@%p1 bra 	$L__BB0_2351;
	{ // callseq 561, 0
	.param .b64 param0;
	st.param.f64 	[param0], %fd1;
	.param .align 16 .b8 retval0[16];
	call.uni (retval0), 
	__internal_trig_reduction_slowpathd, 
	(
	param0
	);
	ld.param.f64 	%fd28178, [retval0];
	ld.param.b32 	%r11100, [retval0+8];
	} // callseq 561
$L__BB0_2351:
	shl.b32 	%r8415, %r11100, 6;
	cvt.u64.u32 	%rd3648, %r8415;
	and.b64  	%rd3649, %rd3648, 64;
	mov.u64 	%rd3650, __cudart_sin_cos_coeffs;
	add.s64 	%rd3651, %rd3650, %rd3649;
	mul.rn.f64 	%fd20307, %fd28178, %fd28178;
	and.b32  	%r8416, %r11100, 1;
	setp.eq.b32 	%p4119, %r8416, 1;
	selp.f64 	%fd20308, 0dBDA8FF8320FD8164, 0d3DE5DB65F9785EBA, %p4119;
	ld.global.nc.v2.f64 	{%fd20309, %fd20310}, [%rd3651];
	fma.rn.f64 	%fd20311, %fd20308, %fd20307, %fd20309;
	fma.rn.f64 	%fd20312, %fd20311, %fd20307, %fd20310;
	ld.global.nc.v2.f64 	{%fd20313, %fd20314}, [%rd3651+16];
	fma.rn.f64 	%fd20315, %fd20312, %fd20307, %fd20313;
	fma.rn.f64 	%fd20316, %fd20315, %fd20307, %fd20314;
	ld.global.nc.v2.f64 	{%fd20317, %fd20318}, [%rd3651+32];
	fma.rn.f64 	%fd20319, %fd20316, %fd20307, %fd20317;
	fma.rn.f64 	%fd20320, %fd20319, %fd20307, %fd20318;
	fma.rn.f64 	%fd20321, %fd20320, %fd28178, %fd28178;
	fma.rn.f64 	%fd20322, %fd20320, %fd20307, 0d3FF0000000000000;
	selp.f64 	%fd20323, %fd20322, %fd20321, %p4119;
	and.b32  	%r8417, %r11100, 2;
	setp.eq.s32 	%p4120, %r8417, 0;
	mov.f64 	%fd20324, 0d0000000000000000;
	sub.f64 	%fd20325, %fd20324, %fd20323;
	selp.f64 	%fd20326, %fd20323, %fd20325, %p4120;
	mul.f64 	%fd20327, %fd1929, %fd20326;
	fma.rn.f64 	%fd20328, %fd1910, %fd1933, %fd20327;
	add.f64 	%fd20329, %fd7, %fd20328;
	mul.f64 	%fd20330, %fd1929, %fd1933;
	mul.f64 	%fd20331, %fd1910, %fd20326;
	sub.f64 	%fd20332, %fd20330, %fd20331;
	add.f64 	%fd20333, %fd8, %fd20332;
	mov.f64 	%fd20334, 0d3FE0000000000000;
	copysign.f64 	%fd20335, %fd20329, %fd20334;
	add.rz.f64 	%fd20336, %fd20329, %fd20335;
	cvt.rzi.f64.f64 	%fd20337, %fd20336;
	cvt.rzi.s32.f64 	%r2614, %fd20337;
	copysign.f64 	%fd20338, %fd20333, %fd20334;
	add.rz.f64 	%fd20339, %fd20333, %fd20338;
	cvt.rzi.f64.f64 	%fd20340, %fd20339;
	cvt.rzi.s32.f64 	%r2615, %fd20340;
	setp.lt.s32 	%p4121, %r2614, 0;
	setp.ge.s32 	%p4122, %r2614, %r4273;
	or.pred  	%p4123, %p4121, %p4122;
	setp.lt.s32 	%p4124, %r2615, 0;
	setp.ge.s32 	%p4125, %r2615, %r4274;
	or.pred  	%p4126, %p4124, %p4125;
	or.pred  	%p4128, %p4123, %p4126;
	mov.b16 	%rs4944, 0;
	mov.u16 	%rs4945, %rs4944;
	mov.u16 	%rs4946, %rs4944;
	@%p4128 bra 	$L__BB0_2353;
	mul.lo.s32 	%r8418, %r2615, %r4275;
	cvt.u64.u32 	%rd3652, %r8418;
	shl.b32 	%r8419, %r2614, 2;
	cvt.u64.u32 	%rd3653, %r8419;
	add.s64 	%rd3654, %rd3652, %rd3653;
	add.s64 	%rd3655, %rd1, %rd3654;
	ld.global.u8 	%rs4945, [%rd3655];
	ld.global.u8 	%rs4944, [%rd3655+1];
	ld.global.u8 	%rs4946, [%rd3655+2];
$L__BB0_2353:
	st.local.u8 	[%rd141+7], %rs4946;
	and.b16  	%rs3547, %rs4946, 255;
	st.local.u8 	[%rd142+7], %rs4944;
	and.b16  	%rs3548, %rs4944, 255;
	st.local.u8 	[%rd143+7], %rs4945;
	and.b16  	%rs3549, %rs4945, 255;
	cvt.rn.f64.u16 	%fd20341, %rs3547;
	mul.f64 	%fd20342, %fd20341, 0d3FD322D0E5604189;
	cvt.rn.f64.u16 	%fd20343, %rs3548;
	fma.rn.f64 	%fd20344, %fd20343, 0d3FE2C8B439581062, %fd20342;
	cvt.rn.f64.u16 	%fd20345, %rs3549;
	fma.rn.f64 	%fd20346, %fd20345, 0d3FBD2F1A9FBE76C9, %fd20344;
	cvt.rzi.u32.f64 	%r8420, %fd20346;
	st.local.u8 	[%rd144+7], %r8420;
	add.s32 	%r10401, %r10401, 8;
$L__BB0_2354:
	sub.s32 	%r8421, 4, %r68;
	setp.ge.u32 	%p4129, %r8421, %r68;
	@%p4129 bra 	$L__BB0_3290;
	sub.s32 	%r8423, %r4289, %r68;
	add.s32 	%r2618, %r8423, 5;
	setp.ge.s32 	%p4130, %r2618, %r4282;
	shl.b32 	%r2619, %r2618, 2;
	or.pred  	%p4131, %p3, %p4130;
	@%p4131 bra 	$L__BB0_2421;
	setp.eq.f64 	%p4132, %fd2, 0d7FF0000000000000;
	mul.lo.s32 	%r8425, %r70, %r4280;
	shl.b32 	%r2620, %r8425, 1;
	mul.lo.s32 	%r2621, %r2619, %r4281;
	mov.b32 	%r11103, 1;
	mov.f64 	%fd28180, %fd28513;
	@%p4132 bra 	$L__BB0_2360;
	setp.ltu.f64 	%p4133, %fd2, 0d41E0000000000000;
	mov.f64 	%fd28180, %fd28512;
	mov.u32 	%r11102, %r11448;
	@%p4133 bra 	$L__BB0_2359;
	{ // callseq 562, 0
	.param .b64 param0;
	st.param.f64 	[param0], %fd1;
	.param .align 16 .b8 retval0[16];
	call.uni (retval0), 
	__internal_trig_reduction_slowpathd, 
	(
	param0
	);
	ld.param.f64 	%fd28180, [retval0];
	ld.param.b32 	%r11102, [retval0+8];
	} // callseq 562
$L__BB0_2359:
	add.s32 	%r11103, %r11102, 1;
$L__BB0_2360:
	shl.b32 	%r8427, %r11103, 6;
	cvt.u64.u32 	%rd3656, %r8427;
	and.b64  	%rd3657, %rd3656, 64;
	mov.u64 	%rd3658, __cudart_sin_cos_coeffs;
	add.s64 	%rd3659, %rd3658, %rd3657;
	mul.rn.f64 	%fd20348, %fd28180, %fd28180;
	and.b32  	%r8428, %r11103, 1;
	setp.eq.b32 	%p4134, %r8428, 1;
	selp.f64 	%fd20349, 0dBDA8FF8320FD8164, 0d3DE5DB65F9785EBA, %p4134;
	ld.global.nc.v2.f64 	{%fd20350, %fd20351}, [%rd3659];
	fma.rn.f64 	%fd20352, %fd20349, %fd20348, %fd20350;
	fma.rn.f64 	%fd20353, %fd20352, %fd20348, %fd20351;
	ld.global.nc.v2.f64 	{%fd20354, %fd20355}, [%rd3659+16];
	fma.rn.f64 	%fd20356, %fd20353, %fd20348, %fd20354;
	fma.rn.f64 	%fd20357, %fd20356, %fd20348, %fd20355;
	ld.global.nc.v2.f64 	{%fd20358, %fd20359}, [%rd3659+32];
	fma.rn.f64 	%fd20360, %fd20357, %fd20348, %fd20358;
	fma.rn.f64 	%fd20361, %fd20360, %fd20348, %fd20359;
	fma.rn.f64 	%fd20362, %fd20361, %fd28180, %fd28180;
	fma.rn.f64 	%fd20363, %fd20361, %fd20348, 0d3FF0000000000000;
	selp.f64 	%fd20364, %fd20363, %fd20362, %p4134;
	and.b32  	%r8429, %r11103, 2;
	setp.eq.s32 	%p4135, %r8429, 0;
	mov.f64 	%fd20365, 0d0000000000000000;
	sub.f64 	%fd20366, %fd20365, %fd20364;
	selp.f64 	%fd1939, %fd20364, %fd20366, %p4135;
	mov.f64 	%fd28181, %fd28514;
	mov.u32 	%r11104, %r11450;
	@%p1 bra 	$L__BB0_2362;
	{ // callseq 563, 0
	.param .b64 param0;
	st.param.f64 	[param0], %fd1;
	.param .align 16 .b8 retval0[16];
	call.uni (retval0), 
	__internal_trig_reduction_slowpathd, 
	(
	param0
	);
	ld.param.f64 	%fd28181, [retval0];
	ld.param.b32 	%r11104, [retval0+8];
	} // callseq 563
$L__BB0_2362:
	shl.b32 	%r8431, %r11104, 6;
	cvt.u64.u32 	%rd3660, %r8431;
	and.b64  	%rd3661, %rd3660, 64;
	mov.u64 	%rd3662, __cudart_sin_cos_coeffs;
	add.s64 	%rd3663, %rd3662, %rd3661;
	mul.rn.f64 	%fd20368, %fd28181, %fd28181;
	and.b32  	%r8432, %r11104, 1;
	setp.eq.b32 	%p4136, %r8432, 1;
	selp.f64 	%fd20369, 0dBDA8FF8320FD8164, 0d3DE5DB65F9785EBA, %p4136;
	ld.global.nc.v2.f64 	{%fd20370, %fd20371}, [%rd3663];
	fma.rn.f64 	%fd20372, %fd20369, %fd20368, %fd20370;
	fma.rn.f64 	%fd20373, %fd20372, %fd20368, %fd20371;
	ld.global.nc.v2.f64 	{%fd20374, %fd20375}, [%rd3663+16];
	fma.rn.f64 	%fd20376, %fd20373, %fd20368, %fd20374;
	fma.rn.f64 	%fd20377, %fd20376, %fd20368, %fd20375;
	ld.global.nc.v2.f64 	{%fd20378, %fd20379}, [%rd3663+32];
	fma.rn.f64 	%fd20380, %fd20377, %fd20368, %fd20378;
	fma.rn.f64 	%fd20381, %fd20380, %fd20368, %fd20379;
	fma.rn.f64 	%fd20382, %fd20381, %fd28181, %fd28181;
	fma.rn.f64 	%fd20383, %fd20381, %fd20368, 0d3FF0000000000000;
	selp.f64 	%fd20384, %fd20383, %fd20382, %p4136;
	and.b32  	%r8433, %r11104, 2;
	setp.eq.s32 	%p4137, %r8433, 0;
	mov.f64 	%fd20385, 0d0000000000000000;
	sub.f64 	%fd20386, %fd20385, %fd20384;
	selp.f64 	%fd20387, %fd20384, %fd20386, %p4137;
	div.s32 	%r8434, %r2620, %r4276;
	max.s32 	%r8435, %r8434, 0;
	min.s32 	%r8436, %r8435, %r8;
	cvt.rn.f64.s32 	%fd20388, %r8436;
	sub.f64 	%fd1942, %fd20388, %fd5;
	div.s32 	%r8437, %r2621, %r4277;
	max.s32 	%r8438, %r8437, 0;
	min.s32 	%r8439, %r8438, %r9;
	cvt.rn.f64.s32 	%fd20389, %r8439;
	sub.f64 	%fd1943, %fd20389, %fd6;
	mul.f64 	%fd20390, %fd1943, %fd20387;
	fma.rn.f64 	%fd20391, %fd1942, %fd1939, %fd20390;
	add.f64 	%fd20392, %fd7, %fd20391;
	mul.f64 	%fd20393, %fd1943, %fd1939;
	mul.f64 	%fd20394, %fd1942, %fd20387;
	sub.f64 	%fd20395, %fd20393, %fd20394;
	add.f64 	%fd20396, %fd8, %fd20395;
	mov.f64 	%fd20397, 0d3FE0000000000000;
	copysign.f64 	%fd20398, %fd20392, %fd20397;
	add.rz.f64 	%fd20399, %fd20392, %fd20398;
	cvt.rzi.f64.f64 	%fd20400, %fd20399;
	cvt.rzi.s32.f64 	%r2628, %fd20400;
	copysign.f64 	%fd20401, %fd20396, %fd20397;
	add.rz.f64 	%fd20402, %fd20396, %fd20401;
	cvt.rzi.f64.f64 	%fd20403, %fd20402;
	cvt.rzi.s32.f64 	%r2629, %fd20403;
	setp.lt.s32 	%p4138, %r2628, 0;
	setp.ge.s32 	%p4139, %r2628, %r4273;
	or.pred  	%p4140, %p4138, %p4139;
	setp.lt.s32 	%p4141, %r2629, 0;
	setp.ge.s32 	%p4142, %r2629, %r4274;
	or.pred  	%p4143, %p4141, %p4142;
	or.pred  	%p4145, %p4140, %p4143;
	mov.b16 	%rs4947, 0;
	mov.u16 	%rs4948, %rs4947;
	mov.u16 	%rs4949, %rs4947;
	@%p4145 bra 	$L__BB0_2364;
	mul.lo.s32 	%r8440, %r2629, %r4275;
	cvt.u64.u32 	%rd3664, %r8440;
	shl.b32 	%r8441, %r2628, 2;
	cvt.u64.u32 	%rd3665, %r8441;
	add.s64 	%rd3666, %rd3664, %rd3665;
	add.s64 	%rd3667, %rd1, %rd3666;
	ld.global.u8 	%rs4948, [%rd3667];
	ld.global.u8 	%rs4947, [%rd3667+1];
	ld.global.u8 	%rs4949, [%rd3667+2];
$L__BB0_2364:
	cvt.u64.u32 	%rd3668, %r10401;
	add.s64 	%rd145, %rd2, %rd3668;
	st.local.u8 	[%rd145], %rs4949;
	and.b16  	%rs3551, %rs4949, 255;
	add.s64 	%rd146, %rd3, %rd3668;
	st.local.u8 	[%rd146], %rs4947;
	and.b16  	%rs3552, %rs4947, 255;
	add.s64 	%rd147, %rd4, %rd3668;
	st.local.u8 	[%rd147], %rs4948;
	and.b16  	%rs3553, %rs4948, 255;
	cvt.rn.f64.u16 	%fd20404, %rs3551;
	mul.f64 	%fd20405, %fd20404, 0d3FD322D0E5604189;
	cvt.rn.f64.u16 	%fd20406, %rs3552;
	fma.rn.f64 	%fd20407, %fd20406, 0d3FE2C8B439581062, %fd20405;
	cvt.rn.f64.u16 	%fd20408, %rs3553;
	fma.rn.f64 	%fd20409, %fd20408, 0d3FBD2F1A9FBE76C9, %fd20407;
	cvt.rzi.u32.f64 	%r8443, %fd20409;
	add.s64 	%rd148, %rd5, %rd3668;
	st.local.u8 	[%rd148], %r8443;
	add.s32 	%r2630, %r2621, %r4281;
	mov.b32 	%r11106, 1;
	mov.f64 	%fd28183, %fd28513;
	@%p4132 bra 	$L__BB0_2368;
	setp.ltu.f64 	%p4147, %fd2, 0d41E0000000000000;
	mov.f64 	%fd28183, %fd28512;
	mov.u32 	%r11105, %r11448;
	@%p4147 bra 	$L__BB0_2367;
	{ // callseq 564, 0
	.param .b64 param0;
	st.param.f64 	[param0], %fd1;
	.param .align 16 .b8 retval0[16];
	call.uni (retval0), 
	__internal_trig_reduction_slowpathd, 
	(
	param0
	);
	ld.param.f64 	%fd28183, [retval0];
	ld.param.b32 	%r11105, [retval0+8];
	} // callseq 564
$L__BB0_2367:
	add.s32 	%r11106, %r11105, 1;
$L__BB0_2368:
	shl.b32 	%r8445, %r11106, 6;
	cvt.u64.u32 	%rd3669, %r8445;
	and.b64  	%rd3670, %rd3669, 64;
	mov.u64 	%rd3671, __cudart_sin_cos_coeffs;
	add.s64 	%rd3672, %rd3671, %rd3670;
	mul.rn.f64 	%fd20411, %fd28183, %fd28183;
	and.b32  	%r8446, %r11106, 1;
	setp.eq.b32 	%p4148, %r8446, 1;
	selp.f64 	%fd20412, 0dBDA8FF8320FD8164, 0d3DE5DB65F9785EBA, %p4148;
	ld.global.nc.v2.f64 	{%fd20413, %fd20414}, [%rd3672];
	fma.rn.f64 	%fd20415, %fd20412, %fd20411, %fd20413;
	fma.rn.f64 	%fd20416, %fd20415, %fd20411, %fd20414;
	ld.global.nc.v2.f64 	{%fd20417, %fd20418}, [%rd3672+16];
	fma.rn.f64 	%fd20419, %fd20416, %fd20411, %fd20417;
	fma.rn.f64 	%fd20420, %fd20419, %fd20411, %fd20418;
	ld.global.nc.v2.f64 	{%fd20421, %fd20422}, [%rd3672+32];
	fma.rn.f64 	%fd20423, %fd20420, %fd20411, %fd20421;
	fma.rn.f64 	%fd20424, %fd20423, %fd20411, %fd20422;
	fma.rn.f64 	%fd20425, %fd20424, %fd28183, %fd28183;
	fma.rn.f64 	%fd20426, %fd20424, %fd20411, 0d3FF0000000000000;
	selp.f64 	%fd20427, %fd20426, %fd20425, %p4148;
	and.b32  	%r8447, %r11106, 2;
	setp.eq.s32 	%p4149, %r8447, 0;
	mov.f64 	%fd20428, 0d0000000000000000;
	sub.f64 	%fd20429, %fd20428, %fd20427;
	selp.f64 	%fd1947, %fd20427, %fd20429, %p4149;
	mov.f64 	%fd28184, %fd28514;
	mov.u32 	%r11107, %r11450;
	@%p1 bra 	$L__BB0_2370;
	{ // callseq 565, 0
	.param .b64 param0;
	st.param.f64 	[param0], %fd1;
	.param .align 16 .b8 retval0[16];
	call.uni (retval0), 
	__internal_trig_reduction_slowpathd, 
	(
	param0
	);
	ld.param.f64 	%fd28184, [retval0];
	ld.param.b32 	%r11107, [retval0+8];
	} // callseq 565
$L__BB0_2370:
	shl.b32 	%r8449, %r11107, 6;
	cvt.u64.u32 	%rd3673, %r8449;
	and.b64  	%rd3674, %rd3673, 64;
	mov.u64 	%rd3675, __cudart_sin_cos_coeffs;
	add.s64 	%rd3676, %rd3675, %rd3674;
	mul.rn.f64 	%fd20431, %fd28184, %fd28184;
	and.b32  	%r8450, %r11107, 1;
	setp.eq.b32 	%p4150, %r8450, 1;
	selp.f64 	%fd20432, 0dBDA8FF8320FD8164, 0d3DE5DB65F9785EBA, %p4150;
	ld.global.nc.v2.f64 	{%fd20433, %fd20434}, [%rd3676];
	fma.rn.f64 	%fd20435, %fd20432, %fd20431, %fd20433;
	fma.rn.f64 	%fd20436, %fd20435, %fd20431, %fd20434;
	ld.global.nc.v2.f64 	{%fd20437, %fd20438}, [%rd3676+16];
	fma.rn.f64 	%fd20439, %fd20436, %fd20431, %fd20437;
	fma.rn.f64 	%fd20440, %fd20439, %fd20431, %fd20438;
	ld.global.nc.v2.f64 	{%fd20441, %fd20442}, [%rd3676+32];
	fma.rn.f64 	%fd20443, %fd20440, %fd20431, %fd20441;
	fma.rn.f64 	%fd20444, %fd20443, %fd20431, %fd20442;
	fma.rn.f64 	%fd20445, %fd20444, %fd28184, %fd28184;
	fma.rn.f64 	%fd20446, %fd20444, %fd20431, 0d3FF0000000000000;
	selp.f64 	%fd20447, %fd20446, %fd20445, %p4150;
	and.b32  	%r8451, %r11107, 2;
	setp.eq.s32 	%p4151, %r8451, 0;
	mov.f64 	%fd20448, 0d0000000000000000;
	sub.f64 	%fd20449, %fd20448, %fd20447;
	selp.f64 	%fd20450, %fd20447, %fd20449, %p4151;
	div.s32 	%r8452, %r2630, %r4277;
	max.s32 	%r8453, %r8452, 0;
	min.s32 	%r8454, %r8453, %r9;
	cvt.rn.f64.s32 	%fd20451, %r8454;
	sub.f64 	%fd1950, %fd20451, %fd6;
	mul.f64 	%fd20452, %fd1950, %fd20450;
	fma.rn.f64 	%fd20453, %fd1942, %fd1947, %fd20452;
	add.f64 	%fd20454, %fd7, %fd20453;
	mul.f64 	%fd20455, %fd1950, %fd1947;
	mul.f64 	%fd20456, %fd1942, %fd20450;
	sub.f64 	%fd20457, %fd20455, %fd20456;
	add.f64 	%fd20458, %fd8, %fd20457;
	mov.f64 	%fd20459, 0d3FE0000000000000;
	copysign.f64 	%fd20460, %fd20454, %fd20459;
	add.rz.f64 	%fd20461, %fd20454, %fd20460;
	cvt.rzi.f64.f64 	%fd20462, %fd20461;
	cvt.rzi.s32.f64 	%r2637, %fd20462;
	copysign.f64 	%fd20463, %fd20458, %fd20459;
	add.rz.f64 	%fd20464, %fd20458, %fd20463;
	cvt.rzi.f64.f64 	%fd20465, %fd20464;
	cvt.rzi.s32.f64 	%r2638, %fd20465;
	setp.lt.s32 	%p4152, %r2637, 0;
	setp.ge.s32 	%p4153, %r2637, %r4273;
	or.pred  	%p4154, %p4152, %p4153;
	setp.lt.s32 	%p4155, %r2638, 0;
	setp.ge.s32 	%p4156, %r2638, %r4274;
	or.pred  	%p4157, %p4155, %p4156;
	or.pred  	%p4159, %p4154, %p4157;
	mov.b16 	%rs4950, 0;
	mov.u16 	%rs4951, %rs4950;
	mov.u16 	%rs4952, %rs4950;
	@%p4159 bra 	$L__BB0_2372;
	mul.lo.s32 	%r8455, %r2638, %r4275;
	cvt.u64.u32 	%rd3677, %r8455;
	shl.b32 	%r8456, %r2637, 2;
	cvt.u64.u32 	%rd3678, %r8456;
	add.s64 	%rd3679, %rd3677, %rd3678;
	add.s64 	%rd3680, %rd1, %rd3679;
	ld.global.u8 	%rs4951, [%rd3680];
	ld.global.u8 	%rs4950, [%rd3680+1];
	ld.global.u8 	%rs4952, [%rd3680+2];
$L__BB0_2372:
	setp.eq.f64 	%p4160, %fd2, 0d7FF0000000000000;
	st.local.u8 	[%rd145+1], %rs4952;
	and.b16  	%rs3555, %rs4952, 255;
	st.local.u8 	[%rd146+1], %rs4950;
	and.b16  	%rs3556, %rs4950, 255;
	st.local.u8 	[%rd147+1], %rs4951;
	and.b16  	%rs3557, %rs4951, 255;
	cvt.rn.f64.u16 	%fd20466, %rs3555;
	mul.f64 	%fd20467, %fd20466, 0d3FD322D0E5604189;
	cvt.rn.f64.u16 	%fd20468, %rs3556;
	fma.rn.f64 	%fd20469, %fd20468, 0d3FE2C8B439581062, %fd20467;
	cvt.rn.f64.u16 	%fd20470, %rs3557;
	fma.rn.f64 	%fd20471, %fd20470, 0d3FBD2F1A9FBE76C9, %fd20469;
	cvt.rzi.u32.f64 	%r8458, %fd20471;
	st.local.u8 	[%rd148+1], %r8458;
	add.s32 	%r2639, %r2630, %r4281;
	mov.b32 	%r11109, 1;
	mov.f64 	%fd28186, %fd28513;
	@%p4160 bra 	$L__BB0_2376;
	setp.ltu.f64 	%p4161, %fd2, 0d41E0000000000000;
	mov.f64 	%fd28186, %fd28512;
	mov.u32 	%r11108, %r11448;
	@%p4161 bra 	$L__BB0_2375;
	{ // callseq 566, 0
	.param .b64 param0;
	st.param.f64 	[param0], %fd1;
	.param .align 16 .b8 retval0[16];
	call.uni (retval0), 
	__internal_trig_reduction_slowpathd, 
	(
	param0
	);
	ld.param.f64 	%fd28186, [retval0];
	ld.param.b32 	%r11108, [retval0+8];
	} // callseq 566
$L__BB0_2375:
	add.s32 	%r11109, %r11108, 1;
$L__BB0_2376:
	shl.b32 	%r8460, %r11109, 6;
	cvt.u64.u32 	%rd3681, %r8460;
	and.b64  	%rd3682, %rd3681, 64;
	mov.u64 	%rd3683, __cudart_sin_cos_coeffs;
	add.s64 	%rd3684, %rd3683, %rd3682;
	mul.rn.f64 	%fd20473, %fd28186, %fd28186;
	and.b32  	%r8461, %r11109, 1;
	setp.eq.b32 	%p4162, %r8461, 1;
	selp.f64 	%fd20474, 0dBDA8FF8320FD8164, 0d3DE5DB65F9785EBA, %p4162;
	ld.global.nc.v2.f64 	{%fd20475, %fd20476}, [%rd3684];
	fma.rn.f64 	%fd20477, %fd20474, %fd20473, %fd20475;
	fma.rn.f64 	%fd20478, %fd20477, %fd20473, %fd20476;
	ld.global.nc.v2.f64 	{%fd20479, %fd20480}, [%rd3684+16];
	fma.rn.f64 	%fd20481, %fd20478, %fd20473, %fd20479;
	fma.rn.f64 	%fd20482, %fd20481, %fd20473, %fd20480;
	ld.global.nc.v2.f64 	{%fd20483, %fd20484}, [%rd3684+32];
	fma.rn.f64 	%fd20485, %fd20482, %fd20473, %fd20483;
	fma.rn.f64 	%fd20486, %fd20485, %fd20473, %fd20484;
	fma.rn.f64 	%fd20487, %fd20486, %fd28186, %fd28186;
	fma.rn.f64 	%fd20488, %fd20486, %fd20473, 0d3FF0000000000000;
	selp.f64 	%fd20489, %fd20488, %fd20487, %p4162;
	and.b32  	%r8462, %r11109, 2;
	setp.eq.s32 	%p4163, %r8462, 0;
	mov.f64 	%fd20490, 0d0000000000000000;
	sub.f64 	%fd20491, %fd20490, %fd20489;
	selp.f64 	%fd1954, %fd20489, %fd20491, %p4163;
	mov.f64 	%fd28187, %fd28514;
	mov.u32 	%r11110, %r11450;
	@%p1 bra 	$L__BB0_2378;
	{ // callseq 567, 0
	.param .b64 param0;
	st.param.f64 	[param0], %fd1;
	.param .align 16 .b8 retval0[16];
	call.uni (retval0), 
	__internal_trig_reduction_slowpathd, 
	(
	param0
	);
	ld.param.f64 	%fd28187, [retval0];
	ld.param.b32 	%r11110, [retval0+8];
	} // callseq 567
$L__BB0_2378:
	shl.b32 	%r8464, %r11110, 6;
	cvt.u64.u32 	%rd3685, %r8464;
	and.b64  	%rd3686, %rd3685, 64;
	mov.u64 	%rd3687, __cudart_sin_cos_coeffs;
	add.s64 	%rd3688, %rd3687, %rd3686;
	mul.rn.f64 	%fd20493, %fd28187, %fd28187;
	and.b32  	%r8465, %r11110, 1;
	setp.eq.b32 	%p4164, %r8465, 1;
	selp.f64 	%fd20494, 0dBDA8FF8320FD8164, 0d3DE5DB65F9785EBA, %p4164;
	ld.global.nc.v2.f64 	{%fd20495, %fd20496}, [%rd3688];
	fma.rn.f64 	%fd20497, %fd20494, %fd20493, %fd20495;
	fma.rn.f64 	%fd20498, %fd20497, %fd20493, %fd20496;
	ld.global.nc.v2.f64 	{%fd20499, %fd20500}, [%rd3688+16];
	fma.rn.f64 	%fd20501, %fd20498, %fd20493, %fd20499;
	fma.rn.f64 	%fd20502, %fd20501, %fd20493, %fd20500;
	ld.global.nc.v2.f64 	{%fd20503, %fd20504}, [%rd3688+32];
	fma.rn.f64 	%fd20505, %fd20502, %fd20493, %fd20503;
	fma.rn.f64 	%fd20506, %fd20505, %fd20493, %fd20504;
	fma.rn.f64 	%fd20507, %fd20506, %fd28187, %fd28187;
	fma.rn.f64 	%fd20508, %fd20506, %fd20493, 0d3FF0000000000000;
	selp.f64 	%fd20509, %fd20508, %fd20507, %p4164;
	and.b32  	%r8466, %r11110, 2;
	setp.eq.s32 	%p4165, %r8466, 0;
	mov.f64 	%fd20510, 0d0000000000000000;
	sub.f64 	%fd20511, %fd20510, %fd20509;
	selp.f64 	%fd20512, %fd20509, %fd20511, %p4165;
	div.s32 	%r8467, %r2639, %r4277;
	max.s32 	%r8468, %r8467, 0;
	min.s32 	%r8469, %r8468, %r9;
	cvt.rn.f64.s32 	%fd20513, %r8469;
	sub.f64 	%fd1957, %fd20513, %fd6;
	mul.f64 	%fd20514, %fd1957, %fd20512;
	fma.rn.f64 	%fd20515, %fd1942, %fd1954, %fd20514;
	add.f64 	%fd20516, %fd7, %fd20515;
	mul.f64 	%fd20517, %fd1957, %fd1954;
	mul.f64 	%fd20518, %fd1942, %fd20512;
	sub.f64 	%fd20519, %fd20517, %fd20518;
	add.f64 	%fd20520, %fd8, %fd20519;
	mov.f64 	%fd20521, 0d3FE0000000000000;
	copysign.f64 	%fd20522, %fd20516, %fd20521;
	add.rz.f64 	%fd20523, %fd20516, %fd20522;
	cvt.rzi.f64.f64 	%fd20524, %fd20523;
	cvt.rzi.s32.f64 	%r2646, %fd20524;
	copysign.f64 	%fd20525, %fd20520, %fd20521;
	add.rz.f64 	%fd20526, %fd20520, %fd20525;
	cvt.rzi.f64.f64 	%fd20527, %fd20526;
	cvt.rzi.s32.f64 	%r2647, %fd20527;
	setp.lt.s32 	%p4166, %r2646, 0;
	setp.ge.s32 	%p4167, %r2646, %r4273;
	or.pred  	%p4168, %p4166, %p4167;
	setp.lt.s32 	%p4169, %r2647, 0;
	setp.ge.s32 	%p4170, %r2647, %r4274;
	or.pred  	%p4171, %p4169, %p4170;
	or.pred  	%p4173, %p4168, %p4171;
	mov.b16 	%rs4953, 0;
	mov.u16 	%rs4954, %rs4953;
	mov.u16 	%rs4955, %rs4953;
	@%p4173 bra 	$L__BB0_2380;
	mul.lo.s32 	%r8470, %r2647, %r4275;
	cvt.u64.u32 	%rd3689, %r8470;
	shl.b32 	%r8471, %r2646, 2;
	cvt.u64.u32 	%rd3690, %r8471;
	add.s64 	%rd3691, %rd3689, %rd3690;
	add.s64 	%rd3692, %rd1, %rd3691;
	ld.global.u8 	%rs4954, [%rd3692];
	ld.global.u8 	%rs4953, [%rd3692+1];
	ld.global.u8 	%rs4955, [%rd3692+2];
$L__BB0_2380:
	st.local.u8 	[%rd145+2], %rs4955;
	and.b16  	%rs3559, %rs4955, 255;
	st.local.u8 	[%rd146+2], %rs4953;
	and.b16  	%rs3560, %rs4953, 255;
	st.local.u8 	[%rd147+2], %rs4954;
	and.b16  	%rs3561, %rs4954, 255;
	cvt.rn.f64.u16 	%fd20528, %rs3559;
	mul.f64 	%fd20529, %fd20528, 0d3FD322D0E5604189;
	cvt.rn.f64.u16 	%fd20530, %rs3560;
	fma.rn.f64 	%fd20531, %fd20530, 0d3FE2C8B439581062, %fd20529;
	cvt.rn.f64.u16 	%fd20532, %rs3561;
	fma.rn.f64 	%fd20533, %fd20532, 0d3FBD2F1A9FBE76C9, %fd20531;
	cvt.rzi.u32.f64 	%r8473, %fd20533;
	st.local.u8 	[%rd148+2], %r8473;
	add.s32 	%r8474, %r2620, %r4280;
	div.s32 	%r8475, %r8474, %r4276;
	max.s32 	%r2648, %r8475, 0;
	mov.b32 	%r11112, 1;
	mov.f64 	%fd28189, %fd28513;
	@%p4160 bra 	$L__BB0_2384;
	setp.ltu.f64 	%p4175, %fd2, 0d41E0000000000000;
	mov.f64 	%fd28189, %fd28512;
	mov.u32 	%r11111, %r11448;
	@%p4175 bra 	$L__BB0_2383;
	{ // callseq 568, 0
	.param .b64 param0;
	st.param.f64 	[param0], %fd1;
	.param .align 16 .b8 retval0[16];
	call.uni (retval0), 
	__internal_trig_reduction_slowpathd, 
	(
	param0
	);
	ld.param.f64 	%fd28189, [retval0];
	ld.param.b32 	%r11111, [retval0+8];
	} // callseq 568
$L__BB0_2383:
	add.s32 	%r11112, %r11111, 1;
$L__BB0_2384:
	shl.b32 	%r8477, %r11112, 6;
	cvt.u64.u32 	%rd3693, %r8477;
	and.b64  	%rd3694, %rd3693, 64;
	mov.u64 	%rd3695, __cudart_sin_cos_coeffs;
	add.s64 	%rd3696, %rd3695, %rd3694;
	mul.rn.f64 	%fd20535, %fd28189, %fd28189;
	and.b32  	%r8478, %r11112, 1;
	setp.eq.b32 	%p4176, %r8478, 1;
	selp.f64 	%fd20536, 0dBDA8FF8320FD8164, 0d3DE5DB65F9785EBA, %p4176;
	ld.global.nc.v2.f64 	{%fd20537, %fd20538}, [%rd3696];
	fma.rn.f64 	%fd20539, %fd20536, %fd20535, %fd20537;
	fma.rn.f64 	%fd20540, %fd20539, %fd20535, %fd20538;
	ld.global.nc.v2.f64 	{%fd20541, %fd20542}, [%rd3696+16];
	fma.rn.f64 	%fd20543, %fd20540, %fd20535, %fd20541;
	fma.rn.f64 	%fd20544, %fd20543, %fd20535, %fd20542;
	ld.global.nc.v2.f64 	{%fd20545, %fd20546}, [%rd3696+32];
	fma.rn.f64 	%fd20547, %fd20544, %fd20535, %fd20545;
	fma.rn.f64 	%fd20548, %fd20547, %fd20535, %fd20546;
	fma.rn.f64 	%fd20549, %fd20548, %fd28189, %fd28189;
	fma.rn.f64 	%fd20550, %fd20548, %fd20535, 0d3FF0000000000000;
	selp.f64 	%fd20551, %fd20550, %fd20549, %p4176;
	and.b32  	%r8479, %r11112, 2;
	setp.eq.s32 	%p4177, %r8479, 0;
	mov.f64 	%fd20552, 0d0000000000000000;
	sub.f64 	%fd20553, %fd20552, %fd20551;
	selp.f64 	%fd1961, %fd20551, %fd20553, %p4177;
	mov.f64 	%fd28190, %fd28514;
	mov.u32 	%r11113, %r11450;
	@%p1 bra 	$L__BB0_2386;
	{ // callseq 569, 0
	.param .b64 param0;
	st.param.f64 	[param0], %fd1;
	.param .align 16 .b8 retval0[16];
	call.uni (retval0), 
	__internal_trig_reduction_slowpathd, 
	(
	param0
	);
	ld.param.f64 	%fd28190, [retval0];
	ld.param.b32 	%r11113, [retval0+8];
	} // callseq 569
$L__BB0_2386:
	shl.b32 	%r8481, %r11113, 6;
	cvt.u64.u32 	%rd3697, %r8481;
	and.b64  	%rd3698, %rd3697, 64;
	mov.u64 	%rd3699, __cudart_sin_cos_coeffs;
	add.s64 	%rd3700, %rd3699, %rd3698;
	mul.rn.f64 	%fd20555, %fd28190, %fd28190;
	and.b32  	%r8482, %r11113, 1;
	setp.eq.b32 	%p4178, %r8482, 1;
	selp.f64 	%fd20556, 0dBDA8FF8320FD8164, 0d3DE5DB65F9785EBA, %p4178;
	ld.global.nc.v2.f64 	{%fd20557, %fd20558}, [%rd3700];
	fma.rn.f64 	%fd20559, %fd20556, %fd20555, %fd20557;
	fma.rn.f64 	%fd20560, %fd20559, %fd20555, %fd20558;
	ld.global.nc.v2.f64 	{%fd20561, %fd20562}, [%rd3700+16];
	fma.rn.f64 	%fd20563, %fd20560, %fd20555, %fd20561;
	fma.rn.f64 	%fd20564, %fd20563, %fd20555, %fd20562;
	ld.global.nc.v2.f64 	{%fd20565, %fd20566}, [%rd3700+32];
	fma.rn.f64 	%fd20567, %fd20564, %fd20555, %fd20565;
	fma.rn.f64 	%fd20568, %fd20567, %fd20555, %fd20566;
	fma.rn.f64 	%fd20569, %fd20568, %fd28190, %fd28190;
	fma.rn.f64 	%fd20570, %fd20568, %fd20555, 0d3FF0000000000000;
	selp.f64 	%fd20571, %fd20570, %fd20569, %p4178;
	and.b32  	%r8483, %r11113, 2;
	setp.eq.s32 	%p4179, %r8483, 0;
	mov.f64 	%fd20572, 0d0000000000000000;
	sub.f64 	%fd20573, %fd20572, %fd20571;
	selp.f64 	%fd20574, %fd20571, %fd20573, %p4179;
	min.s32 	%r8484, %r2648, %r8;
	cvt.rn.f64.s32 	%fd20575, %r8484;
	sub.f64 	%fd1964, %fd20575, %fd5;
	mul.f64 	%fd20576, %fd1943, %fd20574;
	fma.rn.f64 	%fd20577, %fd1964, %fd1961, %fd20576;
	add.f64 	%fd20578, %fd7, %fd20577;
	mul.f64 	%fd20579, %fd1943, %fd1961;
	mul.f64 	%fd20580, %fd1964, %fd20574;
	sub.f64 	%fd20581, %fd20579, %fd20580;
	add.f64 	%fd20582, %fd8, %fd20581;
	mov.f64 	%fd20583, 0d3FE0000000000000;
	copysign.f64 	%fd20584, %fd20578, %fd20583;
	add.rz.f64 	%fd20585, %fd20578, %fd20584;
	cvt.rzi.f64.f64 	%fd20586, %fd20585;
	cvt.rzi.s32.f64 	%r2655, %fd20586;
	copysign.f64 	%fd20587, %fd20582, %fd20583;
	add.rz.f64 	%fd20588, %fd20582, %fd20587;
	cvt.rzi.f64.f64 	%fd20589, %fd20588;
	cvt.rzi.s32.f64 	%r2656, %fd20589;
	setp.lt.s32 	%p4180, %r2655, 0;
	setp.ge.s32 	%p4181, %r2655, %r4273;
	or.pred  	%p4182, %p4180, %p4181;
	setp.lt.s32 	%p4183, %r2656, 0;
	setp.ge.s32 	%p4184, %r2656, %r4274;
	or.pred  	%p4185, %p4183, %p4184;
	or.pred  	%p4187, %p4182, %p4185;
	mov.b16 	%rs4956, 0;
	mov.u16 	%rs4957, %rs4956;
	mov.u16 	%rs4958, %rs4956;
	@%p4187 bra 	$L__BB0_2388;
	mul.lo.s32 	%r8485, %r2656, %r4275;
	cvt.u64.u32 	%rd3701, %r8485;
	shl.b32 	%r8486, %r2655, 2;
	cvt.u64.u32 	%rd3702, %r8486;
	add.s64 	%rd3703, %rd3701, %rd3702;
	add.s64 	%rd3704, %rd1, %rd3703;
	ld.global.u8 	%rs4957, [%rd3704];
	ld.global.u8 	%rs4956, [%rd3704+1];
	ld.global.u8 	%rs4958, [%rd3704+2];
$L__BB0_2388:
	setp.eq.f64 	%p4188, %fd2, 0d7FF0000000000000;
	st.local.u8 	[%rd145+3], %rs4958;
	and.b16  	%rs3563, %rs4958, 255;
	st.local.u8 	[%rd146+3], %rs4956;
	and.b16  	%rs3564, %rs4956, 255;
	st.local.u8 	[%rd147+3], %rs4957;
	and.b16  	%rs3565, %rs4957, 255;
	cvt.rn.f64.u16 	%fd20590, %rs3563;
	mul.f64 	%fd20591, %fd20590, 0d3FD322D0E5604189;
	cvt.rn.f64.u16 	%fd20592, %rs3564;
	fma.rn.f64 	%fd20593, %fd20592, 0d3FE2C8B439581062, %fd20591;
	cvt.rn.f64.u16 	%fd20594, %rs3565;
	fma.rn.f64 	%fd20595, %fd20594, 0d3FBD2F1A9FBE76C9, %fd20593;
	cvt.rzi.u32.f64 	%r8488, %fd20595;
	st.local.u8 	[%rd148+3], %r8488;
	mov.b32 	%r11115, 1;
	mov.f64 	%fd28192, %fd28513;
	@%p4188 bra 	$L__BB0_2392;
	setp.ltu.f64 	%p4189, %fd2, 0d41E0000000000000;
	mov.f64 	%fd28192, %fd28512;
	mov.u32 	%r11114, %r11448;
	@%p4189 bra 	$L__BB0_2391;
	{ // callseq 570, 0
	.param .b64 param0;
	st.param.f64 	[param0], %fd1;
	.param .align 16 .b8 retval0[16];
	call.uni (retval0), 
	__internal_trig_reduction_slowpathd, 
	(
	param0
	);
	ld.param.f64 	%fd28192, [retval0];
	ld.param.b32 	%r11114, [retval0+8];
	} // callseq 570
$L__BB0_2391:
	add.s32 	%r11115, %r11114, 1;
$L__BB0_2392:
	shl.b32 	%r8490, %r11115, 6;
	cvt.u64.u32 	%rd3705, %r8490;
	and.b64  	%rd3706, %rd3705, 64;
	mov.u64 	%rd3707, __cudart_sin_cos_coeffs;
	add.s64 	%rd3708, %rd3707, %rd3706;
	mul.rn.f64 	%fd20597, %fd28192, %fd28192;
	and.b32  	%r8491, %r11115, 1;
	setp.eq.b32 	%p4190, %r8491, 1;
	selp.f64 	%fd20598, 0dBDA8FF8320FD8164, 0d3DE5DB65F9785EBA, %p4190;
	ld.global.nc.v2.f64 	{%fd20599, %fd20600}, [%rd3708];
	fma.rn.f64 	%fd20601, %fd20598, %fd20597, %fd20599;
	fma.rn.f64 	%fd20602, %fd20601, %fd20597, %fd20600;
	ld.global.nc.v2.f64 	{%fd20603, %fd20604}, [%rd3708+16];
	fma.rn.f64 	%fd20605, %fd20602, %fd20597, %fd20603;
	fma.rn.f64 	%fd20606, %fd20605, %fd20597, %fd20604;
	ld.global.nc.v2.f64 	{%fd20607, %fd20608}, [%rd3708+32];
	fma.rn.f64 	%fd20609, %fd20606, %fd20597, %fd20607;
	fma.rn.f64 	%fd20610, %fd20609, %fd20597, %fd20608;
	fma.rn.f64 	%fd20611, %fd20610, %fd28192, %fd28192;
	fma.rn.f64 	%fd20612, %fd20610, %fd20597, 0d3FF0000000000000;
	selp.f64 	%fd20613, %fd20612, %fd20611, %p4190;
	and.b32  	%r8492, %r11115, 2;
	setp.eq.s32 	%p4191, %r8492, 0;
	mov.f64 	%fd20614, 0d0000000000000000;
	sub.f64 	%fd20615, %fd20614, %fd20613;
	selp.f64 	%fd1968, %fd20613, %fd20615, %p4191;
	mov.f64 	%fd28193, %fd28514;
	mov.u32 	%r11116, %r11450;
	@%p1 bra 	$L__BB0_2394;
	{ // callseq 571, 0
	.param .b64 param0;
	st.param.f64 	[param0], %fd1;
	.param .align 16 .b8 retval0[16];
	call.uni (retval0), 
	__internal_trig_reduction_slowpathd, 
	(
	param0
	);
	ld.param.f64 	%fd28193, [retval0];
	ld.param.b32 	%r11116, [retval0+8];
	} // callseq 571
$L__BB0_2394:
	shl.b32 	%r8494, %r11116, 6;
	cvt.u64.u32 	%rd3709, %r8494;
	and.b64  	%rd3710, %rd3709, 64;
	mov.u64 	%rd3711, __cudart_sin_cos_coeffs;
	add.s64 	%rd3712, %rd3711, %rd3710;
	mul.rn.f64 	%fd20617, %fd28193, %fd28193;
	and.b32  	%r8495, %r11116, 1;
	setp.eq.b32 	%p4192, %r8495, 1;
	selp.f64 	%fd20618, 0dBDA8FF8320FD8164, 0d3DE5DB65F9785EBA, %p4192;
	ld.global.nc.v2.f64 	{%fd20619, %fd20620}, [%rd3712];
	fma.rn.f64 	%fd20621, %fd20618, %fd20617, %fd20619;
	fma.rn.f64 	%fd20622, %fd20621, %fd20617, %fd20620;
	ld.global.nc.v2.f64 	{%fd20623, %fd20624}, [%rd3712+16];
	fma.rn.f64 	%fd20625, %fd20622, %fd20617, %fd20623;
	fma.rn.f64 	%fd20626, %fd20625, %fd20617, %fd20624;
	ld.global.nc.v2.f64 	{%fd20627, %fd20628}, [%rd3712+32];
	fma.rn.f64 	%fd20629, %fd20626, %fd20617, %fd20627;
	fma.rn.f64 	%fd20630, %fd20629, %fd20617, %fd20628;
	fma.rn.f64 	%fd20631, %fd20630, %fd28193, %fd28193;
	fma.rn.f64 	%fd20632, %fd20630, %fd20617, 0d3FF0000000000000;
	selp.f64 	%fd20633, %fd20632, %fd20631, %p4192;
	and.b32  	%r8496, %r11116, 2;
	setp.eq.s32 	%p4193, %r8496, 0;
	mov.f64 	%fd20634, 0d0000000000000000;
	sub.f64 	%fd20635, %fd20634, %fd20633;
	selp.f64 	%fd20636, %fd20633, %fd20635, %p4193;
	mul.f64 	%fd20637, %fd1950, %fd20636;
	fma.rn.f64 	%fd20638, %fd1964, %fd1968, %fd20637;
	add.f64 	%fd20639, %fd7, %fd20638;
	mul.f64 	%fd20640, %fd1950, %fd1968;
	mul.f64 	%fd20641, %fd1964, %fd20636;
	sub.f64 	%fd20642, %fd20640, %fd20641;
	add.f64 	%fd20643, %fd8, %fd20642;
	mov.f64 	%fd20644, 0d3FE0000000000000;
	copysign.f64 	%fd20645, %fd20639, %fd20644;
	add.rz.f64 	%fd20646, %fd20639, %fd20645;
	cvt.rzi.f64.f64 	%fd20647, %fd20646;
	cvt.rzi.s32.f64 	%r2663, %fd20647;
	copysign.f64 	%fd20648, %fd20643, %fd20644;
	add.rz.f64 	%fd20649, %fd20643, %fd20648;
	cvt.rzi.f64.f64 	%fd20650, %fd20649;
	cvt.rzi.s32.f64 	%r2664, %fd20650;
	setp.lt.s32 	%p4194, %r2663, 0;
	setp.ge.s32 	%p4195, %r2663, %r4273;
	or.pred  	%p4196, %p4194, %p4195;
	setp.lt.s32 	%p4197, %r2664, 0;
	setp.ge.s32 	%p4198, %r2664, %r4274;
	or.pred  	%p4199, %p4197, %p4198;
	or.pred  	%p4201, %p4196, %p4199;
	mov.b16 	%rs4959, 0;
	mov.u16 	%rs4960, %rs4959;
	mov.u16 	%rs4961, %rs4959;
	@%p4201 bra 	$L__BB0_2396;
	mul.lo.s32 	%r8497, %r2664, %r4275;
	cvt.u64.u32 	%rd3713, %r8497;
	shl.b32 	%r8498, %r2663, 2;
	cvt.u64.u32 	%rd3714, %r8498;
	add.s64 	%rd3715, %rd3713, %rd3714;
	add.s64 	%rd3716, %rd1, %rd3715;
	ld.global.u8 	%rs4960, [%rd3716];
	ld.global.u8 	%rs4959, [%rd3716+1];
	ld.global.u8 	%rs4961, [%rd3716+2];
$L__BB0_2396:
	st.local.u8 	[%rd145+4], %rs4961;
	and.b16  	%rs3567, %rs4961, 255;
	st.local.u8 	[%rd146+4], %rs4959;
	and.b16  	%rs3568, %rs4959, 255;
	st.local.u8 	[%rd147+4], %rs4960;
	and.b16  	%rs3569, %rs4960, 255;
	cvt.rn.f64.u16 	%fd20651, %rs3567;
	mul.f64 	%fd20652, %fd20651, 0d3FD322D0E5604189;
	cvt.rn.f64.u16 	%fd20653, %rs3568;
	fma.rn.f64 	%fd20654, %fd20653, 0d3FE2C8B439581062, %fd20652;
	cvt.rn.f64.u16 	%fd20655, %rs3569;
	fma.rn.f64 	%fd20656, %fd20655, 0d3FBD2F1A9FBE76C9, %fd20654;
	cvt.rzi.u32.f64 	%r8500, %fd20656;
	st.local.u8 	[%rd148+4], %r8500;
	mov.b32 	%r11118, 1;
	mov.f64 	%fd28195, %fd28513;
	@%p4188 bra 	$L__BB0_2400;
	setp.ltu.f64 	%p4203, %fd2, 0d41E0000000000000;
	mov.f64 	%fd28195, %fd28512;
	mov.u32 	%r11117, %r11448;
	@%p4203 bra 	$L__BB0_2399;
	{ // callseq 572, 0
	.param .b64 param0;
	st.param.f64 	[param0], %fd1;
	.param .align 16 .b8 retval0[16];
	call.uni (retval0), 
	__internal_trig_reduction_slowpathd, 
	(
	param0
	);
	ld.param.f64 	%fd28195, [retval0];
	ld.param.b32 	%r11117, [retval0+8];
	} // callseq 572
$L__BB0_2399:
	add.s32 	%r11118, %r11117, 1;
$L__BB0_2400:
	shl.b32 	%r8502, %r11118, 6;
	cvt.u64.u32 	%rd3717, %r8502;
	and.b64  	%rd3718, %rd3717, 64;
	mov.u64 	%rd3719, __cudart_sin_cos_coeffs;
	add.s64 	%rd3720, %rd3719, %rd3718;
	mul.rn.f64 	%fd20658, %fd28195, %fd28195;
	and.b32  	%r8503, %r11118, 1;
	setp.eq.b32 	%p4204, %r8503, 1;
	selp.f64 	%fd20659, 0dBDA8FF8320FD8164, 0d3DE5DB65F9785EBA, %p4204;
	ld.global.nc.v2.f64 	{%fd20660, %fd20661}, [%rd3720];
	fma.rn.f64 	%fd20662, %fd20659, %fd20658, %fd20660;
	fma.rn.f64 	%fd20663, %fd20662, %fd20658, %fd20661;
	ld.global.nc.v2.f64 	{%fd20664, %fd20665}, [%rd3720+16];
	fma.rn.f64 	%fd20666, %fd20663, %fd20658, %fd20664;
	fma.rn.f64 	%fd20667, %fd20666, %fd20658, %fd20665;
	ld.global.nc.v2.f64 	{%fd20668, %fd20669}, [%rd3720+32];
	fma.rn.f64 	%fd20670, %fd20667, %fd20658, %fd20668;
	fma.rn.f64 	%fd20671, %fd20670, %fd20658, %fd20669;
	fma.rn.f64 	%fd20672, %fd20671, %fd28195, %fd28195;
	fma.rn.f64 	%fd20673, %fd20671, %fd20658, 0d3FF0000000000000;
	selp.f64 	%fd20674, %fd20673, %fd20672, %p4204;
	and.b32  	%r8504, %r11118, 2;
	setp.eq.s32 	%p4205, %r8504, 0;
	mov.f64 	%fd20675, 0d0000000000000000;
	sub.f64 	%fd20676, %fd20675, %fd20674;
	selp.f64 	%fd1974, %fd20674, %fd20676, %p4205;
	mov.f64 	%fd28196, %fd28514;
	mov.u32 	%r11119, %r11450;
	@%p1 bra 	$L__BB0_2402;
	{ // callseq 573, 0
	.param .b64 param0;
	st.param.f64 	[param0], %fd1;
	.param .align 16 .b8 retval0[16];
	call.uni (retval0), 
	__internal_trig_reduction_slowpathd, 
	(
	param0
	);
	ld.param.f64 	%fd28196, [retval0];
	ld.param.b32 	%r11119, [retval0+8];
	} // callseq 573
$L__BB0_2402:
	shl.b32 	%r8506, %r11119, 6;
	cvt.u64.u32 	%rd3721, %r8506;
	and.b64  	%rd3722, %rd3721, 64;
	mov.u64 	%rd3723, __cudart_sin_cos_coeffs;
	add.s64 	%rd3724, %rd3723, %rd3722;
	mul.rn.f64 	%fd20678, %fd28196, %fd28196;
	and.b32  	%r8507, %r11119, 1;
	setp.eq.b32 	%p4206, %r8507, 1;
	selp.f64 	%fd20679, 0dBDA8FF8320FD8164, 0d3DE5DB65F9785EBA, %p4206;
	ld.global.nc.v2.f64 	{%fd20680, %fd20681}, [%rd3724];
	fma.rn.f64 	%fd20682, %fd20679, %fd20678, %fd20680;
	fma.rn.f64 	%fd20683, %fd20682, %fd20678, %fd20681;
	ld.global.nc.v2.f64 	{%fd20684, %fd20685}, [%rd3724+16];
	fma.rn.f64 	%fd20686, %fd20683, %fd20678, %fd20684;
	fma.rn.f64 	%fd20687, %fd20686, %fd20678, %fd20685;
	ld.global.nc.v2.f64 	{%fd20688, %fd20689}, [%rd3724+32];
	fma.rn.f64 	%fd20690, %fd20687, %fd20678, %fd20688;
	fma.rn.f64 	%fd20691, %fd20690, %fd20678, %fd20689;
	fma.rn.f64 	%fd20692, %fd20691, %fd28196, %fd28196;
	fma.rn.f64 	%fd20693, %fd20691, %fd20678, 0d3FF0000000000000;
	selp.f64 	%fd20694, %fd20693, %fd20692, %p4206;
	and.b32  	%r8508, %r11119, 2;
	setp.eq.s32 	%p4207, %r8508, 0;
	mov.f64 	%fd20695, 0d0000000000000000;
	sub.f64 	%fd20696, %fd20695, %fd20694;
	selp.f64 	%fd20697, %fd20694, %fd20696, %p4207;
	mul.f64 	%fd20698, %fd1957, %fd20697;
	fma.rn.f64 	%fd20699, %fd1964, %fd1974, %fd20698;
	add.f64 	%fd20700, %fd7, %fd20699;
	mul.f64 	%fd20701, %fd1957, %fd1974;
	mul.f64 	%fd20702, %fd1964, %fd20697;
	sub.f64 	%fd20703, %fd20701, %fd20702;
	add.f64 	%fd20704, %fd8, %fd20703;
	mov.f64 	%fd20705, 0d3FE0000000000000;
	copysign.f64 	%fd20706, %fd20700, %fd20705;
	add.rz.f64 	%fd20707, %fd20700, %fd20706;
	cvt.rzi.f64.f64 	%fd20708, %fd20707;
	cvt.rzi.s32.f64 	%r2671, %fd20708;
	copysign.f64 	%fd20709, %fd20704, %fd20705;
	add.rz.f64 	%fd20710, %fd20704, %fd20709;
	cvt.rzi.f64.f64 	%fd20711, %fd20710;
	cvt.rzi.s32.f64 	%r2672, %fd20711;
	setp.lt.s32 	%p4208, %r2671, 0;
	setp.ge.s32 	%p4209, %r2671, %r4273;
	or.pred  	%p4210, %p4208, %p4209;
	setp.lt.s32 	%p4211, %r2672, 0;
	setp.ge.s32 	%p4212, %r2672, %r4274;
	or.pred  	%p4213, %p4211, %p4212;
	or.pred  	%p4215, %p4210, %p4213;
	mov.b16 	%rs4962, 0;
	mov.u16 	%rs4963, %rs4962;
	mov.u16 	%rs4964, %rs4962;
	@%p4215 bra 	$L__BB0_2404;
	mul.lo.s32 	%r8509, %r2672, %r4275;
	cvt.u64.u32 	%rd3725, %r8509;
	shl.b32 	%r8510, %r2671, 2;
	cvt.u64.u32 	%rd3726, %r8510;
	add.s64 	%rd3727, %rd3725, %rd3726;
	add.s64 	%rd3728, %rd1, %rd3727;
	ld.global.u8 	%rs4963, [%rd3728];
	ld.global.u8 	%rs4962, [%rd3728+1];
	ld.global.u8 	%rs4964, [%rd3728+2];
$L__BB0_2404:
	setp.eq.f64 	%p4216, %fd2, 0d7FF0000000000000;
	st.local.u8 	[%rd145+5], %rs4964;
	and.b16  	%rs3571, %rs4964, 255;
	st.local.u8 	[%rd146+5], %rs4962;
	and.b16  	%rs3572, %rs4962, 255;
	st.local.u8 	[%rd147+5], %rs4963;
	and.b16  	%rs3573, %rs4963, 255;
	cvt.rn.f64.u16 	%fd20712, %rs3571;
	mul.f64 	%fd20713, %fd20712, 0d3FD322D0E5604189;
	cvt.rn.f64.u16 	%fd20714, %rs3572;
	fma.rn.f64 	%fd20715, %fd20714, 0d3FE2C8B439581062, %fd20713;
	cvt.rn.f64.u16 	%fd20716, %rs3573;
	fma.rn.f64 	%fd20717, %fd20716, 0d3FBD2F1A9FBE76C9, %fd20715;
	cvt.rzi.u32.f64 	%r8512, %fd20717;
	st.local.u8 	[%rd148+5], %r8512;
	add.s32 	%r8513, %r2639, %r4281;
	div.s32 	%r8514, %r8513, %r4277;
	max.s32 	%r2673, %r8514, 0;
	mov.b32 	%r11121, 1;
	mov.f64 	%fd28198, %fd28513;
	@%p4216 bra 	$L__BB0_2408;
	setp.ltu.f64 	%p4217, %fd2, 0d41E0000000000000;
	mov.f64 	%fd28198, %fd28512;
	mov.u32 	%r11120, %r11448;
	@%p4217 bra 	$L__BB0_2407;
	{ // callseq 574, 0
	.param .b64 param0;
	st.param.f64 	[param0], %fd1;
	.param .align 16 .b8 retval0[16];
	call.uni (retval0), 
	__internal_trig_reduction_slowpathd, 
	(
	param0
	);
	ld.param.f64 	%fd28198, [retval0];
	ld.param.b32 	%r11120, [retval0+8];
	} // callseq 574
$L__BB0_2407:
	add.s32 	%r11121, %r11120, 1;
$L__BB0_2408:
	shl.b32 	%r8516, %r11121, 6;
	cvt.u64.u32 	%rd3729, %r8516;
	and.b64  	%rd3730, %rd3729, 64;
	mov.u64 	%rd3731, __cudart_sin_cos_coeffs;
	add.s64 	%rd3732, %rd3731, %rd3730;
	mul.rn.f64 	%fd20719, %fd28198, %fd28198;
	and.b32  	%r8517, %r11121, 1;
	setp.eq.b32 	%p4218, %r8517, 1;
	selp.f64 	%fd20720, 0dBDA8FF8320FD8164, 0d3DE5DB65F9785EBA, %p4218;
	ld.global.nc.v2.f64 	{%fd20721, %fd20722}, [%rd3732];
	fma.rn.f64 	%fd20723, %fd20720, %fd20719, %fd20721;
	fma.rn.f64 	%fd20724, %fd20723, %fd20719, %fd20722;
	ld.global.nc.v2.f64 	{%fd20725, %fd20726}, [%rd3732+16];
	fma.rn.f64 	%fd20727, %fd20724, %fd20719, %fd20725;
	fma.rn.f64 	%fd20728, %fd20727, %fd20719, %fd20726;
	ld.global.nc.v2.f64 	{%fd20729, %fd20730}, [%rd3732+32];
	fma.rn.f64 	%fd20731, %fd20728, %fd20719, %fd20729;
	fma.rn.f64 	%fd20732, %fd20731, %fd20719, %fd20730;
	fma.rn.f64 	%fd20733, %fd20732, %fd28198, %fd28198;
	fma.rn.f64 	%fd20734, %fd20732, %fd20719, 0d3FF0000000000000;
	selp.f64 	%fd20735, %fd20734, %fd20733, %p4218;
	and.b32  	%r8518, %r11121, 2;
	setp.eq.s32 	%p4219, %r8518, 0;
	mov.f64 	%fd20736, 0d0000000000000000;
	sub.f64 	%fd20737, %fd20736, %fd20735;
	selp.f64 	%fd1980, %fd20735, %fd20737, %p4219;
	mov.f64 	%fd28199, %fd28514;
	mov.u32 	%r11122, %r11450;
	@%p1 bra 	$L__BB0_2410;
	{ // callseq 575, 0
	.param .b64 param0;
	st.param.f64 	[param0], %fd1;
	.param .align 16 .b8 retval0[16];
	call.uni (retval0), 
	__internal_trig_reduction_slowpathd, 
	(
	param0
	);
	ld.param.f64 	%fd28199, [retval0];
	ld.param.b32 	%r11122, [retval0+8];
	} // callseq 575
$L__BB0_2410:
	shl.b32 	%r8520, %r11122, 6;
	cvt.u64.u32 	%rd3733, %r8520;
	and.b64  	%rd3734, %rd3733, 64;
	mov.u64 	%rd3735, __cudart_sin_cos_coeffs;
	add.s64 	%rd3736, %rd3735, %rd3734;
	mul.rn.f64 	%fd20739, %fd28199, %fd28199;
	and.b32  	%r8521, %r11122, 1;
	setp.eq.b32 	%p4220, %r8521, 1;
	selp.f64 	%fd20740, 0dBDA8FF8320FD8164, 0d3DE5DB65F9785EBA, %p4220;
	ld.global.nc.v2.f64 	{%fd20741, %fd20742}, [%rd3736];
	fma.rn.f64 	%fd20743, %fd20740, %fd20739, %fd20741;
	fma.rn.f64 	%fd20744, %fd20743, %fd20739, %fd20742;
	ld.global.nc.v2.f64 	{%fd20745, %fd20746}, [%rd3736+16];
	fma.rn.f64 	%fd20747, %fd20744, %fd20739, %fd20745;
	fma.rn.f64 	%fd20748, %fd20747, %fd20739, %fd20746;
	ld.global.nc.v2.f64 	{%fd20749, %fd20750}, [%rd3736+32];
	fma.rn.f64 	%fd20751, %fd20748, %fd20739, %fd20749;
	fma.rn.f64 	%fd20752, %fd20751, %fd20739, %fd20750;
	fma.rn.f64 	%fd20753, %fd20752, %fd28199, %fd28199;
	fma.rn.f64 	%fd20754, %fd20752, %fd20739, 0d3FF0000000000000;
	selp.f64 	%fd20755, %fd20754, %fd20753, %p4220;
	and.b32  	%r8522, %r11122, 2;
	setp.eq.s32 	%p4221, %r8522, 0;
	mov.f64 	%fd20756, 0d0000000000000000;
	sub.f64 	%fd20757, %fd20756, %fd20755;
	selp.f64 	%fd20758, %fd20755, %fd20757, %p4221;
	min.s32 	%r8523, %r2673, %r9;
	cvt.rn.f64.s32 	%fd20759, %r8523;
	sub.f64 	%fd1983, %fd20759, %fd6;
	mul.f64 	%fd20760, %fd1983, %fd20758;
	fma.rn.f64 	%fd20761, %fd1942, %fd1980, %fd20760;
	add.f64 	%fd20762, %fd7, %fd20761;
	mul.f64 	%fd20763, %fd1983, %fd1980;
	mul.f64 	%fd20764, %fd1942, %fd20758;
	sub.f64 	%fd20765, %fd20763, %fd20764;
	add.f64 	%fd20766, %fd8, %fd20765;
	mov.f64 	%fd20767, 0d3FE0000000000000;
	copysign.f64 	%fd20768, %fd20762, %fd20767;
	add.rz.f64 	%fd20769, %fd20762, %fd20768;
	cvt.rzi.f64.f64 	%fd20770, %fd20769;
	cvt.rzi.s32.f64 	%r2680, %fd20770;
	copysign.f64 	%fd20771, %fd20766, %fd20767;
	add.rz.f64 	%fd20772, %fd20766, %fd20771;
	cvt.rzi.f64.f64 	%fd20773, %fd20772;
	cvt.rzi.s32.f64 	%r2681, %fd20773;
	setp.lt.s32 	%p4222, %r2680, 0;
	setp.ge.s32 	%p4223, %r2680, %r4273;
	or.pred  	%p4224, %p4222, %p4223;
	setp.lt.s32 	%p4225, %r2681, 0;
	setp.ge.s32 	%p4226, %r2681, %r4274;
	or.pred  	%p4227, %p4225, %p4226;
	or.pred  	%p4229, %p4224, %p4227;
	mov.b16 	%rs4965, 0;
	mov.u16 	%rs4966, %rs4965;
	mov.u16 	%rs4967, %rs4965;
	@%p4229 bra 	$L__BB0_2412;
	mul.lo.s32 	%r8524, %r2681, %r4275;
	cvt.u64.u32 	%rd3737, %r8524;
	shl.b32 	%r8525, %r2680, 2;
	cvt.u64.u32 	%rd3738, %r8525;
	add.s64 	%rd3739, %rd3737, %rd3738;
	add.s64 	%rd3740, %rd1, %rd3739;
	ld.global.u8 	%rs4966, [%rd3740];
	ld.global.u8 	%rs4965, [%rd3740+1];
	ld.global.u8 	%rs4967, [%rd3740+2];
$L__BB0_2412:
	st.local.u8 	[%rd145+6], %rs4967;
	and.b16  	%rs3575, %rs4967, 255;
	st.local.u8 	[%rd146+6], %rs4965;
	and.b16  	%rs3576, %rs4965, 255;
	st.local.u8 	[%rd147+6], %rs4966;
	and.b16  	%rs3577, %rs4966, 255;
	cvt.rn.f64.u16 	%fd20774, %rs3575;
	mul.f64 	%fd20775, %fd20774, 0d3FD322D0E5604189;
	cvt.rn.f64.u16 	%fd20776, %rs3576;
	fma.rn.f64 	%fd20777, %fd20776, 0d3FE2C8B439581062, %fd20775;
	cvt.rn.f64.u16 	%fd20778, %rs3577;
	fma.rn.f64 	%fd20779, %fd20778, 0d3FBD2F1A9FBE76C9, %fd20777;
	cvt.rzi.u32.f64 	%r8527, %fd20779;
	st.local.u8 	[%rd148+6], %r8527;
	mov.b32 	%r11124, 1;
	mov.f64 	%fd28201, %fd28513;
	@%p4216 bra 	$L__BB0_2416;
	setp.ltu.f64 	%p4231, %fd2, 0d41E0000000000000;
	mov.f64 	%fd28201, %fd28512;
	mov.u32 	%r11123, %r11448;
	@%p4231 bra 	$L__BB0_2415;
	{ // callseq 576, 0
	.param .b64 param0;
	st.param.f64 	[param0], %fd1;
	.param .align 16 .b8 retval0[16];
	call.uni (retval0), 
	__internal_trig_reduction_slowpathd, 
	(
	param0
	);
	ld.param.f64 	%fd28201, [retval0];
	ld.param.b32 	%r11123, [retval0+8];
	} // callseq 576
$L__BB0_2415:
	add.s32 	%r11124, %r11123, 1;
$L__BB0_2416:
	shl.b32 	%r8529, %r11124, 6;
	cvt.u64.u32 	%rd3741, %r8529;
	and.b64  	%rd3742, %rd3741, 64;
	mov.u64 	%rd3743, __cudart_sin_cos_coeffs;
	add.s64 	%rd3744, %rd3743, %rd3742;
	mul.rn.f64 	%fd20781, %fd28201, %fd28201;
	and.b32  	%r8530, %r11124, 1;
	setp.eq.b32 	%p4232, %r8530, 1;
	selp.f64 	%fd20782, 0dBDA8FF8320FD8164, 0d3DE5DB65F9785EBA, %p4232;
	ld.global.nc.v2.f64 	{%fd20783, %fd20784}, [%rd3744];
	fma.rn.f64 	%fd20785, %fd20782, %fd20781, %fd20783;
	fma.rn.f64 	%fd20786, %fd20785, %fd20781, %fd20784;
	ld.global.nc.v2.f64 	{%fd20787, %fd20788}, [%rd3744+16];
	fma.rn.f64 	%fd20789, %fd20786, %fd20781, %fd20787;
	fma.rn.f64 	%fd20790, %fd20789, %fd20781, %fd20788;
	ld.global.nc.v2.f64 	{%fd20791, %fd20792}, [%rd3744+32];
	fma.rn.f64 	%fd20793, %fd20790, %fd20781, %fd20791;
	fma.rn.f64 	%fd20794, %fd20793, %fd20781, %fd20792;
	fma.rn.f64 	%fd20795, %fd20794, %fd28201, %fd28201;
	fma.rn.f64 	%fd20796, %fd20794, %fd20781, 0d3FF0000000000000;
	selp.f64 	%fd20797, %fd20796, %fd20795, %p4232;
	and.b32  	%r8531, %r11124, 2;
	setp.eq.s32 	%p4233, %r8531, 0;
	mov.f64 	%fd20798, 0d0000000000000000;
	sub.f64 	%fd20799, %fd20798, %fd20797;
	selp.f64 	%fd1987, %fd20797, %fd20799, %p4233;
	mov.f64 	%fd28202, %fd28514;
	mov.u32 	%r11125, %r11450;
	@%p1 bra 	$L__BB0_2418;
	{ // callseq 577, 0
	.param .b64 param0;
	st.param.f64 	[param0], %fd1;
	.param .align 16 .b8 retval0[16];
	call.uni (retval0), 
	__internal_trig_reduction_slowpathd, 
	(
	param0
	);
	ld.param.f64 	%fd28202, [retval0];
	ld.param.b32 	%r11125, [retval0+8];
	} // callseq 577
$L__BB0_2418:
	shl.b32 	%r8533, %r11125, 6;
	cvt.u64.u32 	%rd3745, %r8533;
	and.b64  	%rd3746, %rd3745, 64;
	mov.u64 	%rd3747, __cudart_sin_cos_coeffs;
	add.s64 	%rd3748, %rd3747, %rd3746;
	mul.rn.f64 	%fd20801, %fd28202, %fd28202;
	and.b32  	%r8534, %r11125, 1;
	setp.eq.b32 	%p4234, %r8534, 1;
	selp.f64 	%fd20802, 0dBDA8FF8320FD8164, 0d3DE5DB65F9785EBA, %p4234;
	ld.global.nc.v2.f64 	{%fd20803, %fd20804}, [%rd3748];
	fma.rn.f64 	%fd20805, %fd20802, %fd20801, %fd20803;
	fma.rn.f64 	%fd20806, %fd20805, %fd20801, %fd20804;
	ld.global.nc.v2.f64 	{%fd20807, %fd20808}, [%rd3748+16];
	fma.rn.f64 	%fd20809, %fd20806, %fd20801, %fd20807;
	fma.rn.f64 	%fd20810, %fd20809, %fd20801, %fd20808;
	ld.global.nc.v2.f64 	{%fd20811, %fd20812}, [%rd3748+32];
	fma.rn.f64 	%fd20813, %fd20810, %fd20801, %fd20811;
	fma.rn.f64 	%fd20814, %fd20813, %fd20801, %fd20812;
	fma.rn.f64 	%fd20815, %fd20814, %fd28202, %fd28202;
	fma.rn.f64 	%fd20816, %fd20814, %fd20801, 0d3FF0000000000000;
	selp.f64 	%fd20817, %fd20816, %fd20815, %p4234;
	and.b32  	%r8535, %r11125, 2;
	setp.eq.s32 	%p4235, %r8535, 0;
	mov.f64 	%fd20818, 0d0000000000000000;
	sub.f64 	%fd20819, %fd20818, %fd20817;
	selp.f64 	%fd20820, %fd20817, %fd20819, %p4235;
	mul.f64 	%fd20821, %fd1983, %fd20820;
	fma.rn.f64 	%fd20822, %fd1964, %fd1987, %fd20821;
	add.f64 	%fd20823, %fd7, %fd20822;
	mul.f64 	%fd20824, %fd1983, %fd1987;
	mul.f64 	%fd20825, %fd1964, %fd20820;
	sub.f64 	%fd20826, %fd20824, %fd20825;
	add.f64 	%fd20827, %fd8, %fd20826;
	mov.f64 	%fd20828, 0d3FE0000000000000;
	copysign.f64 	%fd20829, %fd20823, %fd20828;
	add.rz.f64 	%fd20830, %fd20823, %fd20829;
	cvt.rzi.f64.f64 	%fd20831, %fd20830;
	cvt.rzi.s32.f64 	%r2688, %fd20831;
	copysign.f64 	%fd20832, %fd20827, %fd20828;
	add.rz.f64 	%fd20833, %fd20827, %fd20832;
	cvt.rzi.f64.f64 	%fd20834, %fd20833;
	cvt.rzi.s32.f64 	%r2689, %fd20834;
	setp.lt.s32 	%p4236, %r2688, 0;
	setp.ge.s32 	%p4237, %r2688, %r4273;
	or.pred  	%p4238, %p4236, %p4237;
	setp.lt.s32 	%p4239, %r2689, 0;
	setp.ge.s32 	%p4240, %r2689, %r4274;
	or.pred  	%p4241, %p4239, %p4240;
	or.pred  	%p4243, %p4238, %p4241;
	mov.b16 	%rs4968, 0;
	mov.u16 	%rs4969, %rs4968;
	mov.u16 	%rs4970, %rs4968;
	@%p4243 bra 	$L__BB0_2420;
	mul.lo.s32 	%r8536, %r2689, %r4275;
	cvt.u64.u32 	%rd3749, %r8536;
	shl.b32 	%r8537, %r2688, 2;
	cvt.u64.u32 	%rd3750, %r8537;
	add.s64 	%rd3751, %rd3749, %rd3750;
	add.s64 	%rd3752, %rd1, %rd3751;
	ld.global.u8 	%rs4969, [%rd3752];
	ld.global.u8 	%rs4968, [%rd3752+1];
	ld.global.u8 	%rs4970, [%rd3752+2];
$L__BB0_2420:
	st.local.u8 	[%rd145+7], %rs4970;
	and.b16  	%rs3579, %rs4970, 255;
	st.local.u8 	[%rd146+7], %rs4968;
	and.b16  	%rs3580, %rs4968, 255;
	st.local.u8 	[%rd147+7], %rs4969;
	and.b16  	%rs3581, %rs4969, 255;
	cvt.rn.f64.u16 	%fd20835, %rs3579;
	mul.f64 	%fd20836, %fd20835, 0d3FD322D0E5604189;
	cvt.rn.f64.u16 	%fd20837, %rs3580;
	fma.rn.f64 	%fd20838, %fd20837, 0d3FE2C8B439581062, %fd20836;
	cvt.rn.f64.u16 	%fd20839, %rs3581;
	fma.rn.f64 	%fd20840, %fd20839, 0d3FBD2F1A9FBE76C9, %fd20838;
	cvt.rzi.u32.f64 	%r8538, %fd20840;
	st.local.u8 	[%rd148+7], %r8538;
	add.s32 	%r10401, %r10401, 8;
$L__BB0_2421:
	setp.ge.s32 	%p4244, %r2618, %r4282;
	setp.lt.s32 	%p4245, %r142, 0;
	setp.ge.s32 	%p4246, %r142, %r4278;
	or.pred  	%p4247, %p4246, %p4244;
	or.pred  	%p4248, %p4247, %p4245;
	@%p4248 bra 	$L__BB0_2487;
	setp.eq.f64 	%p4249, %fd2, 0d7FF0000000000000;
	mul.lo.s32 	%r8540, %r142, %r4280;
	shl.b32 	%r2692, %r8540, 1;
	mul.lo.s32 	%r2693, %r2619, %r4281;
	mov.b32 	%r11128, 1;
	mov.f64 	%fd28204, %fd28513;
	@%p4249 bra 	$L__BB0_2426;
	setp.ltu.f64 	%p4250, %fd2, 0d41E0000000000000;
	mov.f64 	%fd28204, %fd28512;
	mov.u32 	%r11127, %r11448;
	@%p4250 bra 	$L__BB0_2425;
	{ // callseq 578, 0
	.param .b64 param0;
	st.param.f64 	[param0], %fd1;
	.param .align 16 .b8 retval0[16];
	call.uni (retval0), 
	__internal_trig_reduction_slowpathd, 
	(
	param0
	);
	ld.param.f64 	%fd28204, [retval0];
	ld.param.b32 	%r11127, [retval0+8];
	} // callseq 578
$L__BB0_2425:
	add.s32 	%r11128, %r11127, 1;
$L__BB0_2426:
	shl.b32 	%r8542, %r11128, 6;
	cvt.u64.u32 	%rd3753, %r8542;
	and.b64  	%rd3754, %rd3753, 64;
	mov.u64 	%rd3755, __cudart_sin_cos_coeffs;
	add.s64 	%rd3756, %rd3755, %rd3754;
	mul.rn.f64 	%fd20842, %fd28204, %fd28204;
	and.b32  	%r8543, %r11128, 1;
	setp.eq.b32 	%p4251, %r8543, 1;
	selp.f64 	%fd20843, 0dBDA8FF8320FD8164, 0d3DE5DB65F9785EBA, %p4251;
	ld.global.nc.v2.f64 	{%fd20844, %fd20845}, [%rd3756];
	fma.rn.f64 	%fd20846, %fd20843, %fd20842, %fd20844;
	fma.rn.f64 	%fd20847, %fd20846, %fd20842, %fd20845;
	ld.global.nc.v2.f64 	{%fd20848, %fd20849}, [%rd3756+16];
	fma.rn.f64 	%fd20850, %fd20847, %fd20842, %fd20848;
	fma.rn.f64 	%fd20851, %fd20850, %fd20842, %fd20849;
	ld.global.nc.v2.f64 	{%fd20852, %fd20853}, [%rd3756+32];
	fma.rn.f64 	%fd20854, %fd20851, %fd20842, %fd20852;
	fma.rn.f64 	%fd20855, %fd20854, %fd20842, %fd20853;
	fma.rn.f64 	%fd20856, %fd20855, %fd28204, %fd28204;
	fma.rn.f64 	%fd20857, %fd20855, %fd20842, 0d3FF0000000000000;
	selp.f64 	%fd20858, %fd20857, %fd20856, %p4251;
	and.b32  	%r8544, %r11128, 2;
	setp.eq.s32 	%p4252, %r8544, 0;
	mov.f64 	%fd20859, 0d0000000000000000;
	sub.f64 	%fd20860, %fd20859, %fd20858;
	selp.f64 	%fd1993, %fd20858, %fd20860, %p4252;
	mov.f64 	%fd28205, %fd28514;
	mov.u32 	%r11129, %r11450;
	@%p1 bra 	$L__BB0_2428;
	{ // callseq 579, 0
	.param .b64 param0;
	st.param.f64 	[param0], %fd1;
	.param .align 16 .b8 retval0[16];
	call.uni (retval0), 
	__internal_trig_reduction_slowpathd, 
	(
	param0
	);
	ld.param.f64 	%fd28205, [retval0];
	ld.param.b32 	%r11129, [retval0+8];
	} // callseq 579
$L__BB0_2428:
	shl.b32 	%r8546, %r11129, 6;
	cvt.u64.u32 	%rd3757, %r8546;
	and.b64  	%rd3758, %rd3757, 64;
	mov.u64 	%rd3759, __cudart_sin_cos_coeffs;
	add.s64 	%rd3760, %rd3759, %rd3758;
	mul.rn.f64 	%fd20862, %fd28205, %fd28205;
	and.b32  	%r8547, %r11129, 1;
	setp.eq.b32 	%p4253, %r8547, 1;
	selp.f64 	%fd20863, 0dBDA8FF8320FD8164, 0d3DE5DB65F9785EBA, %p4253;
	ld.global.nc.v2.f64 	{%fd20864, %fd20865}, [%rd3760];
	fma.rn.f64 	%fd20866, %fd20863, %fd20862, %fd20864;
	fma.rn.f64 	%fd20867, %fd20866, %fd20862, %fd20865;
	ld.global.nc.v2.f64 	{%fd20868, %fd20869}, [%rd3760+16];
	fma.rn.f64 	%fd20870, %fd20867, %fd20862, %fd20868;
	fma.rn.f64 	%fd20871, %fd20870, %fd20862, %fd20869;
	ld.global.nc.v2.f64 	{%fd20872, %fd20873}, [%rd3760+32];
	fma.rn.f64 	%fd20874, %fd20871, %fd20862, %fd20872;
	fma.rn.f64 	%fd20875, %fd20874, %fd20862, %fd20873;
	fma.rn.f64 	%fd20876, %fd20875, %fd28205, %fd28205;
	fma.rn.f64 	%fd20877, %fd20875, %fd20862, 0d3FF0000000000000;
	selp.f64 	%fd20878, %fd20877, %fd20876, %p4253;
	and.b32  	%r8548, %r11129, 2;
	setp.eq.s32 	%p4254, %r8548, 0;
	mov.f64 	%fd20879, 0d0000000000000000;
	sub.f64 	%fd20880, %fd20879, %fd20878;
	selp.f64 	%fd20881, %fd20878, %fd20880, %p4254;
	div.s32 	%r8549, %r2692, %r4276;
	max.s32 	%r8550, %r8549, 0;
	min.s32 	%r8551, %r8550, %r8;
	cvt.rn.f64.s32 	%fd20882, %r8551;
	sub.f64 	%fd1996, %fd20882, %fd5;
	div.s32 	%r8552, %r2693, %r4277;
	max.s32 	%r8553, %r8552, 0;
	min.s32 	%r8554, %r8553, %r9;
	cvt.rn.f64.s32 	%fd20883, %r8554;
	sub.f64 	%fd1997, %fd20883, %fd6;
	mul.f64 	%fd20884, %fd1997, %fd20881;
	fma.rn.f64 	%fd20885, %fd1996, %fd1993, %fd20884;
	add.f64 	%fd20886, %fd7, %fd20885;
	mul.f64 	%fd20887, %fd1997, %fd1993;
	mul.f64 	%fd20888, %fd1996, %fd20881;
	sub.f64 	%fd20889, %fd20887, %fd20888;
	add.f64 	%fd20890, %fd8, %fd20889;
	mov.f64 	%fd20891, 0d3FE0000000000000;
	copysign.f64 	%fd20892, %fd20886, %fd20891;
	add.rz.f64 	%fd20893, %fd20886, %fd20892;
	cvt.rzi.f64.f64 	%fd20894, %fd20893;
	cvt.rzi.s32.f64 	%r2700, %fd20894;
	copysign.f64 	%fd20895, %fd20890, %fd20891;
	add.rz.f64 	%fd20896, %fd20890, %fd20895;
	cvt.rzi.f64.f64 	%fd20897, %fd20896;
	cvt.rzi.s32.f64 	%r2701, %fd20897;
	setp.lt.s32 	%p4255, %r2700, 0;
	setp.ge.s32 	%p4256, %r2700, %r4273;
	or.pred  	%p4257, %p4255, %p4256;
	setp.lt.s32 	%p4258, %r2701, 0;
	setp.ge.s32 	%p4259, %r2701, %r4274;
	or.pred  	%p4260, %p4258, %p4259;
	or.pred  	%p4262, %p4257, %p4260;
	mov.b16 	%rs4971, 0;
	mov.u16 	%rs4972, %rs4971;
	mov.u16 	%rs4973, %rs4971;
	@%p4262 bra 	$L__BB0_2430;
	mul.lo.s32 	%r8555, %r2701, %r4275;
	cvt.u64.u32 	%rd3761, %r8555;
	shl.b32 	%r8556, %r2700, 2;
	cvt.u64.u32 	%rd3762, %r8556;
	add.s64 	%rd3763, %rd3761, %rd3762;
	add.s64 	%rd3764, %rd1, %rd3763;
	ld.global.u8 	%rs4972, [%rd3764];
	ld.global.u8 	%rs4971, [%rd3764+1];
	ld.global.u8 	%rs4973, [%rd3764+2];
$L__BB0_2430:
	cvt.u64.u32 	%rd3765, %r10401;
	add.s64 	%rd149, %rd2, %rd3765;
	st.local.u8 	[%rd149], %rs4973;
	and.b16  	%rs3583, %rs4973, 255;
	add.s64 	%rd150, %rd3, %rd3765;
	st.local.u8 	[%rd150], %rs4971;
	and.b16  	%rs3584, %rs4971, 255;
	add.s64 	%rd151, %rd4, %rd3765;
	st.local.u8 	[%rd151], %rs4972;
	and.b16  	%rs3585, %rs4972, 255;
	cvt.rn.f64.u16 	%fd20898, %rs3583;
	mul.f64 	%fd20899, %fd20898, 0d3FD322D0E5604189;
	cvt.rn.f64.u16 	%fd20900, %rs3584;
	fma.rn.f64 	%fd20901, %fd20900, 0d3FE2C8B439581062, %fd20899;
	cvt.rn.f64.u16 	%fd20902, %rs3585;
	fma.rn.f64 	%fd20903, %fd20902, 0d3FBD2F1A9FBE76C9, %fd20901;
	cvt.rzi.u32.f64 	%r8558, %fd20903;
	add.s64 	%rd152, %rd5, %rd3765;
	st.local.u8 	[%rd152], %r8558;
	add.s32 	%r2702, %r2693, %r4281;
	mov.b32 	%r11131, 1;
	mov.f64 	%fd28207, %fd28513;
	@%p4249 bra 	$L__BB0_2434;
	setp.ltu.f64 	%p4264, %fd2, 0d41E0000000000000;
	mov.f64 	%fd28207, %fd28512;
	mov.u32 	%r11130, %r11448;
	@%p4264 bra 	$L__BB0_2433;
	{ // callseq 580, 0
	.param .b64 param0;
	st.param.f64 	[param0], %fd1;
	.param .align 16 .b8 retval0[16];
	call.uni (retval0), 
	__internal_trig_reduction_slowpathd, 
	(
	param0
	);
	ld.param.f64 	%fd28207, [retval0];
	ld.param.b32 	%r11130, [retval0+8];
	} // callseq 580
$L__BB0_2433:
	add.s32 	%r11131, %r11130, 1;
$L__BB0_2434:
	shl.b32 	%r8560, %r11131, 6;
	cvt.u64.u32 	%rd3766, %r8560;
	and.b64  	%rd3767, %rd3766, 64;
	mov.u64 	%rd3768, __cudart_sin_cos_coeffs;
	add.s64 	%rd3769, %rd3768, %rd3767;
	mul.rn.f64 	%fd20905, %fd28207, %fd28207;
	and.b32  	%r8561, %r11131, 1;
	setp.eq.b32 	%p4265, %r8561, 1;
	selp.f64 	%fd20906, 0dBDA8FF8320FD8164, 0d3DE5DB65F9785EBA, %p4265;
	ld.global.nc.v2.f64 	{%fd20907, %fd20908}, [%rd3769];
	fma.rn.f64 	%fd20909, %fd20906, %fd20905, %fd20907;
	fma.rn.f64 	%fd20910, %fd20909, %fd20905, %fd20908;
	ld.global.nc.v2.f64 	{%fd20911, %fd20912}, [%rd3769+16];
	fma.rn.f64 	%fd20913, %fd20910, %fd20905, %fd20911;
	fma.rn.f64 	%fd20914, %fd20913, %fd20905, %fd20912;
	ld.global.nc.v2.f64 	{%fd20915, %fd20916}, [%rd3769+32];
	fma.rn.f64 	%fd20917, %fd20914, %fd20905, %fd20915;
	fma.rn.f64 	%fd20918, %fd20917, %fd20905, %fd20916;
	fma.rn.f64 	%fd20919, %fd20918, %fd28207, %fd28207;
	fma.rn.f64 	%fd20920, %fd20918, %fd20905, 0d3FF0000000000000;
	selp.f64 	%fd20921, %fd20920, %fd20919, %p4265;
	and.b32  	%r8562, %r11131, 2;
	setp.eq.s32 	%p4266, %r8562, 0;
	mov.f64 	%fd20922, 0d0000000000000000;
	sub.f64 	%fd20923, %fd20922, %fd20921;
	selp.f64 	%fd2001, %fd20921, %fd20923, %p4266;
	mov.f64 	%fd28208, %fd28514;
	mov.u32 	%r11132, %r11450;
	@%p1 bra 	$L__BB0_2436;
	{ // callseq 581, 0
	.param .b64 param0;
	st.param.f64 	[param0], %fd1;
	.param .align 16 .b8 retval0[16];
	call.uni (retval0), 
	__internal_trig_reduction_slowpathd, 
	(
	param0
	);
	ld.param.f64 	%fd28208, [retval0];
	ld.param.b32 	%r11132, [retval0+8];
	} // callseq 581
$L__BB0_2436:
	shl.b32 	%r8564, %r11132, 6;
	cvt.u64.u32 	%rd3770, %r8564;
	and.b64  	%rd3771, %rd3770, 64;
	mov.u64 	%rd3772, __cudart_sin_cos_coeffs;
	add.s64 	%rd3773, %rd3772, %rd3771;
	mul.rn.f64 	%fd20925, %fd28208, %fd28208;
	and.b32  	%r8565, %r11132, 1;
	setp.eq.b32 	%p4267, %r8565, 1;
	selp.f64 	%fd20926, 0dBDA8FF8320FD8164, 0d3DE5DB65F9785EBA, %p4267;
	ld.global.nc.v2.f64 	{%fd20927, %fd20928}, [%rd3773];
	fma.rn.f64 	%fd20929, %fd20926, %fd20925, %fd20927;
	fma.rn.f64 	%fd20930, %fd20929, %fd20925, %fd20928;
	ld.global.nc.v2.f64 	{%fd20931, %fd20932}, [%rd3773+16];
	fma.rn.f64 	%fd20933, %fd20930, %fd20925, %fd20931;
	fma.rn.f64 	%fd20934, %fd20933, %fd20925, %fd20932;
	ld.global.nc.v2.f64 	{%fd20935, %fd20936}, [%rd3773+32];
	fma.rn.f64 	%fd20937, %fd20934, %fd20925, %fd20935;
	fma.rn.f64 	%fd20938, %fd20937, %fd20925, %fd20936;
	fma.rn.f64 	%fd20939, %fd20938, %fd28208, %fd28208;
	fma.rn.f64 	%fd20940, %fd20938, %fd20925, 0d3FF0000000000000;
	selp.f64 	%fd20941, %fd20940, %fd20939, %p4267;
	and.b32  	%r8566, %r11132, 2;
	setp.eq.s32 	%p4268, %r8566, 0;
	mov.f64 	%fd20942, 0d0000000000000000;
	sub.f64 	%fd20943, %fd20942, %fd20941;
	selp.f64 	%fd20944, %fd20941, %fd20943, %p4268;
	div.s32 	%r8567, %r2702, %r4277;
	max.s32 	%r8568, %r8567, 0;
	min.s32 	%r8569, %r8568, %r9;
	cvt.rn.f64.s32 	%fd20945, %r8569;
	sub.f64 	%fd2004, %fd20945, %fd6;
	mul.f64 	%fd20946, %fd2004, %fd20944;
	fma.rn.f64 	%fd20947, %fd1996, %fd2001, %fd20946;
	add.f64 	%fd20948, %fd7, %fd20947;
	mul.f64 	%fd20949, %fd2004, %fd2001;
	mul.f64 	%fd20950, %fd1996, %fd20944;
	sub.f64 	%fd20951, %fd20949, %fd20950;
	add.f64 	%fd20952, %fd8, %fd20951;
	mov.f64 	%fd20953, 0d3FE0000000000000;
	copysign.f64 	%fd20954, %fd20948, %fd20953;
	add.rz.f64 	%fd20955, %fd20948, %fd20954;
	cvt.rzi.f64.f64 	%fd20956, %fd20955;
	cvt.rzi.s32.f64 	%r2709, %fd20956;
	copysign.f64 	%fd20957, %fd20952, %fd20953;
	add.rz.f64 	%fd20958, %fd20952, %fd20957;
	cvt.rzi.f64.f64 	%fd20959, %fd20958;
	cvt.rzi.s32.f64 	%r2710, %fd20959;
	setp.lt.s32 	%p4269, %r2709, 0;
	setp.ge.s32 	%p4270, %r2709, %r4273;
	or.pred  	%p4271, %p4269, %p4270;
	setp.lt.s32 	%p4272, %r2710, 0;
	setp.ge.s32 	%p4273, %r2710, %r4274;
	or.pred  	%p4274, %p4272, %p4273;
	or.pred  	%p4276, %p4271, %p4274;
	mov.b16 	%rs4974, 0;
	mov.u16 	%rs4975, %rs4974;
	mov.u16 	%rs4976, %rs4974;
	@%p4276 bra 	$L__BB0_2438;
	mul.lo.s32 	%r8570, %r2710, %r4275;
	cvt.u64.u32 	%rd3774, %r8570;
	shl.b32 	%r8571, %r2709, 2;
	cvt.u64.u32 	%rd3775, %r8571;
	add.s64 	%rd3776, %rd3774, %rd3775;
	add.s64 	%rd3777, %rd1, %rd3776;
	ld.global.u8 	%rs4975, [%rd3777];
	ld.global.u8 	%rs4974, [%rd3777+1];
	ld.global.u8 	%rs4976, [%rd3777+2];
$L__BB0_2438:
	setp.eq.f64 	%p4277, %fd2, 0d7FF0000000000000;
	st.local.u8 	[%rd149+1], %rs4976;
	and.b16  	%rs3587, %rs4976, 255;
	st.local.u8 	[%rd150+1], %rs4974;
	and.b16  	%rs3588, %rs4974, 255;
	st.local.u8 	[%rd151+1], %rs4975;
	and.b16  	%rs3589, %rs4975, 255;
	cvt.rn.f64.u16 	%fd20960, %rs3587;
	mul.f64 	%fd20961, %fd20960, 0d3FD322D0E5604189;
	cvt.rn.f64.u16 	%fd20962, %rs3588;
	fma.rn.f64 	%fd20963, %fd20962, 0d3FE2C8B439581062, %fd20961;
	cvt.rn.f64.u16 	%fd20964, %rs3589;
	fma.rn.f64 	%fd20965, %fd20964, 0d3FBD2F1A9FBE76C9, %fd20963;
	cvt.rzi.u32.f64 	%r8573, %fd20965;
	st.local.u8 	[%rd152+1], %r8573;
	add.s32 	%r2711, %r2702, %r4281;
	mov.b32 	%r11134, 1;
	mov.f64 	%fd28210, %fd28513;
	@%p4277 bra 	$L__BB0_2442;
	setp.ltu.f64 	%p4278, %fd2, 0d41E0000000000000;
	mov.f64 	%fd28210, %fd28512;
	mov.u32 	%r11133, %r11448;
	@%p4278 bra 	$L__BB0_2441;
	{ // callseq 582, 0
	.param .b64 param0;
	st.param.f64 	[param0], %fd1;
	.param .align 16 .b8 retval0[16];
	call.uni (retval0), 
	__internal_trig_reduction_slowpathd, 
	(
	param0
	);
	ld.param.f64 	%fd28210, [retval0];
	ld.param.b32 	%r11133, [retval0+8];
	} // callseq 582
$L__BB0_2441:
	add.s32 	%r11134, %r11133, 1;
$L__BB0_2442:
	shl.b32 	%r8575, %r11134, 6;
	cvt.u64.u32 	%rd3778, %r8575;
	and.b64  	%rd3779, %rd3778, 64;
	mov.u64 	%rd3780, __cudart_sin_cos_coeffs;
	add.s64 	%rd3781, %rd3780, %rd3779;
	mul.rn.f64 	%fd20967, %fd28210, %fd28210;
	and.b32  	%r8576, %r11134, 1;
	setp.eq.b32 	%p4279, %r8576, 1;
	selp.f64 	%fd20968, 0dBDA8FF8320FD8164, 0d3DE5DB65F9785EBA, %p4279;
	ld.global.nc.v2.f64 	{%fd20969, %fd20970}, [%rd3781];
	fma.rn.f64 	%fd20971, %fd20968, %fd20967, %fd20969;
	fma.rn.f64 	%fd20972, %fd20971, %fd20967, %fd20970;
	ld.global.nc.v2.f64 	{%fd20973, %fd20974}, [%rd3781+16];
	fma.rn.f64 	%fd20975, %fd20972, %fd20967, %fd20973;
	fma.rn.f64 	%fd20976, %fd20975, %fd20967, %fd20974;
	ld.global.nc.v2.f64 	{%fd20977, %fd20978}, [%rd3781+32];
	fma.rn.f64 	%fd20979, %fd20976, %fd20967, %fd20977;
	fma.rn.f64 	%fd20980, %fd20979, %fd20967, %fd20978;
	fma.rn.f64 	%fd20981, %fd20980, %fd28210, %fd28210;
	fma.rn.f64 	%fd20982, %fd20980, %fd20967, 0d3FF0000000000000;
	selp.f64 	%fd20983, %fd20982, %fd20981, %p4279;
	and.b32  	%r8577, %r11134, 2;
	setp.eq.s32 	%p4280, %r8577, 0;
	mov.f64 	%fd20984, 0d0000000000000000;
	sub.f64 	%fd20985, %fd20984, %fd20983;
	selp.f64 	%fd2008, %fd20983, %fd20985, %p4280;
	mov.f64 	%fd28211, %fd28514;
	mov.u32 	%r11135, %r11450;
	@%p1 bra 	$L__BB0_2444;
	{ // callseq 583, 0
	.param .b64 param0;
	st.param.f64 	[param0], %fd1;
	.param .align 16 .b8 retval0[16];
	call.uni (retval0), 
	__internal_trig_reduction_slowpathd, 
	(
	param0
	);
	ld.param.f64 	%fd28211, [retval0];
	ld.param.b32 	%r11135, [retval0+8];
	} // callseq 583
$L__BB0_2444:
	shl.b32 	%r8579, %r11135, 6;
	cvt.u64.u32 	%rd3782, %r8579;
	and.b64  	%rd3783, %rd3782, 64;
	mov.u64 	%rd3784, __cudart_sin_cos_coeffs;
	add.s64 	%rd3785, %rd3784, %rd3783;
	mul.rn.f64 	%fd20987, %fd28211, %fd28211;
	and.b32  	%r8580, %r11135, 1;
	setp.eq.b32 	%p4281, %r8580, 1;
	selp.f64 	%fd20988, 0dBDA8FF8320FD8164, 0d3DE5DB65F9785EBA, %p4281;
	ld.global.nc.v2.f64 	{%fd20989, %fd20990}, [%rd3785];
	fma.rn.f64 	%fd20991, %fd20988, %fd20987, %fd20989;
	fma.rn.f64 	%fd20992, %fd20991, %fd20987, %fd20990;
	ld.global.nc.v2.f64 	{%fd20993, %fd20994}, [%rd3785+16];
	fma.rn.f64 	%fd20995, %fd20992, %fd20987, %fd20993;
	fma.rn.f64 	%fd20996, %fd20995, %fd20987, %fd20994;
	ld.global.nc.v2.f64 	{%fd20997, %fd20998}, [%rd3785+32];
	fma.rn.f64 	%fd20999, %fd20996, %fd20987, %fd20997;
	fma.rn.f64 	%fd21000, %fd20999, %fd20987, %fd20998;
	fma.rn.f64 	%fd21001, %fd21000, %fd28211, %fd28211;
	fma.rn.f64 	%fd21002, %fd21000, %fd20987, 0d3FF0000000000000;
	selp.f64 	%fd21003, %fd21002, %fd21001, %p4281;
	and.b32  	%r8581, %r11135, 2;
	setp.eq.s32 	%p4282, %r8581, 0;
	mov.f64 	%fd21004, 0d0000000000000000;
	sub.f64 	%fd21005, %fd21004, %fd21003;
	selp.f64 	%fd21006, %fd21003, %fd21005, %p4282;
	div.s32 	%r8582, %r2711, %r4277;
	max.s32 	%r8583, %r8582, 0;
	min.s32 	%r8584, %r8583, %r9;
	cvt.rn.f64.s32 	%fd21007, %r8584;
	sub.f64 	%fd2011, %fd21007, %fd6;
	mul.f64 	%fd21008, %fd2011, %fd21006;
	fma.rn.f64 	%fd21009, %fd1996, %fd2008, %fd21008;
	add.f64 	%fd21010, %fd7, %fd21009;
	mul.f64 	%fd21011, %fd2011, %fd2008;
	mul.f64 	%fd21012, %fd1996, %fd21006;
	sub.f64 	%fd21013, %fd21011, %fd21012;
	add.f64 	%fd21014, %fd8, %fd21013;
	mov.f64 	%fd21015, 0d3FE0000000000000;
	copysign.f64 	%fd21016, %fd21010, %fd21015;
	add.rz.f64 	%fd21017, %fd21010, %fd21016;
	cvt.rzi.f64.f64 	%fd21018, %fd21017;
	cvt.rzi.s32.f64 	%r2718, %fd21018;
	copysign.f64 	%fd21019, %fd21014, %fd21015;
	add.rz.f64 	%fd21020, %fd21014, %fd21019;
	cvt.rzi.f64.f64 	%fd21021, %fd21020;
	cvt.rzi.s32.f64 	%r2719, %fd21021;
	setp.lt.s32 	%p4283, %r2718, 0;
	setp.ge.s32 	%p4284, %r2718, %r4273;
	or.pred  	%p4285, %p4283, %p4284;
	setp.lt.s32 	%p4286, %r2719, 0;
	setp.ge.s32 	%p4287, %r2719, %r4274;
	or.pred  	%p4288, %p4286, %p4287;
	or.pred  	%p4290, %p4285, %p4288;
	mov.b16 	%rs4977, 0;
	mov.u16 	%rs4978, %rs4977;
	mov.u16 	%rs4979, %rs4977;
	@%p4290 bra 	$L__BB0_2446;
	mul.lo.s32 	%r8585, %r2719, %r4275;
	cvt.u64.u32 	%rd3786, %r8585;
	shl.b32 	%r8586, %r2718, 2;
	cvt.u64.u32 	%rd3787, %r8586;
	add.s64 	%rd3788, %rd3786, %rd3787;
	add.s64 	%rd3789, %rd1, %rd3788;
	ld.global.u8 	%rs4978, [%rd3789];
	ld.global.u8 	%rs4977, [%rd3789+1];
	ld.global.u8 	%rs4979, [%rd3789+2];
$L__BB0_2446:
	st.local.u8 	[%rd149+2], %rs4979;
	and.b16  	%rs3591, %rs4979, 255;
	st.local.u8 	[%rd150+2], %rs4977;
	and.b16  	%rs3592, %rs4977, 255;
	st.local.u8 	[%rd151+2], %rs4978;
	and.b16  	%rs3593, %rs4978, 255;
	cvt.rn.f64.u16 	%fd21022, %rs3591;
	mul.f64 	%fd21023, %fd21022, 0d3FD322D0E5604189;
	cvt.rn.f64.u16 	%fd21024, %rs3592;
	fma.rn.f64 	%fd21025, %fd21024, 0d3FE2C8B439581062, %fd21023;
	cvt.rn.f64.u16 	%fd21026, %rs3593;
	fma.rn.f64 	%fd21027, %fd21026, 0d3FBD2F1A9FBE76C9, %fd21025;
	cvt.rzi.u32.f64 	%r8588, %fd21027;
	st.local.u8 	[%rd152+2], %r8588;
	add.s32 	%r8589, %r2692, %r4280;
	div.s32 	%r8590, %r8589, %r4276;
	max.s32 	%r2720, %r8590, 0;
	mov.b32 	%r11137, 1;
	mov.f64 	%fd28213, %fd28513;
	@%p4277 bra 	$L__BB0_2450;
	setp.ltu.f64 	%p4292, %fd2, 0d41E0000000000000;
	mov.f64 	%fd28213, %fd28512;
	mov.u32 	%r11136, %r11448;
	@%p4292 bra 	$L__BB0_2449;
	{ // callseq 584, 0
	.param .b64 param0;
	st.param.f64 	[param0], %fd1;
	.param .align 16 .b8 retval0[16];
	call.uni (retval0), 
	__internal_trig_reduction_slowpathd, 
	(
	param0
	);
	ld.param.f64 	%fd28213, [retval0];
	ld.param.b32 	%r11136, [retval0+8];
	} // callseq 584
$L__BB0_2449:
	add.s32 	%r11137, %r11136, 1;
$L__BB0_2450:
	shl.b32 	%r8592, %r11137, 6;
	cvt.u64.u32 	%rd3790, %r8592;
	and.b64  	%rd3791, %rd3790, 64;
	mov.u64 	%rd3792, __cudart_sin_cos_coeffs;
	add.s64 	%rd3793, %rd3792, %rd3791;
	mul.rn.f64 	%fd21029, %fd28213, %fd28213;
	and.b32  	%r8593, %r11137, 1;
	setp.eq.b32 	%p4293, %r8593, 1;
	selp.f64 	%fd21030, 0dBDA8FF8320FD8164, 0d3DE5DB65F9785EBA, %p4293;
	ld.global.nc.v2.f64 	{%fd21031, %fd21032}, [%rd3793];
	fma.rn.f64 	%fd21033, %fd21030, %fd21029, %fd21031;
	fma.rn.f64 	%fd21034, %fd21033, %fd21029, %fd21032;
	ld.global.nc.v2.f64 	{%fd21035, %fd21036}, [%rd3793+16];
	fma.rn.f64 	%fd21037, %fd21034, %fd21029, %fd21035;
	fma.rn.f64 	%fd21038, %fd21037, %fd21029, %fd21036;
	ld.global.nc.v2.f64 	{%fd21039, %fd21040}, [%rd3793+32];
	fma.rn.f64 	%fd21041, %fd21038, %fd21029, %fd21039;
	fma.rn.f64 	%fd21042, %fd21041, %fd21029, %fd21040;
	fma.rn.f64 	%fd21043, %fd21042, %fd28213, %fd28213;
	fma.rn.f64 	%fd21044, %fd21042, %fd21029, 0d3FF0000000000000;
	selp.f64 	%fd21045, %fd21044, %fd21043, %p4293;
	and.b32  	%r8594, %r11137, 2;
	setp.eq.s32 	%p4294, %r8594, 0;
	mov.f64 	%fd21046, 0d0000000000000000;
	sub.f64 	%fd21047, %fd21046, %fd21045;
	selp.f64 	%fd2015, %fd21045, %fd21047, %p4294;
	mov.f64 	%fd28214, %fd28514;
	mov.u32 	%r11138, %r11450;
	@%p1 bra 	$L__BB0_2452;
	{ // callseq 585, 0
	.param .b64 param0;
	st.param.f64 	[param0], %fd1;
	.param .align 16 .b8 retval0[16];
	call.uni (retval0), 
	__internal_trig_reduction_slowpathd, 
	(
	param0
	);
	ld.param.f64 	%fd28214, [retval0];
	ld.param.b32 	%r11138, [retval0+8];
	} // callseq 585
$L__BB0_2452:
	shl.b32 	%r8596, %r11138, 6;
	cvt.u64.u32 	%rd3794, %r8596;
	and.b64  	%rd3795, %rd3794, 64;
	mov.u64 	%rd3796, __cudart_sin_cos_coeffs;
	add.s64 	%rd3797, %rd3796, %rd3795;
	mul.rn.f64 	%fd21049, %fd28214, %fd28214;
	and.b32  	%r8597, %r11138, 1;
	setp.eq.b32 	%p4295, %r8597, 1;
	selp.f64 	%fd21050, 0dBDA8FF8320FD8164, 0d3DE5DB65F9785EBA, %p4295;
	ld.global.nc.v2.f64 	{%fd21051, %fd21052}, [%rd3797];
	fma.rn.f64 	%fd21053, %fd21050, %fd21049, %fd21051;
	fma.rn.f64 	%fd21054, %fd21053, %fd21049, %fd21052;
	ld.global.nc.v2.f64 	{%fd21055, %fd21056}, [%rd3797+16];
	fma.rn.f64 	%fd21057, %fd21054, %fd21049, %fd21055;
	fma.rn.f64 	%fd21058, %fd21057, %fd21049, %fd21056;
	ld.global.nc.v2.f64 	{%fd21059, %fd21060}, [%rd3797+32];
	fma.rn.f64 	%fd21061, %fd21058, %fd21049, %fd21059;
	fma.rn.f64 	%fd21062, %fd21061, %fd21049, %fd21060;
	fma.rn.f64 	%fd21063, %fd21062, %fd28214, %fd28214;
	fma.rn.f64 	%fd21064, %fd21062, %fd21049, 0d3FF0000000000000;
	selp.f64 	%fd21065, %fd21064, %fd21063, %p4295;
	and.b32  	%r8598, %r11138, 2;
	setp.eq.s32 	%p4296, %r8598, 0;
	mov.f64 	%fd21066, 0d0000000000000000;
	sub.f64 	%fd21067, %fd21066, %fd21065;
	selp.f64 	%fd21068, %fd21065, %fd21067, %p4296;
	min.s32 	%r8599, %r2720, %r8;
	cvt.rn.f64.s32 	%fd21069, %r8599;
	sub.f64 	%fd2018, %fd21069, %fd5;
	mul.f64 	%fd21070, %fd1997, %fd21068;
	fma.rn.f64 	%fd21071, %fd2018, %fd2015, %fd21070;
	add.f64 	%fd21072, %fd7, %fd21071;
	mul.f64 	%fd21073, %fd1997, %fd2015;
	mul.f64 	%fd21074, %fd2018, %fd21068;
	sub.f64 	%fd21075, %fd21073, %fd21074;
	add.f64 	%fd21076, %fd8, %fd21075;
	mov.f64 	%fd21077, 0d3FE0000000000000;
	copysign.f64 	%fd21078, %fd21072, %fd21077;
	add.rz.f64 	%fd21079, %fd21072, %fd21078;
	cvt.rzi.f64.f64 	%fd21080, %fd21079;
	cvt.rzi.s32.f64 	%r2727, %fd21080;
	copysign.f64 	%fd21081, %fd21076, %fd21077;
	add.rz.f64 	%fd21082, %fd21076, %fd21081;
	cvt.rzi.f64.f64 	%fd21083, %fd21082;
	cvt.rzi.s32.f64 	%r2728, %fd21083;
	setp.lt.s32 	%p4297, %r2727, 0;
	setp.ge.s32 	%p4298, %r2727, %r4273;
	or.pred  	%p4299, %p4297, %p4298;
	setp.lt.s32 	%p4300, %r2728, 0;
	setp.ge.s32 	%p4301, %r2728, %r4274;
	or.pred  	%p4302, %p4300, %p4301;
	or.pred  	%p4304, %p4299, %p4302;
	mov.b16 	%rs4980, 0;
	mov.u16 	%rs4981, %rs4980;
	mov.u16 	%rs4982, %rs4980;
	@%p4304 bra 	$L__BB0_2454;
	mul.lo.s32 	%r8600, %r2728, %r4275;
	cvt.u64.u32 	%rd3798, %r8600;
	shl.b32 	%r8601, %r2727, 2;
	cvt.u64.u32 	%rd3799, %r8601;
	add.s64 	%rd3800, %rd3798, %rd3799;
	add.s64 	%rd3801, %rd1, %rd3800;
	ld.global.u8 	%rs4981, [%rd3801];
	ld.global.u8 	%rs4980, [%rd3801+1];
	ld.global.u8 	%rs4982, [%rd3801+2];
$L__BB0_2454:
	setp.eq.f64 	%p4305, %fd2, 0d7FF0000000000000;
	st.local.u8 	[%rd149+3], %rs4982;
	and.b16  	%rs3595, %rs4982, 255;
	st.local.u8 	[%rd150+3], %rs4980;
	and.b16  	%rs3596, %rs4980, 255;
	st.local.u8 	[%rd151+3], %rs4981;
	and.b16  	%rs3597, %rs4981, 255;
	cvt.rn.f64.u16 	%fd21084, %rs3595;
	mul.f64 	%fd21085, %fd21084, 0d3FD322D0E5604189;
	cvt.rn.f64.u16 	%fd21086, %rs3596;
	fma.rn.f64 	%fd21087, %fd21086, 0d3FE2C8B439581062, %fd21085;
	cvt.rn.f64.u16 	%fd21088, %rs3597;
	fma.rn.f64 	%fd21089, %fd21088, 0d3FBD2F1A9FBE76C9, %fd21087;
	cvt.rzi.u32.f64 	%r8603, %fd21089;
	st.local.u8 	[%rd152+3], %r8603;
	mov.b32 	%r11140, 1;
	mov.f64 	%fd28216, %fd28513;
	@%p4305 bra 	$L__BB0_2458;
	setp.ltu.f64 	%p4306, %fd2, 0d41E0000000000000;
	mov.f64 	%fd28216, %fd28512;
	mov.u32 	%r11139, %r11448;
	@%p4306 bra 	$L__BB0_2457;
	{ // callseq 586, 0
	.param .b64 param0;
	st.param.f64 	[param0], %fd1;
	.param .align 16 .b8 retval0[16];
	call.uni (retval0), 
	__internal_trig_reduction_slowpathd, 
	(
	param0
	);
	ld.param.f64 	%fd28216, [retval0];
	ld.param.b32 	%r11139, [retval0+8];
	} // callseq 586
$L__BB0_2457:
	add.s32 	%r11140, %r11139, 1;
$L__BB0_2458:
	shl.b32 	%r8605, %r11140, 6;
	cvt.u64.u32 	%rd3802, %r8605;
	and.b64  	%rd3803, %rd3802, 64;
	mov.u64 	%rd3804, __cudart_sin_cos_coeffs;
	add.s64 	%rd3805, %rd3804, %rd3803;
	mul.rn.f64 	%fd21091, %fd28216, %fd28216;
	and.b32  	%r8606, %r11140, 1;
	setp.eq.b32 	%p4307, %r8606, 1;
	selp.f64 	%fd21092, 0dBDA8FF8320FD8164, 0d3DE5DB65F9785EBA, %p4307;
	ld.global.nc.v2.f64 	{%fd21093, %fd21094}, [%rd3805];
	fma.rn.f64 	%fd21095, %fd21092, %fd21091, %fd21093;
	fma.rn.f64 	%fd21096, %fd21095, %fd21091, %fd21094;
	ld.global.nc.v2.f64 	{%fd21097, %fd21098}, [%rd3805+16];
	fma.rn.f64 	%fd21099, %fd21096, %fd21091, %fd21097;
	fma.rn.f64 	%fd21100, %fd21099, %fd21091, %fd21098;
	ld.global.nc.v2.f64 	{%fd21101, %fd21102}, [%rd3805+32];
	fma.rn.f64 	%fd21103, %fd21100, %fd21091, %fd21101;
	fma.rn.f64 	%fd21104, %fd21103, %fd21091, %fd21102;
	fma.rn.f64 	%fd21105, %fd21104, %fd28216, %fd28216;
	fma.rn.f64 	%fd21106, %fd21104, %fd21091, 0d3FF0000000000000;
	selp.f64 	%fd21107, %fd21106, %fd21105, %p4307;
	and.b32  	%r8607, %r11140, 2;
	setp.eq.s32 	%p4308, %r8607, 0;
	mov.f64 	%fd21108, 0d0000000000000000;
	sub.f64 	%fd21109, %fd21108, %fd21107;
	selp.f64 	%fd2022, %fd21107, %fd21109, %p4308;
	mov.f64 	%fd28217, %fd28514;
	mov.u32 	%r11141, %r11450;
	@%p1 bra 	$L__BB0_2460;
	{ // callseq 587, 0
	.param .b64 param0;
	st.param.f64 	[param0], %fd1;
	.param .align 16 .b8 retval0[16];
	call.uni (retval0), 
	__internal_trig_reduction_slowpathd, 
	(
	param0
	);
	ld.param.f64 	%fd28217, [retval0];
	ld.param.b32 	%r11141, [retval0+8];
	} // callseq 587
$L__BB0_2460:
	shl.b32 	%r8609, %r11141, 6;
	cvt.u64.u32 	%rd3806, %r8609;
	and.b64  	%rd3807, %rd3806, 64;
	mov.u64 	%rd3808, __cudart_sin_cos_coeffs;
	add.s64 	%rd3809, %rd3808, %rd3807;
	mul.rn.f64 	%fd21111, %fd28217, %fd28217;
	and.b32  	%r8610, %r11141, 1;
	setp.eq.b32 	%p4309, %r8610, 1;
	selp.f64 	%fd21112, 0dBDA8FF8320FD8164, 0d3DE5DB65F9785EBA, %p4309;
	ld.global.nc.v2.f64 	{%fd21113, %fd21114}, [%rd3809];
	fma.rn.f64 	%fd21115, %fd21112, %fd21111, %fd21113;
	fma.rn.f64 	%fd21116, %fd21115, %fd21111, %fd21114;
	ld.global.nc.v2.f64 	{%fd21117, %fd21118}, [%rd3809+16];
	fma.rn.f64 	%fd21119, %fd21116, %fd21111, %fd21117;
	fma.rn.f64 	%fd21120, %fd21119, %fd21111, %fd21118;
	ld.global.nc.v2.f64 	{%fd21121, %fd21122}, [%rd3809+32];
	fma.rn.f64 	%fd21123, %fd21120, %fd21111, %fd21121;
	fma.rn.f64 	%fd21124, %fd21123, %fd21111, %fd21122;
	fma.rn.f64 	%fd21125, %fd21124, %fd28217, %fd28217;
	fma.rn.f64 	%fd21126, %fd21124, %fd21111, 0d3FF0000000000000;
	selp.f64 	%fd21127, %fd21126, %fd21125, %p4309;
	and.b32  	%r8611, %r11141, 2;
	setp.eq.s32 	%p4310, %r8611, 0;
	mov.f64 	%fd21128, 0d0000000000000000;
	sub.f64 	%fd21129, %fd21128, %fd21127;
	selp.f64 	%fd21130, %fd21127, %fd21129, %p4310;
	mul.f64 	%fd21131, %fd2004, %fd21130;
	fma.rn.f64 	%fd21132, %fd2018, %fd2022, %fd21131;
	add.f64 	%fd21133, %fd7, %fd21132;
	mul.f64 	%fd21134, %fd2004, %fd2022;
	mul.f64 	%fd21135, %fd2018, %fd21130;
	sub.f64 	%fd21136, %fd21134, %fd21135;
	add.f64 	%fd21137, %fd8, %fd21136;
	mov.f64 	%fd21138, 0d3FE0000000000000;
	copysign.f64 	%fd21139, %fd21133, %fd21138;
	add.rz.f64 	%fd21140, %fd21133, %fd21139;
	cvt.rzi.f64.f64 	%fd21141, %fd21140;
	cvt.rzi.s32.f64 	%r2735, %fd21141;
	copysign.f64 	%fd21142, %fd21137, %fd21138;
	add.rz.f64 	%fd21143, %fd21137, %fd21142;
	cvt.rzi.f64.f64 	%fd21144, %fd21143;
	cvt.rzi.s32.f64 	%r2736, %fd21144;
	setp.lt.s32 	%p4311, %r2735, 0;
	setp.ge.s32 	%p4312, %r2735, %r4273;
	or.pred  	%p4313, %p4311, %p4312;
	setp.lt.s32 	%p4314, %r2736, 0;
	setp.ge.s32 	%p4315, %r2736, %r4274;
	or.pred  	%p4316, %p4314, %p4315;
	or.pred  	%p4318, %p4313, %p4316;
	mov.b16 	%rs4983, 0;
	mov.u16 	%rs4984, %rs4983;
	mov.u16 	%rs4985, %rs4983;
	@%p4318 bra 	$L__BB0_2462;
	mul.lo.s32 	%r8612, %r2736, %r4275;
	cvt.u64.u32 	%rd3810, %r8612;
	shl.b32 	%r8613, %r2735, 2;
	cvt.u64.u32 	%rd3811, %r8613;
	add.s64 	%rd3812, %rd3810, %rd3811;
	add.s64 	%rd3813, %rd1, %rd3812;
	ld.global.u8 	%rs4984, [%rd3813];
	ld.global.u8 	%rs4983, [%rd3813+1];
	ld.global.u8 	%rs4985, [%rd3813+2];
$L__BB0_2462:
	st.local.u8 	[%rd149+4], %rs4985;
	and.b16  	%rs3599, %rs4985, 255;
	st.local.u8 	[%rd150+4], %rs4983;
	and.b16  	%rs3600, %rs4983, 255;
	st.local.u8 	[%rd151+4], %rs4984;
	and.b16  	%rs3601, %rs4984, 255;
	cvt.rn.f64.u16 	%fd21145, %rs3599;
	mul.f64 	%fd21146, %fd21145, 0d3FD322D0E5604189;
	cvt.rn.f64.u16 	%fd21147, %rs3600;
	fma.rn.f64 	%fd21148, %fd21147, 0d3FE2C8B439581062, %fd21146;
	cvt.rn.f64.u16 	%fd21149, %rs3601;
	fma.rn.f64 	%fd21150, %fd21149, 0d3FBD2F1A9FBE76C9, %fd21148;
	cvt.rzi.u32.f64 	%r8615, %fd21150;
	st.local.u8 	[%rd152+4], %r8615;
	mov.b32 	%r11143, 1;
	mov.f64 	%fd28219, %fd28513;
	@%p4305 bra 	$L__BB0_2466;
	setp.ltu.f64 	%p4320, %fd2, 0d41E0000000000000;
	mov.f64 	%fd28219, %fd28512;
	mov.u32 	%r11142, %r11448;
	@%p4320 bra 	$L__BB0_2465;
	{ // callseq 588, 0
	.param .b64 param0;
	st.param.f64 	[param0], %fd1;
	.param .align 16 .b8 retval0[16];
	call.uni (retval0), 
	__internal_trig_reduction_slowpathd, 
	(
	param0
	);
	ld.param.f64 	%fd28219, [retval0];
	ld.param.b32 	%r11142, [retval0+8];
	} // callseq 588
$L__BB0_2465:
	add.s32 	%r11143, %r11142, 1;
$L__BB0_2466:
	shl.b32 	%r8617, %r11143, 6;
	cvt.u64.u32 	%rd3814, %r8617;
	and.b64  	%rd3815, %rd3814, 64;
	mov.u64 	%rd3816, __cudart_sin_cos_coeffs;
	add.s64 	%rd3817, %rd3816, %rd3815;
	mul.rn.f64 	%fd21152, %fd28219, %fd28219;
	and.b32  	%r8618, %r11143, 1;
	setp.eq.b32 	%p4321, %r8618, 1;
	selp.f64 	%fd21153, 0dBDA8FF8320FD8164, 0d3DE5DB65F9785EBA, %p4321;
	ld.global.nc.v2.f64 	{%fd21154, %fd21155}, [%rd3817];
	fma.rn.f64 	%fd21156, %fd21153, %fd21152, %fd21154;
	fma.rn.f64 	%fd21157, %fd21156, %fd21152, %fd21155;
	ld.global.nc.v2.f64 	{%fd21158, %fd21159}, [%rd3817+16];
	fma.rn.f64 	%fd21160, %fd21157, %fd21152, %fd21158;
	fma.rn.f64 	%fd21161, %fd21160, %fd21152, %fd21159;
	ld.global.nc.v2.f64 	{%fd21162, %fd21163}, [%rd3817+32];
	fma.rn.f64 	%fd21164, %fd21161, %fd21152, %fd21162;
	fma.rn.f64 	%fd21165, %fd21164, %fd21152, %fd21163;
	fma.rn.f64 	%fd21166, %fd21165, %fd28219, %fd28219;
	fma.rn.f64 	%fd21167, %fd21165, %fd21152, 0d3FF0000000000000;
	selp.f64 	%fd21168, %fd21167, %fd21166, %p4321;
	and.b32  	%r8619, %r11143, 2;
	setp.eq.s32 	%p4322, %r8619, 0;
	mov.f64 	%fd21169, 0d0000000000000000;
	sub.f64 	%fd21170, %fd21169, %fd21168;
	selp.f64 	%fd2028, %fd21168, %fd21170, %p4322;
	mov.f64 	%fd28220, %fd28514;
	mov.u32 	%r11144, %r11450;
	@%p1 bra 	$L__BB0_2468;
	{ // callseq 589, 0
	.param .b64 param0;
	st.param.f64 	[param0], %fd1;
	.param .align 16 .b8 retval0[16];
	call.uni (retval0), 
	__internal_trig_reduction_slowpathd, 
	(
	param0
	);
	ld.param.f64 	%fd28220, [retval0];
	ld.param.b32 	%r11144, [retval0+8];
	} // callseq 589
$L__BB0_2468:
	shl.b32 	%r8621, %r11144, 6;
	cvt.u64.u32 	%rd3818, %r8621;
	and.b64  	%rd3819, %rd3818, 64;
	mov.u64 	%rd3820, __cudart_sin_cos_coeffs;
	add.s64 	%rd3821, %rd3820, %rd3819;
	mul.rn.f64 	%fd21172, %fd28220, %fd28220;
	and.b32  	%r8622, %r11144, 1;
	setp.eq.b32 	%p4323, %r8622, 1;
	selp.f64 	%fd21173, 0dBDA8FF8320FD8164, 0d3DE5DB65F9785EBA, %p4323;
	ld.global.nc.v2.f64 	{%fd21174, %fd21175}, [%rd3821];
	fma.rn.f64 	%fd21176, %fd21173, %fd21172, %fd21174;
	fma.rn.f64 	%fd21177, %fd21176, %fd21172, %fd21175;
	ld.global.nc.v2.f64 	{%fd21178, %fd21179}, [%rd3821+16];
	fma.rn.f64 	%fd21180, %fd21177, %fd21172, %fd21178;
	fma.rn.f64 	%fd21181, %fd21180, %fd21172, %fd21179;
	ld.global.nc.v2.f64 	{%fd21182, %fd21183}, [%rd3821+32];
	fma.rn.f64 	%fd21184, %fd21181, %fd21172, %fd21182;
	fma.rn.f64 	%fd21185, %fd21184, %fd21172, %fd21183;
	fma.rn.f64 	%fd21186, %fd21185, %fd28220, %fd28220;
	fma.rn.f64 	%fd21187, %fd21185, %fd21172, 0d3FF0000000000000;
	selp.f64 	%fd21188, %fd21187, %fd21186, %p4323;
	and.b32  	%r8623, %r11144, 2;
	setp.eq.s32 	%p4324, %r8623, 0;
	mov.f64 	%fd21189, 0d0000000000000000;
	sub.f64 	%fd21190, %fd21189, %fd21188;
	selp.f64 	%fd21191, %fd21188, %fd21190, %p4324;
	mul.f64 	%fd21192, %fd2011, %fd21191;
	fma.rn.f64 	%fd21193, %fd2018, %fd2028, %fd21192;
	add.f64 	%fd21194, %fd7, %fd21193;
	mul.f64 	%fd21195, %fd2011, %fd2028;
	mul.f64 	%fd21196, %fd2018, %fd21191;
	sub.f64 	%fd21197, %fd21195, %fd21196;
	add.f64 	%fd21198, %fd8, %fd21197;
	mov.f64 	%fd21199, 0d3FE0000000000000;
	copysign.f64 	%fd21200, %fd21194, %fd21199;
	add.rz.f64 	%fd21201, %fd21194, %fd21200;
	cvt.rzi.f64.f64 	%fd21202, %fd21201;
	cvt.rzi.s32.f64 	%r2743, %fd21202;
	copysign.f64 	%fd21203, %fd21198, %fd21199;
	add.rz.f64 	%fd21204, %fd21198, %fd21203;
	cvt.rzi.f64.f64 	%fd21205, %fd21204;
	cvt.rzi.s32.f64 	%r2744, %fd21205;
	setp.lt.s32 	%p4325, %r2743, 0;
	setp.ge.s32 	%p4326, %r2743, %r4273;
	or.pred  	%p4327, %p4325, %p4326;
	setp.lt.s32 	%p4328, %r2744, 0;
	setp.ge.s32 	%p4329, %r2744, %r4274;
	or.pred  	%p4330, %p4328, %p4329;
	or.pred  	%p4332, %p4327, %p4330;
	mov.b16 	%rs4986, 0;
	mov.u16 	%rs4987, %rs4986;
	mov.u16 	%rs4988, %rs4986;
	@%p4332 bra 	$L__BB0_2470;
	mul.lo.s32 	%r8624, %r2744, %r4275;
	cvt.u64.u32 	%rd3822, %r8624;
	shl.b32 	%r8625, %r2743, 2;
	cvt.u64.u32 	%rd3823, %r8625;
	add.s64 	%rd3824, %rd3822, %rd3823;
	add.s64 	%rd3825, %rd1, %rd3824;
	ld.global.u8 	%rs4987, [%rd3825];
	ld.global.u8 	%rs4986, [%rd3825+1];
	ld.global.u8 	%rs4988, [%rd3825+2];
$L__BB0_2470:
	setp.eq.f64 	%p4333, %fd2, 0d7FF0000000000000;
	st.local.u8 	[%rd149+5], %rs4988;
	and.b16  	%rs3603, %rs4988, 255;
	st.local.u8 	[%rd150+5], %rs4986;
	and.b16  	%rs3604, %rs4986, 255;
	st.local.u8 	[%rd151+5], %rs4987;
	and.b16  	%rs3605, %rs4987, 255;
	cvt.rn.f64.u16 	%fd21206, %rs3603;
	mul.f64 	%fd21207, %fd21206, 0d3FD322D0E5604189;
	cvt.rn.f64.u16 	%fd21208, %rs3604;
	fma.rn.f64 	%fd21209, %fd21208, 0d3FE2C8B439581062, %fd21207;
	cvt.rn.f64.u16 	%fd21210, %rs3605;
	fma.rn.f64 	%fd21211, %fd21210, 0d3FBD2F1A9FBE76C9, %fd21209;
	cvt.rzi.u32.f64 	%r8627, %fd21211;
	st.local.u8 	[%rd152+5], %r8627;
	add.s32 	%r8628, %r2711, %r4281;
	div.s32 	%r8629, %r8628, %r4277;
	max.s32 	%r2745, %r8629, 0;
	mov.b32 	%r11146, 1;
	mov.f64 	%fd28222, %fd28513;
	@%p4333 bra 	$L__BB0_2474;
	setp.ltu.f64 	%p4334, %fd2, 0d41E0000000000000;
	mov.f64 	%fd28222, %fd28512;
	mov.u32 	%r11145, %r11448;
	@%p4334 bra 	$L__BB0_2473;
	{ // callseq 590, 0
	.param .b64 param0;
	st.param.f64 	[param0], %fd1;
	.param .align 16 .b8 retval0[16];
	call.uni (retval0), 
	__internal_trig_reduction_slowpathd, 
	(
	param0
	);
	ld.param.f64 	%fd28222, [retval0];
	ld.param.b32 	%r11145, [retval0+8];
	} // callseq 590
$L__BB0_2473:
	add.s32 	%r11146, %r11145, 1;
$L__BB0_2474:
	shl.b32 	%r8631, %r11146, 6;
	cvt.u64.u32 	%rd3826, %r8631;
	and.b64  	%rd3827, %rd3826, 64;
	mov.u64 	%rd3828, __cudart_sin_cos_coeffs;
	add.s64 	%rd3829, %rd3828, %rd3827;
	mul.rn.f64 	%fd21213, %fd28222, %fd28222;
	and.b32  	%r8632, %r11146, 1;
	setp.eq.b32 	%p4335, %r8632, 1;
	selp.f64 	%fd21214, 0dBDA8FF8320FD8164, 0d3DE5DB65F9785EBA, %p4335;
	ld.global.nc.v2.f64 	{%fd21215, %fd21216}, [%rd3829];
	fma.rn.f64 	%fd21217, %fd21214, %fd21213, %fd21215;
	fma.rn.f64 	%fd21218, %fd21217, %fd21213, %fd21216;
	ld.global.nc.v2.f64 	{%fd21219, %fd21220}, [%rd3829+16];
	fma.rn.f64 	%fd21221, %fd21218, %fd21213, %fd21219;
	fma.rn.f64 	%fd21222, %fd21221, %fd21213, %fd21220;
	ld.global.nc.v2.f64 	{%fd21223, %fd21224}, [%rd3829+32];
	fma.rn.f64 	%fd21225, %fd21222, %fd21213, %fd21223;
	fma.rn.f64 	%fd21226, %fd21225, %fd21213, %fd21224;
	fma.rn.f64 	%fd21227, %fd21226, %fd28222, %fd28222;
	fma.rn.f64 	%fd21228, %fd21226, %fd21213, 0d3FF0000000000000;
	selp.f64 	%fd21229, %fd21228, %fd21227, %p4335;
	and.b32  	%r8633, %r11146, 2;
	setp.eq.s32 	%p4336, %r8633, 0;
	mov.f64 	%fd21230, 0d0000000000000000;
	sub.f64 	%fd21231, %fd21230, %fd21229;
	selp.f64 	%fd2034, %fd21229, %fd21231, %p4336;
	mov.f64 	%fd28223, %fd28514;
	mov.u32 	%r11147, %r11450;
	@%p1 bra 	$L__BB0_2476;
	{ // callseq 591, 0
	.param .b64 param0;
	st.param.f64 	[param0], %fd1;
	.param .align 16 .b8 retval0[16];
	call.uni (retval0), 
	__internal_trig_reduction_slowpathd, 
	(
	param0
	);
	ld.param.f64 	%fd28223, [retval0];
	ld.param.b32 	%r11147, [retval0+8];
	} // callseq 591
$L__BB0_2476:
	shl.b32 	%r8635, %r11147, 6;
	cvt.u64.u32 	%rd3830, %r8635;
	and.b64  	%rd3831, %rd3830, 64;
	mov.u64 	%rd3832, __cudart_sin_cos_coeffs;
	add.s64 	%rd3833, %rd3832, %rd3831;
	mul.rn.f64 	%fd21233, %fd28223, %fd28223;
	and.b32  	%r8636, %r11147, 1;
	setp.eq.b32 	%p4337, %r8636, 1;
	selp.f64 	%fd21234, 0dBDA8FF8320FD8164, 0d3DE5DB65F9785EBA, %p4337;
	ld.global.nc.v2.f64 	{%fd21235, %fd21236}, [%rd3833];
	fma.rn.f64 	%fd21237, %fd21234, %fd21233, %fd21235;
	fma.rn.f64 	%fd21238, %fd21237, %fd21233, %fd21236;
	ld.global.nc.v2.f64 	{%fd21239, %fd21240}, [%rd3833+16];
	fma.rn.f64 	%fd21241, %fd21238, %fd21233, %fd21239;
	fma.rn.f64 	%fd21242, %fd21241, %fd21233, %fd21240;
	ld.global.nc.v2.f64 	{%fd21243, %fd21244}, [%rd3833+32];
	fma.rn.f64 	%fd21245, %fd21242, %fd21233, %fd21243;
	fma.rn.f64 	%fd21246, %fd21245, %fd21233, %fd21244;
	fma.rn.f64 	%fd21247, %fd21246, %fd28223, %fd28223;
	fma.rn.f64 	%fd21248, %fd21246, %fd21233, 0d3FF0000000000000;
	selp.f64 	%fd21249, %fd21248, %fd21247, %p4337;
	and.b32  	%r8637, %r11147, 2;
	setp.eq.s32 	%p4338, %r8637, 0;
	mov.f64 	%fd21250, 0d0000000000000000;
	sub.f64 	%fd21251, %fd21250, %fd21249;
	selp.f64 	%fd21252, %fd21249, %fd21251, %p4338;
	min.s32 	%r8638, %r2745, %r9;
	cvt.rn.f64.s32 	%fd21253, %r8638;
	sub.f64 	%fd2037, %fd21253, %fd6;
	mul.f64 	%fd21254, %fd2037, %fd21252;
	fma.rn.f64 	%fd21255, %fd1996, %fd2034, %fd21254;
	add.f64 	%fd21256, %fd7, %fd21255;
	mul.f64 	%fd21257, %fd2037, %fd2034;
	mul.f64 	%fd21258, %fd1996, %fd21252;
	sub.f64 	%fd21259, %fd21257, %fd21258;
	add.f64 	%fd21260, %fd8, %fd21259;
	mov.f64 	%fd21261, 0d3FE0000000000000;
	copysign.f64 	%fd21262, %fd21256, %fd21261;
	add.rz.f64 	%fd21263, %fd21256, %fd21262;
	cvt.rzi.f64.f64 	%fd21264, %fd21263;
	cvt.rzi.s32.f64 	%r2752, %fd21264;
	copysign.f64 	%fd21265, %fd21260, %fd21261;
	add.rz.f64 	%fd21266, %fd21260, %fd21265;
	cvt.rzi.f64.f64 	%fd21267, %fd21266;
	cvt.rzi.s32.f64 	%r2753, %fd21267;
	setp.lt.s32 	%p4339, %r2752, 0;
	setp.ge.s32 	%p4340, %r2752, %r4273;
	or.pred  	%p4341, %p4339, %p4340;
	setp.lt.s32 	%p4342, %r2753, 0;
	setp.ge.s32 	%p4343, %r2753, %r4274;
	or.pred  	%p4344, %p4342, %p4343;
	or.pred  	%p4346, %p4341, %p4344;
	mov.b16 	%rs4989, 0;
	mov.u16 	%rs4990, %rs4989;
	mov.u16 	%rs4991, %rs4989;
	@%p4346 bra 	$L__BB0_2478;
	mul.lo.s32 	%r8639, %r2753, %r4275;
	cvt.u64.u32 	%rd3834, %r8639;
	shl.b32 	%r8640, %r2752, 2;
	cvt.u64.u32 	%rd3835, %r8640;
	add.s64 	%rd3836, %rd3834, %rd3835;
	add.s64 	%rd3837, %rd1, %rd3836;
	ld.global.u8 	%rs4990, [%rd3837];
	ld.global.u8 	%rs4989, [%rd3837+1];
	ld.global.u8 	%rs4991, [%rd3837+2];
$L__BB0_2478:
	st.local.u8 	[%rd149+6], %rs4991;
	and.b16  	%rs3607, %rs4991, 255;
	st.local.u8 	[%rd150+6], %rs4989;
	and.b16  	%rs3608, %rs4989, 255;
	st.local.u8 	[%rd151+6], %rs4990;
	and.b16  	%rs3609, %rs4990, 255;
	cvt.rn.f64.u16 	%fd21268, %rs3607;
	mul.f64 	%fd21269, %fd21268, 0d3FD322D0E5604189;
	cvt.rn.f64.u16 	%fd21270, %rs3608;
	fma.rn.f64 	%fd21271, %fd21270, 0d3FE2C8B439581062, %fd21269;
	cvt.rn.f64.u16 	%fd21272, %rs3609;
	fma.rn.f64 	%fd21273, %fd21272, 0d3FBD2F1A9FBE76C9, %fd21271;
	cvt.rzi.u32.f64 	%r8642, %fd21273;
	st.local.u8 	[%rd152+6], %r8642;
	mov.b32 	%r11149, 1;
	mov.f64 	%fd28225, %fd28513;
	@%p4333 bra 	$L__BB0_2482;
	setp.ltu.f64 	%p4348, %fd2, 0d41E0000000000000;
	mov.f64 	%fd28225, %fd28512;
	mov.u32 	%r11148, %r11448;
	@%p4348 bra 	$L__BB0_2481;
	{ // callseq 592, 0
	.param .b64 param0;
	st.param.f64 	[param0], %fd1;
	.param .align 16 .b8 retval0[16];
	call.uni (retval0), 
	__internal_trig_reduction_slowpathd, 
	(
	param0
	);
	ld.param.f64 	%fd28225, [retval0];
	ld.param.b32 	%r11148, [retval0+8];
	} // callseq 592
$L__BB0_2481:
	add.s32 	%r11149, %r11148, 1;
$L__BB0_2482:
	shl.b32 	%r8644, %r11149, 6;
	cvt.u64.u32 	%rd3838, %r8644;
	and.b64  	%rd3839, %rd3838, 64;
	mov.u64 	%rd3840, __cudart_sin_cos_coeffs;
	add.s64 	%rd3841, %rd3840, %rd3839;
	mul.rn.f64 	%fd21275, %fd28225, %fd28225;
	and.b32  	%r8645, %r11149, 1;
	setp.eq.b32 	%p4349, %r8645, 1;
	selp.f64 	%fd21276, 0dBDA8FF8320FD8164, 0d3DE5DB65F9785EBA, %p4349;
	ld.global.nc.v2.f64 	{%fd21277, %fd21278}, [%rd3841];
	fma.rn.f64 	%fd21279, %fd21276, %fd21275, %fd21277;
	fma.rn.f64 	%fd21280, %fd21279, %fd21275, %fd21278;
	ld.global.nc.v2.f64 	{%fd21281, %fd21282}, [%rd3841+16];
	fma.rn.f64 	%fd21283, %fd21280, %fd21275, %fd21281;
	fma.rn.f64 	%fd21284, %fd21283, %fd21275, %fd21282;
	ld.global.nc.v2.f64 	{%fd21285, %fd21286}, [%rd3841+32];
	fma.rn.f64 	%fd21287, %fd21284, %fd21275, %fd21285;
	fma.rn.f64 	%fd21288, %fd21287, %fd21275, %fd21286;
	fma.rn.f64 	%fd21289, %fd21288, %fd28225, %fd28225;
	fma.rn.f64 	%fd21290, %fd21288, %fd21275, 0d3FF0000000000000;
	selp.f64 	%fd21291, %fd21290, %fd21289, %p4349;
	and.b32  	%r8646, %r11149, 2;
	setp.eq.s32 	%p4350, %r8646, 0;
	mov.f64 	%fd21292, 0d0000000000000000;
	sub.f64 	%fd21293, %fd21292, %fd21291;
	selp.f64 	%fd2041, %fd21291, %fd21293, %p4350;
	mov.f64 	%fd28226, %fd28514;
	mov.u32 	%r11150, %r11450;
	@%p1 bra 	$L__BB0_2484;
	{ // callseq 593, 0
	.param .b64 param0;
	st.param.f64 	[param0], %fd1;
	.param .align 16 .b8 retval0[16];
	call.uni (retval0), 
	__internal_trig_reduction_slowpathd, 
	(
	param0
	);
	ld.param.f64 	%fd28226, [retval0];
	ld.param.b32 	%r11150, [retval0+8];
	} // callseq 593
$L__BB0_2484:
	shl.b32 	%r8648, %r11150, 6;
	cvt.u64.u32 	%rd3842, %r8648;
	and.b64  	%rd3843, %rd3842, 64;
	mov.u64 	%rd3844, __cudart_sin_cos_coeffs;
	add.s64 	%rd3845, %rd3844, %rd3843;
	mul.rn.f64 	%fd21295, %fd28226, %fd28226;
	and.b32  	%r8649, %r11150, 1;
	setp.eq.b32 	%p4351, %r8649, 1;
	selp.f64 	%fd21296, 0dBDA8FF8320FD8164, 0d3DE5DB65F9785EBA, %p4351;
	ld.global.nc.v2.f64 	{%fd21297, %fd21298}, [%rd3845];
	fma.rn.f64 	%fd21299, %fd21296, %fd21295, %fd21297;
	fma.rn.f64 	%fd21300, %fd21299, %fd21295, %fd21298;
	ld.global.nc.v2.f64 	{%fd21301, %fd21302}, [%rd3845+16];
	fma.rn.f64 	%fd21303, %fd21300, %fd21295, %fd21301;
	fma.rn.f64 	%fd21304, %fd21303, %fd21295, %fd21302;
	ld.global.nc.v2.f64 	{%fd21305, %fd21306}, [%rd3845+32];
	fma.rn.f64 	%fd21307, %fd21304, %fd21295, %fd21305;
	fma.rn.f64 	%fd21308, %fd21307, %fd21295, %fd21306;
	fma.rn.f64 	%fd21309, %fd21308, %fd28226, %fd28226;
	fma.rn.f64 	%fd21310, %fd21308, %fd21295, 0d3FF0000000000000;
	selp.f64 	%fd21311, %fd21310, %fd21309, %p4351;
	and.b32  	%r8650, %r11150, 2;
	setp.eq.s32 	%p4352, %r8650, 0;
	mov.f64 	%fd21312, 0d0000000000000000;
	sub.f64 	%fd21313, %fd21312, %fd21311;
	selp.f64 	%fd21314, %fd21311, %fd21313, %p4352;
	mul.f64 	%fd21315, %fd2037, %fd21314;
	fma.rn.f64 	%fd21316, %fd2018, %fd2041, %fd21315;
	add.f64 	%fd21317, %fd7, %fd21316;
	mul.f64 	%fd21318, %fd2037, %fd2041;
	mul.f64 	%fd21319, %fd2018, %fd21314;
	sub.f64 	%fd21320, %fd21318, %fd21319;
	add.f64 	%fd21321, %fd8, %fd21320;
	mov.f64 	%fd21322, 0d3FE0000000000000;
	copysign.f64 	%fd21323, %fd21317, %fd21322;
	add.rz.f64 	%fd21324, %fd21317, %fd21323;
	cvt.rzi.f64.f64 	%fd21325, %fd21324;
	cvt.rzi.s32.f64 	%r2760, %fd21325;
	copysign.f64 	%fd21326, %fd21321, %fd21322;
	add.rz.f64 	%fd21327, %fd21321, %fd21326;
	cvt.rzi.f64.f64 	%fd21328, %fd21327;
	cvt.rzi.s32.f64 	%r2761, %fd21328;
	setp.lt.s32 	%p4353, %r2760, 0;
	setp.ge.s32 	%p4354, %r2760, %r4273;
	or.pred  	%p4355, %p4353, %p4354;
	setp.lt.s32 	%p4356, %r2761, 0;
	setp.ge.s32 	%p4357, %r2761, %r4274;
	or.pred  	%p4358, %p4356, %p4357;
	or.pred  	%p4360, %p4355, %p4358;
	mov.b16 	%rs4992, 0;
	mov.u16 	%rs4993, %rs4992;
	mov.u16 	%rs4994, %rs4992;
	@%p4360 bra 	$L__BB0_2486;
	mul.lo.s32 	%r8651, %r2761, %r4275;
	cvt.u64.u32 	%rd3846, %r8651;
	shl.b32 	%r8652, %r2760, 2;
	cvt.u64.u32 	%rd3847, %r8652;
	add.s64 	%rd3848, %rd3846, %rd3847;
	add.s64 	%rd3849, %rd1, %rd3848;
	ld.global.u8 	%rs4993, [%rd3849];
	ld.global.u8 	%rs4992, [%rd3849+1];
	ld.global.u8 	%rs4994, [%rd3849+2];
$L__BB0_2486:
	st.local.u8 	[%rd149+7], %rs4994;
	and.b16  	%rs3611, %rs4994, 255;
	st.local.u8 	[%rd150+7], %rs4992;
	and.b16  	%rs3612, %rs4992, 255;
	st.local.u8 	[%rd151+7], %rs4993;
	and.b16  	%rs3613, %rs4993, 255;
	cvt.rn.f64.u16 	%fd21329, %rs3611;
	mul.f64 	%fd21330, %fd21329, 0d3FD322D0E5604189;
	cvt.rn.f64.u16 	%fd21331, %rs3612;
	fma.rn.f64 	%fd21332, %fd21331, 0d3FE2C8B439581062, %fd21330;
	cvt.rn.f64.u16 	%fd21333, %rs3613;
	fma.rn.f64 	%fd21334, %fd21333, 0d3FBD2F1A9FBE76C9, %fd21332;
	cvt.rzi.u32.f64 	%r8653, %fd21334;
	st.local.u8 	[%rd152+7], %r8653;
	add.s32 	%r10401, %r10401, 8;
$L__BB0_2487:
	setp.ge.s32 	%p4361, %r2618, %r4282;
	add.s32 	%r8654, %r142, 1;
	setp.lt.s32 	%p4362, %r8654, 0;
	setp.ge.s32 	%p4363, %r8654, %r4278;
	or.pred  	%p4364, %p4363, %p4361;
	or.pred  	%p4365, %p4364, %p4362;
	@%p4365 bra 	$L__BB0_2553;
	setp.eq.f64 	%p4366, %fd2, 0d7FF0000000000000;
	mad.lo.s32 	%r8656, %r4280, %r142, %r4280;
	shl.b32 	%r2764, %r8656, 1;
	mul.lo.s32 	%r2765, %r2619, %r4281;
	mov.b32 	%r11153, 1;
	mov.f64 	%fd28228, %fd28513;
	@%p4366 bra 	$L__BB0_2492;
	setp.ltu.f64 	%p4367, %fd2, 0d41E0000000000000;
	mov.f64 	%fd28228, %fd28512;
	mov.u32 	%r11152, %r11448;
	@%p4367 bra 	$L__BB0_2491;
	{ // callseq 594, 0
	.param .b64 param0;
	st.param.f64 	[param0], %fd1;
	.param .align 16 .b8 retval0[16];
	call.uni (retval0), 
	__internal_trig_reduction_slowpathd, 
	(
	param0
	);
	ld.param.f64 	%fd28228, [retval0];
	ld.param.b32 	%r11152, [retval0+8];
	} // callseq 594
$L__BB0_2491:
	add.s32 	%r11153, %r11152, 1;
$L__BB0_2492:
	shl.b32 	%r8658, %r11153, 6;
	cvt.u64.u32 	%rd3850, %r8658;
	and.b64  	%rd3851, %rd3850, 64;
	mov.u64 	%rd3852, __cudart_sin_cos_coeffs;
	add.s64 	%rd3853, %rd3852, %rd3851;
	mul.rn.f64 	%fd21336, %fd28228, %fd28228;
	and.b32  	%r8659, %r11153, 1;
	setp.eq.b32 	%p4368, %r8659, 1;
	selp.f64 	%fd21337, 0dBDA8FF8320FD8164, 0d3DE5DB65F9785EBA, %p4368;
	ld.global.nc.v2.f64 	{%fd21338, %fd21339}, [%rd3853];
	fma.rn.f64 	%fd21340, %fd21337, %fd21336, %fd21338;
	fma.rn.f64 	%fd21341, %fd21340, %fd21336, %fd21339;
	ld.global.nc.v2.f64 	{%fd21342, %fd21343}, [%rd3853+16];
	fma.rn.f64 	%fd21344, %fd21341, %fd21336, %fd21342;
	fma.rn.f64 	%fd21345, %fd21344, %fd21336, %fd21343;
	ld.global.nc.v2.f64 	{%fd21346, %fd21347}, [%rd3853+32];
	fma.rn.f64 	%fd21348, %fd21345, %fd21336, %fd21346;
	fma.rn.f64 	%fd21349, %fd21348, %fd21336, %fd21347;
	fma.rn.f64 	%fd21350, %fd21349, %fd28228, %fd28228;
	fma.rn.f64 	%fd21351, %fd21349, %fd21336, 0d3FF0000000000000;
	selp.f64 	%fd21352, %fd21351, %fd21350, %p4368;
	and.b32  	%r8660, %r11153, 2;
	setp.eq.s32 	%p4369, %r8660, 0;
	mov.f64 	%fd21353, 0d0000000000000000;
	sub.f64 	%fd21354, %fd21353, %fd21352;
	selp.f64 	%fd2047, %fd21352, %fd21354, %p4369;
	mov.f64 	%fd28229, %fd28514;
	mov.u32 	%r11154, %r11450;
	@%p1 bra 	$L__BB0_2494;
	{ // callseq 595, 0
	.param .b64 param0;
	st.param.f64 	[param0], %fd1;
	.param .align 16 .b8 retval0[16];
	call.uni (retval0), 
	__internal_trig_reduction_slowpathd, 
	(
	param0
	);
	ld.param.f64 	%fd28229, [retval0];
	ld.param.b32 	%r11154, [retval0+8];
	} // callseq 595
$L__BB0_2494:
	shl.b32 	%r8662, %r11154, 6;
	cvt.u64.u32 	%rd3854, %r8662;
	and.b64  	%rd3855, %rd3854, 64;
	mov.u64 	%rd3856, __cudart_sin_cos_coeffs;
	add.s64 	%rd3857, %rd3856, %rd3855;
	mul.rn.f64 	%fd21356, %fd28229, %fd28229;
	and.b32  	%r8663, %r11154, 1;
	setp.eq.b32 	%p4370, %r8663, 1;
	selp.f64 	%fd21357, 0dBDA8FF8320FD8164, 0d3DE5DB65F9785EBA, %p4370;
	ld.global.nc.v2.f64 	{%fd21358, %fd21359}, [%rd3857];
	fma.rn.f64 	%fd21360, %fd21357, %fd21356, %fd21358;
	fma.rn.f64 	%fd21361, %fd21360, %fd21356, %fd21359;
	ld.global.nc.v2.f64 	{%fd21362, %fd21363}, [%rd3857+16];
	fma.rn.f64 	%fd21364, %fd21361, %fd21356, %fd21362;
	fma.rn.f64 	%fd21365, %fd21364, %fd21356, %fd21363;
	ld.global.nc.v2.f64 	{%fd21366, %fd21367}, [%rd3857+32];
	fma.rn.f64 	%fd21368, %fd21365, %fd21356, %fd21366;
	fma.rn.f64 	%fd21369, %fd21368, %fd21356, %fd21367;
	fma.rn.f64 	%fd21370, %fd21369, %fd28229, %fd28229;
	fma.rn.f64 	%fd21371, %fd21369, %fd21356, 0d3FF0000000000000;
	selp.f64 	%fd21372, %fd21371, %fd21370, %p4370;
	and.b32  	%r8664, %r11154, 2;
	setp.eq.s32 	%p4371, %r8664, 0;
	mov.f64 	%fd21373, 0d0000000000000000;
	sub.f64 	%fd21374, %fd21373, %fd21372;
	selp.f64 	%fd21375, %fd21372, %fd21374, %p4371;
	div.s32 	%r8665, %r2764, %r4276;
	max.s32 	%r8666, %r8665, 0;
	min.s32 	%r8667, %r8666, %r8;
	cvt.rn.f64.s32 	%fd21376, %r8667;
	sub.f64 	%fd2050, %fd21376, %fd5;
	div.s32 	%r8668, %r2765, %r4277;
	max.s32 	%r8669, %r8668, 0;
	min.s32 	%r8670, %r8669, %r9;
	cvt.rn.f64.s32 	%fd21377, %r8670;
	sub.f64 	%fd2051, %fd21377, %fd6;
	mul.f64 	%fd21378, %fd2051, %fd21375;
	fma.rn.f64 	%fd21379, %fd2050, %fd2047, %fd21378;
	add.f64 	%fd21380, %fd7, %fd21379;
	mul.f64 	%fd21381, %fd2051, %fd2047;
	mul.f64 	%fd21382, %fd2050, %fd21375;
	sub.f64 	%fd21383, %fd21381, %fd21382;
	add.f64 	%fd21384, %fd8, %fd21383;
	mov.f64 	%fd21385, 0d3FE0000000000000;
	copysign.f64 	%fd21386, %fd21380, %fd21385;
	add.rz.f64 	%fd21387, %fd21380, %fd21386;
	cvt.rzi.f64.f64 	%fd21388, %fd21387;
	cvt.rzi.s32.f64 	%r2772, %fd21388;
	copysign.f64 	%fd21389, %fd21384, %fd21385;
	add.rz.f64 	%fd21390, %fd21384, %fd21389;
	cvt.rzi.f64.f64 	%fd21391, %fd21390;
	cvt.rzi.s32.f64 	%r2773, %fd21391;
	setp.lt.s32 	%p4372, %r2772, 0;
	setp.ge.s32 	%p4373, %r2772, %r4273;
	or.pred  	%p4374, %p4372, %p4373;
	setp.lt.s32 	%p4375, %r2773, 0;
	setp.ge.s32 	%p4376, %r2773, %r4274;
	or.pred  	%p4377, %p4375, %p4376;
	or.pred  	%p4379, %p4374, %p4377;
	mov.b16 	%rs4995, 0;
	mov.u16 	%rs4996, %rs4995;
	mov.u16 	%rs4997, %rs4995;
	@%p4379 bra 	$L__BB0_2496;
	mul.lo.s32 	%r8671, %r2773, %r4275;
	cvt.u64.u32 	%rd3858, %r8671;
	shl.b32 	%r8672, %r2772, 2;
	cvt.u64.u32 	%rd3859, %r8672;
	add.s64 	%rd3860, %rd3858, %rd3859;
	add.s64 	%rd3861, %rd1, %rd3860;
	ld.global.u8 	%rs4996, [%rd3861];
	ld.global.u8 	%rs4995, [%rd3861+1];
	ld.global.u8 	%rs4997, [%rd3861+2];
$L__BB0_2496:
	cvt.u64.u32 	%rd3862, %r10401;
	add.s64 	%rd153, %rd2, %rd3862;
	st.local.u8 	[%rd153], %rs4997;
	and.b16  	%rs3615, %rs4997, 255;
	add.s64 	%rd154, %rd3, %rd3862;
	st.local.u8 	[%rd154], %rs4995;
	and.b16  	%rs3616, %rs4995, 255;
	add.s64 	%rd155, %rd4, %rd3862;
	st.local.u8 	[%rd155], %rs4996;
	and.b16  	%rs3617, %rs4996, 255;
	cvt.rn.f64.u16 	%fd21392, %rs3615;
	mul.f64 	%fd21393, %fd21392, 0d3FD322D0E5604189;
	cvt.rn.f64.u16 	%fd21394, %rs3616;
	fma.rn.f64 	%fd21395, %fd21394, 0d3FE2C8B439581062, %fd21393;
	cvt.rn.f64.u16 	%fd21396, %rs3617;
	fma.rn.f64 	%fd21397, %fd21396, 0d3FBD2F1A9FBE76C9, %fd21395;
	cvt.rzi.u32.f64 	%r8674, %fd21397;
	add.s64 	%rd156, %rd5, %rd3862;
	st.local.u8 	[%rd156], %r8674;
	add.s32 	%r2774, %r2765, %r4281;
	mov.b32 	%r11156, 1;
	mov.f64 	%fd28231, %fd28513;
	@%p4366 bra 	$L__BB0_2500;
	setp.ltu.f64 	%p4381, %fd2, 0d41E0000000000000;
	mov.f64 	%fd28231, %fd28512;
	mov.u32 	%r11155, %r11448;
	@%p4381 bra 	$L__BB0_2499;
	{ // callseq 596, 0
	.param .b64 param0;
	st.param.f64 	[param0], %fd1;
	.param .align 16 .b8 retval0[16];
	call.uni (retval0), 
	__internal_trig_reduction_slowpathd, 
	(
	param0
	);
	ld.param.f64 	%fd28231, [retval0];
	ld.param.b32 	%r11155, [retval0+8];
	} // callseq 596
$L__BB0_2499:
	add.s32 	%r11156, %r11155, 1;
$L__BB0_2500:
	shl.b32 	%r8676, %r11156, 6;
	cvt.u64.u32 	%rd3863, %r8676;
	and.b64  	%rd3864, %rd3863, 64;
	mov.u64 	%rd3865, __cudart_sin_cos_coeffs;
	add.s64 	%rd3866, %rd3865, %rd3864;
	mul.rn.f64 	%fd21399, %fd28231, %fd28231;
	and.b32  	%r8677, %r11156, 1;
	setp.eq.b32 	%p4382, %r8677, 1;
	selp.f64 	%fd21400, 0dBDA8FF8320FD8164, 0d3DE5DB65F9785EBA, %p4382;
	ld.global.nc.v2.f64 	{%fd21401, %fd21402}, [%rd3866];
	fma.rn.f64 	%fd21403, %fd21400, %fd21399, %fd21401;
	fma.rn.f64 	%fd21404, %fd21403, %fd21399, %fd21402;
	ld.global.nc.v2.f64 	{%fd21405, %fd21406}, [%rd3866+16];
	fma.rn.f64 	%fd21407, %fd21404, %fd21399, %fd21405;
	fma.rn.f64 	%fd21408, %fd21407, %fd21399, %fd21406;
	ld.global.nc.v2.f64 	{%fd21409, %fd21410}, [%rd3866+32];
	fma.rn.f64 	%fd21411, %fd21408, %fd21399, %fd21409;
	fma.rn.f64 	%fd21412, %fd21411, %fd21399, %fd21410;
	fma.rn.f64 	%fd21413, %fd21412, %fd28231, %fd28231;
	fma.rn.f64 	%fd21414, %fd21412, %fd21399, 0d3FF0000000000000;
	selp.f64 	%fd21415, %fd21414, %fd21413, %p4382;
	and.b32  	%r8678, %r11156, 2;
	setp.eq.s32 	%p4383, %r8678, 0;
	mov.f64 	%fd21416, 0d0000000000000000;
	sub.f64 	%fd21417, %fd21416, %fd21415;
	selp.f64 	%fd2055, %fd21415, %fd21417, %p4383;
	mov.f64 	%fd28232, %fd28514;
	mov.u32 	%r11157, %r11450;
	@%p1 bra 	$L__BB0_2502;
	{ // callseq 597, 0
	.param .b64 param0;
	st.param.f64 	[param0], %fd1;
	.param .align 16 .b8 retval0[16];
	call.uni (retval0), 
	__internal_trig_reduction_slowpathd, 
	(
	param0
	);
	ld.param.f64 	%fd28232, [retval0];
	ld.param.b32 	%r11157, [retval0+8];
	} // callseq 597
$L__BB0_2502:
	shl.b32 	%r8680, %r11157, 6;
	cvt.u64.u32 	%rd3867, %r8680;
	and.b64  	%rd3868, %rd3867, 64;
	mov.u64 	%rd3869, __cudart_sin_cos_coeffs;
	add.s64 	%rd3870, %rd3869, %rd3868;
	mul.rn.f64 	%fd21419, %fd28232, %fd28232;
	and.b32  	%r8681, %r11157, 1;
	setp.eq.b32 	%p4384, %r8681, 1;
	selp.f64 	%fd21420, 0dBDA8FF8320FD8164, 0d3DE5DB65F9785EBA, %p4384;
	ld.global.nc.v2.f64 	{%fd21421, %fd21422}, [%rd3870];
	fma.rn.f64 	%fd21423, %fd21420, %fd21419, %fd21421;
	fma.rn.f64 	%fd21424, %fd21423, %fd21419, %fd21422;
	ld.global.nc.v2.f64 	{%fd21425, %fd21426}, [%rd3870+16];
	fma.rn.f64 	%fd21427, %fd21424, %fd21419, %fd21425;
	fma.rn.f64 	%fd21428, %fd21427, %fd21419, %fd21426;
	ld.global.nc.v2.f64 	{%fd21429, %fd21430}, [%rd3870+32];
	fma.rn.f64 	%fd21431, %fd21428, %fd21419, %fd21429;
	fma.rn.f64 	%fd21432, %fd21431, %fd21419, %fd21430;
	fma.rn.f64 	%fd21433, %fd21432, %fd28232, %fd28232;
	fma.rn.f64 	%fd21434, %fd21432, %fd21419, 0d3FF0000000000000;
	selp.f64 	%fd21435, %fd21434, %fd21433, %p4384;
	and.b32  	%r8682, %r11157, 2;
	setp.eq.s32 	%p4385, %r8682, 0;
	mov.f64 	%fd21436, 0d0000000000000000;
	sub.f64 	%fd21437, %fd21436, %fd21435;
	selp.f64 	%fd21438, %fd21435, %fd21437, %p4385;
	div.s32 	%r8683, %r2774, %r4277;
	max.s32 	%r8684, %r8683, 0;
	min.s32 	%r8685, %r8684, %r9;
	cvt.rn.f64.s32 	%fd21439, %r8685;
	sub.f64 	%fd2058, %fd21439, %fd6;
	mul.f64 	%fd21440, %fd2058, %fd21438;
	fma.rn.f64 	%fd21441, %fd2050, %fd2055, %fd21440;
	add.f64 	%fd21442, %fd7, %fd21441;
	mul.f64 	%fd21443, %fd2058, %fd2055;
	mul.f64 	%fd21444, %fd2050, %fd21438;
	sub.f64 	%fd21445, %fd21443, %fd21444;
	add.f64 	%fd21446, %fd8, %fd21445;
	mov.f64 	%fd21447, 0d3FE0000000000000;
	copysign.f64 	%fd21448, %fd21442, %fd21447;
	add.rz.f64 	%fd21449, %fd21442, %fd21448;
	cvt.rzi.f64.f64 	%fd21450, %fd21449;
	cvt.rzi.s32.f64 	%r2781, %fd21450;
	copysign.f64 	%fd21451, %fd21446, %fd21447;
	add.rz.f64 	%fd21452, %fd21446, %fd21451;
	cvt.rzi.f64.f64 	%fd21453, %fd21452;
	cvt.rzi.s32.f64 	%r2782, %fd21453;
	setp.lt.s32 	%p4386, %r2781, 0;
	setp.ge.s32 	%p4387, %r2781, %r4273;
	or.pred  	%p4388, %p4386, %p4387;
	setp.lt.s32 	%p4389, %r2782, 0;
	setp.ge.s32 	%p4390, %r2782, %r4274;
	or.pred  	%p4391, %p4389, %p4390;
	or.pred  	%p4393, %p4388, %p4391;
	mov.b16 	%rs4998, 0;
	mov.u16 	%rs4999, %rs4998;
	mov.u16 	%rs5000, %rs4998;
	@%p4393 bra 	$L__BB0_2504;
	mul.lo.s32 	%r8686, %r2782, %r4275;
	cvt.u64.u32 	%rd3871, %r8686;
	shl.b32 	%r8687, %r2781, 2;
	cvt.u64.u32 	%rd3872, %r8687;
	add.s64 	%rd3873, %rd3871, %rd3872;
	add.s64 	%rd3874, %rd1, %rd3873;
	ld.global.u8 	%rs4999, [%rd3874];
	ld.global.u8 	%rs4998, [%rd3874+1];
	ld.global.u8 	%rs5000, [%rd3874+2];
$L__BB0_2504:
	setp.eq.f64 	%p4394, %fd2, 0d7FF0000000000000;
	st.local.u8 	[%rd153+1], %rs5000;
	and.b16  	%rs3619, %rs5000, 255;
	st.local.u8 	[%rd154+1], %rs4998;
	and.b16  	%rs3620, %rs4998, 255;
	st.local.u8 	[%rd155+1], %rs4999;
	and.b16  	%rs3621, %rs4999, 255;
	cvt.rn.f64.u16 	%fd21454, %rs3619;
	mul.f64 	%fd21455, %fd21454, 0d3FD322D0E5604189;
	cvt.rn.f64.u16 	%fd21456, %rs3620;
	fma.rn.f64 	%fd21457, %fd21456, 0d3FE2C8B439581062, %fd21455;
	cvt.rn.f64.u16 	%fd21458, %rs3621;
	fma.rn.f64 	%fd21459, %fd21458, 0d3FBD2F1A9FBE76C9, %fd21457;
	cvt.rzi.u32.f64 	%r8689, %fd21459;
	st.local.u8 	[%rd156+1], %r8689;
	add.s32 	%r2783, %r2774, %r4281;
	mov.b32 	%r11159, 1;
	mov.f64 	%fd28234, %fd28513;
	@%p4394 bra 	$L__BB0_2508;
	setp.ltu.f64 	%p4395, %fd2, 0d41E0000000000000;
	mov.f64 	%fd28234, %fd28512;
	mov.u32 	%r11158, %r11448;
	@%p4395 bra 	$L__BB0_2507;
	{ // callseq 598, 0
	.param .b64 param0;
	st.param.f64 	[param0], %fd1;
	.param .align 16 .b8 retval0[16];
	call.uni (retval0), 
	__internal_trig_reduction_slowpathd, 
	(
	param0
	);
	ld.param.f64 	%fd28234, [retval0];
	ld.param.b32 	%r11158, [retval0+8];
	} // callseq 598
$L__BB0_2507:
	add.s32 	%r11159, %r11158, 1;
$L__BB0_2508:
	shl.b32 	%r8691, %r11159, 6;
	cvt.u64.u32 	%rd3875, %r8691;
	and.b64  	%rd3876, %rd3875, 64;
	mov.u64 	%rd3877, __cudart_sin_cos_coeffs;
	add.s64 	%rd3878, %rd3877, %rd3876;
	mul.rn.f64 	%fd21461, %fd28234, %fd28234;
	and.b32  	%r8692, %r11159, 1;
	setp.eq.b32 	%p4396, %r8692, 1;
	selp.f64 	%fd21462, 0dBDA8FF8320FD8164, 0d3DE5DB65F9785EBA, %p4396;
	ld.global.nc.v2.f64 	{%fd21463, %fd21464}, [%rd3878];
	fma.rn.f64 	%fd21465, %fd21462, %fd21461, %fd21463;
	fma.rn.f64 	%fd21466, %fd21465, %fd21461, %fd21464;
	ld.global.nc.v2.f64 	{%fd21467, %fd21468}, [%rd3878+16];
	fma.rn.f64 	%fd21469, %fd21466, %fd21461, %fd21467;
	fma.rn.f64 	%fd21470, %fd21469, %fd21461, %fd21468;
	ld.global.nc.v2.f64 	{%fd21471, %fd21472}, [%rd3878+32];
	fma.rn.f64 	%fd21473, %fd21470, %fd21461, %fd21471;
	fma.rn.f64 	%fd21474, %fd21473, %fd21461, %fd21472;
	fma.rn.f64 	%fd21475, %fd21474, %fd28234, %fd28234;
	fma.rn.f64 	%fd21476, %fd21474, %fd21461, 0d3FF0000000000000;
	selp.f64 	%fd21477, %fd21476, %fd21475, %p4396;
	and.b32  	%r8693, %r11159, 2;
	setp.eq.s32 	%p4397, %r8693, 0;
	mov.f64 	%fd21478, 0d0000000000000000;
	sub.f64 	%fd21479, %fd21478, %fd21477;
	selp.f64 	%fd2062, %fd21477, %fd21479, %p4397;
	mov.f64 	%fd28235, %fd28514;
	mov.u32 	%r11160, %r11450;
	@%p1 bra 	$L__BB0_2510;
	{ // callseq 599, 0
	.param .b64 param0;
	st.param.f64 	[param0], %fd1;
	.param .align 16 .b8 retval0[16];
	call.uni (retval0), 
	__internal_trig_reduction_slowpathd, 
	(
	param0
	);
	ld.param.f64 	%fd28235, [retval0];
	ld.param.b32 	%r11160, [retval0+8];
	} // callseq 599
$L__BB0_2510:
	shl.b32 	%r8695, %r11160, 6;
	cvt.u64.u32 	%rd3879, %r8695;
	and.b64  	%rd3880, %rd3879, 64;
	mov.u64 	%rd3881, __cudart_sin_cos_coeffs;
	add.s64 	%rd3882, %rd3881, %rd3880;
	mul.rn.f64 	%fd21481, %fd28235, %fd28235;
	and.b32  	%r8696, %r11160, 1;
	setp.eq.b32 	%p4398, %r8696, 1;
	selp.f64 	%fd21482, 0dBDA8FF8320FD8164, 0d3DE5DB65F9785EBA, %p4398;
	ld.global.nc.v2.f64 	{%fd21483, %fd21484}, [%rd3882];
	fma.rn.f64 	%fd21485, %fd21482, %fd21481, %fd21483;
	fma.rn.f64 	%fd21486, %fd21485, %fd21481, %fd21484;
	ld.global.nc.v2.f64 	{%fd21487, %fd21488}, [%rd3882+16];
	fma.rn.f64 	%fd21489, %fd21486, %fd21481, %fd21487;
	fma.rn.f64 	%fd21490, %fd21489, %fd21481, %fd21488;
	ld.global.nc.v2.f64 	{%fd21491, %fd21492}, [%rd3882+32];
	fma.rn.f64 	%fd21493, %fd21490, %fd21481, %fd21491;
	fma.rn.f64 	%fd21494, %fd21493, %fd21481, %fd21492;
	fma.rn.f64 	%fd21495, %fd21494, %fd28235, %fd28235;
	fma.rn.f64 	%fd21496, %fd21494, %fd21481, 0d3FF0000000000000;
	selp.f64 	%fd21497, %fd21496, %fd21495, %p4398;
	and.b32  	%r8697, %r11160, 2;
	setp.eq.s32 	%p4399, %r8697, 0;
	mov.f64 	%fd21498, 0d0000000000000000;
	sub.f64 	%fd21499, %fd21498, %fd21497;
	selp.f64 	%fd21500, %fd21497, %fd21499, %p4399;
	div.s32 	%r8698, %r2783, %r4277;
	max.s32 	%r8699, %r8698, 0;
	min.s32 	%r8700, %r8699, %r9;
	cvt.rn.f64.s32 	%fd21501, %r8700;
	sub.f64 	%fd2065, %fd21501, %fd6;
	mul.f64 	%fd21502, %fd2065, %fd21500;
	fma.rn.f64 	%fd21503, %fd2050, %fd2062, %fd21502;
	add.f64 	%fd21504, %fd7, %fd21503;
	mul.f64 	%fd21505, %fd2065, %fd2062;
	mul.f64 	%fd21506, %fd2050, %fd21500;
	sub.f64 	%fd21507, %fd21505, %fd21506;
	add.f64 	%fd21508, %fd8, %fd21507;
	mov.f64 	%fd21509, 0d3FE0000000000000;
	copysign.f64 	%fd21510, %fd21504, %fd21509;
	add.rz.f64 	%fd21511, %fd21504, %fd21510;
	cvt.rzi.f64.f64 	%fd21512, %fd21511;
	cvt.rzi.s32.f64 	%r2790, %fd21512;
	copysign.f64 	%fd21513, %fd21508, %fd21509;
	add.rz.f64 	%fd21514, %fd21508, %fd21513;
	cvt.rzi.f64.f64 	%fd21515, %fd21514;
	cvt.rzi.s32.f64 	%r2791, %fd21515;
	setp.lt.s32 	%p4400, %r2790, 0;
	setp.ge.s32 	%p4401, %r2790, %r4273;
	or.pred  	%p4402, %p4400, %p4401;
	setp.lt.s32 	%p4403, %r2791, 0;
	setp.ge.s32 	%p4404, %r2791, %r4274;
	or.pred  	%p4405, %p4403, %p4404;
	or.pred  	%p4407, %p4402, %p4405;
	mov.b16 	%rs5001, 0;
	mov.u16 	%rs5002, %rs5001;
	mov.u16 	%rs5003, %rs5001;
	@%p4407 bra 	$L__BB0_2512;
	mul.lo.s32 	%r8701, %r2791, %r4275;
	cvt.u64.u32 	%rd3883, %r8701;
	shl.b32 	%r8702, %r2790, 2;
	cvt.u64.u32 	%rd3884, %r8702;
	add.s64 	%rd3885, %rd3883, %rd3884;
	add.s64 	%rd3886, %rd1, %rd3885;
	ld.global.u8 	%rs5002, [%rd3886];
	ld.global.u8 	%rs5001, [%rd3886+1];
	ld.global.u8 	%rs5003, [%rd3886+2];
$L__BB0_2512:
	st.local.u8 	[%rd153+2], %rs5003;
	and.b16  	%rs3623, %rs5003, 255;
	st.local.u8 	[%rd154+2], %rs5001;
	and.b16  	%rs3624, %rs5001, 255;
	st.local.u8 	[%rd155+2], %rs5002;
	and.b16  	%rs3625, %rs5002, 255;
	cvt.rn.f64.u16 	%fd21516, %rs3623;
	mul.f64 	%fd21517, %fd21516, 0d3FD322D0E5604189;
	cvt.rn.f64.u16 	%fd21518, %rs3624;
	fma.rn.f64 	%fd21519, %fd21518, 0d3FE2C8B439581062, %fd21517;
	cvt.rn.f64.u16 	%fd21520, %rs3625;
	fma.rn.f64 	%fd21521, %fd21520, 0d3FBD2F1A9FBE76C9, %fd21519;
	cvt.rzi.u32.f64 	%r8704, %fd21521;
	st.local.u8 	[%rd156+2], %r8704;
	add.s32 	%r8705, %r2764, %r4280;
	div.s32 	%r8706, %r8705, %r4276;
	max.s32 	%r2792, %r8706, 0;
	mov.b32 	%r11162, 1;
	mov.f64 	%fd28237, %fd28513;
	@%p4394 bra 	$L__BB0_2516;
	setp.ltu.f64 	%p4409, %fd2, 0d41E0000000000000;
	mov.f64 	%fd28237, %fd28512;
	mov.u32 	%r11161, %r11448;
	@%p4409 bra 	$L__BB0_2515;
	{ // callseq 600, 0
	.param .b64 param0;
	st.param.f64 	[param0], %fd1;
	.param .align 16 .b8 retval0[16];
	call.uni (retval0), 
	__internal_trig_reduction_slowpathd, 
	(
	param0
	);
	ld.param.f64 	%fd28237, [retval0];
	ld.param.b32 	%r11161, [retval0+8];
	} // callseq 600
$L__BB0_2515:
	add.s32 	%r11162, %r11161, 1;
$L__BB0_2516:
	shl.b32 	%r8708, %r11162, 6;
	cvt.u64.u32 	%rd3887, %r8708;
	and.b64  	%rd3888, %rd3887, 64;
	mov.u64 	%rd3889, __cudart_sin_cos_coeffs;
	add.s64 	%rd3890, %rd3889, %rd3888;
	mul.rn.f64 	%fd21523, %fd28237, %fd28237;
	and.b32  	%r8709, %r11162, 1;
	setp.eq.b32 	%p4410, %r8709, 1;
	selp.f64 	%fd21524, 0dBDA8FF8320FD8164, 0d3DE5DB65F9785EBA, %p4410;
	ld.global.nc.v2.f64 	{%fd21525, %fd21526}, [%rd3890];
	fma.rn.f64 	%fd21527, %fd21524, %fd21523, %fd21525;
	fma.rn.f64 	%fd21528, %fd21527, %fd21523, %fd21526;
	ld.global.nc.v2.f64 	{%fd21529, %fd21530}, [%rd3890+16];
	fma.rn.f64 	%fd21531, %fd21528, %fd21523, %fd21529;
	fma.rn.f64 	%fd21532, %fd21531, %fd21523, %fd21530;
	ld.global.nc.v2.f64 	{%fd21533, %fd21534}, [%rd3890+32];
	fma.rn.f64 	%fd21535, %fd21532, %fd21523, %fd21533;
	fma.rn.f64 	%fd21536, %fd21535, %fd21523, %fd21534;
	fma.rn.f64 	%fd21537, %fd21536, %fd28237, %fd28237;
	fma.rn.f64 	%fd21538, %fd21536, %fd21523, 0d3FF0000000000000;
	selp.f64 	%fd21539, %fd21538, %fd21537, %p4410;
	and.b32  	%r8710, %r11162, 2;
	setp.eq.s32 	%p4411, %r8710, 0;
	mov.f64 	%fd21540, 0d0000000000000000;
	sub.f64 	%fd21541, %fd21540, %fd21539;
	selp.f64 	%fd2069, %fd21539, %fd21541, %p4411;
	mov.f64 	%fd28238, %fd28514;
	mov.u32 	%r11163, %r11450;
	@%p1 bra 	$L__BB0_2518;
	{ // callseq 601, 0
	.param .b64 param0;
	st.param.f64 	[param0], %fd1;
	.param .align 16 .b8 retval0[16];
	call.uni (retval0), 
	__internal_trig_reduction_slowpathd, 
	(
	param0
	);
	ld.param.f64 	%fd28238, [retval0];
	ld.param.b32 	%r11163, [retval0+8];
	} // callseq 601
$L__BB0_2518:
	shl.b32 	%r8712, %r11163, 6;
	cvt.u64.u32 	%rd3891, %r8712;
	and.b64  	%rd3892, %rd3891, 64;
	mov.u64 	%rd3893, __cudart_sin_cos_coeffs;
	add.s64 	%rd3894, %rd3893, %rd3892;
	mul.rn.f64 	%fd21543, %fd28238, %fd28238;
	and.b32  	%r8713, %r11163, 1;
	setp.eq.b32 	%p4412, %r8713, 1;
	selp.f64 	%fd21544, 0dBDA8FF8320FD8164, 0d3DE5DB65F9785EBA, %p4412;
	ld.global.nc.v2.f64 	{%fd21545, %fd21546}, [%rd3894];
	fma.rn.f64 	%fd21547, %fd21544, %fd21543, %fd21545;
	fma.rn.f64 	%fd21548, %fd21547, %fd21543, %fd21546;
	ld.global.nc.v2.f64 	{%fd21549, %fd21550}, [%rd3894+16];
	fma.rn.f64 	%fd21551, %fd21548, %fd21543, %fd21549;
	fma.rn.f64 	%fd21552, %fd21551, %fd21543, %fd21550;
	ld.global.nc.v2.f64 	{%fd21553, %fd21554}, [%rd3894+32];
	fma.rn.f64 	%fd21555, %fd21552, %fd21543, %fd21553;
	fma.rn.f64 	%fd21556, %fd21555, %fd21543, %fd21554;
	fma.rn.f64 	%fd21557, %fd21556, %fd28238, %fd28238;
	fma.rn.f64 	%fd21558, %fd21556, %fd21543, 0d3FF0000000000000;
	selp.f64 	%fd21559, %fd21558, %fd21557, %p4412;
	and.b32  	%r8714, %r11163, 2;
	setp.eq.s32 	%p4413, %r8714, 0;
	mov.f64 	%fd21560, 0d0000000000000000;
	sub.f64 	%fd21561, %fd21560, %fd21559;
	selp.f64 	%fd21562, %fd21559, %fd21561, %p4413;
	min.s32 	%r8715, %r2792, %r8;
	cvt.rn.f64.s32 	%fd21563, %r8715;
	sub.f64 	%fd2072, %fd21563, %fd5;
	mul.f64 	%fd21564, %fd2051, %fd21562;
	fma.rn.f64 	%fd21565, %fd2072, %fd2069, %fd21564;
	add.f64 	%fd21566, %fd7, %fd21565;
	mul.f64 	%fd21567, %fd2051, %fd2069;
	mul.f64 	%fd21568, %fd2072, %fd21562;
	sub.f64 	%fd21569, %fd21567, %fd21568;
	add.f64 	%fd21570, %fd8, %fd21569;
	mov.f64 	%fd21571, 0d3FE0000000000000;
	copysign.f64 	%fd21572, %fd21566, %fd21571;
	add.rz.f64 	%fd21573, %fd21566, %fd21572;
	cvt.rzi.f64.f64 	%fd21574, %fd21573;
	cvt.rzi.s32.f64 	%r2799, %fd21574;
	copysign.f64 	%fd21575, %fd21570, %fd21571;
	add.rz.f64 	%fd21576, %fd21570, %fd21575;
	cvt.rzi.f64.f64 	%fd21577, %fd21576;
	cvt.rzi.s32.f64 	%r2800, %fd21577;
	setp.lt.s32 	%p4414, %r2799, 0;
	setp.ge.s32 	%p4415, %r2799, %r4273;
	or.pred  	%p4416, %p4414, %p4415;
	setp.lt.s32 	%p4417, %r2800, 0;
	setp.ge.s32 	%p4418, %r2800, %r4274;
	or.pred  	%p4419, %p4417, %p4418;
	or.pred  	%p4421, %p4416, %p4419;
	mov.b16 	%rs5004, 0;
	mov.u16 	%rs5005, %rs5004;
	mov.u16 	%rs5006, %rs5004;
	@%p4421 bra 	$L__BB0_2520;
	mul.lo.s32 	%r8716, %r2800, %r4275;
	cvt.u64.u32 	%rd3895, %r8716;
	shl.b32 	%r8717, %r2799, 2;
	cvt.u64.u32 	%rd3896, %r8717;
	add.s64 	%rd3897, %rd3895, %rd3896;
	add.s64 	%rd3898, %rd1, %rd3897;
	ld.global.u8 	%rs5005, [%rd3898];
	ld.global.u8 	%rs5004, [%rd3898+1];
	ld.global.u8 	%rs5006, [%rd3898+2];
$L__BB0_2520:
	setp.eq.f64 	%p4422, %fd2, 0d7FF0000000000000;
	st.local.u8 	[%rd153+3], %rs5006;
	and.b16  	%rs3627, %rs5006, 255;
	st.local.u8 	[%rd154+3], %rs5004;
	and.b16  	%rs3628, %rs5004, 255;
	st.local.u8 	[%rd155+3], %rs5005;
	and.b16  	%rs3629, %rs5005, 255;
	cvt.rn.f64.u16 	%fd21578, %rs3627;
	mul.f64 	%fd21579, %fd21578, 0d3FD322D0E5604189;
	cvt.rn.f64.u16 	%fd21580, %rs3628;
	fma.rn.f64 	%fd21581, %fd21580, 0d3FE2C8B439581062, %fd21579;
	cvt.rn.f64.u16 	%fd21582, %rs3629;
	fma.rn.f64 	%fd21583, %fd21582, 0d3FBD2F1A9FBE76C9, %fd21581;
	cvt.rzi.u32.f64 	%r8719, %fd21583;
	st.local.u8 	[%rd156+3], %r8719;
	mov.b32 	%r11165, 1;
	mov.f64 	%fd28240, %fd28513;
	@%p4422 bra 	$L__BB0_2524;
	setp.ltu.f64 	%p4423, %fd2, 0d41E0000000000000;
	mov.f64 	%fd28240, %fd28512;
	mov.u32 	%r11164, %r11448;
	@%p4423 bra 	$L__BB0_2523;
	{ // callseq 602, 0
	.param .b64 param0;
	st.param.f64 	[param0], %fd1;
	.param .align 16 .b8 retval0[16];
	call.uni (retval0), 
	__internal_trig_reduction_slowpathd, 
	(
	param0
	);
	ld.param.f64 	%fd28240, [retval0];
	ld.param.b32 	%r11164, [retval0+8];
	} // callseq 602
$L__BB0_2523:
	add.s32 	%r11165, %r11164, 1;
$L__BB0_2524:
	shl.b32 	%r8721, %r11165, 6;
	cvt.u64.u32 	%rd3899, %r8721;
	and.b64  	%rd3900, %rd3899, 64;
	mov.u64 	%rd3901, __cudart_sin_cos_coeffs;
	add.s64 	%rd3902, %rd3901, %rd3900;
	mul.rn.f64 	%fd21585, %fd28240, %fd28240;
	and.b32  	%r8722, %r11165, 1;
	setp.eq.b32 	%p4424, %r8722, 1;
	selp.f64 	%fd21586, 0dBDA8FF8320FD8164, 0d3DE5DB65F9785EBA, %p4424;
	ld.global.nc.v2.f64 	{%fd21587, %fd21588}, [%rd3902];
	fma.rn.f64 	%fd21589, %fd21586, %fd21585, %fd21587;
	fma.rn.f64 	%fd21590, %fd21589, %fd21585, %fd21588;
	ld.global.nc.v2.f64 	{%fd21591, %fd21592}, [%rd3902+16];
	fma.rn.f64 	%fd21593, %fd21590, %fd21585, %fd21591;
	fma.rn.f64 	%fd21594, %fd21593, %fd21585, %fd21592;
	ld.global.nc.v2.f64 	{%fd21595, %fd21596}, [%rd3902+32];
	fma.rn.f64 	%fd21597, %fd21594, %fd21585, %fd21595;
	fma.rn.f64 	%fd21598, %fd21597, %fd21585, %fd21596;
	fma.rn.f64 	%fd21599, %fd21598, %fd28240, %fd28240;
	fma.rn.f64 	%fd21600, %fd21598, %fd21585, 0d3FF0000000000000;
	selp.f64 	%fd21601, %fd21600, %fd21599, %p4424;
	and.b32  	%r8723, %r11165, 2;
	setp.eq.s32 	%p4425, %r8723, 0;
	mov.f64 	%fd21602, 0d0000000000000000;
	sub.f64 	%fd21603, %fd21602, %fd21601;
	selp.f64 	%fd2076, %fd21601, %fd21603, %p4425;
	mov.f64 	%fd28241, %fd28514;
	mov.u32 	%r11166, %r11450;
	@%p1 bra 	$L__BB0_2526;
	{ // callseq 603, 0
	.param .b64 param0;
	st.param.f64 	[param0], %fd1;
	.param .align 16 .b8 retval0[16];
	call.uni (retval0), 
	__internal_trig_reduction_slowpathd, 
	(
	param0
	);
	ld.param.f64 	%fd28241, [retval0];
	ld.param.b32 	%r11166, [retval0+8];
	} // callseq 603
$L__BB0_2526:
	shl.b32 	%r8725, %r11166, 6;
	cvt.u64.u32 	%rd3903, %r8725;
	and.b64  	%rd3904, %rd3903, 64;
	mov.u64 	%rd3905, __cudart_sin_cos_coeffs;
	add.s64 	%rd3906, %rd3905, %rd3904;
	mul.rn.f64 	%fd21605, %fd28241, %fd28241;
	and.b32  	%r8726, %r11166, 1;
	setp.eq.b32 	%p4426, %r8726, 1;
	selp.f64 	%fd21606, 0dBDA8FF8320FD8164, 0d3DE5DB65F9785EBA, %p4426;
	ld.global.nc.v2.f64 	{%fd21607, %fd21608}, [%rd3906];
	fma.rn.f64 	%fd21609, %fd21606, %fd21605, %fd21607;
	fma.rn.f64 	%fd21610, %fd21609, %fd21605, %fd21608;
	ld.global.nc.v2.f64 	{%fd21611, %fd21612}, [%rd3906+16];
	fma.rn.f64 	%fd21613, %fd21610, %fd21605, %fd21611;
	fma.rn.f64 	%fd21614, %fd21613, %fd21605, %fd21612;
	ld.global.nc.v2.f64 	{%fd21615, %fd21616}, [%rd3906+32];
	fma.rn.f64 	%fd21617, %fd21614, %fd21605, %fd21615;
	fma.rn.f64 	%fd21618, %fd21617, %fd21605, %fd21616;
	fma.rn.f64 	%fd21619, %fd21618, %fd28241, %fd28241;
	fma.rn.f64 	%fd21620, %fd21618, %fd21605, 0d3FF0000000000000;
	selp.f64 	%fd21621, %fd21620, %fd21619, %p4426;
	and.b32  	%r8727, %r11166, 2;
	setp.eq.s32 	%p4427, %r8727, 0;
	mov.f64 	%fd21622, 0d0000000000000000;
	sub.f64 	%fd21623, %fd21622, %fd21621;
	selp.f64 	%fd21624, %fd21621, %fd21623, %p4427;
	mul.f64 	%fd21625, %fd2058, %fd21624;
	fma.rn.f64 	%fd21626, %fd2072, %fd2076, %fd21625;
	add.f64 	%fd21627, %fd7, %fd21626;
	mul.f64 	%fd21628, %fd2058, %fd2076;
	mul.f64 	%fd21629, %fd2072, %fd21624;
	sub.f64 	%fd21630, %fd21628, %fd21629;
	add.f64 	%fd21631, %fd8, %fd21630;
	mov.f64 	%fd21632, 0d3FE0000000000000;
	copysign.f64 	%fd21633, %fd21627, %fd21632;
	add.rz.f64 	%fd21634, %fd21627, %fd21633;
	cvt.rzi.f64.f64 	%fd21635, %fd21634;
	cvt.rzi.s32.f64 	%r2807, %fd21635;
	copysign.f64 	%fd21636, %fd21631, %fd21632;
	add.rz.f64 	%fd21637, %fd21631, %fd21636;
	cvt.rzi.f64.f64 	%fd21638, %fd21637;
	cvt.rzi.s32.f64 	%r2808, %fd21638;
	setp.lt.s32 	%p4428, %r2807, 0;
	setp.ge.s32 	%p4429, %r2807, %r4273;
	or.pred  	%p4430, %p4428, %p4429;
	setp.lt.s32 	%p4431, %r2808, 0;
	setp.ge.s32 	%p4432, %r2808, %r4274;
	or.pred  	%p4433, %p4431, %p4432;
	or.pred  	%p4435, %p4430, %p4433;
	mov.b16 	%rs5007, 0;
	mov.u16 	%rs5008, %rs5007;
	mov.u16 	%rs5009, %rs5007;
	@%p4435 bra 	$L__BB0_2528;
	mul.lo.s32 	%r8728, %r2808, %r4275;
	cvt.u64.u32 	%rd3907, %r8728;
	shl.b32 	%r8729, %r2807, 2;
	cvt.u64.u32 	%rd3908, %r8729;
	add.s64 	%rd3909, %rd3907, %rd3908;
	add.s64 	%rd3910, %rd1, %rd3909;
	ld.global.u8 	%rs5008, [%rd3910];
	ld.global.u8 	%rs5007, [%rd3910+1];
	ld.global.u8 	%rs5009, [%rd3910+2];
$L__BB0_2528:
	st.local.u8 	[%rd153+4], %rs5009;
	and.b16  	%rs3631, %rs5009, 255;
	st.local.u8 	[%rd154+4], %rs5007;
	and.b16  	%rs3632, %rs5007, 255;
	st.local.u8 	[%rd155+4], %rs5008;
	and.b16  	%rs3633, %rs5008, 255;
	cvt.rn.f64.u16 	%fd21639, %rs3631;
	mul.f64 	%fd21640, %fd21639, 0d3FD322D0E5604189;
	cvt.rn.f64.u16 	%fd21641, %rs3632;
	fma.rn.f64 	%fd21642, %fd21641, 0d3FE2C8B439581062, %fd21640;
	cvt.rn.f64.u16 	%fd21643, %rs3633;
	fma.rn.f64 	%fd21644, %fd21643, 0d3FBD2F1A9FBE76C9, %fd21642;
	cvt.rzi.u32.f64 	%r8731, %fd21644;
	st.local.u8 	[%rd156+4], %r8731;
	mov.b32 	%r11168, 1;
	mov.f64 	%fd28243, %fd28513;
	@%p4422 bra 	$L__BB0_2532;
	setp.ltu.f64 	%p4437, %fd2, 0d41E0000000000000;
	mov.f64 	%fd28243, %fd28512;
	mov.u32 	%r11167, %r11448;
	@%p4437 bra 	$L__BB0_2531;
	{ // callseq 604, 0
	.param .b64 param0;
	st.param.f64 	[param0], %fd1;
	.param .align 16 .b8 retval0[16];
	call.uni (retval0), 
	__internal_trig_reduction_slowpathd, 
	(
	param0
	);
	ld.param.f64 	%fd28243, [retval0];
	ld.param.b32 	%r11167, [retval0+8];
	} // callseq 604
$L__BB0_2531:
	add.s32 	%r11168, %r11167, 1;
$L__BB0_2532:
	shl.b32 	%r8733, %r11168, 6;
	cvt.u64.u32 	%rd3911, %r8733;
	and.b64  	%rd3912, %rd3911, 64;
	mov.u64 	%rd3913, __cudart_sin_cos_coeffs;
	add.s64 	%rd3914, %rd3913, %rd3912;
	mul.rn.f64 	%fd21646, %fd28243, %fd28243;
	and.b32  	%r8734, %r11168, 1;
	setp.eq.b32 	%p4438, %r8734, 1;
	selp.f64 	%fd21647, 0dBDA8FF8320FD8164, 0d3DE5DB65F9785EBA, %p4438;
	ld.global.nc.v2.f64 	{%fd21648, %fd21649}, [%rd3914];
	fma.rn.f64 	%fd21650, %fd21647, %fd21646, %fd21648;
	fma.rn.f64 	%fd21651, %fd21650, %fd21646, %fd21649;
	ld.global.nc.v2.f64 	{%fd21652, %fd21653}, [%rd3914+16];
	fma.rn.f64 	%fd21654, %fd21651, %fd21646, %fd21652;
	fma.rn.f64 	%fd21655, %fd21654, %fd21646, %fd21653;
	ld.global.nc.v2.f64 	{%fd21656, %fd21657}, [%rd3914+32];
	fma.rn.f64 	%fd21658, %fd21655, %fd21646, %fd21656;
	fma.rn.f64 	%fd21659, %fd21658, %fd21646, %fd21657;
	fma.rn.f64 	%fd21660, %fd21659, %fd28243, %fd28243;
	fma.rn.f64 	%fd21661, %fd21659, %fd21646, 0d3FF0000000000000;
	selp.f64 	%fd21662, %fd21661, %fd21660, %p4438;
	and.b32  	%r8735, %r11168, 2;
	setp.eq.s32 	%p4439, %r8735, 0;
	mov.f64 	%fd21663, 0d0000000000000000;
	sub.f64 	%fd21664, %fd21663, %fd21662;
	selp.f64 	%fd2082, %fd21662, %fd21664, %p4439;
	mov.f64 	%fd28244, %fd28514;
	mov.u32 	%r11169, %r11450;
	@%p1 bra 	$L__BB0_2534;
	{ // callseq 605, 0
	.param .b64 param0;
	st.param.f64 	[param0], %fd1;
	.param .align 16 .b8 retval0[16];
	call.uni (retval0), 
	__internal_trig_reduction_slowpathd, 
	(
	param0
	);
	ld.param.f64 	%fd28244, [retval0];
	ld.param.b32 	%r11169, [retval0+8];
	} // callseq 605
$L__BB0_2534:
	shl.b32 	%r8737, %r11169, 6;
	cvt.u64.u32 	%rd3915, %r8737;
	and.b64  	%rd3916, %rd3915, 64;
	mov.u64 	%rd3917, __cudart_sin_cos_coeffs;
	add.s64 	%rd3918, %rd3917, %rd3916;
	mul.rn.f64 	%fd21666, %fd28244, %fd28244;
	and.b32  	%r8738, %r11169, 1;
	setp.eq.b32 	%p4440, %r8738, 1;
	selp.f64 	%fd21667, 0dBDA8FF8320FD8164, 0d3DE5DB65F9785EBA, %p4440;
	ld.global.nc.v2.f64 	{%fd21668, %fd21669}, [%rd3918];
	fma.rn.f64 	%fd21670, %fd21667, %fd21666, %fd21668;
	fma.rn.f64 	%fd21671, %fd21670, %fd21666, %fd21669;
	ld.global.nc.v2.f64 	{%fd21672, %fd21673}, [%rd3918+16];
	fma.rn.f64 	%fd21674, %fd21671, %fd21666, %fd21672;
	fma.rn.f64 	%fd21675, %fd21674, %fd21666, %fd21673;
	ld.global.nc.v2.f64 	{%fd21676, %fd21677}, [%rd3918+32];
	fma.rn.f64 	%fd21678, %fd21675, %fd21666, %fd21676;
	fma.rn.f64 	%fd21679, %fd21678, %fd21666, %fd21677;
	fma.rn.f64 	%fd21680, %fd21679, %fd28244, %fd28244;
	fma.rn.f64 	%fd21681, %fd21679, %fd21666, 0d3FF0000000000000;
	selp.f64 	%fd21682, %fd21681, %fd21680, %p4440;
	and.b32  	%r8739, %r11169, 2;
	setp.eq.s32 	%p4441, %r8739, 0;
	mov.f64 	%fd21683, 0d0000000000000000;
	sub.f64 	%fd21684, %fd21683, %fd21682;
	selp.f64 	%fd21685, %fd21682, %fd21684, %p4441;
	mul.f64 	%fd21686, %fd2065, %fd21685;
	fma.rn.f64 	%fd21687, %fd2072, %fd2082, %fd21686;
	add.f64 	%fd21688, %fd7, %fd21687;
	mul.f64 	%fd21689, %fd2065, %fd2082;
	mul.f64 	%fd21690, %fd2072, %fd21685;
	sub.f64 	%fd21691, %fd21689, %fd21690;
	add.f64 	%fd21692, %fd8, %fd21691;
	mov.f64 	%fd21693, 0d3FE0000000000000;
	copysign.f64 	%fd21694, %fd21688, %fd21693;
	add.rz.f64 	%fd21695, %fd21688, %fd21694;
	cvt.rzi.f64.f64 	%fd21696, %fd21695;
	cvt.rzi.s32.f64 	%r2815, %fd21696;
	copysign.f64 	%fd21697, %fd21692, %fd21693;
	add.rz.f64 	%fd21698, %fd21692, %fd21697;
	cvt.rzi.f64.f64 	%fd21699, %fd21698;
	cvt.rzi.s32.f64 	%r2816, %fd21699;
	setp.lt.s32 	%p4442, %r2815, 0;
	setp.ge.s32 	%p4443, %r2815, %r4273;
	or.pred  	%p4444, %p4442, %p4443;
	setp.lt.s32 	%p4445, %r2816, 0;
	setp.ge.s32 	%p4446, %r2816, %r4274;
	or.pred  	%p4447, %p4445, %p4446;
	or.pred  	%p4449, %p4444, %p4447;
	mov.b16 	%rs5010, 0;
	mov.u16 	%rs5011, %rs5010;
	mov.u16 	%rs5012, %rs5010;
	@%p4449 bra 	$L__BB0_2536;
	mul.lo.s32 	%r8740, %r2816, %r4275;
	cvt.u64.u32 	%rd3919, %r8740;
	shl.b32 	%r8741, %r2815, 2;
	cvt.u64.u32 	%rd3920, %r8741;
	add.s64 	%rd3921, %rd3919, %rd3920;
	add.s64 	%rd3922, %rd1, %rd3921;
	ld.global.u8 	%rs5011, [%rd3922];
	ld.global.u8 	%rs5010, [%rd3922+1];
	ld.global.u8 	%rs5012, [%rd3922+2];
$L__BB0_2536:
	setp.eq.f64 	%p4450, %fd2, 0d7FF0000000000000;
	st.local.u8 	[%rd153+5], %rs5012;
	and.b16  	%rs3635, %rs5012, 255;
	st.local.u8 	[%rd154+5], %rs5010;
	and.b16  	%rs3636, %rs5010, 255;
	st.local.u8 	[%rd155+5], %rs5011;
	and.b16  	%rs3637, %rs5011, 255;
	cvt.rn.f64.u16 	%fd21700, %rs3635;
	mul.f64 	%fd21701, %fd21700, 0d3FD322D0E5604189;
	cvt.rn.f64.u16 	%fd21702, %rs3636;
	fma.rn.f64 	%fd21703, %fd21702, 0d3FE2C8B439581062, %fd21701;
	cvt.rn.f64.u16 	%fd21704, %rs3637;
	fma.rn.f64 	%fd21705, %fd21704, 0d3FBD2F1A9FBE76C9, %fd21703;
	cvt.rzi.u32.f64 	%r8743, %fd21705;
	st.local.u8 	[%rd156+5], %r8743;
	add.s32 	%r8744, %r2783, %r4281;
	div.s32 	%r8745, %r8744, %r4277;
	max.s32 	%r2817, %r8745, 0;
	mov.b32 	%r11171, 1;
	mov.f64 	%fd28246, %fd28513;
	@%p4450 bra 	$L__BB0_2540;
	setp.ltu.f64 	%p4451, %fd2, 0d41E0000000000000;
	mov.f64 	%fd28246, %fd28512;
	mov.u32 	%r11170, %r11448;
	@%p4451 bra 	$L__BB0_2539;
	{ // callseq 606, 0
	.param .b64 param0;
	st.param.f64 	[param0], %fd1;
	.param .align 16 .b8 retval0[16];
	call.uni (retval0), 
	__internal_trig_reduction_slowpathd, 
	(
	param0
	);
	ld.param.f64 	%fd28246, [retval0];
	ld.param.b32 	%r11170, [retval0+8];
	} // callseq 606
$L__BB0_2539:
	add.s32 	%r11171, %r11170, 1;
$L__BB0_2540:
	shl.b32 	%r8747, %r11171, 6;
	cvt.u64.u32 	%rd3923, %r8747;
	and.b64  	%rd3924, %rd3923, 64;
	mov.u64 	%rd3925, __cudart_sin_cos_coeffs;
	add.s64 	%rd3926, %rd3925, %rd3924;
	mul.rn.f64 	%fd21707, %fd28246, %fd28246;
	and.b32  	%r8748, %r11171, 1;
	setp.eq.b32 	%p4452, %r8748, 1;
	selp.f64 	%fd21708, 0dBDA8FF8320FD8164, 0d3DE5DB65F9785EBA, %p4452;
	ld.global.nc.v2.f64 	{%fd21709, %fd21710}, [%rd3926];
	fma.rn.f64 	%fd21711, %fd21708, %fd21707, %fd21709;
	fma.rn.f64 	%fd21712, %fd21711, %fd21707, %fd21710;
	ld.global.nc.v2.f64 	{%fd21713, %fd21714}, [%rd3926+16];
	fma.rn.f64 	%fd21715, %fd21712, %fd21707, %fd21713;
	fma.rn.f64 	%fd21716, %fd21715, %fd21707, %fd21714;
	ld.global.nc.v2.f64 	{%fd21717, %fd21718}, [%rd3926+32];
	fma.rn.f64 	%fd21719, %fd21716, %fd21707, %fd21717;
	fma.rn.f64 	%fd21720, %fd21719, %fd21707, %fd21718;
	fma.rn.f64 	%fd21721, %fd21720, %fd28246, %fd28246;
	fma.rn.f64 	%fd21722, %fd21720, %fd21707, 0d3FF0000000000000;
	selp.f64 	%fd21723, %fd21722, %fd21721, %p4452;
	and.b32  	%r8749, %r11171, 2;
	setp.eq.s32 	%p4453, %r8749, 0;
	mov.f64 	%fd21724, 0d0000000000000000;
	sub.f64 	%fd21725, %fd21724, %fd21723;
	selp.f64 	%fd2088, %fd21723, %fd21725, %p4453;
	mov.f64 	%fd28247, %fd28514;
	mov.u32 	%r11172, %r11450;
	@%p1 bra 	$L__BB0_2542;
	{ // callseq 607, 0
	.param .b64 param0;
	st.param.f64 	[param0], %fd1;
	.param .align 16 .b8 retval0[16];
	call.uni (retval0), 
	__internal_trig_reduction_slowpathd, 
	(
	param0
	);
	ld.param.f64 	%fd28247, [retval0];
	ld.param.b32 	%r11172, [retval0+8];
	} // callseq 607
$L__BB0_2542:
	shl.b32 	%r8751, %r11172, 6;
	cvt.u64.u32 	%rd3927, %r8751;
	and.b64  	%rd3928, %rd3927, 64;
	mov.u64 	%rd3929, __cudart_sin_cos_coeffs;
	add.s64 	%rd3930, %rd3929, %rd3928;
	mul.rn.f64 	%fd21727, %fd28247, %fd28247;
	and.b32  	%r8752, %r11172, 1;
	setp.eq.b32 	%p4454, %r8752, 1;
	selp.f64 	%fd21728, 0dBDA8FF8320FD8164, 0d3DE5DB65F9785EBA, %p4454;
	ld.global.nc.v2.f64 	{%fd21729, %fd21730}, [%rd3930];
	fma.rn.f64 	%fd21731, %fd21728, %fd21727, %fd21729;
	fma.rn.f64 	%fd21732, %fd21731, %fd21727, %fd21730;
	ld.global.nc.v2.f64 	{%fd21733, %fd21734}, [%rd3930+16];
	fma.rn.f64 	%fd21735, %fd21732, %fd21727, %fd21733;
	fma.rn.f64 	%fd21736, %fd21735, %fd21727, %fd21734;
	ld.global.nc.v2.f64 	{%fd21737, %fd21738}, [%rd3930+32];
	fma.rn.f64 	%fd21739, %fd21736, %fd21727, %fd21737;
	fma.rn.f64 	%fd21740, %fd21739, %fd21727, %fd21738;
	fma.rn.f64 	%fd21741, %fd21740, %fd28247, %fd28247;
	fma.rn.f64 	%fd21742, %fd21740, %fd21727, 0d3FF0000000000000;
	selp.f64 	%fd21743, %fd21742, %fd21741, %p4454;
	and.b32  	%r8753, %r11172, 2;
	setp.eq.s32 	%p4455, %r8753, 0;
	mov.f64 	%fd21744, 0d0000000000000000;
	sub.f64 	%fd21745, %fd21744, %fd21743;
	selp.f64 	%fd21746, %fd21743, %fd21745, %p4455;
	min.s32 	%r8754, %r2817, %r9;
	cvt.rn.f64.s32 	%fd21747, %r8754;
	sub.f64 	%fd2091, %fd21747, %fd6;
	mul.f64 	%fd21748, %fd2091, %fd21746;
	fma.rn.f64 	%fd21749, %fd2050, %fd2088, %fd21748;
	add.f64 	%fd21750, %fd7, %fd21749;
	mul.f64 	%fd21751, %fd2091, %fd2088;
	mul.f64 	%fd21752, %fd2050, %fd21746;
	sub.f64 	%fd21753, %fd21751, %fd21752;
	add.f64 	%fd21754, %fd8, %fd21753;
	mov.f64 	%fd21755, 0d3FE0000000000000;
	copysign.f64 	%fd21756, %fd21750, %fd21755;
	add.rz.f64 	%fd21757, %fd21750, %fd21756;
	cvt.rzi.f64.f64 	%fd21758, %fd21757;
	cvt.rzi.s32.f64 	%r2824, %fd21758;
	copysign.f64 	%fd21759, %fd21754, %fd21755;
	add.rz.f64 	%fd21760, %fd21754, %fd21759;
	cvt.rzi.f64.f64 	%fd21761, %fd21760;
	cvt.rzi.s32.f64 	%r2825, %fd21761;
	setp.lt.s32 	%p4456, %r2824, 0;
	setp.ge.s32 	%p4457, %r2824, %r4273;
	or.pred  	%p4458, %p4456, %p4457;
	setp.lt.s32 	%p4459, %r2825, 0;
	setp.ge.s32 	%p4460, %r2825, %r4274;
	or.pred  	%p4461, %p4459, %p4460;
	or.pred  	%p4463, %p4458, %p4461;
	mov.b16 	%rs5013, 0;
	mov.u16 	%rs5014, %rs5013;
	mov.u16 	%rs5015, %rs5013;
	@%p4463 bra 	$L__BB0_2544;
	mul.lo.s32 	%r8755, %r2825, %r4275;
	cvt.u64.u32 	%rd3931, %r8755;
	shl.b32 	%r8756, %r2824, 2;
	cvt.u64.u32 	%rd3932, %r8756;
	add.s64 	%rd3933, %rd3931, %rd3932;
	add.s64 	%rd3934, %rd1, %rd3933;
	ld.global.u8 	%rs5014, [%rd3934];
	ld.global.u8 	%rs5013, [%rd3934+1];
	ld.global.u8 	%rs5015, [%rd3934+2];
$L__BB0_2544:
	st.local.u8 	[%rd153+6], %rs5015;
	and.b16  	%rs3639, %rs5015, 255;
	st.local.u8 	[%rd154+6], %rs5013;
	and.b16  	%rs3640, %rs5013, 255;
	st.local.u8 	[%rd155+6], %rs5014;
	and.b16  	%rs3641, %rs5014, 255;
	cvt.rn.f64.u16 	%fd21762, %rs3639;
	mul.f64 	%fd21763, %fd21762, 0d3FD322D0E5604189;
	cvt.rn.f64.u16 	%fd21764, %rs3640;
	fma.rn.f64 	%fd21765, %fd21764, 0d3FE2C8B439581062, %fd21763;
	cvt.rn.f64.u16 	%fd21766, %rs3641;
	fma.rn.f64 	%fd21767, %fd21766, 0d3FBD2F1A9FBE76C9, %fd21765;
	cvt.rzi.u32.f64 	%r8758, %fd21767;
	st.local.u8 	[%rd156+6], %r8758;
	mov.b32 	%r11174, 1;
	mov.f64 	%fd28249, %fd28513;
	@%p4450 bra 	$L__BB0_2548;
	setp.ltu.f64 	%p4465, %fd2, 0d41E0000000000000;
	mov.f64 	%fd28249, %fd28512;
	mov.u32 	%r11173, %r11448;
	@%p4465 bra 	$L__BB0_2547;
	{ // callseq 608, 0
	.param .b64 param0;
	st.param.f64 	[param0], %fd1;
	.param .align 16 .b8 retval0[16];
	call.uni (retval0), 
	__internal_trig_reduction_slowpathd, 
	(
	param0
	);
	ld.param.f64 	%fd28249, [retval0];
	ld.param.b32 	%r11173, [retval0+8];
	} // callseq 608
$L__BB0_2547:
	add.s32 	%r11174, %r11173, 1;
$L__BB0_2548:
	shl.b32 	%r8760, %r11174, 6;
	cvt.u64.u32 	%rd3935, %r8760;
	and.b64  	%rd3936, %rd3935, 64;
	mov.u64 	%rd3937, __cudart_sin_cos_coeffs;
	add.s64 	%rd3938, %rd3937, %rd3936;
	mul.rn.f64 	%fd21769, %fd28249, %fd28249;
	and.b32  	%r8761, %r11174, 1;
	setp.eq.b32 	%p4466, %r8761, 1;
	selp.f64 	%fd21770, 0dBDA8FF8320FD8164, 0d3DE5DB65F9785EBA, %p4466;
	ld.global.nc.v2.f64 	{%fd21771, %fd21772}, [%rd3938];
	fma.rn.f64 	%fd21773, %fd21770, %fd21769, %fd21771;
	fma.rn.f64 	%fd21774, %fd21773, %fd21769, %fd21772;
	ld.global.nc.v2.f64 	{%fd21775, %fd21776}, [%rd3938+16];
	fma.rn.f64 	%fd21777, %fd21774, %fd21769, %fd21775;
	fma.rn.f64 	%fd21778, %fd21777, %fd21769, %fd21776;
	ld.global.nc.v2.f64 	{%fd21779, %fd21780}, [%rd3938+32];
	fma.rn.f64 	%fd21781, %fd21778, %fd21769, %fd21779;
	fma.rn.f64 	%fd21782, %fd21781, %fd21769, %fd21780;
	fma.rn.f64 	%fd21783, %fd21782, %fd28249, %fd28249;
	fma.rn.f64 	%fd21784, %fd21782, %fd21769, 0d3FF0000000000000;
	selp.f64 	%fd21785, %fd21784, %fd21783, %p4466;
	and.b32  	%r8762, %r11174, 2;
	setp.eq.s32 	%p4467, %r8762, 0;
	mov.f64 	%fd21786, 0d0000000000000000;
	sub.f64 	%fd21787, %fd21786, %fd21785;
	selp.f64 	%fd2095, %fd21785, %fd21787, %p4467;
	mov.f64 	%fd28250, %fd28514;
	mov.u32 	%r11175, %r11450;
	@%p1 bra 	$L__BB0_2550;
	{ // callseq 609, 0
	.param .b64 param0;
	st.param.f64 	[param0], %fd1;
	.param .align 16 .b8 retval0[16];
	call.uni (retval0), 
	__internal_trig_reduction_slowpathd, 
	(
	param0
	);
	ld.param.f64 	%fd28250, [retval0];
	ld.param.b32 	%r11175, [retval0+8];
	} // callseq 609
$L__BB0_2550:
	shl.b32 	%r8764, %r11175, 6;
	cvt.u64.u32 	%rd3939, %r8764;
	and.b64  	%rd3940, %rd3939, 64;
	mov.u64 	%rd3941, __cudart_sin_cos_coeffs;
	add.s64 	%rd3942, %rd3941, %rd3940;
	mul.rn.f64 	%fd21789, %fd28250, %fd28250;
	and.b32  	%r8765, %r11175, 1;
	setp.eq.b32 	%p4468, %r8765, 1;
	selp.f64 	%fd21790, 0dBDA8FF8320FD8164, 0d3DE5DB65F9785EBA, %p4468;
	ld.global.nc.v2.f64 	{%fd21791, %fd21792}, [%rd3942];
	fma.rn.f64 	%fd21793, %fd21790, %fd21789, %fd21791;
	fma.rn.f64 	%fd21794, %fd21793, %fd21789, %fd21792;
	ld.global.nc.v2.f64 	{%fd21795, %fd21796}, [%rd3942+16];
	fma.rn.f64 	%fd21797, %fd21794, %fd21789, %fd21795;
	fma.rn.f64 	%fd21798, %fd21797, %fd21789, %fd21796;
	ld.global.nc.v2.f64 	{%fd21799, %fd21800}, [%rd3942+32];
	fma.rn.f64 	%fd21801, %fd21798, %fd21789, %fd21799;
	fma.rn.f64 	%fd21802, %fd21801, %fd21789, %fd21800;
	fma.rn.f64 	%fd21803, %fd21802, %fd28250, %fd28250;
	fma.rn.f64 	%fd21804, %fd21802, %fd21789, 0d3FF0000000000000;
	selp.f64 	%fd21805, %fd21804, %fd21803, %p4468;
	and.b32  	%r8766, %r11175, 2;
	setp.eq.s32 	%p4469, %r8766, 0;
	mov.f64 	%fd21806, 0d0000000000000000;
	sub.f64 	%fd21807, %fd21806, %fd21805;
	selp.f64 	%fd21808, %fd21805, %fd21807, %p4469;
	mul.f64 	%fd21809, %fd2091, %fd21808;
	fma.rn.f64 	%fd21810, %fd2072, %fd2095, %fd21809;
	add.f64 	%fd21811, %fd7, %fd21810;
	mul.f64 	%fd21812, %fd2091, %fd2095;
	mul.f64 	%fd21813, %fd2072, %fd21808;
	sub.f64 	%fd21814, %fd21812, %fd21813;
	add.f64 	%fd21815, %fd8, %fd21814;
	mov.f64 	%fd21816, 0d3FE0000000000000;
	copysign.f64 	%fd21817, %fd21811, %fd21816;
	add.rz.f64 	%fd21818, %fd21811, %fd21817;
	cvt.rzi.f64.f64 	%fd21819, %fd21818;
	cvt.rzi.s32.f64 	%r2832, %fd21819;
	copysign.f64 	%fd21820, %fd21815, %fd21816;
	add.rz.f64 	%fd21821, %fd21815, %fd21820;
	cvt.rzi.f64.f64 	%fd21822, %fd21821;
	cvt.rzi.s32.f64 	%r2833, %fd21822;
	setp.lt.s32 	%p4470, %r2832, 0;
	setp.ge.s32 	%p4471, %r2832, %r4273;
	or.pred  	%p4472, %p4470, %p4471;
	setp.lt.s32 	%p4473, %r2833, 0;
	setp.ge.s32 	%p4474, %r2833, %r4274;
	or.pred  	%p4475, %p4473, %p4474;
	or.pred  	%p4477, %p4472, %p4475;
	mov.b16 	%rs5016, 0;
	mov.u16 	%rs5017, %rs5016;
	mov.u16 	%rs5018, %rs5016;
	@%p4477 bra 	$L__BB0_2552;
	mul.lo.s32 	%r8767, %r2833, %r4275;
	cvt.u64.u32 	%rd3943, %r8767;
	shl.b32 	%r8768, %r2832, 2;
	cvt.u64.u32 	%rd3944, %r8768;
	add.s64 	%rd3945, %rd3943, %rd3944;
	add.s64 	%rd3946, %rd1, %rd3945;
	ld.global.u8 	%rs5017, [%rd3946];
	ld.global.u8 	%rs5016, [%rd3946+1];
	ld.global.u8 	%rs5018, [%rd3946+2];
$L__BB0_2552:
	st.local.u8 	[%rd153+7], %rs5018;
	and.b16  	%rs3643, %rs5018, 255;
	st.local.u8 	[%rd154+7], %rs5016;
	and.b16  	%rs3644, %rs5016, 255;
	st.local.u8 	[%rd155+7], %rs5017;
	and.b16  	%rs3645, %rs5017, 255;
	cvt.rn.f64.u16 	%fd21823, %rs3643;
	mul.f64 	%fd21824, %fd21823, 0d3FD322D0E5604189;
	cvt.rn.f64.u16 	%fd21825, %rs3644;
	fma.rn.f64 	%fd21826, %fd21825, 0d3FE2C8B439581062, %fd21824;
	cvt.rn.f64.u16 	%fd21827, %rs3645;
	fma.rn.f64 	%fd21828, %fd21827, 0d3FBD2F1A9FBE76C9, %fd21826;
	cvt.rzi.u32.f64 	%r8769, %fd21828;
	st.local.u8 	[%rd156+7], %r8769;
	add.s32 	%r10401, %r10401, 8;
$L__BB0_2553:
	setp.gt.u32 	%p4478, %r10401, 299;
	@%p4478 bra 	$L__BB0_2821;
	setp.ge.s32 	%p4479, %r2618, %r4282;
	xor.b32  	%r8770, %r68, 3;
	add.s32 	%r8771, %r8770, %r1;
	setp.lt.s32 	%p4480, %r8771, 0;
	setp.ge.s32 	%p4481, %r8771, %r4278;
	or.pred  	%p4482, %p4481, %p4479;
	or.pred  	%p4483, %p4482, %p4480;
	@%p4483 bra 	$L__BB0_2620;
	setp.eq.f64 	%p4484, %fd2, 0d7FF0000000000000;
	xor.b32  	%r8773, %r68, 3;
	add.s32 	%r8774, %r8773, %r1;
	mul.lo.s32 	%r8775, %r8774, %r4280;
	shl.b32 	%r2836, %r8775, 1;
	mul.lo.s32 	%r2837, %r2619, %r4281;
	mov.b32 	%r11178, 1;
	mov.f64 	%fd28252, %fd28513;
	@%p4484 bra 	$L__BB0_2559;
	setp.ltu.f64 	%p4485, %fd2, 0d41E0000000000000;
	mov.f64 	%fd28252, %fd28512;
	mov.u32 	%r11177, %r11448;
	@%p4485 bra 	$L__BB0_2558;
	{ // callseq 610, 0
	.param .b64 param0;
	st.param.f64 	[param0], %fd1;
	.param .align 16 .b8 retval0[16];
	call.uni (retval0), 
	__internal_trig_reduction_slowpathd, 
	(
	param0
	);
	ld.param.f64 	%fd28252, [retval0];
	ld.param.b32 	%r11177, [retval0+8];
	} // callseq 610
$L__BB0_2558:
	add.s32 	%r11178, %r11177, 1;
$L__BB0_2559:
	shl.b32 	%r8777, %r11178, 6;
	cvt.u64.u32 	%rd3947, %r8777;
	and.b64  	%rd3948, %rd3947, 64;
	mov.u64 	%rd3949, __cudart_sin_cos_coeffs;
	add.s64 	%rd3950, %rd3949, %rd3948;
	mul.rn.f64 	%fd21830, %fd28252, %fd28252;
	and.b32  	%r8778, %r11178, 1;
	setp.eq.b32 	%p4486, %r8778, 1;
	selp.f64 	%fd21831, 0dBDA8FF8320FD8164, 0d3DE5DB65F9785EBA, %p4486;
	ld.global.nc.v2.f64 	{%fd21832, %fd21833}, [%rd3950];
	fma.rn.f64 	%fd21834, %fd21831, %fd21830, %fd21832;
	fma.rn.f64 	%fd21835, %fd21834, %fd21830, %fd21833;
	ld.global.nc.v2.f64 	{%fd21836, %fd21837}, [%rd3950+16];
	fma.rn.f64 	%fd21838, %fd21835, %fd21830, %fd21836;
	fma.rn.f64 	%fd21839, %fd21838, %fd21830, %fd21837;
	ld.global.nc.v2.f64 	{%fd21840, %fd21841}, [%rd3950+32];
	fma.rn.f64 	%fd21842, %fd21839, %fd21830, %fd21840;
	fma.rn.f64 	%fd21843, %fd21842, %fd21830, %fd21841;
	fma.rn.f64 	%fd21844, %fd21843, %fd28252, %fd28252;
	fma.rn.f64 	%fd21845, %fd21843, %fd21830, 0d3FF0000000000000;
	selp.f64 	%fd21846, %fd21845, %fd21844, %p4486;
	and.b32  	%r8779, %r11178, 2;
	setp.eq.s32 	%p4487, %r8779, 0;
	mov.f64 	%fd21847, 0d0000000000000000;
	sub.f64 	%fd21848, %fd21847, %fd21846;
	selp.f64 	%fd2101, %fd21846, %fd21848, %p4487;
	mov.f64 	%fd28253, %fd28514;
	mov.u32 	%r11179, %r11450;
	@%p1 bra 	$L__BB0_2561;
	{ // callseq 611, 0
	.param .b64 param0;
	st.param.f64 	[param0], %fd1;
	.param .align 16 .b8 retval0[16];
	call.uni (retval0), 
	__internal_trig_reduction_slowpathd, 
	(
	param0
	);
	ld.param.f64 	%fd28253, [retval0];
	ld.param.b32 	%r11179, [retval0+8];
	} // callseq 611
$L__BB0_2561:
	shl.b32 	%r8781, %r11179, 6;
	cvt.u64.u32 	%rd3951, %r8781;
	and.b64  	%rd3952, %rd3951, 64;
	mov.u64 	%rd3953, __cudart_sin_cos_coeffs;
	add.s64 	%rd3954, %rd3953, %rd3952;
	mul.rn.f64 	%fd21850, %fd28253, %fd28253;
	and.b32  	%r8782, %r11179, 1;
	setp.eq.b32 	%p4488, %r8782, 1;
	selp.f64 	%fd21851, 0dBDA8FF8320FD8164, 0d3DE5DB65F9785EBA, %p4488;
	ld.global.nc.v2.f64 	{%fd21852, %fd21853}, [%rd3954];
	fma.rn.f64 	%fd21854, %fd21851, %fd21850, %fd21852;
	fma.rn.f64 	%fd21855, %fd21854, %fd21850, %fd21853;
	ld.global.nc.v2.f64 	{%fd21856, %fd21857}, [%rd3954+16];
	fma.rn.f64 	%fd21858, %fd21855, %fd21850, %fd21856;
	fma.rn.f64 	%fd21859, %fd21858, %fd21850, %fd21857;
	ld.global.nc.v2.f64 	{%fd21860, %fd21861}, [%rd3954+32];
	fma.rn.f64 	%fd21862, %fd21859, %fd21850, %fd21860;
	fma.rn.f64 	%fd21863, %fd21862, %fd21850, %fd21861;
	fma.rn.f64 	%fd21864, %fd21863, %fd28253, %fd28253;
	fma.rn.f64 	%fd21865, %fd21863, %fd21850, 0d3FF0000000000000;
	selp.f64 	%fd21866, %fd21865, %fd21864, %p4488;
	and.b32  	%r8783, %r11179, 2;
	setp.eq.s32 	%p4489, %r8783, 0;
	mov.f64 	%fd21867, 0d0000000000000000;
	sub.f64 	%fd21868, %fd21867, %fd21866;
	selp.f64 	%fd21869, %fd21866, %fd21868, %p4489;
	div.s32 	%r8784, %r2836, %r4276;
	max.s32 	%r8785, %r8784, 0;
	min.s32 	%r8786, %r8785, %r8;
	cvt.rn.f64.s32 	%fd21870, %r8786;
	sub.f64 	%fd2104, %fd21870, %fd5;
	div.s32 	%r8787, %r2837, %r4277;
	max.s32 	%r8788, %r8787, 0;
	min.s32 	%r8789, %r8788, %r9;
	cvt.rn.f64.s32 	%fd21871, %r8789;
	sub.f64 	%fd2105, %fd21871, %fd6;
	mul.f64 	%fd21872, %fd2105, %fd21869;
	fma.rn.f64 	%fd21873, %fd2104, %fd2101, %fd21872;
	add.f64 	%fd21874, %fd7, %fd21873;
	mul.f64 	%fd21875, %fd2105, %fd2101;
	mul.f64 	%fd21876, %fd2104, %fd21869;
	sub.f64 	%fd21877, %fd21875, %fd21876;
	add.f64 	%fd21878, %fd8, %fd21877;
	mov.f64 	%fd21879, 0d3FE0000000000000;
	copysign.f64 	%fd21880, %fd21874, %fd21879;
	add.rz.f64 	%fd21881, %fd21874, %fd21880;
	cvt.rzi.f64.f64 	%fd21882, %fd21881;
	cvt.rzi.s32.f64 	%r2844, %fd21882;
	copysign.f64 	%fd21883, %fd21878, %fd21879;
	add.rz.f64 	%fd21884, %fd21878, %fd21883;
	cvt.rzi.f64.f64 	%fd21885, %fd21884;
	cvt.rzi.s32.f64 	%r2845, %fd21885;
	setp.lt.s32 	%p4490, %r2844, 0;
	setp.ge.s32 	%p4491, %r2844, %r4273;
	or.pred  	%p4492, %p4490, %p4491;
	setp.lt.s32 	%p4493, %r2845, 0;
	setp.ge.s32 	%p4494, %r2845, %r4274;
	or.pred  	%p4495, %p4493, %p4494;
	or.pred  	%p4497, %p4492, %p4495;
	mov.b16 	%rs5019, 0;
	mov.u16 	%rs5020, %rs5019;
	mov.u16 	%rs5021, %rs5019;
	@%p4497 bra 	$L__BB0_2563;
	mul.lo.s32 	%r8790, %r2845, %r4275;
	cvt.u64.u32 	%rd3955, %r8790;
	shl.b32 	%r8791, %r2844, 2;
	cvt.u64.u32 	%rd3956, %r8791;
	add.s64 	%rd3957, %rd3955, %rd3956;
	add.s64 	%rd3958, %rd1, %rd3957;
	ld.global.u8 	%rs5020, [%rd3958];
	ld.global.u8 	%rs5019, [%rd3958+1];
	ld.global.u8 	%rs5021, [%rd3958+2];
$L__BB0_2563:
	cvt.u64.u32 	%rd3959, %r10401;
	add.s64 	%rd157, %rd2, %rd3959;
	st.local.u8 	[%rd157], %rs5021;
	and.b16  	%rs3647, %rs5021, 255;
	add.s64 	%rd158, %rd3, %rd3959;
	st.local.u8 	[%rd158], %rs5019;
	and.b16  	%rs3648, %rs5019, 255;
	add.s64 	%rd159, %rd4, %rd3959;
	st.local.u8 	[%rd159], %rs5020;
	and.b16  	%rs3649, %rs5020, 255;
	cvt.rn.f64.u16 	%fd21886, %rs3647;
	mul.f64 	%fd21887, %fd21886, 0d3FD322D0E5604189;
	cvt.rn.f64.u16 	%fd21888, %rs3648;
	fma.rn.f64 	%fd21889, %fd21888, 0d3FE2C8B439581062, %fd21887;
	cvt.rn.f64.u16 	%fd21890, %rs3649;
	fma.rn.f64 	%fd21891, %fd21890, 0d3FBD2F1A9FBE76C9, %fd21889;
	cvt.rzi.u32.f64 	%r8793, %fd21891;
	add.s64 	%rd160, %rd5, %rd3959;
	st.local.u8 	[%rd160], %r8793;
	add.s32 	%r2846, %r2837, %r4281;
	mov.b32 	%r11181, 1;
	mov.f64 	%fd28255, %fd28513;
	@%p4484 bra 	$L__BB0_2567;
	setp.ltu.f64 	%p4499, %fd2, 0d41E0000000000000;
	mov.f64 	%fd28255, %fd28512;
	mov.u32 	%r11180, %r11448;
	@%p4499 bra 	$L__BB0_2566;
	{ // callseq 612, 0
	.param .b64 param0;
	st.param.f64 	[param0], %fd1;
	.param .align 16 .b8 retval0[16];
	call.uni (retval0), 
	__internal_trig_reduction_slowpathd, 
	(
	param0
	);
	ld.param.f64 	%fd28255, [retval0];
	ld.param.b32 	%r11180, [retval0+8];
	} // callseq 612
$L__BB0_2566:
	add.s32 	%r11181, %r11180, 1;
$L__BB0_2567:
	shl.b32 	%r8795, %r11181, 6;
	cvt.u64.u32 	%rd3960, %r8795;
	and.b64  	%rd3961, %rd3960, 64;
	mov.u64 	%rd3962, __cudart_sin_cos_coeffs;
	add.s64 	%rd3963, %rd3962, %rd3961;
	mul.rn.f64 	%fd21893, %fd28255, %fd28255;
	and.b32  	%r8796, %r11181, 1;
	setp.eq.b32 	%p4500, %r8796, 1;
	selp.f64 	%fd21894, 0dBDA8FF8320FD8164, 0d3DE5DB65F9785EBA, %p4500;
	ld.global.nc.v2.f64 	{%fd21895, %fd21896}, [%rd3963];
	fma.rn.f64 	%fd21897, %fd21894, %fd21893, %fd21895;
	fma.rn.f64 	%fd21898, %fd21897, %fd21893, %fd21896;
	ld.global.nc.v2.f64 	{%fd21899, %fd21900}, [%rd3963+16];
	fma.rn.f64 	%fd21901, %fd21898, %fd21893, %fd21899;
	fma.rn.f64 	%fd21902, %fd21901, %fd21893, %fd21900;
	ld.global.nc.v2.f64 	{%fd21903, %fd21904}, [%rd3963+32];
	fma.rn.f64 	%fd21905, %fd21902, %fd21893, %fd21903;
	fma.rn.f64 	%fd21906, %fd21905, %fd21893, %fd21904;
	fma.rn.f64 	%fd21907, %fd21906, %fd28255, %fd28255;
	fma.rn.f64 	%fd21908, %fd21906, %fd21893, 0d3FF0000000000000;
	selp.f64 	%fd21909, %fd21908, %fd21907, %p4500;
	and.b32  	%r8797, %r11181, 2;
	setp.eq.s32 	%p4501, %r8797, 0;
	mov.f64 	%fd21910, 0d0000000000000000;
	sub.f64 	%fd21911, %fd21910, %fd21909;
	selp.f64 	%fd2109, %fd21909, %fd21911, %p4501;
	mov.f64 	%fd28256, %fd28514;
	mov.u32 	%r11182, %r11450;
	@%p1 bra 	$L__BB0_2569;
	{ // callseq 613, 0
	.param .b64 param0;
	st.param.f64 	[param0], %fd1;
	.param .align 16 .b8 retval0[16];
	call.uni (retval0), 
	__internal_trig_reduction_slowpathd, 
	(
	param0
	);
	ld.param.f64 	%fd28256, [retval0];
	ld.param.b32 	%r11182, [retval0+8];
	} // callseq 613
$L__BB0_2569:
	shl.b32 	%r8799, %r11182, 6;
	cvt.u64.u32 	%rd3964, %r8799;
	and.b64  	%rd3965, %rd3964, 64;
	mov.u64 	%rd3966, __cudart_sin_cos_coeffs;
	add.s64 	%rd3967, %rd3966, %rd3965;
	mul.rn.f64 	%fd21913, %fd28256, %fd28256;
	and.b32  	%r8800, %r11182, 1;
	setp.eq.b32 	%p4502, %r8800, 1;
	selp.f64 	%fd21914, 0dBDA8FF8320FD8164, 0d3DE5DB65F9785EBA, %p4502;
	ld.global.nc.v2.f64 	{%fd21915, %fd21916}, [%rd3967];
	fma.rn.f64 	%fd21917, %fd21914, %fd21913, %fd21915;
	fma.rn.f64 	%fd21918, %fd21917, %fd21913, %fd21916;
	ld.global.nc.v2.f64 	{%fd21919, %fd21920}, [%rd3967+16];
	fma.rn.f64 	%fd21921, %fd21918, %fd21913, %fd21919;
	fma.rn.f64 	%fd21922, %fd21921, %fd21913, %fd21920;
	ld.global.nc.v2.f64 	{%fd21923, %fd21924}, [%rd3967+32];
	fma.rn.f64 	%fd21925, %fd21922, %fd21913, %fd21923;
	fma.rn.f64 	%fd21926, %fd21925, %fd21913, %fd21924;
	fma.rn.f64 	%fd21927, %fd21926, %fd28256, %fd28256;
	fma.rn.f64 	%fd21928, %fd21926, %fd21913, 0d3FF0000000000000;
	selp.f64 	%fd21929, %fd21928, %fd21927, %p4502;
	and.b32  	%r8801, %r11182, 2;
	setp.eq.s32 	%p4503, %r8801, 0;
	mov.f64 	%fd21930, 0d0000000000000000;
	sub.f64 	%fd21931, %fd21930, %fd21929;
	selp.f64 	%fd21932, %fd21929, %fd21931, %p4503;
	div.s32 	%r8802, %r2846, %r4277;
	max.s32 	%r8803, %r8802, 0;
	min.s32 	%r8804, %r8803, %r9;
	cvt.rn.f64.s32 	%fd21933, %r8804;
	sub.f64 	%fd2112, %fd21933, %fd6;
	mul.f64 	%fd21934, %fd2112, %fd21932;
	fma.rn.f64 	%fd21935, %fd2104, %fd2109, %fd21934;
	add.f64 	%fd21936, %fd7, %fd21935;
	mul.f64 	%fd21937, %fd2112, %fd2109;
	mul.f64 	%fd21938, %fd2104, %fd21932;
	sub.f64 	%fd21939, %fd21937, %fd21938;
	add.f64 	%fd21940, %fd8, %fd21939;
	mov.f64 	%fd21941, 0d3FE0000000000000;
	copysign.f64 	%fd21942, %fd21936, %fd21941;
	add.rz.f64 	%fd21943, %fd21936, %fd21942;
	cvt.rzi.f64.f64 	%fd21944, %fd21943;
	cvt.rzi.s32.f64 	%r2853, %fd21944;
	copysign.f64 	%fd21945, %fd21940, %fd21941;
	add.rz.f64 	%fd21946, %fd21940, %fd21945;
	cvt.rzi.f64.f64 	%fd21947, %fd21946;
	cvt.rzi.s32.f64 	%r2854, %fd21947;
	setp.lt.s32 	%p4504, %r2853, 0;
	setp.ge.s32 	%p4505, %r2853, %r4273;
	or.pred  	%p4506, %p4504, %p4505;
	setp.lt.s32 	%p4507, %r2854, 0;
	setp.ge.s32 	%p4508, %r2854, %r4274;
	or.pred  	%p4509, %p4507, %p4508;
	or.pred  	%p4511, %p4506, %p4509;
	mov.b16 	%rs5022, 0;
	mov.u16 	%rs5023, %rs5022;
	mov.u16 	%rs5024, %rs5022;
	@%p4511 bra 	$L__BB0_2571;
	mul.lo.s32 	%r8805, %r2854, %r4275;
	cvt.u64.u32 	%rd3968, %r8805;
	shl.b32 	%r8806, %r2853, 2;
	cvt.u64.u32 	%rd3969, %r8806;
	add.s64 	%rd3970, %rd3968, %rd3969;
	add.s64 	%rd3971, %rd1, %rd3970;
	ld.global.u8 	%rs5023, [%rd3971];
	ld.global.u8 	%rs5022, [%rd3971+1];
	ld.global.u8 	%rs5024, [%rd3971+2];
$L__BB0_2571:
	setp.eq.f64 	%p4512, %fd2, 0d7FF0000000000000;
	st.local.u8 	[%rd157+1], %rs5024;
	and.b16  	%rs3651, %rs5024, 255;
	st.local.u8 	[%rd158+1], %rs5022;
	and.b16  	%rs3652, %rs5022, 255;
	st.local.u8 	[%rd159+1], %rs5023;
	and.b16  	%rs3653, %rs5023, 255;
	cvt.rn.f64.u16 	%fd21948, %rs3651;
	mul.f64 	%fd21949, %fd21948, 0d3FD322D0E5604189;
	cvt.rn.f64.u16 	%fd21950, %rs3652;
	fma.rn.f64 	%fd21951, %fd21950, 0d3FE2C8B439581062, %fd21949;
	cvt.rn.f64.u16 	%fd21952, %rs3653;
	fma.rn.f64 	%fd21953, %fd21952, 0d3FBD2F1A9FBE76C9, %fd21951;
	cvt.rzi.u32.f64 	%r8808, %fd21953;
	st.local.u8 	[%rd160+1], %r8808;
	add.s32 	%r2855, %r2846, %r4281;
	mov.b32 	%r11184, 1;
	mov.f64 	%fd28258, %fd28513;
	@%p4512 bra 	$L__BB0_2575;
	setp.ltu.f64 	%p4513, %fd2, 0d41E0000000000000;
	mov.f64 	%fd28258, %fd28512;
	mov.u32 	%r11183, %r11448;
	@%p4513 bra 	$L__BB0_2574;
	{ // callseq 614, 0
	.param .b64 param0;
	st.param.f64 	[param0], %fd1;
	.param .align 16 .b8 retval0[16];
	call.uni (retval0), 
	__internal_trig_reduction_slowpathd, 
	(
	param0
	);
	ld.param.f64 	%fd28258, [retval0];
	ld.param.b32 	%r11183, [retval0+8];
	} // callseq 614
$L__BB0_2574:
	add.s32 	%r11184, %r11183, 1;
$L__BB0_2575:
	shl.b32 	%r8810, %r11184, 6;
	cvt.u64.u32 	%rd3972, %r8810;
	and.b64  	%rd3973, %rd3972, 64;
	mov.u64 	%rd3974, __cudart_sin_cos_coeffs;
	add.s64 	%rd3975, %rd3974, %rd3973;
	mul.rn.f64 	%fd21955, %fd28258, %fd28258;
	and.b32  	%r8811, %r11184, 1;
	setp.eq.b32 	%p4514, %r8811, 1;
	selp.f64 	%fd21956, 0dBDA8FF8320FD8164, 0d3DE5DB65F9785EBA, %p4514;
	ld.global.nc.v2.f64 	{%fd21957, %fd21958}, [%rd3975];
	fma.rn.f64 	%fd21959, %fd21956, %fd21955, %fd21957;
	fma.rn.f64 	%fd21960, %fd21959, %fd21955, %fd21958;
	ld.global.nc.v2.f64 	{%fd21961, %fd21962}, [%rd3975+16];
	fma.rn.f64 	%fd21963, %fd21960, %fd21955, %fd21961;
	fma.rn.f64 	%fd21964, %fd21963, %fd21955, %fd21962;
	ld.global.nc.v2.f64 	{%fd21965, %fd21966}, [%rd3975+32];
	fma.rn.f64 	%fd21967, %fd21964, %fd21955, %fd21965;
	fma.rn.f64 	%fd21968, %fd21967, %fd21955, %fd21966;
	fma.rn.f64 	%fd21969, %fd21968, %fd28258, %fd28258;
	fma.rn.f64 	%fd21970, %fd21968, %fd21955, 0d3FF0000000000000;
	selp.f64 	%fd21971, %fd21970, %fd21969, %p4514;
	and.b32  	%r8812, %r11184, 2;
	setp.eq.s32 	%p4515, %r8812, 0;
	mov.f64 	%fd21972, 0d0000000000000000;
	sub.f64 	%fd21973, %fd21972, %fd21971;
	selp.f64 	%fd2116, %fd21971, %fd21973, %p4515;
	mov.f64 	%fd28259, %fd28514;
	mov.u32 	%r11185, %r11450;
	@%p1 bra 	$L__BB0_2577;
	{ // callseq 615, 0
	.param .b64 param0;
	st.param.f64 	[param0], %fd1;
	.param .align 16 .b8 retval0[16];
	call.uni (retval0), 
	__internal_trig_reduction_slowpathd, 
	(
	param0
	);
	ld.param.f64 	%fd28259, [retval0];
	ld.param.b32 	%r11185, [retval0+8];
	} // callseq 615
$L__BB0_2577:
	shl.b32 	%r8814, %r11185, 6;
	cvt.u64.u32 	%rd3976, %r8814;
	and.b64  	%rd3977, %rd3976, 64;
	mov.u64 	%rd3978, __cudart_sin_cos_coeffs;
	add.s64 	%rd3979, %rd3978, %rd3977;
	mul.rn.f64 	%fd21975, %fd28259, %fd28259;
	and.b32  	%r8815, %r11185, 1;
	setp.eq.b32 	%p4516, %r8815, 1;
	selp.f64 	%fd21976, 0dBDA8FF8320FD8164, 0d3DE5DB65F9785EBA, %p4516;
	ld.global.nc.v2.f64 	{%fd21977, %fd21978}, [%rd3979];
	fma.rn.f64 	%fd21979, %fd21976, %fd21975, %fd21977;
	fma.rn.f64 	%fd21980, %fd21979, %fd21975, %fd21978;
	ld.global.nc.v2.f64 	{%fd21981, %fd21982}, [%rd3979+16];
	fma.rn.f64 	%fd21983, %fd21980, %fd21975, %fd21981;
	fma.rn.f64 	%fd21984, %fd21983, %fd21975, %fd21982;
	ld.global.nc.v2.f64 	{%fd21985, %fd21986}, [%rd3979+32];
	fma.rn.f64 	%fd21987, %fd21984, %fd21975, %fd21985;
	fma.rn.f64 	%fd21988, %fd21987, %fd21975, %fd21986;
	fma.rn.f64 	%fd21989, %fd21988, %fd28259, %fd28259;
	fma.rn.f64 	%fd21990, %fd21988, %fd21975, 0d3FF0000000000000;
	selp.f64 	%fd21991, %fd21990, %fd21989, %p4516;
	and.b32  	%r8816, %r11185, 2;
	setp.eq.s32 	%p4517, %r8816, 0;
	mov.f64 	%fd21992, 0d0000000000000000;
	sub.f64 	%fd21993, %fd21992, %fd21991;
	selp.f64 	%fd21994, %fd21991, %fd21993, %p4517;
	div.s32 	%r8817, %r2855, %r4277;
	max.s32 	%r8818, %r8817, 0;
	min.s32 	%r8819, %r8818, %r9;
	cvt.rn.f64.s32 	%fd21995, %r8819;
	sub.f64 	%fd2119, %fd21995, %fd6;
	mul.f64 	%fd21996, %fd2119, %fd21994;
	fma.rn.f64 	%fd21997, %fd2104, %fd2116, %fd21996;
	add.f64 	%fd21998, %fd7, %fd21997;
	mul.f64 	%fd21999, %fd2119, %fd2116;
	mul.f64 	%fd22000, %fd2104, %fd21994;
	sub.f64 	%fd22001, %fd21999, %fd22000;
	add.f64 	%fd22002, %fd8, %fd22001;
	mov.f64 	%fd22003, 0d3FE0000000000000;
	copysign.f64 	%fd22004, %fd21998, %fd22003;
	add.rz.f64 	%fd22005, %fd21998, %fd22004;
	cvt.rzi.f64.f64 	%fd22006, %fd22005;
	cvt.rzi.s32.f64 	%r2862, %fd22006;
	copysign.f64 	%fd22007, %fd22002, %fd22003;
	add.rz.f64 	%fd22008, %fd22002, %fd22007;
	cvt.rzi.f64.f64 	%fd22009, %fd22008;
	cvt.rzi.s32.f64 	%r2863, %fd22009;
	setp.lt.s32 	%p4518, %r2862, 0;
	setp.ge.s32 	%p4519, %r2862, %r4273;
	or.pred  	%p4520, %p4518, %p4519;
	setp.lt.s32 	%p4521, %r2863, 0;
	setp.ge.s32 	%p4522, %r2863, %r4274;
	or.pred  	%p4523, %p4521, %p4522;
	or.pred  	%p4525, %p4520, %p4523;
	mov.b16 	%rs5025, 0;
	mov.u16 	%rs5026, %rs5025;
	mov.u16 	%rs5027, %rs5025;
	@%p4525 bra 	$L__BB0_2579;
	mul.lo.s32 	%r8820, %r2863, %r4275;
	cvt.u64.u32 	%rd3980, %r8820;
	shl.b32 	%r8821, %r2862, 2;
	cvt.u64.u32 	%rd3981, %r8821;
	add.s64 	%rd3982, %rd3980, %rd3981;
	add.s64 	%rd3983, %rd1, %rd3982;
	ld.global.u8 	%rs5026, [%rd3983];
	ld.global.u8 	%rs5025, [%rd3983+1];
	ld.global.u8 	%rs5027, [%rd3983+2];
$L__BB0_2579:
	st.local.u8 	[%rd157+2], %rs5027;
	and.b16  	%rs3655, %rs5027, 255;
	st.local.u8 	[%rd158+2], %rs5025;
	and.b16  	%rs3656, %rs5025, 255;
	st.local.u8 	[%rd159+2], %rs5026;
	and.b16  	%rs3657, %rs5026, 255;
	cvt.rn.f64.u16 	%fd22010, %rs3655;
	mul.f64 	%fd22011, %fd22010, 0d3FD322D0E5604189;
	cvt.rn.f64.u16 	%fd22012, %rs3656;
	fma.rn.f64 	%fd22013, %fd22012, 0d3FE2C8B439581062, %fd22011;
	cvt.rn.f64.u16 	%fd22014, %rs3657;
	fma.rn.f64 	%fd22015, %fd22014, 0d3FBD2F1A9FBE76C9, %fd22013;
	cvt.rzi.u32.f64 	%r8823, %fd22015;
	st.local.u8 	[%rd160+2], %r8823;
	add.s32 	%r8824, %r2836, %r4280;
	div.s32 	%r8825, %r8824, %r4276;
	max.s32 	%r2864, %r8825, 0;
	mov.b32 	%r11187, 1;
	mov.f64 	%fd28261, %fd28513;
	@%p4512 bra 	$L__BB0_2583;
	setp.ltu.f64 	%p4527, %fd2, 0d41E0000000000000;
	mov.f64 	%fd28261, %fd28512;
	mov.u32 	%r11186, %r11448;
	@%p4527 bra 	$L__BB0_2582;
	{ // callseq 616, 0
	.param .b64 param0;
	st.param.f64 	[param0], %fd1;
	.param .align 16 .b8 retval0[16];
	call.uni (retval0), 
	__internal_trig_reduction_slowpathd, 
	(
	param0
	);
	ld.param.f64 	%fd28261, [retval0];
	ld.param.b32 	%r11186, [retval0+8];
	} // callseq 616
$L__BB0_2582:
	add.s32 	%r11187, %r11186, 1;
$L__BB0_2583:
	shl.b32 	%r8827, %r11187, 6;
	cvt.u64.u32 	%rd3984, %r8827;
	and.b64  	%rd3985, %rd3984, 64;
	mov.u64 	%rd3986, __cudart_sin_cos_coeffs;
	add.s64 	%rd3987, %rd3986, %rd3985;
	mul.rn.f64 	%fd22017, %fd28261, %fd28261;
	and.b32  	%r8828, %r11187, 1;
	setp.eq.b32 	%p4528, %r8828, 1;
	selp.f64 	%fd22018, 0dBDA8FF8320FD8164, 0d3DE5DB65F9785EBA, %p4528;
	ld.global.nc.v2.f64 	{%fd22019, %fd22020}, [%rd3987];
	fma.rn.f64 	%fd22021, %fd22018, %fd22017, %fd22019;
	fma.rn.f64 	%fd22022, %fd22021, %fd22017, %fd22020;
	ld.global.nc.v2.f64 	{%fd22023, %fd22024}, [%rd3987+16];
	fma.rn.f64 	%fd22025, %fd22022, %fd22017, %fd22023;
	fma.rn.f64 	%fd22026, %fd22025, %fd22017, %fd22024;
	ld.global.nc.v2.f64 	{%fd22027, %fd22028}, [%rd3987+32];
	fma.rn.f64 	%fd22029, %fd22026, %fd22017, %fd22027;
	fma.rn.f64 	%fd22030, %fd22029, %fd22017, %fd22028;
	fma.rn.f64 	%fd22031, %fd22030, %fd28261, %fd28261;
	fma.rn.f64 	%fd22032, %fd22030, %fd22017, 0d3FF0000000000000;
	selp.f64 	%fd22033, %fd22032, %fd22031, %p4528;
	and.b32  	%r8829, %r11187, 2;
	setp.eq.s32 	%p4529, %r8829, 0;
	mov.f64 	%fd22034, 0d0000000000000000;
	sub.f64 	%fd22035, %fd22034, %fd22033;
	selp.f64 	%fd2123, %fd22033, %fd22035, %p4529;
	mov.f64 	%fd28262, %fd28514;
	mov.u32 	%r11188, %r11450;
	@%p1 bra 	$L__BB0_2585;
	{ // callseq 617, 0
	.param .b64 param0;
	st.param.f64 	[param0], %fd1;
	.param .align 16 .b8 retval0[16];
	call.uni (retval0), 
	__internal_trig_reduction_slowpathd, 
	(
	param0
	);
	ld.param.f64 	%fd28262, [retval0];
	ld.param.b32 	%r11188, [retval0+8];
	} // callseq 617
$L__BB0_2585:
	shl.b32 	%r8831, %r11188, 6;
	cvt.u64.u32 	%rd3988, %r8831;
	and.b64  	%rd3989, %rd3988, 64;
	mov.u64 	%rd3990, __cudart_sin_cos_coeffs;
	add.s64 	%rd3991, %rd3990, %rd3989;
	mul.rn.f64 	%fd22037, %fd28262, %fd28262;
	and.b32  	%r8832, %r11188, 1;
	setp.eq.b32 	%p4530, %r8832, 1;
	selp.f64 	%fd22038, 0dBDA8FF8320FD8164, 0d3DE5DB65F9785EBA, %p4530;
	ld.global.nc.v2.f64 	{%fd22039, %fd22040}, [%rd3991];
	fma.rn.f64 	%fd22041, %fd22038, %fd22037, %fd22039;
	fma.rn.f64 	%fd22042, %fd22041, %fd22037, %fd22040;
	ld.global.nc.v2.f64 	{%fd22043, %fd22044}, [%rd3991+16];
	fma.rn.f64 	%fd22045, %fd22042, %fd22037, %fd22043;
	fma.rn.f64 	%fd22046, %fd22045, %fd22037, %fd22044;
	ld.global.nc.v2.f64 	{%fd22047, %fd22048}, [%rd3991+32];
	fma.rn.f64 	%fd22049, %fd22046, %fd22037, %fd22047;
	fma.rn.f64 	%fd22050, %fd22049, %fd22037, %fd22048;
	fma.rn.f64 	%fd22051, %fd22050, %fd28262, %fd28262;
	fma.rn.f64 	%fd22052, %fd22050, %fd22037, 0d3FF0000000000000;
	selp.f64 	%fd22053, %fd22052, %fd22051, %p4530;
	and.b32  	%r8833, %r11188, 2;
	setp.eq.s32 	%p4531, %r8833, 0;
	mov.f64 	%fd22054, 0d0000000000000000;
	sub.f64 	%fd22055, %fd22054, %fd22053;
	selp.f64 	%fd22056, %fd22053, %fd22055, %p4531;
	min.s32 	%r8834, %r2864, %r8;
	cvt.rn.f64.s32 	%fd22057, %r8834;
	sub.f64 	%fd2126, %fd22057, %fd5;
	mul.f64 	%fd22058, %fd2105, %fd22056;
	fma.rn.f64 	%fd22059, %fd2126, %fd2123, %fd22058;
	add.f64 	%fd22060, %fd7, %fd22059;
	mul.f64 	%fd22061, %fd2105, %fd2123;
	mul.f64 	%fd22062, %fd2126, %fd22056;
	sub.f64 	%fd22063, %fd22061, %fd22062;
	add.f64 	%fd22064, %fd8, %fd22063;
	mov.f64 	%fd22065, 0d3FE0000000000000;
	copysign.f64 	%fd22066, %fd22060, %fd22065;
	add.rz.f64 	%fd22067, %fd22060, %fd22066;
	cvt.rzi.f64.f64 	%fd22068, %fd22067;
	cvt.rzi.s32.f64 	%r2871, %fd22068;
	copysign.f64 	%fd22069, %fd22064, %fd22065;
	add.rz.f64 	%fd22070, %fd22064, %fd22069;
	cvt.rzi.f64.f64 	%fd22071, %fd22070;
	cvt.rzi.s32.f64 	%r2872, %fd22071;
	setp.lt.s32 	%p4532, %r2871, 0;
	setp.ge.s32 	%p4533, %r2871, %r4273;
	or.pred  	%p4534, %p4532, %p4533;
	setp.lt.s32 	%p4535, %r2872, 0;
	setp.ge.s32 	%p4536, %r2872, %r4274;
	or.pred  	%p4537, %p4535, %p4536;
	or.pred  	%p4539, %p4534, %p4537;
	mov.b16 	%rs5028, 0;
	mov.u16 	%rs5029, %rs5028;
	mov.u16 	%rs5030, %rs5028;
	@%p4539 bra 	$L__BB0_2587;
	mul.lo.s32 	%r8835, %r2872, %r4275;
	cvt.u64.u32 	%rd3992, %r8835;
	shl.b32 	%r8836, %r2871, 2;
	cvt.u64.u32 	%rd3993, %r8836;
	add.s64 	%rd3994, %rd3992, %rd3993;
	add.s64 	%rd3995, %rd1, %rd3994;
	ld.global.u8 	%rs5029, [%rd3995];
	ld.global.u8 	%rs5028, [%rd3995+1];
	ld.global.u8 	%rs5030, [%rd3995+2];
$L__BB0_2587:
	setp.eq.f64 	%p4540, %fd2, 0d7FF0000000000000;
	st.local.u8 	[%rd157+3], %rs5030;
	and.b16  	%rs3659, %rs5030, 255;
	st.local.u8 	[%rd158+3], %rs5028;
	and.b16  	%rs3660, %rs5028, 255;
	st.local.u8 	[%rd159+3], %rs5029;
	and.b16  	%rs3661, %rs5029, 255;
	cvt.rn.f64.u16 	%fd22072, %rs3659;
	mul.f64 	%fd22073, %fd22072, 0d3FD322D0E5604189;
	cvt.rn.f64.u16 	%fd22074, %rs3660;
	fma.rn.f64 	%fd22075, %fd22074, 0d3FE2C8B439581062, %fd22073;
	cvt.rn.f64.u16 	%fd22076, %rs3661;
	fma.rn.f64 	%fd22077, %fd22076, 0d3FBD2F1A9FBE76C9, %fd22075;
	cvt.rzi.u32.f64 	%r8838, %fd22077;
	st.local.u8 	[%rd160+3], %r8838;
	mov.b32 	%r11190, 1;
	mov.f64 	%fd28264, %fd28513;
	@%p4540 bra 	$L__BB0_2591;
	setp.ltu.f64 	%p4541, %fd2, 0d41E0000000000000;
	mov.f64 	%fd28264, %fd28512;
	mov.u32 	%r11189, %r11448;
	@%p4541 bra 	$L__BB0_2590;
	{ // callseq 618, 0
	.param .b64 param0;
	st.param.f64 	[param0], %fd1;
	.param .align 16 .b8 retval0[16];
	call.uni (retval0), 
	__internal_trig_reduction_slowpathd, 
	(
	param0
	);
	ld.param.f64 	%fd28264, [retval0];
	ld.param.b32 	%r11189, [retval0+8];
	} // callseq 618
$L__BB0_2590:
	add.s32 	%r11190, %r11189, 1;
$L__BB0_2591:
	shl.b32 	%r8840, %r11190, 6;
	cvt.u64.u32 	%rd3996, %r8840;
	and.b64  	%rd3997, %rd3996, 64;
	mov.u64 	%rd3998, __cudart_sin_cos_coeffs;
	add.s64 	%rd3999, %rd3998, %rd3997;
	mul.rn.f64 	%fd22079, %fd28264, %fd28264;
	and.b32  	%r8841, %r11190, 1;
	setp.eq.b32 	%p4542, %r8841, 1;
	selp.f64 	%fd22080, 0dBDA8FF8320FD8164, 0d3DE5DB65F9785EBA, %p4542;
	ld.global.nc.v2.f64 	{%fd22081, %fd22082}, [%rd3999];
	fma.rn.f64 	%fd22083, %fd22080, %fd22079, %fd22081;
	fma.rn.f64 	%fd22084, %fd22083, %fd22079, %fd22082;
	ld.global.nc.v2.f64 	{%fd22085, %fd22086}, [%rd3999+16];
	fma.rn.f64 	%fd22087, %fd22084, %fd22079, %fd22085;
	fma.rn.f64 	%fd22088, %fd22087, %fd22079, %fd22086;
	ld.global.nc.v2.f64 	{%fd22089, %fd22090}, [%rd3999+32];
	fma.rn.f64 	%fd22091, %fd22088, %fd22079, %fd22089;
	fma.rn.f64 	%fd22092, %fd22091, %fd22079, %fd22090;
	fma.rn.f64 	%fd22093, %fd22092, %fd28264, %fd28264;
	fma.rn.f64 	%fd22094, %fd22092, %fd22079, 0d3FF0000000000000;
	selp.f64 	%fd22095, %fd22094, %fd22093, %p4542;
	and.b32  	%r8842, %r11190, 2;
	setp.eq.s32 	%p4543, %r8842, 0;
	mov.f64 	%fd22096, 0d0000000000000000;
	sub.f64 	%fd22097, %fd22096, %fd22095;
	selp.f64 	%fd2130, %fd22095, %fd22097, %p4543;
	mov.f64 	%fd28265, %fd28514;
	mov.u32 	%r11191, %r11450;
	@%p1 bra 	$L__BB0_2593;
	{ // callseq 619, 0
	.param .b64 param0;
	st.param.f64 	[param0], %fd1;
	.param .align 16 .b8 retval0[16];
	call.uni (retval0), 
	__internal_trig_reduction_slowpathd, 
	(
	param0
	);
	ld.param.f64 	%fd28265, [retval0];
	ld.param.b32 	%r11191, [retval0+8];
	} // callseq 619
$L__BB0_2593:
	shl.b32 	%r8844, %r11191, 6;
	cvt.u64.u32 	%rd4000, %r8844;
	and.b64  	%rd4001, %rd4000, 64;
	mov.u64 	%rd4002, __cudart_sin_cos_coeffs;
	add.s64 	%rd4003, %rd4002, %rd4001;
	mul.rn.f64 	%fd22099, %fd28265, %fd28265;
	and.b32  	%r8845, %r11191, 1;
	setp.eq.b32 	%p4544, %r8845, 1;
	selp.f64 	%fd22100, 0dBDA8FF8320FD8164, 0d3DE5DB65F9785EBA, %p4544;
	ld.global.nc.v2.f64 	{%fd22101, %fd22102}, [%rd4003];
	fma.rn.f64 	%fd22103, %fd22100, %fd22099, %fd22101;
	fma.rn.f64 	%fd22104, %fd22103, %fd22099, %fd22102;
	ld.global.nc.v2.f64 	{%fd22105, %fd22106}, [%rd4003+16];
	fma.rn.f64 	%fd22107, %fd22104, %fd22099, %fd22105;
	fma.rn.f64 	%fd22108, %fd22107, %fd22099, %fd22106;
	ld.global.nc.v2.f64 	{%fd22109, %fd22110}, [%rd4003+32];
	fma.rn.f64 	%fd22111, %fd22108, %fd22099, %fd22109;
	fma.rn.f64 	%fd22112, %fd22111, %fd22099, %fd22110;
	fma.rn.f64 	%fd22113, %fd22112, %fd28265, %fd28265;
	fma.rn.f64 	%fd22114, %fd22112, %fd22099, 0d3FF0000000000000;
	selp.f64 	%fd22115, %fd22114, %fd22113, %p4544;
	and.b32  	%r8846, %r11191, 2;
	setp.eq.s32 	%p4545, %r8846, 0;
	mov.f64 	%fd22116, 0d0000000000000000;
	sub.f64 	%fd22117, %fd22116, %fd22115;
	selp.f64 	%fd22118, %fd22115, %fd22117, %p4545;
	mul.f64 	%fd22119, %fd2112, %fd22118;
	fma.rn.f64 	%fd22120, %fd2126, %fd2130, %fd22119;
	add.f64 	%fd22121, %fd7, %fd22120;
	mul.f64 	%fd22122, %fd2112, %fd2130;
	mul.f64 	%fd22123, %fd2126, %fd22118;
	sub.f64 	%fd22124, %fd22122, %fd22123;
	add.f64 	%fd22125, %fd8, %fd22124;
	mov.f64 	%fd22126, 0d3FE0000000000000;
	copysign.f64 	%fd22127, %fd22121, %fd22126;
	add.rz.f64 	%fd22128, %fd22121, %fd22127;
	cvt.rzi.f64.f64 	%fd22129, %fd22128;
	cvt.rzi.s32.f64 	%r2879, %fd22129;
	copysign.f64 	%fd22130, %fd22125, %fd22126;
	add.rz.f64 	%fd22131, %fd22125, %fd22130;
	cvt.rzi.f64.f64 	%fd22132, %fd22131;
	cvt.rzi.s32.f64 	%r2880, %fd22132;
	setp.lt.s32 	%p4546, %r2879, 0;
	setp.ge.s32 	%p4547, %r2879, %r4273;
	or.pred  	%p4548, %p4546, %p4547;
	setp.lt.s32 	%p4549, %r2880, 0;
	setp.ge.s32 	%p4550, %r2880, %r4274;
	or.pred  	%p4551, %p4549, %p4550;
	or.pred  	%p4553, %p4548, %p4551;
	mov.b16 	%rs5031, 0;
	mov.u16 	%rs5032, %rs5031;
	mov.u16 	%rs5033, %rs5031;
	@%p4553 bra 	$L__BB0_2595;
	mul.lo.s32 	%r8847, %r2880, %r4275;
	cvt.u64.u32 	%rd4004, %r8847;
	shl.b32 	%r8848, %r2879, 2;
	cvt.u64.u32 	%rd4005, %r8848;
	add.s64 	%rd4006, %rd4004, %rd4005;
	add.s64 	%rd4007, %rd1, %rd4006;
	ld.global.u8 	%rs5032, [%rd4007];
	ld.global.u8 	%rs5031, [%rd4007+1];
	ld.global.u8 	%rs5033, [%rd4007+2];
$L__BB0_2595:
	st.local.u8 	[%rd157+4], %rs5033;
	and.b16  	%rs3663, %rs5033, 255;
	st.local.u8 	[%rd158+4], %rs5031;
	and.b16  	%rs3664, %rs5031, 255;
	st.local.u8 	[%rd159+4], %rs5032;
	and.b16  	%rs3665, %rs5032, 255;
	cvt.rn.f64.u16 	%fd22133, %rs3663;
	mul.f64 	%fd22134, %fd22133, 0d3FD322D0E5604189;
	cvt.rn.f64.u16 	%fd22135, %rs3664;
	fma.rn.f64 	%fd22136, %fd22135, 0d3FE2C8B439581062, %fd22134;
	cvt.rn.f64.u16 	%fd22137, %rs3665;
	fma.rn.f64 	%fd22138, %fd22137, 0d3FBD2F1A9FBE76C9, %fd22136;
	cvt.rzi.u32.f64 	%r8850, %fd22138;
	st.local.u8 	[%rd160+4], %r8850;
	mov.b32 	%r11193, 1;
	mov.f64 	%fd28267, %fd28513;
	@%p4540 bra 	$L__BB0_2599;
	setp.ltu.f64 	%p4555, %fd2, 0d41E0000000000000;
	mov.f64 	%fd28267, %fd28512;
	mov.u32 	%r11192, %r11448;
	@%p4555 bra 	$L__BB0_2598;
	{ // callseq 620, 0
	.param .b64 param0;
	st.param.f64 	[param0], %fd1;
	.param .align 16 .b8 retval0[16];
	call.uni (retval0), 
	__internal_trig_reduction_slowpathd, 
	(
	param0
	);
	ld.param.f64 	%fd28267, [retval0];
	ld.param.b32 	%r11192, [retval0+8];
	} // callseq 620
$L__BB0_2598:
	add.s32 	%r11193, %r11192, 1;
$L__BB0_2599:
	shl.b32 	%r8852, %r11193, 6;
	cvt.u64.u32 	%rd4008, %r8852;
	and.b64  	%rd4009, %rd4008, 64;
	mov.u64 	%rd4010, __cudart_sin_cos_coeffs;
	add.s64 	%rd4011, %rd4010, %rd4009;
	mul.rn.f64 	%fd22140, %fd28267, %fd28267;
	and.b32  	%r8853, %r11193, 1;
	setp.eq.b32 	%p4556, %r8853, 1;
	selp.f64 	%fd22141, 0dBDA8FF8320FD8164, 0d3DE5DB65F9785EBA, %p4556;
	ld.global.nc.v2.f64 	{%fd22142, %fd22143}, [%rd4011];
	fma.rn.f64 	%fd22144, %fd22141, %fd22140, %fd22142;
	fma.rn.f64 	%fd22145, %fd22144, %fd22140, %fd22143;
	ld.global.nc.v2.f64 	{%fd22146, %fd22147}, [%rd4011+16];
	fma.rn.f64 	%fd22148, %fd22145, %fd22140, %fd22146;
	fma.rn.f64 	%fd22149, %fd22148, %fd22140, %fd22147;
	ld.global.nc.v2.f64 	{%fd22150, %fd22151}, [%rd4011+32];
	fma.rn.f64 	%fd22152, %fd22149, %fd22140, %fd22150;
	fma.rn.f64 	%fd22153, %fd22152, %fd22140, %fd22151;
	fma.rn.f64 	%fd22154, %fd22153, %fd28267, %fd28267;
	fma.rn.f64 	%fd22155, %fd22153, %fd22140, 0d3FF0000000000000;
	selp.f64 	%fd22156, %fd22155, %fd22154, %p4556;
	and.b32  	%r8854, %r11193, 2;
	setp.eq.s32 	%p4557, %r8854, 0;
	mov.f64 	%fd22157, 0d0000000000000000;
	sub.f64 	%fd22158, %fd22157, %fd22156;
	selp.f64 	%fd2136, %fd22156, %fd22158, %p4557;
	mov.f64 	%fd28268, %fd28514;
	mov.u32 	%r11194, %r11450;
	@%p1 bra 	$L__BB0_2601;
	{ // callseq 621, 0
	.param .b64 param0;
	st.param.f64 	[param0], %fd1;
	.param .align 16 .b8 retval0[16];
	call.uni (retval0), 
	__internal_trig_reduction_slowpathd, 
	(
	param0
	);
	ld.param.f64 	%fd28268, [retval0];
	ld.param.b32 	%r11194, [retval0+8];
	} // callseq 621
$L__BB0_2601:
	shl.b32 	%r8856, %r11194, 6;
	cvt.u64.u32 	%rd4012, %r8856;
	and.b64  	%rd4013, %rd4012, 64;
	mov.u64 	%rd4014, __cudart_sin_cos_coeffs;
	add.s64 	%rd4015, %rd4014, %rd4013;
	mul.rn.f64 	%fd22160, %fd28268, %fd28268;
	and.b32  	%r8857, %r11194, 1;
	setp.eq.b32 	%p4558, %r8857, 1;
	selp.f64 	%fd22161, 0dBDA8FF8320FD8164, 0d3DE5DB65F9785EBA, %p4558;
	ld.global.nc.v2.f64 	{%fd22162, %fd22163}, [%rd4015];
	fma.rn.f64 	%fd22164, %fd22161, %fd22160, %fd22162;
	fma.rn.f64 	%fd22165, %fd22164, %fd22160, %fd22163;
	ld.global.nc.v2.f64 	{%fd22166, %fd22167}, [%rd4015+16];
	fma.rn.f64 	%fd22168, %fd22165, %fd22160, %fd22166;
	fma.rn.f64 	%fd22169, %fd22168, %fd22160, %fd22167;
	ld.global.nc.v2.f64 	{%fd22170, %fd22171}, [%rd4015+32];
	fma.rn.f64 	%fd22172, %fd22169, %fd22160, %fd22170;
	fma.rn.f64 	%fd22173, %fd22172, %fd22160, %fd22171;
	fma.rn.f64 	%fd22174, %fd22173, %fd28268, %fd28268;
	fma.rn.f64 	%fd22175, %fd22173, %fd22160, 0d3FF0000000000000;
	selp.f64 	%fd22176, %fd22175, %fd22174, %p4558;
	and.b32  	%r8858, %r11194, 2;
	setp.eq.s32 	%p4559, %r8858, 0;
	mov.f64 	%fd22177, 0d0000000000000000;
	sub.f64 	%fd22178, %fd22177, %fd22176;
	selp.f64 	%fd22179, %fd22176, %fd22178, %p4559;
	mul.f64 	%fd22180, %fd2119, %fd22179;
	fma.rn.f64 	%fd22181, %fd2126, %fd2136, %fd22180;
	add.f64 	%fd22182, %fd7, %fd22181;
	mul.f64 	%fd22183, %fd2119, %fd2136;
	mul.f64 	%fd22184, %fd2126, %fd22179;
	sub.f64 	%fd22185, %fd22183, %fd22184;
	add.f64 	%fd22186, %fd8, %fd22185;
	mov.f64 	%fd22187, 0d3FE0000000000000;
	copysign.f64 	%fd22188, %fd22182, %fd22187;
	add.rz.f64 	%fd22189, %fd22182, %fd22188;
	cvt.rzi.f64.f64 	%fd22190, %fd22189;
	cvt.rzi.s32.f64 	%r2887, %fd22190;
	copysign.f64 	%fd22191, %fd22186, %fd22187;
	add.rz.f64 	%fd22192, %fd22186, %fd22191;
	cvt.rzi.f64.f64 	%fd22193, %fd22192;
	cvt.rzi.s32.f64 	%r2888, %fd22193;
	setp.lt.s32 	%p4560, %r2887, 0;
	setp.ge.s32 	%p4561, %r2887, %r4273;
	or.pred  	%p4562, %p4560, %p4561;
	setp.lt.s32 	%p4563, %r2888, 0;
	setp.ge.s32 	%p4564, %r2888, %r4274;
	or.pred  	%p4565, %p4563, %p4564;
	or.pred  	%p4567, %p4562, %p4565;
	mov.b16 	%rs5034, 0;
	mov.u16 	%rs5035, %rs5034;
	mov.u16 	%rs5036, %rs5034;
	@%p4567 bra 	$L__BB0_2603;
	mul.lo.s32 	%r8859, %r2888, %r4275;
	cvt.u64.u32 	%rd4016, %r8859;
	shl.b32 	%r8860, %r2887, 2;
	cvt.u64.u32 	%rd4017, %r8860;
	add.s64 	%rd4018, %rd4016, %rd4017;
	add.s64 	%rd4019, %rd1, %rd4018;
	ld.global.u8 	%rs5035, [%rd4019];
	ld.global.u8 	%rs5034, [%rd4019+1];
	ld.global.u8 	%rs5036, [%rd4019+2];
$L__BB0_2603:
	setp.eq.f64 	%p4568, %fd2, 0d7FF0000000000000;
	st.local.u8 	[%rd157+5], %rs5036;
	and.b16  	%rs3667, %rs5036, 255;
	st.local.u8 	[%rd158+5], %rs5034;
	and.b16  	%rs3668, %rs5034, 255;
	st.local.u8 	[%rd159+5], %rs5035;
	and.b16  	%rs3669, %rs5035, 255;
	cvt.rn.f64.u16 	%fd22194, %rs3667;
	mul.f64 	%fd22195, %fd22194, 0d3FD322D0E5604189;
	cvt.rn.f64.u16 	%fd22196, %rs3668;
	fma.rn.f64 	%fd22197, %fd22196, 0d3FE2C8B439581062, %fd22195;
	cvt.rn.f64.u16 	%fd22198, %rs3669;
	fma.rn.f64 	%fd22199, %fd22198, 0d3FBD2F1A9FBE76C9, %fd22197;
	cvt.rzi.u32.f64 	%r8862, %fd22199;
	st.local.u8 	[%rd160+5], %r8862;
	add.s32 	%r8863, %r2855, %r4281;
	div.s32 	%r8864, %r8863, %r4277;
	max.s32 	%r2889, %r8864, 0;
	mov.b32 	%r11196, 1;
	mov.f64 	%fd28270, %fd28513;
	@%p4568 bra 	$L__BB0_2607;
	setp.ltu.f64 	%p4569, %fd2, 0d41E0000000000000;
	mov.f64 	%fd28270, %fd28512;
	mov.u32 	%r11195, %r11448;
	@%p4569 bra 	$L__BB0_2606;
	{ // callseq 622, 0
	.param .b64 param0;
	st.param.f64 	[param0], %fd1;
	.param .align 16 .b8 retval0[16];
	call.uni (retval0), 
	__internal_trig_reduction_slowpathd, 
	(
	param0
	);
	ld.param.f64 	%fd28270, [retval0];
	ld.param.b32 	%r11195, [retval0+8];
	} // callseq 622
$L__BB0_2606:
	add.s32 	%r11196, %r11195, 1;
$L__BB0_2607:
	shl.b32 	%r8866, %r11196, 6;
	cvt.u64.u32 	%rd4020, %r8866;
	and.b64  	%rd4021, %rd4020, 64;
	mov.u64 	%rd4022, __cudart_sin_cos_coeffs;
	add.s64 	%rd4023, %rd4022, %rd4021;
	mul.rn.f64 	%fd22201, %fd28270, %fd28270;
	and.b32  	%r8867, %r11196, 1;
	setp.eq.b32 	%p4570, %r8867, 1;
	selp.f64 	%fd22202, 0dBDA8FF8320FD8164, 0d3DE5DB65F9785EBA, %p4570;
	ld.global.nc.v2.f64 	{%fd22203, %fd22204}, [%rd4023];
	fma.rn.f64 	%fd22205, %fd22202, %fd22201, %fd22203;
	fma.rn.f64 	%fd22206, %fd22205, %fd22201, %fd22204;
	ld.global.nc.v2.f64 	{%fd22207, %fd22208}, [%rd4023+16];
	fma.rn.f64 	%fd22209, %fd22206, %fd22201, %fd22207;
	fma.rn.f64 	%fd22210, %fd22209, %fd22201, %fd22208;
	ld.global.nc.v2.f64 	{%fd22211, %fd22212}, [%rd4023+32];
	fma.rn.f64 	%fd22213, %fd22210, %fd22201, %fd22211;
	fma.rn.f64 	%fd22214, %fd22213, %fd22201, %fd22212;
	fma.rn.f64 	%fd22215, %fd22214, %fd28270, %fd28270;
	fma.rn.f64 	%fd22216, %fd22214, %fd22201, 0d3FF0000000000000;
	selp.f64 	%fd22217, %fd22216, %fd22215, %p4570;
	and.b32  	%r8868, %r11196, 2;
	setp.eq.s32 	%p4571, %r8868, 0;
	mov.f64 	%fd22218, 0d0000000000000000;
	sub.f64 	%fd22219, %fd22218, %fd22217;
	selp.f64 	%fd2142, %fd22217, %fd22219, %p4571;
	mov.f64 	%fd28271, %fd28514;
	mov.u32 	%r11197, %r11450;
	@%p1 bra 	$L__BB0_2609;
	{ // callseq 623, 0
	.param .b64 param0;
	st.param.f64 	[param0], %fd1;
	.param .align 16 .b8 retval0[16];
	call.uni (retval0), 
	__internal_trig_reduction_slowpathd, 
	(
	param0
	);
	ld.param.f64 	%fd28271, [retval0];
	ld.param.b32 	%r11197, [retval0+8];
	} // callseq 623
$L__BB0_2609:
	shl.b32 	%r8870, %r11197, 6;
	cvt.u64.u32 	%rd4024, %r8870;
	and.b64  	%rd4025, %rd4024, 64;
	mov.u64 	%rd4026, __cudart_sin_cos_coeffs;
	add.s64 	%rd4027, %rd4026, %rd4025;
	mul.rn.f64 	%fd22221, %fd28271, %fd28271;
	and.b32  	%r8871, %r11197, 1;
	setp.eq.b32 	%p4572, %r8871, 1;
	selp.f64 	%fd22222, 0dBDA8FF8320FD8164, 0d3DE5DB65F9785EBA, %p4572;
	ld.global.nc.v2.f64 	{%fd22223, %fd22224}, [%rd4027];
	fma.rn.f64 	%fd22225, %fd22222, %fd22221, %fd22223;
	fma.rn.f64 	%fd22226, %fd22225, %fd22221, %fd22224;
	ld.global.nc.v2.f64 	{%fd22227, %fd22228}, [%rd4027+16];
	fma.rn.f64 	%fd22229, %fd22226, %fd22221, %fd22227;
	fma.rn.f64 	%fd22230, %fd22229, %fd22221, %fd22228;
	ld.global.nc.v2.f64 	{%fd22231, %fd22232}, [%rd4027+32];
	fma.rn.f64 	%fd22233, %fd22230, %fd22221, %fd22231;
	fma.rn.f64 	%fd22234, %fd22233, %fd22221, %fd22232;
	fma.rn.f64 	%fd22235, %fd22234, %fd28271, %fd28271;
	fma.rn.f64 	%fd22236, %fd22234, %fd22221, 0d3FF0000000000000;
	selp.f64 	%fd22237, %fd22236, %fd22235, %p4572;
	and.b32  	%r8872, %r11197, 2;
	setp.eq.s32 	%p4573, %r8872, 0;
	mov.f64 	%fd22238, 0d0000000000000000;
	sub.f64 	%fd22239, %fd22238, %fd22237;
	selp.f64 	%fd22240, %fd22237, %fd22239, %p4573;
	min.s32 	%r8873, %r2889, %r9;
	cvt.rn.f64.s32 	%fd22241, %r8873;
	sub.f64 	%fd2145, %fd22241, %fd6;
	mul.f64 	%fd22242, %fd2145, %fd22240;
	fma.rn.f64 	%fd22243, %fd2104, %fd2142, %fd22242;
	add.f64 	%fd22244, %fd7, %fd22243;
	mul.f64 	%fd22245, %fd2145, %fd2142;
	mul.f64 	%fd22246, %fd2104, %fd22240;
	sub.f64 	%fd22247, %fd22245, %fd22246;
	add.f64 	%fd22248, %fd8, %fd22247;
	mov.f64 	%fd22249, 0d3FE0000000000000;
	copysign.f64 	%fd22250, %fd22244, %fd22249;
	add.rz.f64 	%fd22251, %fd22244, %fd22250;
	cvt.rzi.f64.f64 	%fd22252, %fd22251;
	cvt.rzi.s32.f64 	%r2896, %fd22252;
	copysign.f64 	%fd22253, %fd22248, %fd22249;
	add.rz.f64 	%fd22254, %fd22248, %fd22253;
	cvt.rzi.f64.f64 	%fd22255, %fd22254;
	cvt.rzi.s32.f64 	%r2897, %fd22255;
	setp.lt.s32 	%p4574, %r2896, 0;
	setp.ge.s32 	%p4575, %r2896, %r4273;
	or.pred  	%p4576, %p4574, %p4575;
	setp.lt.s32 	%p4577, %r2897, 0;
	setp.ge.s32 	%p4578, %r2897, %r4274;
	or.pred  	%p4579, %p4577, %p4578;
	or.pred  	%p4581, %p4576, %p4579;
	mov.b16 	%rs5037, 0;
	mov.u16 	%rs5038, %rs5037;
	mov.u16 	%rs5039, %rs5037;
	@%p4581 bra 	$L__BB0_2611;
	mul.lo.s32 	%r8874, %r2897, %r4275;
	cvt.u64.u32 	%rd4028, %r8874;
	shl.b32 	%r8875, %r2896, 2;
	cvt.u64.u32 	%rd4029, %r8875;
	add.s64 	%rd4030, %rd4028, %rd4029;
	add.s64 	%rd4031, %rd1, %rd4030;
	ld.global.u8 	%rs5038, [%rd4031];
	ld.global.u8 	%rs5037, [%rd4031+1];
	ld.global.u8 	%rs5039, [%rd4031+2];
$L__BB0_2611:
	st.local.u8 	[%rd157+6], %rs5039;
	and.b16  	%rs3671, %rs5039, 255;
	st.local.u8 	[%rd158+6], %rs5037;
	and.b16  	%rs3672, %rs5037, 255;
	st.local.u8 	[%rd159+6], %rs5038;
	and.b16  	%rs3673, %rs5038, 255;
	cvt.rn.f64.u16 	%fd22256, %rs3671;
	mul.f64 	%fd22257, %fd22256, 0d3FD322D0E5604189;
	cvt.rn.f64.u16 	%fd22258, %rs3672;
	fma.rn.f64 	%fd22259, %fd22258, 0d3FE2C8B439581062, %fd22257;
	cvt.rn.f64.u16 	%fd22260, %rs3673;
	fma.rn.f64 	%fd22261, %fd22260, 0d3FBD2F1A9FBE76C9, %fd22259;
	cvt.rzi.u32.f64 	%r8877, %fd22261;
	st.local.u8 	[%rd160+6], %r8877;
	mov.b32 	%r11199, 1;
	mov.f64 	%fd28273, %fd28513;
	@%p4568 bra 	$L__BB0_2615;
	setp.ltu.f64 	%p4583, %fd2, 0d41E0000000000000;
	mov.f64 	%fd28273, %fd28512;
	mov.u32 	%r11198, %r11448;
	@%p4583 bra 	$L__BB0_2614;
	{ // callseq 624, 0
	.param .b64 param0;
	st.param.f64 	[param0], %fd1;
	.param .align 16 .b8 retval0[16];
	call.uni (retval0), 
	__internal_trig_reduction_slowpathd, 
	(
	param0
	);
	ld.param.f64 	%fd28273, [retval0];
	ld.param.b32 	%r11198, [retval0+8];
	} // callseq 624
$L__BB0_2614:
	add.s32 	%r11199, %r11198, 1;
$L__BB0_2615:
	shl.b32 	%r8879, %r11199, 6;
	cvt.u64.u32 	%rd4032, %r8879;
	and.b64  	%rd4033, %rd4032, 64;
	mov.u64 	%rd4034, __cudart_sin_cos_coeffs;
	add.s64 	%rd4035, %rd4034, %rd4033;
	mul.rn.f64 	%fd22263, %fd28273, %fd28273;
	and.b32  	%r8880, %r11199, 1;
	setp.eq.b32 	%p4584, %r8880, 1;
	selp.f64 	%fd22264, 0dBDA8FF8320FD8164, 0d3DE5DB65F9785EBA, %p4584;
	ld.global.nc.v2.f64 	{%fd22265, %fd22266}, [%rd4035];
	fma.rn.f64 	%fd22267, %fd22264, %fd22263, %fd22265;
	fma.rn.f64 	%fd22268, %fd22267, %fd22263, %fd22266;
	ld.global.nc.v2.f64 	{%fd22269, %fd22270}, [%rd4035+16];
	fma.rn.f64 	%fd22271, %fd22268, %fd22263, %fd22269;
	fma.rn.f64 	%fd22272, %fd22271, %fd22263, %fd22270;
	ld.global.nc.v2.f64 	{%fd22273, %fd22274}, [%rd4035+32];
	fma.rn.f64 	%fd22275, %fd22272, %fd22263, %fd22273;
	fma.rn.f64 	%fd22276, %fd22275, %fd22263, %fd22274;
	fma.rn.f64 	%fd22277, %fd22276, %fd28273, %fd28273;
	fma.rn.f64 	%fd22278, %fd22276, %fd22263, 0d3FF0000000000000;
	selp.f64 	%fd22279, %fd22278, %fd22277, %p4584;
	and.b32  	%r8881, %r11199, 2;
	setp.eq.s32 	%p4585, %r8881, 0;
	mov.f64 	%fd22280, 0d0000000000000000;
	sub.f64 	%fd22281, %fd22280, %fd22279;
	selp.f64 	%fd2149, %fd22279, %fd22281, %p4585;
	mov.f64 	%fd28274, %fd28514;
	mov.u32 	%r11200, %r11450;
	@%p1 bra 	$L__BB0_2617;
	{ // callseq 625, 0
	.param .b64 param0;
	st.param.f64 	[param0], %fd1;
	.param .align 16 .b8 retval0[16];
	call.uni (retval0), 
	__internal_trig_reduction_slowpathd, 
	(
	param0
	);
	ld.param.f64 	%fd28274, [retval0];
	ld.param.b32 	%r11200, [retval0+8];
	} // callseq 625
$L__BB0_2617:
	shl.b32 	%r8883, %r11200, 6;
	cvt.u64.u32 	%rd4036, %r8883;
	and.b64  	%rd4037, %rd4036, 64;
	mov.u64 	%rd4038, __cudart_sin_cos_coeffs;
	add.s64 	%rd4039, %rd4038, %rd4037;
	mul.rn.f64 	%fd22283, %fd28274, %fd28274;
	and.b32  	%r8884, %r11200, 1;
	setp.eq.b32 	%p4586, %r8884, 1;
	selp.f64 	%fd22284, 0dBDA8FF8320FD8164, 0d3DE5DB65F9785EBA, %p4586;
	ld.global.nc.v2.f64 	{%fd22285, %fd22286}, [%rd4039];
	fma.rn.f64 	%fd22287, %fd22284, %fd22283, %fd22285;
	fma.rn.f64 	%fd22288, %fd22287, %fd22283, %fd22286;
	ld.global.nc.v2.f64 	{%fd22289, %fd22290}, [%rd4039+16];
	fma.rn.f64 	%fd22291, %fd22288, %fd22283, %fd22289;
	fma.rn.f64 	%fd22292, %fd22291, %fd22283, %fd22290;
	ld.global.nc.v2.f64 	{%fd22293, %fd22294}, [%rd4039+32];
	fma.rn.f64 	%fd22295, %fd22292, %fd22283, %fd22293;
	fma.rn.f64 	%fd22296, %fd22295, %fd22283, %fd22294;
	fma.rn.f64 	%fd22297, %fd22296, %fd28274, %fd28274;
	fma.rn.f64 	%fd22298, %fd22296, %fd22283, 0d3FF0000000000000;
	selp.f64 	%fd22299, %fd22298, %fd22297, %p4586;
	and.b32  	%r8885, %r11200, 2;
	setp.eq.s32 	%p4587, %r8885, 0;
	mov.f64 	%fd22300, 0d0000000000000000;
	sub.f64 	%fd22301, %fd22300, %fd22299;
	selp.f64 	%fd22302, %fd22299, %fd22301, %p4587;
	mul.f64 	%fd22303, %fd2145, %fd22302;
	fma.rn.f64 	%fd22304, %fd2126, %fd2149, %fd22303;
	add.f64 	%fd22305, %fd7, %fd22304;
	mul.f64 	%fd22306, %fd2145, %fd2149;
	mul.f64 	%fd22307, %fd2126, %fd22302;
	sub.f64 	%fd22308, %fd22306, %fd22307;
	add.f64 	%fd22309, %fd8, %fd22308;
	mov.f64 	%fd22310, 0d3FE0000000000000;
	copysign.f64 	%fd22311, %fd22305, %fd22310;
	add.rz.f64 	%fd22312, %fd22305, %fd22311;
	cvt.rzi.f64.f64 	%fd22313, %fd22312;
	cvt.rzi.s32.f64 	%r2904, %fd22313;
	copysign.f64 	%fd22314, %fd22309, %fd22310;
	add.rz.f64 	%fd22315, %fd22309, %fd22314;
	cvt.rzi.f64.f64 	%fd22316, %fd22315;
	cvt.rzi.s32.f64 	%r2905, %fd22316;
	setp.lt.s32 	%p4588, %r2904, 0;
	setp.ge.s32 	%p4589, %r2904, %r4273;
	or.pred  	%p4590, %p4588, %p4589;
	setp.lt.s32 	%p4591, %r2905, 0;
	setp.ge.s32 	%p4592, %r2905, %r4274;
	or.pred  	%p4593, %p4591, %p4592;
	or.pred  	%p4595, %p4590, %p4593;
	mov.b16 	%rs5040, 0;
	mov.u16 	%rs5041, %rs5040;
	mov.u16 	%rs5042, %rs5040;
	@%p4595 bra 	$L__BB0_2619;
	mul.lo.s32 	%r8886, %r2905, %r4275;
	cvt.u64.u32 	%rd4040, %r8886;
	shl.b32 	%r8887, %r2904, 2;
	cvt.u64.u32 	%rd4041, %r8887;
	add.s64 	%rd4042, %rd4040, %rd4041;
	add.s64 	%rd4043, %rd1, %rd4042;
	ld.global.u8 	%rs5041, [%rd4043];
	ld.global.u8 	%rs5040, [%rd4043+1];
	ld.global.u8 	%rs5042, [%rd4043+2];
$L__BB0_2619:
	st.local.u8 	[%rd157+7], %rs5042;
	and.b16  	%rs3675, %rs5042, 255;
	st.local.u8 	[%rd158+7], %rs5040;
	and.b16  	%rs3676, %rs5040, 255;
	st.local.u8 	[%rd159+7], %rs5041;
	and.b16  	%rs3677, %rs5041, 255;
	cvt.rn.f64.u16 	%fd22317, %rs3675;
	mul.f64 	%fd22318, %fd22317, 0d3FD322D0E5604189;
	cvt.rn.f64.u16 	%fd22319, %rs3676;
	fma.rn.f64 	%fd22320, %fd22319, 0d3FE2C8B439581062, %fd22318;
	cvt.rn.f64.u16 	%fd22321, %rs3677;
	fma.rn.f64 	%fd22322, %fd22321, 0d3FBD2F1A9FBE76C9, %fd22320;
	cvt.rzi.u32.f64 	%r8888, %fd22322;
	st.local.u8 	[%rd160+7], %r8888;
	add.s32 	%r10401, %r10401, 8;
$L__BB0_2620:
	setp.gt.u32 	%p4596, %r10401, 299;
	@%p4596 bra 	$L__BB0_2821;
	setp.ge.s32 	%p4597, %r2618, %r4282;
	add.s32 	%r8889, %r142, 3;
	setp.lt.s32 	%p4598, %r8889, 0;
	setp.ge.s32 	%p4599, %r8889, %r4278;
	or.pred  	%p4600, %p4599, %p4597;
	or.pred  	%p4601, %p4600, %p4598;
	@%p4601 bra 	$L__BB0_2687;
	setp.eq.f64 	%p4602, %fd2, 0d7FF0000000000000;
	add.s32 	%r8891, %r142, 3;
	mul.lo.s32 	%r8892, %r8891, %r4280;
	shl.b32 	%r2908, %r8892, 1;
	mul.lo.s32 	%r2909, %r2619, %r4281;
	mov.b32 	%r11203, 1;
	mov.f64 	%fd28276, %fd28513;
	@%p4602 bra 	$L__BB0_2626;
	setp.ltu.f64 	%p4603, %fd2, 0d41E0000000000000;
	mov.f64 	%fd28276, %fd28512;
	mov.u32 	%r11202, %r11448;
	@%p4603 bra 	$L__BB0_2625;
	{ // callseq 626, 0
	.param .b64 param0;
	st.param.f64 	[param0], %fd1;
	.param .align 16 .b8 retval0[16];
	call.uni (retval0), 
	__internal_trig_reduction_slowpathd, 
	(
	param0
	);
	ld.param.f64 	%fd28276, [retval0];
	ld.param.b32 	%r11202, [retval0+8];
	} // callseq 626
$L__BB0_2625:
	add.s32 	%r11203, %r11202, 1;
$L__BB0_2626:
	shl.b32 	%r8894, %r11203, 6;
	cvt.u64.u32 	%rd4044, %r8894;
	and.b64  	%rd4045, %rd4044, 64;
	mov.u64 	%rd4046, __cudart_sin_cos_coeffs;
	add.s64 	%rd4047, %rd4046, %rd4045;
	mul.rn.f64 	%fd22324, %fd28276, %fd28276;
	and.b32  	%r8895, %r11203, 1;
	setp.eq.b32 	%p4604, %r8895, 1;
	selp.f64 	%fd22325, 0dBDA8FF8320FD8164, 0d3DE5DB65F9785EBA, %p4604;
	ld.global.nc.v2.f64 	{%fd22326, %fd22327}, [%rd4047];
	fma.rn.f64 	%fd22328, %fd22325, %fd22324, %fd22326;
	fma.rn.f64 	%fd22329, %fd22328, %fd22324, %fd22327;
	ld.global.nc.v2.f64 	{%fd22330, %fd22331}, [%rd4047+16];
	fma.rn.f64 	%fd22332, %fd22329, %fd22324, %fd22330;
	fma.rn.f64 	%fd22333, %fd22332, %fd22324, %fd22331;
	ld.global.nc.v2.f64 	{%fd22334, %fd22335}, [%rd4047+32];
	fma.rn.f64 	%fd22336, %fd22333, %fd22324, %fd22334;
	fma.rn.f64 	%fd22337, %fd22336, %fd22324, %fd22335;
	fma.rn.f64 	%fd22338, %fd22337, %fd28276, %fd28276;
	fma.rn.f64 	%fd22339, %fd22337, %fd22324, 0d3FF0000000000000;
	selp.f64 	%fd22340, %fd22339, %fd22338, %p4604;
	and.b32  	%r8896, %r11203, 2;
	setp.eq.s32 	%p4605, %r8896, 0;
	mov.f64 	%fd22341, 0d0000000000000000;
	sub.f64 	%fd22342, %fd22341, %fd22340;
	selp.f64 	%fd2155, %fd22340, %fd22342, %p4605;
	mov.f64 	%fd28277, %fd28514;
	mov.u32 	%r11204, %r11450;
	@%p1 bra 	$L__BB0_2628;
	{ // callseq 627, 0
	.param .b64 param0;
	st.param.f64 	[param0], %fd1;
	.param .align 16 .b8 retval0[16];
	call.uni (retval0), 
	__internal_trig_reduction_slowpathd, 
	(
	param0
	);
	ld.param.f64 	%fd28277, [retval0];
	ld.param.b32 	%r11204, [retval0+8];
	} // callseq 627
$L__BB0_2628:
	shl.b32 	%r8898, %r11204, 6;
	cvt.u64.u32 	%rd4048, %r8898;
	and.b64  	%rd4049, %rd4048, 64;
	mov.u64 	%rd4050, __cudart_sin_cos_coeffs;
	add.s64 	%rd4051, %rd4050, %rd4049;
	mul.rn.f64 	%fd22344, %fd28277, %fd28277;
	and.b32  	%r8899, %r11204, 1;
	setp.eq.b32 	%p4606, %r8899, 1;
	selp.f64 	%fd22345, 0dBDA8FF8320FD8164, 0d3DE5DB65F9785EBA, %p4606;
	ld.global.nc.v2.f64 	{%fd22346, %fd22347}, [%rd4051];
	fma.rn.f64 	%fd22348, %fd22345, %fd22344, %fd22346;
	fma.rn.f64 	%fd22349, %fd22348, %fd22344, %fd22347;
	ld.global.nc.v2.f64 	{%fd22350, %fd22351}, [%rd4051+16];
	fma.rn.f64 	%fd22352, %fd22349, %fd22344, %fd22350;
	fma.rn.f64 	%fd22353, %fd22352, %fd22344, %fd22351;
	ld.global.nc.v2.f64 	{%fd22354, %fd22355}, [%rd4051+32];
	fma.rn.f64 	%fd22356, %fd22353, %fd22344, %fd22354;
	fma.rn.f64 	%fd22357, %fd22356, %fd22344, %fd22355;
	fma.rn.f64 	%fd22358, %fd22357, %fd28277, %fd28277;
	fma.rn.f64 	%fd22359, %fd22357, %fd22344, 0d3FF0000000000000;
	selp.f64 	%fd22360, %fd22359, %fd22358, %p4606;
	and.b32  	%r8900, %r11204, 2;
	setp.eq.s32 	%p4607, %r8900, 0;
	mov.f64 	%fd22361, 0d0000000000000000;
	sub.f64 	%fd22362, %fd22361, %fd22360;
	selp.f64 	%fd22363, %fd22360, %fd22362, %p4607;
	div.s32 	%r8901, %r2908, %r4276;
	max.s32 	%r8902, %r8901, 0;
	min.s32 	%r8903, %r8902, %r8;
	cvt.rn.f64.s32 	%fd22364, %r8903;
	sub.f64 	%fd2158, %fd22364, %fd5;
	div.s32 	%r8904, %r2909, %r4277;
	max.s32 	%r8905, %r8904, 0;
	min.s32 	%r8906, %r8905, %r9;
	cvt.rn.f64.s32 	%fd22365, %r8906;
	sub.f64 	%fd2159, %fd22365, %fd6;
	mul.f64 	%fd22366, %fd2159, %fd22363;
	fma.rn.f64 	%fd22367, %fd2158, %fd2155, %fd22366;
	add.f64 	%fd22368, %fd7, %fd22367;
	mul.f64 	%fd22369, %fd2159, %fd2155;
	mul.f64 	%fd22370, %fd2158, %fd22363;
	sub.f64 	%fd22371, %fd22369, %fd22370;
	add.f64 	%fd22372, %fd8, %fd22371;
	mov.f64 	%fd22373, 0d3FE0000000000000;
	copysign.f64 	%fd22374, %fd22368, %fd22373;
	add.rz.f64 	%fd22375, %fd22368, %fd22374;
	cvt.rzi.f64.f64 	%fd22376, %fd22375;
	cvt.rzi.s32.f64 	%r2916, %fd22376;
	copysign.f64 	%fd22377, %fd22372, %fd22373;
	add.rz.f64 	%fd22378, %fd22372, %fd22377;
	cvt.rzi.f64.f64 	%fd22379, %fd22378;
	cvt.rzi.s32.f64 	%r2917, %fd22379;
	setp.lt.s32 	%p4608, %r2916, 0;
	setp.ge.s32 	%p4609, %r2916, %r4273;
	or.pred  	%p4610, %p4608, %p4609;
	setp.lt.s32 	%p4611, %r2917, 0;
	setp.ge.s32 	%p4612, %r2917, %r4274;
	or.pred  	%p4613, %p4611, %p4612;
	or.pred  	%p4615, %p4610, %p4613;
	mov.b16 	%rs5043, 0;
	mov.u16 	%rs5044, %rs5043;
	mov.u16 	%rs5045, %rs5043;
	@%p4615 bra 	$L__BB0_2630;
	mul.lo.s32 	%r8907, %r2917, %r4275;
	cvt.u64.u32 	%rd4052, %r8907;
	shl.b32 	%r8908, %r2916, 2;
	cvt.u64.u32 	%rd4053, %r8908;
	add.s64 	%rd4054, %rd4052, %rd4053;
	add.s64 	%rd4055, %rd1, %rd4054;
	ld.global.u8 	%rs5044, [%rd4055];
	ld.global.u8 	%rs5043, [%rd4055+1];
	ld.global.u8 	%rs5045, [%rd4055+2];
$L__BB0_2630:
	cvt.u64.u32 	%rd4056, %r10401;
	add.s64 	%rd161, %rd2, %rd4056;
	st.local.u8 	[%rd161], %rs5045;
	and.b16  	%rs3679, %rs5045, 255;
	add.s64 	%rd162, %rd3, %rd4056;
	st.local.u8 	[%rd162], %rs5043;
	and.b16  	%rs3680, %rs5043, 255;
	add.s64 	%rd163, %rd4, %rd4056;
	st.local.u8 	[%rd163], %rs5044;
	and.b16  	%rs3681, %rs5044, 255;
	cvt.rn.f64.u16 	%fd22380, %rs3679;
	mul.f64 	%fd22381, %fd22380, 0d3FD322D0E5604189;
	cvt.rn.f64.u16 	%fd22382, %rs3680;
	fma.rn.f64 	%fd22383, %fd22382, 0d3FE2C8B439581062, %fd22381;
	cvt.rn.f64.u16 	%fd22384, %rs3681;
	fma.rn.f64 	%fd22385, %fd22384, 0d3FBD2F1A9FBE76C9, %fd22383;
	cvt.rzi.u32.f64 	%r8910, %fd22385;
	add.s64 	%rd164, %rd5, %rd4056;
	st.local.u8 	[%rd164], %r8910;
	add.s32 	%r2918, %r2909, %r4281;
	mov.b32 	%r11206, 1;
	mov.f64 	%fd28279, %fd28513;
	@%p4602 bra 	$L__BB0_2634;
	setp.ltu.f64 	%p4617, %fd2, 0d41E0000000000000;
	mov.f64 	%fd28279, %fd28512;
	mov.u32 	%r11205, %r11448;
	@%p4617 bra 	$L__BB0_2633;
	{ // callseq 628, 0
	.param .b64 param0;
	st.param.f64 	[param0], %fd1;
	.param .align 16 .b8 retval0[16];
	call.uni (retval0), 
	__internal_trig_reduction_slowpathd, 
	(
	param0
	);
	ld.param.f64 	%fd28279, [retval0];
	ld.param.b32 	%r11205, [retval0+8];
	} // callseq 628
$L__BB0_2633:
	add.s32 	%r11206, %r11205, 1;
$L__BB0_2634:
	shl.b32 	%r8912, %r11206, 6;
	cvt.u64.u32 	%rd4057, %r8912;
	and.b64  	%rd4058, %rd4057, 64;
	mov.u64 	%rd4059, __cudart_sin_cos_coeffs;
	add.s64 	%rd4060, %rd4059, %rd4058;
	mul.rn.f64 	%fd22387, %fd28279, %fd28279;
	and.b32  	%r8913, %r11206, 1;
	setp.eq.b32 	%p4618, %r8913, 1;
	selp.f64 	%fd22388, 0dBDA8FF8320FD8164, 0d3DE5DB65F9785EBA, %p4618;
	ld.global.nc.v2.f64 	{%fd22389, %fd22390}, [%rd4060];
	fma.rn.f64 	%fd22391, %fd22388, %fd22387, %fd22389;
	fma.rn.f64 	%fd22392, %fd22391, %fd22387, %fd22390;
	ld.global.nc.v2.f64 	{%fd22393, %fd22394}, [%rd4060+16];
	fma.rn.f64 	%fd22395, %fd22392, %fd22387, %fd22393;
	fma.rn.f64 	%fd22396, %fd22395, %fd22387, %fd22394;
	ld.global.nc.v2.f64 	{%fd22397, %fd22398}, [%rd4060+32];
	fma.rn.f64 	%fd22399, %fd22396, %fd22387, %fd22397;
	fma.rn.f64 	%fd22400, %fd22399, %fd22387, %fd22398;
	fma.rn.f64 	%fd22401, %fd22400, %fd28279, %fd28279;
	fma.rn.f64 	%fd22402, %fd22400, %fd22387, 0d3FF0000000000000;
	selp.f64 	%fd22403, %fd22402, %fd22401, %p4618;
	and.b32  	%r8914, %r11206, 2;
	setp.eq.s32 	%p4619, %r8914, 0;
	mov.f64 	%fd22404, 0d0000000000000000;
	sub.f64 	%fd22405, %fd22404, %fd22403;
	selp.f64 	%fd2163, %fd22403, %fd22405, %p4619;
	mov.f64 	%fd28280, %fd28514;
	mov.u32 	%r11207, %r11450;
	@%p1 bra 	$L__BB0_2636;
	{ // callseq 629, 0
	.param .b64 param0;
	st.param.f64 	[param0], %fd1;
	.param .align 16 .b8 retval0[16];
	call.uni (retval0), 
	__internal_trig_reduction_slowpathd, 
	(
	param0
	);
	ld.param.f64 	%fd28280, [retval0];
	ld.param.b32 	%r11207, [retval0+8];
	} // callseq 629
$L__BB0_2636:
	shl.b32 	%r8916, %r11207, 6;
	cvt.u64.u32 	%rd4061, %r8916;
	and.b64  	%rd4062, %rd4061, 64;
	mov.u64 	%rd4063, __cudart_sin_cos_coeffs;
	add.s64 	%rd4064, %rd4063, %rd4062;
	mul.rn.f64 	%fd22407, %fd28280, %fd28280;
	and.b32  	%r8917, %r11207, 1;
	setp.eq.b32 	%p4620, %r8917, 1;
	selp.f64 	%fd22408, 0dBDA8FF8320FD8164, 0d3DE5DB65F9785EBA, %p4620;
	ld.global.nc.v2.f64 	{%fd22409, %fd22410}, [%rd4064];
	fma.rn.f64 	%fd22411, %fd22408, %fd22407, %fd22409;
	fma.rn.f64 	%fd22412, %fd22411, %fd22407, %fd22410;
	ld.global.nc.v2.f64 	{%fd22413, %fd22414}, [%rd4064+16];
	fma.rn.f64 	%fd22415, %fd22412, %fd22407, %fd22413;
	fma.rn.f64 	%fd22416, %fd22415, %fd22407, %fd22414;
	ld.global.nc.v2.f64 	{%fd22417, %fd22418}, [%rd4064+32];
	fma.rn.f64 	%fd22419, %fd22416, %fd22407, %fd22417;
	fma.rn.f64 	%fd22420, %fd22419, %fd22407, %fd22418;
	fma.rn.f64 	%fd22421, %fd22420, %fd28280, %fd28280;
	fma.rn.f64 	%fd22422, %fd22420, %fd22407, 0d3FF0000000000000;
	selp.f64 	%fd22423, %fd22422, %fd22421, %p4620;
	and.b32  	%r8918, %r11207, 2;
	setp.eq.s32 	%p4621, %r8918, 0;
	mov.f64 	%fd22424, 0d0000000000000000;
	sub.f64 	%fd22425, %fd22424, %fd22423;
	selp.f64 	%fd22426, %fd22423, %fd22425, %p4621;
	div.s32 	%r8919, %r2918, %r4277;
	max.s32 	%r8920, %r8919, 0;
	min.s32 	%r8921, %r8920, %r9;
	cvt.rn.f64.s32 	%fd22427, %r8921;
	sub.f64 	%fd2166, %fd22427, %fd6;
	mul.f64 	%fd22428, %fd2166, %fd22426;
	fma.rn.f64 	%fd22429, %fd2158, %fd2163, %fd22428;
	add.f64 	%fd22430, %fd7, %fd22429;
	mul.f64 	%fd22431, %fd2166, %fd2163;
	mul.f64 	%fd22432, %fd2158, %fd22426;
	sub.f64 	%fd22433, %fd22431, %fd22432;
	add.f64 	%fd22434, %fd8, %fd22433;
	mov.f64 	%fd22435, 0d3FE0000000000000;
	copysign.f64 	%fd22436, %fd22430, %fd22435;
	add.rz.f64 	%fd22437, %fd22430, %fd22436;
	cvt.rzi.f64.f64 	%fd22438, %fd22437;
	cvt.rzi.s32.f64 	%r2925, %fd22438;
	copysign.f64 	%fd22439, %fd22434, %fd22435;
	add.rz.f64 	%fd22440, %fd22434, %fd22439;
	cvt.rzi.f64.f64 	%fd22441, %fd22440;
	cvt.rzi.s32.f64 	%r2926, %fd22441;
	setp.lt.s32 	%p4622, %r2925, 0;
	setp.ge.s32 	%p4623, %r2925, %r4273;
	or.pred  	%p4624, %p4622, %p4623;
	setp.lt.s32 	%p4625, %r2926, 0;
	setp.ge.s32 	%p4626, %r2926, %r4274;
	or.pred  	%p4627, %p4625, %p4626;
	or.pred  	%p4629, %p4624, %p4627;
	mov.b16 	%rs5046, 0;
	mov.u16 	%rs5047, %rs5046;
	mov.u16 	%rs5048, %rs5046;
	@%p4629 bra 	$L__BB0_2638;
	mul.lo.s32 	%r8922, %r2926, %r4275;
	cvt.u64.u32 	%rd4065, %r8922;
	shl.b32 	%r8923, %r2925, 2;
	cvt.u64.u32 	%rd4066, %r8923;
	add.s64 	%rd4067, %rd4065, %rd4066;
	add.s64 	%rd4068, %rd1, %rd4067;
	ld.global.u8 	%rs5047, [%rd4068];
	ld.global.u8 	%rs5046, [%rd4068+1];
	ld.global.u8 	%rs5048, [%rd4068+2];
$L__BB0_2638:
	setp.eq.f64 	%p4630, %fd2, 0d7FF0000000000000;
	st.local.u8 	[%rd161+1], %rs5048;
	and.b16  	%rs3683, %rs5048, 255;
	st.local.u8 	[%rd162+1], %rs5046;
	and.b16  	%rs3684, %rs5046, 255;
	st.local.u8 	[%rd163+1], %rs5047;
	and.b16  	%rs3685, %rs5047, 255;
	cvt.rn.f64.u16 	%fd22442, %rs3683;
	mul.f64 	%fd22443, %fd22442, 0d3FD322D0E5604189;
	cvt.rn.f64.u16 	%fd22444, %rs3684;
	fma.rn.f64 	%fd22445, %fd22444, 0d3FE2C8B439581062, %fd22443;
	cvt.rn.f64.u16 	%fd22446, %rs3685;
	fma.rn.f64 	%fd22447, %fd22446, 0d3FBD2F1A9FBE76C9, %fd22445;
	cvt.rzi.u32.f64 	%r8925, %fd22447;
	st.local.u8 	[%rd164+1], %r8925;
	add.s32 	%r2927, %r2918, %r4281;
	mov.b32 	%r11209, 1;
	mov.f64 	%fd28282, %fd28513;
	@%p4630 bra 	$L__BB0_2642;
	setp.ltu.f64 	%p4631, %fd2, 0d41E0000000000000;
	mov.f64 	%fd28282, %fd28512;
	mov.u32 	%r11208, %r11448;
	@%p4631 bra 	$L__BB0_2641;
	{ // callseq 630, 0
	.param .b64 param0;
	st.param.f64 	[param0], %fd1;
	.param .align 16 .b8 retval0[16];
	call.uni (retval0), 
	__internal_trig_reduction_slowpathd, 
	(
	param0
	);
	ld.param.f64 	%fd28282, [retval0];
	ld.param.b32 	%r11208, [retval0+8];
	} // callseq 630
$L__BB0_2641:
	add.s32 	%r11209, %r11208, 1;
$L__BB0_2642:
	shl.b32 	%r8927, %r11209, 6;
	cvt.u64.u32 	%rd4069, %r8927;
	and.b64  	%rd4070, %rd4069, 64;
	mov.u64 	%rd4071, __cudart_sin_cos_coeffs;
	add.s64 	%rd4072, %rd4071, %rd4070;
	mul.rn.f64 	%fd22449, %fd28282, %fd28282;
	and.b32  	%r8928, %r11209, 1;
	setp.eq.b32 	%p4632, %r8928, 1;
	selp.f64 	%fd22450, 0dBDA8FF8320FD8164, 0d3DE5DB65F9785EBA, %p4632;
	ld.global.nc.v2.f64 	{%fd22451, %fd22452}, [%rd4072];
	fma.rn.f64 	%fd22453, %fd22450, %fd22449, %fd22451;
	fma.rn.f64 	%fd22454, %fd22453, %fd22449, %fd22452;
	ld.global.nc.v2.f64 	{%fd22455, %fd22456}, [%rd4072+16];
	fma.rn.f64 	%fd22457, %fd22454, %fd22449, %fd22455;
	fma.rn.f64 	%fd22458, %fd22457, %fd22449, %fd22456;
	ld.global.nc.v2.f64 	{%fd22459, %fd22460}, [%rd4072+32];
	fma.rn.f64 	%fd22461, %fd22458, %fd22449, %fd22459;
	fma.rn.f64 	%fd22462, %fd22461, %fd22449, %fd22460;
	fma.rn.f64 	%fd22463, %fd22462, %fd28282, %fd28282;
	fma.rn.f64 	%fd22464, %fd22462, %fd22449, 0d3FF0000000000000;
	selp.f64 	%fd22465, %fd22464, %fd22463, %p4632;
	and.b32  	%r8929, %r11209, 2;
	setp.eq.s32 	%p4633, %r8929, 0;
	mov.f64 	%fd22466, 0d0000000000000000;
	sub.f64 	%fd22467, %fd22466, %fd22465;
	selp.f64 	%fd2170, %fd22465, %fd22467, %p4633;
	mov.f64 	%fd28283, %fd28514;
	mov.u32 	%r11210, %r11450;
	@%p1 bra 	$L__BB0_2644;
	{ // callseq 631, 0
	.param .b64 param0;
	st.param.f64 	[param0], %fd1;
	.param .align 16 .b8 retval0[16];
	call.uni (retval0), 
	__internal_trig_reduction_slowpathd, 
	(
	param0
	);
	ld.param.f64 	%fd28283, [retval0];
	ld.param.b32 	%r11210, [retval0+8];
	} // callseq 631
$L__BB0_2644:
	shl.b32 	%r8931, %r11210, 6;
	cvt.u64.u32 	%rd4073, %r8931;
	and.b64  	%rd4074, %rd4073, 64;
	mov.u64 	%rd4075, __cudart_sin_cos_coeffs;
	add.s64 	%rd4076, %rd4075, %rd4074;
	mul.rn.f64 	%fd22469, %fd28283, %fd28283;
	and.b32  	%r8932, %r11210, 1;
	setp.eq.b32 	%p4634, %r8932, 1;
	selp.f64 	%fd22470, 0dBDA8FF8320FD8164, 0d3DE5DB65F9785EBA, %p4634;
	ld.global.nc.v2.f64 	{%fd22471, %fd22472}, [%rd4076];
	fma.rn.f64 	%fd22473, %fd22470, %fd22469, %fd22471;
	fma.rn.f64 	%fd22474, %fd22473, %fd22469, %fd22472;
	ld.global.nc.v2.f64 	{%fd22475, %fd22476}, [%rd4076+16];
	fma.rn.f64 	%fd22477, %fd22474, %fd22469, %fd22475;
	fma.rn.f64 	%fd22478, %fd22477, %fd22469, %fd22476;
	ld.global.nc.v2.f64 	{%fd22479, %fd22480}, [%rd4076+32];
	fma.rn.f64 	%fd22481, %fd22478, %fd22469, %fd22479;
	fma.rn.f64 	%fd22482, %fd22481, %fd22469, %fd22480;
	fma.rn.f64 	%fd22483, %fd22482, %fd28283, %fd28283;
	fma.rn.f64 	%fd22484, %fd22482, %fd22469, 0d3FF0000000000000;
	selp.f64 	%fd22485, %fd22484, %fd22483, %p4634;
	and.b32  	%r8933, %r11210, 2;
	setp.eq.s32 	%p4635, %r8933, 0;
	mov.f64 	%fd22486, 0d0000000000000000;
	sub.f64 	%fd22487, %fd22486, %fd22485;
	selp.f64 	%fd22488, %fd22485, %fd22487, %p4635;
	div.s32 	%r8934, %r2927, %r4277;
	max.s32 	%r8935, %r8934, 0;
	min.s32 	%r8936, %r8935, %r9;
	cvt.rn.f64.s32 	%fd22489, %r8936;
	sub.f64 	%fd2173, %fd22489, %fd6;
	mul.f64 	%fd22490, %fd2173, %fd22488;
	fma.rn.f64 	%fd22491, %fd2158, %fd2170, %fd22490;
	add.f64 	%fd22492, %fd7, %fd22491;
	mul.f64 	%fd22493, %fd2173, %fd2170;
	mul.f64 	%fd22494, %fd2158, %fd22488;
	sub.f64 	%fd22495, %fd22493, %fd22494;
	add.f64 	%fd22496, %fd8, %fd22495;
	mov.f64 	%fd22497, 0d3FE0000000000000;
	copysign.f64 	%fd22498, %fd22492, %fd22497;
	add.rz.f64 	%fd22499, %fd22492, %fd22498;
	cvt.rzi.f64.f64 	%fd22500, %fd22499;
	cvt.rzi.s32.f64 	%r2934, %fd22500;
	copysign.f64 	%fd22501, %fd22496, %fd22497;
	add.rz.f64 	%fd22502, %fd22496, %fd22501;
	cvt.rzi.f64.f64 	%fd22503, %fd22502;
	cvt.rzi.s32.f64 	%r2935, %fd22503;
	setp.lt.s32 	%p4636, %r2934, 0;
	setp.ge.s32 	%p4637, %r2934, %r4273;
	or.pred  	%p4638, %p4636, %p4637;
	setp.lt.s32 	%p4639, %r2935, 0;
	setp.ge.s32 	%p4640, %r2935, %r4274;
	or.pred  	%p4641, %p4639, %p4640;
	or.pred  	%p4643, %p4638, %p4641;
	mov.b16 	%rs5049, 0;
	mov.u16 	%rs5050, %rs5049;
	mov.u16 	%rs5051, %rs5049;
	@%p4643 bra 	$L__BB0_2646;
	mul.lo.s32 	%r8937, %r2935, %r4275;
	cvt.u64.u32 	%rd4077, %r8937;
	shl.b32 	%r8938, %r2934, 2;
	cvt.u64.u32 	%rd4078, %r8938;
	add.s64 	%rd4079, %rd4077, %rd4078;
	add.s64 	%rd4080, %rd1, %rd4079;
	ld.global.u8 	%rs5050, [%rd4080];
	ld.global.u8 	%rs5049, [%rd4080+1];
	ld.global.u8 	%rs5051, [%rd4080+2];
$L__BB0_2646:
	st.local.u8 	[%rd161+2], %rs5051;
	and.b16  	%rs3687, %rs5051, 255;
	st.local.u8 	[%rd162+2], %rs5049;
	and.b16  	%rs3688, %rs5049, 255;
	st.local.u8 	[%rd163+2], %rs5050;
	and.b16  	%rs3689, %rs5050, 255;
	cvt.rn.f64.u16 	%fd22504, %rs3687;
	mul.f64 	%fd22505, %fd22504, 0d3FD322D0E5604189;
	cvt.rn.f64.u16 	%fd22506, %rs3688;
	fma.rn.f64 	%fd22507, %fd22506, 0d3FE2C8B439581062, %fd22505;
	cvt.rn.f64.u16 	%fd22508, %rs3689;
	fma.rn.f64 	%fd22509, %fd22508, 0d3FBD2F1A9FBE76C9, %fd22507;
	cvt.rzi.u32.f64 	%r8940, %fd22509;
	st.local.u8 	[%rd164+2], %r8940;
	add.s32 	%r8941, %r2908, %r4280;
	div.s32 	%r8942, %r8941, %r4276;
	max.s32 	%r2936, %r8942, 0;
	mov.b32 	%r11212, 1;
	mov.f64 	%fd28285, %fd28513;
	@%p4630 bra 	$L__BB0_2650;
	setp.ltu.f64 	%p4645, %fd2, 0d41E0000000000000;
	mov.f64 	%fd28285, %fd28512;
	mov.u32 	%r11211, %r11448;
	@%p4645 bra 	$L__BB0_2649;
	{ // callseq 632, 0
	.param .b64 param0;
	st.param.f64 	[param0], %fd1;
	.param .align 16 .b8 retval0[16];
	call.uni (retval0), 
	__internal_trig_reduction_slowpathd, 
	(
	param0
	);
	ld.param.f64 	%fd28285, [retval0];
	ld.param.b32 	%r11211, [retval0+8];
	} // callseq 632
$L__BB0_2649:
	add.s32 	%r11212, %r11211, 1;
$L__BB0_2650:
	shl.b32 	%r8944, %r11212, 6;
	cvt.u64.u32 	%rd4081, %r8944;
	and.b64  	%rd4082, %rd4081, 64;
	mov.u64 	%rd4083, __cudart_sin_cos_coeffs;
	add.s64 	%rd4084, %rd4083, %rd4082;
	mul.rn.f64 	%fd22511, %fd28285, %fd28285;
	and.b32  	%r8945, %r11212, 1;
	setp.eq.b32 	%p4646, %r8945, 1;
	selp.f64 	%fd22512, 0dBDA8FF8320FD8164, 0d3DE5DB65F9785EBA, %p4646;
	ld.global.nc.v2.f64 	{%fd22513, %fd22514}, [%rd4084];
	fma.rn.f64 	%fd22515, %fd22512, %fd22511, %fd22513;
	fma.rn.f64 	%fd22516, %fd22515, %fd22511, %fd22514;
	ld.global.nc.v2.f64 	{%fd22517, %fd22518}, [%rd4084+16];
	fma.rn.f64 	%fd22519, %fd22516, %fd22511, %fd22517;
	fma.rn.f64 	%fd22520, %fd22519, %fd22511, %fd22518;
	ld.global.nc.v2.f64 	{%fd22521, %fd22522}, [%rd4084+32];
	fma.rn.f64 	%fd22523, %fd22520, %fd22511, %fd22521;
	fma.rn.f64 	%fd22524, %fd22523, %fd22511, %fd22522;
	fma.rn.f64 	%fd22525, %fd22524, %fd28285, %fd28285;
	fma.rn.f64 	%fd22526, %fd22524, %fd22511, 0d3FF0000000000000;
	selp.f64 	%fd22527, %fd22526, %fd22525, %p4646;
	and.b32  	%r8946, %r11212, 2;
	setp.eq.s32 	%p4647, %r8946, 0;
	mov.f64 	%fd22528, 0d0000000000000000;
	sub.f64 	%fd22529, %fd22528, %fd22527;
	selp.f64 	%fd2177, %fd22527, %fd22529, %p4647;
	mov.f64 	%fd28286, %fd28514;
	mov.u32 	%r11213, %r11450;
	@%p1 bra 	$L__BB0_2652;
	{ // callseq 633, 0
	.param .b64 param0;
	st.param.f64 	[param0], %fd1;
	.param .align 16 .b8 retval0[16];
	call.uni (retval0), 
	__internal_trig_reduction_slowpathd, 
	(
	param0
	);
	ld.param.f64 	%fd28286, [retval0];
	ld.param.b32 	%r11213, [retval0+8];
	} // callseq 633
$L__BB0_2652:
	shl.b32 	%r8948, %r11213, 6;
	cvt.u64.u32 	%rd4085, %r8948;
	and.b64  	%rd4086, %rd4085, 64;
	mov.u64 	%rd4087, __cudart_sin_cos_coeffs;
	add.s64 	%rd4088, %rd4087, %rd4086;
	mul.rn.f64 	%fd22531, %fd28286, %fd28286;
	and.b32  	%r8949, %r11213, 1;
	setp.eq.b32 	%p4648, %r8949, 1;
	selp.f64 	%fd22532, 0dBDA8FF8320FD8164, 0d3DE5DB65F9785EBA, %p4648;
	ld.global.nc.v2.f64 	{%fd22533, %fd22534}, [%rd4088];
	fma.rn.f64 	%fd22535, %fd22532, %fd22531, %fd22533;
	fma.rn.f64 	%fd22536, %fd22535, %fd22531, %fd22534;
	ld.global.nc.v2.f64 	{%fd22537, %fd22538}, [%rd4088+16];
	fma.rn.f64 	%fd22539, %fd22536, %fd22531, %fd22537;
	fma.rn.f64 	%fd22540, %fd22539, %fd22531, %fd22538;
	ld.global.nc.v2.f64 	{%fd22541, %fd22542}, [%rd4088+32];
	fma.rn.f64 	%fd22543, %fd22540, %fd22531, %fd22541;
	fma.rn.f64 	%fd22544, %fd22543, %fd22531, %fd22542;
	fma.rn.f64 	%fd22545, %fd22544, %fd28286, %fd28286;
	fma.rn.f64 	%fd22546, %fd22544, %fd22531, 0d3FF0000000000000;
	selp.f64 	%fd22547, %fd22546, %fd22545, %p4648;
	and.b32  	%r8950, %r11213, 2;
	setp.eq.s32 	%p4649, %r8950, 0;
	mov.f64 	%fd22548, 0d0000000000000000;
	sub.f64 	%fd22549, %fd22548, %fd22547;
	selp.f64 	%fd22550, %fd22547, %fd22549, %p4649;
	min.s32 	%r8951, %r2936, %r8;
	cvt.rn.f64.s32 	%fd22551, %r8951;
	sub.f64 	%fd2180, %fd22551, %fd5;
	mul.f64 	%fd22552, %fd2159, %fd22550;
	fma.rn.f64 	%fd22553, %fd2180, %fd2177, %fd22552;
	add.f64 	%fd22554, %fd7, %fd22553;
	mul.f64 	%fd22555, %fd2159, %fd2177;
	mul.f64 	%fd22556, %fd2180, %fd22550;
	sub.f64 	%fd22557, %fd22555, %fd22556;
	add.f64 	%fd22558, %fd8, %fd22557;
	mov.f64 	%fd22559, 0d3FE0000000000000;
	copysign.f64 	%fd22560, %fd22554, %fd22559;
	add.rz.f64 	%fd22561, %fd22554, %fd22560;
	cvt.rzi.f64.f64 	%fd22562, %fd22561;
	cvt.rzi.s32.f64 	%r2943, %fd22562;
	copysign.f64 	%fd22563, %fd22558, %fd22559;
	add.rz.f64 	%fd22564, %fd22558, %fd22563;
	cvt.rzi.f64.f64 	%fd22565, %fd22564;
	cvt.rzi.s32.f64 	%r2944, %fd22565;
	setp.lt.s32 	%p4650, %r2943, 0;
	setp.ge.s32 	%p4651, %r2943, %r4273;
	or.pred  	%p4652, %p4650, %p4651;
	setp.lt.s32 	%p4653, %r2944, 0;
	setp.ge.s32 	%p4654, %r2944, %r4274;
	or.pred  	%p4655, %p4653, %p4654;
	or.pred  	%p4657, %p4652, %p4655;
	mov.b16 	%rs5052, 0;
	mov.u16 	%rs5053, %rs5052;
	mov.u16 	%rs5054, %rs5052;
	@%p4657 bra 	$L__BB0_2654;
	mul.lo.s32 	%r8952, %r2944, %r4275;
	cvt.u64.u32 	%rd4089, %r8952;
	shl.b32 	%r8953, %r2943, 2;
	cvt.u64.u32 	%rd4090, %r8953;
	add.s64 	%rd4091, %rd4089, %rd4090;
	add.s64 	%rd4092, %rd1, %rd4091;
	ld.global.u8 	%rs5053, [%rd4092];
	ld.global.u8 	%rs5052, [%rd4092+1];
	ld.global.u8 	%rs5054, [%rd4092+2];
$L__BB0_2654:
	setp.eq.f64 	%p4658, %fd2, 0d7FF0000000000000;
	st.local.u8 	[%rd161+3], %rs5054;
	and.b16  	%rs3691, %rs5054, 255;
	st.local.u8 	[%rd162+3], %rs5052;
	and.b16  	%rs3692, %rs5052, 255;
	st.local.u8 	[%rd163+3], %rs5053;
	and.b16  	%rs3693, %rs5053, 255;
	cvt.rn.f64.u16 	%fd22566, %rs3691;
	mul.f64 	%fd22567, %fd22566, 0d3FD322D0E5604189;
	cvt.rn.f64.u16 	%fd22568, %rs3692;
	fma.rn.f64 	%fd22569, %fd22568, 0d3FE2C8B439581062, %fd22567;
	cvt.rn.f64.u16 	%fd22570, %rs3693;
	fma.rn.f64 	%fd22571, %fd22570, 0d3FBD2F1A9FBE76C9, %fd22569;
	cvt.rzi.u32.f64 	%r8955, %fd22571;
	st.local.u8 	[%rd164+3], %r8955;
	mov.b32 	%r11215, 1;
	mov.f64 	%fd28288, %fd28513;
	@%p4658 bra 	$L__BB0_2658;
	setp.ltu.f64 	%p4659, %fd2, 0d41E0000000000000;
	mov.f64 	%fd28288, %fd28512;
	mov.u32 	%r11214, %r11448;
	@%p4659 bra 	$L__BB0_2657;
	{ // callseq 634, 0
	.param .b64 param0;
	st.param.f64 	[param0], %fd1;
	.param .align 16 .b8 retval0[16];
	call.uni (retval0), 
	__internal_trig_reduction_slowpathd, 
	(
	param0
	);
	ld.param.f64 	%fd28288, [retval0];
	ld.param.b32 	%r11214, [retval0+8];
	} // callseq 634
$L__BB0_2657:
	add.s32 	%r11215, %r11214, 1;
$L__BB0_2658:
	shl.b32 	%r8957, %r11215, 6;
	cvt.u64.u32 	%rd4093, %r8957;
	and.b64  	%rd4094, %rd4093, 64;
	mov.u64 	%rd4095, __cudart_sin_cos_coeffs;
	add.s64 	%rd4096, %rd4095, %rd4094;
	mul.rn.f64 	%fd22573, %fd28288, %fd28288;
	and.b32  	%r8958, %r11215, 1;
	setp.eq.b32 	%p4660, %r8958, 1;
	selp.f64 	%fd22574, 0dBDA8FF8320FD8164, 0d3DE5DB65F9785EBA, %p4660;
	ld.global.nc.v2.f64 	{%fd22575, %fd22576}, [%rd4096];
	fma.rn.f64 	%fd22577, %fd22574, %fd22573, %fd22575;
	fma.rn.f64 	%fd22578, %fd22577, %fd22573, %fd22576;
	ld.global.nc.v2.f64 	{%fd22579, %fd22580}, [%rd4096+16];
	fma.rn.f64 	%fd22581, %fd22578, %fd22573, %fd22579;
	fma.rn.f64 	%fd22582, %fd22581, %fd22573, %fd22580;
	ld.global.nc.v2.f64 	{%fd22583, %fd22584}, [%rd4096+32];
	fma.rn.f64 	%fd22585, %fd22582, %fd22573, %fd22583;
	fma.rn.f64 	%fd22586, %fd22585, %fd22573, %fd22584;
	fma.rn.f64 	%fd22587, %fd22586, %fd28288, %fd28288;
	fma.rn.f64 	%fd22588, %fd22586, %fd22573, 0d3FF0000000000000;
	selp.f64 	%fd22589, %fd22588, %fd22587, %p4660;
	and.b32  	%r8959, %r11215, 2;
	setp.eq.s32 	%p4661, %r8959, 0;
	mov.f64 	%fd22590, 0d0000000000000000;
	sub.f64 	%fd22591, %fd22590, %fd22589;
	selp.f64 	%fd2184, %fd22589, %fd22591, %p4661;
	mov.f64 	%fd28289, %fd28514;
	mov.u32 	%r11216, %r11450;
	@%p1 bra 	$L__BB0_2660;
	{ // callseq 635, 0
	.param .b64 param0;
	st.param.f64 	[param0], %fd1;
	.param .align 16 .b8 retval0[16];
	call.uni (retval0), 
	__internal_trig_reduction_slowpathd, 
	(
	param0
	);
	ld.param.f64 	%fd28289, [retval0];
	ld.param.b32 	%r11216, [retval0+8];
	} // callseq 635
$L__BB0_2660:
	shl.b32 	%r8961, %r11216, 6;
	cvt.u64.u32 	%rd4097, %r8961;
	and.b64  	%rd4098, %rd4097, 64;
	mov.u64 	%rd4099, __cudart_sin_cos_coeffs;
	add.s64 	%rd4100, %rd4099, %rd4098;
	mul.rn.f64 	%fd22593, %fd28289, %fd28289;
	and.b32  	%r8962, %r11216, 1;
	setp.eq.b32 	%p4662, %r8962, 1;
	selp.f64 	%fd22594, 0dBDA8FF8320FD8164, 0d3DE5DB65F9785EBA, %p4662;
	ld.global.nc.v2.f64 	{%fd22595, %fd22596}, [%rd4100];
	fma.rn.f64 	%fd22597, %fd22594, %fd22593, %fd22595;
	fma.rn.f64 	%fd22598, %fd22597, %fd22593, %fd22596;
	ld.global.nc.v2.f64 	{%fd22599, %fd22600}, [%rd4100+16];
	fma.rn.f64 	%fd22601, %fd22598, %fd22593, %fd22599;
	fma.rn.f64 	%fd22602, %fd22601, %fd22593, %fd22600;
	ld.global.nc.v2.f64 	{%fd22603, %fd22604}, [%rd4100+32];
	fma.rn.f64 	%fd22605, %fd22602, %fd22593, %fd22603;
	fma.rn.f64 	%fd22606, %fd22605, %fd22593, %fd22604;
	fma.rn.f64 	%fd22607, %fd22606, %fd28289, %fd28289;
	fma.rn.f64 	%fd22608, %fd22606, %fd22593, 0d3FF0000000000000;
	selp.f64 	%fd22609, %fd22608, %fd22607, %p4662;
	and.b32  	%r8963, %r11216, 2;
	setp.eq.s32 	%p4663, %r8963, 0;
	mov.f64 	%fd22610, 0d0000000000000000;
	sub.f64 	%fd22611, %fd22610, %fd22609;
	selp.f64 	%fd22612, %fd22609, %fd22611, %p4663;
	mul.f64 	%fd22613, %fd2166, %fd22612;
	fma.rn.f64 	%fd22614, %fd2180, %fd2184, %fd22613;
	add.f64 	%fd22615, %fd7, %fd22614;
	mul.f64 	%fd22616, %fd2166, %fd2184;
	mul.f64 	%fd22617, %fd2180, %fd22612;
	sub.f64 	%fd22618, %fd22616, %fd22617;
	add.f64 	%fd22619, %fd8, %fd22618;
	mov.f64 	%fd22620, 0d3FE0000000000000;
	copysign.f64 	%fd22621, %fd22615, %fd22620;
	add.rz.f64 	%fd22622, %fd22615, %fd22621;
	cvt.rzi.f64.f64 	%fd22623, %fd22622;
	cvt.rzi.s32.f64 	%r2951, %fd22623;
	copysign.f64 	%fd22624, %fd22619, %fd22620;
	add.rz.f64 	%fd22625, %fd22619, %fd22624;
	cvt.rzi.f64.f64 	%fd22626, %fd22625;
	cvt.rzi.s32.f64 	%r2952, %fd22626;
	setp.lt.s32 	%p4664, %r2951, 0;
	setp.ge.s32 	%p4665, %r2951, %r4273;
	or.pred  	%p4666, %p4664, %p4665;
	setp.lt.s32 	%p4667, %r2952, 0;
	setp.ge.s32 	%p4668, %r2952, %r4274;
	or.pred  	%p4669, %p4667, %p4668;
	or.pred  	%p4671, %p4666, %p4669;
	mov.b16 	%rs5055, 0;
	mov.u16 	%rs5056, %rs5055;
	mov.u16 	%rs5057, %rs5055;
	@%p4671 bra 	$L__BB0_2662;
	mul.lo.s32 	%r8964, %r2952, %r4275;
	cvt.u64.u32 	%rd4101, %r8964;
	shl.b32 	%r8965, %r2951, 2;
	cvt.u64.u32 	%rd4102, %r8965;
	add.s64 	%rd4103, %rd4101, %rd4102;
	add.s64 	%rd4104, %rd1, %rd4103;
	ld.global.u8 	%rs5056, [%rd4104];
	ld.global.u8 	%rs5055, [%rd4104+1];
	ld.global.u8 	%rs5057, [%rd4104+2];
$L__BB0_2662:
	st.local.u8 	[%rd161+4], %rs5057;
	and.b16  	%rs3695, %rs5057, 255;
	st.local.u8 	[%rd162+4], %rs5055;
	and.b16  	%rs3696, %rs5055, 255;
	st.local.u8 	[%rd163+4], %rs5056;
	and.b16  	%rs3697, %rs5056, 255;
	cvt.rn.f64.u16 	%fd22627, %rs3695;
	mul.f64 	%fd22628, %fd22627, 0d3FD322D0E5604189;
	cvt.rn.f64.u16 	%fd22629, %rs3696;
	fma.rn.f64 	%fd22630, %fd22629, 0d3FE2C8B439581062, %fd22628;
	cvt.rn.f64.u16 	%fd22631, %rs3697;
	fma.rn.f64 	%fd22632, %fd22631, 0d3FBD2F1A9FBE76C9, %fd22630;
	cvt.rzi.u32.f64 	%r8967, %fd22632;
	st.local.u8 	[%rd164+4], %r8967;
	mov.b32 	%r11218, 1;
	mov.f64 	%fd28291, %fd28513;
	@%p4658 bra 	$L__BB0_2666;
	setp.ltu.f64 	%p4673, %fd2, 0d41E0000000000000;
	mov.f64 	%fd28291, %fd28512;
	mov.u32 	%r11217, %r11448;
	@%p4673 bra 	$L__BB0_2665;
	{ // callseq 636, 0
	.param .b64 param0;
	st.param.f64 	[param0], %fd1;
	.param .align 16 .b8 retval0[16];
	call.uni (retval0), 
	__internal_trig_reduction_slowpathd, 
	(
	param0
	);
	ld.param.f64 	%fd28291, [retval0];
	ld.param.b32 	%r11217, [retval0+8];
	} // callseq 636
$L__BB0_2665:
	add.s32 	%r11218, %r11217, 1;
$L__BB0_2666:
	shl.b32 	%r8969, %r11218, 6;
	cvt.u64.u32 	%rd4105, %r8969;
	and.b64  	%rd4106, %rd4105, 64;
	mov.u64 	%rd4107, __cudart_sin_cos_coeffs;
	add.s64 	%rd4108, %rd4107, %rd4106;
	mul.rn.f64 	%fd22634, %fd28291, %fd28291;
	and.b32  	%r8970, %r11218, 1;
	setp.eq.b32 	%p4674, %r8970, 1;
	selp.f64 	%fd22635, 0dBDA8FF8320FD8164, 0d3DE5DB65F9785EBA, %p4674;
	ld.global.nc.v2.f64 	{%fd22636, %fd22637}, [%rd4108];
	fma.rn.f64 	%fd22638, %fd22635, %fd22634, %fd22636;
	fma.rn.f64 	%fd22639, %fd22638, %fd22634, %fd22637;
	ld.global.nc.v2.f64 	{%fd22640, %fd22641}, [%rd4108+16];
	fma.rn.f64 	%fd22642, %fd22639, %fd22634, %fd22640;
	fma.rn.f64 	%fd22643, %fd22642, %fd22634, %fd22641;
	ld.global.nc.v2.f64 	{%fd22644, %fd22645}, [%rd4108+32];
	fma.rn.f64 	%fd22646, %fd22643, %fd22634, %fd22644;
	fma.rn.f64 	%fd22647, %fd22646, %fd22634, %fd22645;
	fma.rn.f64 	%fd22648, %fd22647, %fd28291, %fd28291;
	fma.rn.f64 	%fd22649, %fd22647, %fd22634, 0d3FF0000000000000;
	selp.f64 	%fd22650, %fd22649, %fd22648, %p4674;
	and.b32  	%r8971, %r11218, 2;
	setp.eq.s32 	%p4675, %r8971, 0;
	mov.f64 	%fd22651, 0d0000000000000000;
	sub.f64 	%fd22652, %fd22651, %fd22650;
	selp.f64 	%fd2190, %fd22650, %fd22652, %p4675;
	mov.f64 	%fd28292, %fd28514;
	mov.u32 	%r11219, %r11450;
	@%p1 bra 	$L__BB0_2668;
	{ // callseq 637, 0
	.param .b64 param0;
	st.param.f64 	[param0], %fd1;
	.param .align 16 .b8 retval0[16];
	call.uni (retval0), 
	__internal_trig_reduction_slowpathd, 
	(
	param0
	);
	ld.param.f64 	%fd28292, [retval0];
	ld.param.b32 	%r11219, [retval0+8];
	} // callseq 637
$L__BB0_2668:
	shl.b32 	%r8973, %r11219, 6;
	cvt.u64.u32 	%rd4109, %r8973;
	and.b64  	%rd4110, %rd4109, 64;
	mov.u64 	%rd4111, __cudart_sin_cos_coeffs;
	add.s64 	%rd4112, %rd4111, %rd4110;
	mul.rn.f64 	%fd22654, %fd28292, %fd28292;
	and.b32  	%r8974, %r11219, 1;
	setp.eq.b32 	%p4676, %r8974, 1;
	selp.f64 	%fd22655, 0dBDA8FF8320FD8164, 0d3DE5DB65F9785EBA, %p4676;
	ld.global.nc.v2.f64 	{%fd22656, %fd22657}, [%rd4112];
	fma.rn.f64 	%fd22658, %fd22655, %fd22654, %fd22656;
	fma.rn.f64 	%fd22659, %fd22658, %fd22654, %fd22657;
	ld.global.nc.v2.f64 	{%fd22660, %fd22661}, [%rd4112+16];
	fma.rn.f64 	%fd22662, %fd22659, %fd22654, %fd22660;
	fma.rn.f64 	%fd22663, %fd22662, %fd22654, %fd22661;
	ld.global.nc.v2.f64 	{%fd22664, %fd22665}, [%rd4112+32];
	fma.rn.f64 	%fd22666, %fd22663, %fd22654, %fd22664;
	fma.rn.f64 	%fd22667, %fd22666, %fd22654, %fd22665;
	fma.rn.f64 	%fd22668, %fd22667, %fd28292, %fd28292;
	fma.rn.f64 	%fd22669, %fd22667, %fd22654, 0d3FF0000000000000;
	selp.f64 	%fd22670, %fd22669, %fd22668, %p4676;
	and.b32  	%r8975, %r11219, 2;
	setp.eq.s32 	%p4677, %r8975, 0;
	mov.f64 	%fd22671, 0d0000000000000000;
	sub.f64 	%fd22672, %fd22671, %fd22670;
	selp.f64 	%fd22673, %fd22670, %fd22672, %p4677;
	mul.f64 	%fd22674, %fd2173, %fd22673;
	fma.rn.f64 	%fd22675, %fd2180, %fd2190, %fd22674;
	add.f64 	%fd22676, %fd7, %fd22675;
	mul.f64 	%fd22677, %fd2173, %fd2190;
	mul.f64 	%fd22678, %fd2180, %fd22673;
	sub.f64 	%fd22679, %fd22677, %fd22678;
	add.f64 	%fd22680, %fd8, %fd22679;
	mov.f64 	%fd22681, 0d3FE0000000000000;
	copysign.f64 	%fd22682, %fd22676, %fd22681;
	add.rz.f64 	%fd22683, %fd22676, %fd22682;
	cvt.rzi.f64.f64 	%fd22684, %fd22683;
	cvt.rzi.s32.f64 	%r2959, %fd22684;
	copysign.f64 	%fd22685, %fd22680, %fd22681;
	add.rz.f64 	%fd22686, %fd22680, %fd22685;
	cvt.rzi.f64.f64 	%fd22687, %fd22686;
	cvt.rzi.s32.f64 	%r2960, %fd22687;
	setp.lt.s32 	%p4678, %r2959, 0;
	setp.ge.s32 	%p4679, %r2959, %r4273;
	or.pred  	%p4680, %p4678, %p4679;
	setp.lt.s32 	%p4681, %r2960, 0;
	setp.ge.s32 	%p4682, %r2960, %r4274;
	or.pred  	%p4683, %p4681, %p4682;
	or.pred  	%p4685, %p4680, %p4683;
	mov.b16 	%rs5058, 0;
	mov.u16 	%rs5059, %rs5058;
	mov.u16 	%rs5060, %rs5058;
	@%p4685 bra 	$L__BB0_2670;
	mul.lo.s32 	%r8976, %r2960, %r4275;
	cvt.u64.u32 	%rd4113, %r8976;
	shl.b32 	%r8977, %r2959, 2;
	cvt.u64.u32 	%rd4114, %r8977;
	add.s64 	%rd4115, %rd4113, %rd4114;
	add.s64 	%rd4116, %rd1, %rd4115;
	ld.global.u8 	%rs5059, [%rd4116];
	ld.global.u8 	%rs5058, [%rd4116+1];
	ld.global.u8 	%rs5060, [%rd4116+2];
$L__BB0_2670:
	setp.eq.f64 	%p4686, %fd2, 0d7FF0000000000000;
	st.local.u8 	[%rd161+5], %rs5060;
	and.b16  	%rs3699, %rs5060, 255;
	st.local.u8 	[%rd162+5], %rs5058;
	and.b16  	%rs3700, %rs5058, 255;
	st.local.u8 	[%rd163+5], %rs5059;
	and.b16  	%rs3701, %rs5059, 255;
	cvt.rn.f64.u16 	%fd22688, %rs3699;
	mul.f64 	%fd22689, %fd22688, 0d3FD322D0E5604189;
	cvt.rn.f64.u16 	%fd22690, %rs3700;
	fma.rn.f64 	%fd22691, %fd22690, 0d3FE2C8B439581062, %fd22689;
	cvt.rn.f64.u16 	%fd22692, %rs3701;
	fma.rn.f64 	%fd22693, %fd22692, 0d3FBD2F1A9FBE76C9, %fd22691;
	cvt.rzi.u32.f64 	%r8979, %fd22693;
	st.local.u8 	[%rd164+5], %r8979;
	add.s32 	%r8980, %r2927, %r4281;
	div.s32 	%r8981, %r8980, %r4277;
	max.s32 	%r2961, %r8981, 0;
	mov.b32 	%r11221, 1;
	mov.f64 	%fd28294, %fd28513;
	@%p4686 bra 	$L__BB0_2674;
	setp.ltu.f64 	%p4687, %fd2, 0d41E0000000000000;
	mov.f64 	%fd28294, %fd28512;
	mov.u32 	%r11220, %r11448;
	@%p4687 bra 	$L__BB0_2673;
	{ // callseq 638, 0
	.param .b64 param0;
	st.param.f64 	[param0], %fd1;
	.param .align 16 .b8 retval0[16];
	call.uni (retval0), 
	__internal_trig_reduction_slowpathd, 
	(
	param0
	);
	ld.param.f64 	%fd28294, [retval0];
	ld.param.b32 	%r11220, [retval0+8];
	} // callseq 638
$L__BB0_2673:
	add.s32 	%r11221, %r11220, 1;
$L__BB0_2674:
	shl.b32 	%r8983, %r11221, 6;
	cvt.u64.u32 	%rd4117, %r8983;
	and.b64  	%rd4118, %rd4117, 64;
	mov.u64 	%rd4119, __cudart_sin_cos_coeffs;
	add.s64 	%rd4120, %rd4119, %rd4118;
	mul.rn.f64 	%fd22695, %fd28294, %fd28294;
	and.b32  	%r8984, %r11221, 1;
	setp.eq.b32 	%p4688, %r8984, 1;
	selp.f64 	%fd22696, 0dBDA8FF8320FD8164, 0d3DE5DB65F9785EBA, %p4688;
	ld.global.nc.v2.f64 	{%fd22697, %fd22698}, [%rd4120];
	fma.rn.f64 	%fd22699, %fd22696, %fd22695, %fd22697;
	fma.rn.f64 	%fd22700, %fd22699, %fd22695, %fd22698;
	ld.global.nc.v2.f64 	{%fd22701, %fd22702}, [%rd4120+16];
	fma.rn.f64 	%fd22703, %fd22700, %fd22695, %fd22701;
	fma.rn.f64 	%fd22704, %fd22703, %fd22695, %fd22702;
	ld.global.nc.v2.f64 	{%fd22705, %fd22706}, [%rd4120+32];
	fma.rn.f64 	%fd22707, %fd22704, %fd22695, %fd22705;
	fma.rn.f64 	%fd22708, %fd22707, %fd22695, %fd22706;
	fma.rn.f64 	%fd22709, %fd22708, %fd28294, %fd28294;
	fma.rn.f64 	%fd22710, %fd22708, %fd22695, 0d3FF0000000000000;
	selp.f64 	%fd22711, %fd22710, %fd22709, %p4688;
	and.b32  	%r8985, %r11221, 2;
	setp.eq.s32 	%p4689, %r8985, 0;
	mov.f64 	%fd22712, 0d0000000000000000;
	sub.f64 	%fd22713, %fd22712, %fd22711;
	selp.f64 	%fd2196, %fd22711, %fd22713, %p4689;
	mov.f64 	%fd28295, %fd28514;
	mov.u32 	%r11222, %r11450;
	@%p1 bra 	$L__BB0_2676;
	{ // callseq 639, 0
	.param .b64 param0;
	st.param.f64 	[param0], %fd1;
	.param .align 16 .b8 retval0[16];
	call.uni (retval0), 
	__internal_trig_reduction_slowpathd, 
	(
	param0
	);
	ld.param.f64 	%fd28295, [retval0];
	ld.param.b32 	%r11222, [retval0+8];
	} // callseq 639
$L__BB0_2676:
	shl.b32 	%r8987, %r11222, 6;
	cvt.u64.u32 	%rd4121, %r8987;
	and.b64  	%rd4122, %rd4121, 64;
	mov.u64 	%rd4123, __cudart_sin_cos_coeffs;
	add.s64 	%rd4124, %rd4123, %rd4122;
	mul.rn.f64 	%fd22715, %fd28295, %fd28295;
	and.b32  	%r8988, %r11222, 1;
	setp.eq.b32 	%p4690, %r8988, 1;
	selp.f64 	%fd22716, 0dBDA8FF8320FD8164, 0d3DE5DB65F9785EBA, %p4690;
	ld.global.nc.v2.f64 	{%fd22717, %fd22718}, [%rd4124];
	fma.rn.f64 	%fd22719, %fd22716, %fd22715, %fd22717;
	fma.rn.f64 	%fd22720, %fd22719, %fd22715, %fd22718;
	ld.global.nc.v2.f64 	{%fd22721, %fd22722}, [%rd4124+16];
	fma.rn.f64 	%fd22723, %fd22720, %fd22715, %fd22721;
	fma.rn.f64 	%fd22724, %fd22723, %fd22715, %fd22722;
	ld.global.nc.v2.f64 	{%fd22725, %fd22726}, [%rd4124+32];
	fma.rn.f64 	%fd22727, %fd22724, %fd22715, %fd22725;
	fma.rn.f64 	%fd22728, %fd22727, %fd22715, %fd22726;
	fma.rn.f64 	%fd22729, %fd22728, %fd28295, %fd28295;
	fma.rn.f64 	%fd22730, %fd22728, %fd22715, 0d3FF0000000000000;
	selp.f64 	%fd22731, %fd22730, %fd22729, %p4690;
	and.b32  	%r8989, %r11222, 2;
	setp.eq.s32 	%p4691, %r8989, 0;
	mov.f64 	%fd22732, 0d0000000000000000;
	sub.f64 	%fd22733, %fd22732, %fd22731;
	selp.f64 	%fd22734, %fd22731, %fd22733, %p4691;
	min.s32 	%r8990, %r2961, %r9;
	cvt.rn.f64.s32 	%fd22735, %r8990;
	sub.f64 	%fd2199, %fd22735, %fd6;
	mul.f64 	%fd22736, %fd2199, %fd22734;
	fma.rn.f64 	%fd22737, %fd2158, %fd2196, %fd22736;
	add.f64 	%fd22738, %fd7, %fd22737;
	mul.f64 	%fd22739, %fd2199, %fd2196;
	mul.f64 	%fd22740, %fd2158, %fd22734;
	sub.f64 	%fd22741, %fd22739, %fd22740;
	add.f64 	%fd22742, %fd8, %fd22741;
	mov.f64 	%fd22743, 0d3FE0000000000000;
	copysign.f64 	%fd22744, %fd22738, %fd22743;
	add.rz.f64 	%fd22745, %fd22738, %fd22744;
	cvt.rzi.f64.f64 	%fd22746, %fd22745;
	cvt.rzi.s32.f64 	%r2968, %fd22746;
	copysign.f64 	%fd22747, %fd22742, %fd22743;
	add.rz.f64 	%fd22748, %fd22742, %fd22747;
	cvt.rzi.f64.f64 	%fd22749, %fd22748;
	cvt.rzi.s32.f64 	%r2969, %fd22749;
	setp.lt.s32 	%p4692, %r2968, 0;
	setp.ge.s32 	%p4693, %r2968, %r4273;
	or.pred  	%p4694, %p4692, %p4693;
	setp.lt.s32 	%p4695, %r2969, 0;
	setp.ge.s32 	%p4696, %r2969, %r4274;
	or.pred  	%p4697, %p4695, %p4696;
	or.pred  	%p4699, %p4694, %p4697;
	mov.b16 	%rs5061, 0;
	mov.u16 	%rs5062, %rs5061;
	mov.u16 	%rs5063, %rs5061;
	@%p4699 bra 	$L__BB0_2678;
	mul.lo.s32 	%r8991, %r2969, %r4275;
	cvt.u64.u32 	%rd4125, %r8991;
	shl.b32 	%r8992, %r2968, 2;
	cvt.u64.u32 	%rd4126, %r8992;
	add.s64 	%rd4127, %rd4125, %rd4126;
	add.s64 	%rd4128, %rd1, %rd4127;
	ld.global.u8 	%rs5062, [%rd4128];
	ld.global.u8 	%rs5061, [%rd4128+1];
	ld.global.u8 	%rs5063, [%rd4128+2];
$L__BB0_2678:
	st.local.u8 	[%rd161+6], %rs5063;
	and.b16  	%rs3703, %rs5063, 255;
	st.local.u8 	[%rd162+6], %rs5061;
	and.b16  	%rs3704, %rs5061, 255;
	st.local.u8 	[%rd163+6], %rs5062;
	and.b16  	%rs3705, %rs5062, 255;
	cvt.rn.f64.u16 	%fd22750, %rs3703;
	mul.f64 	%fd22751, %fd22750, 0d3FD322D0E5604189;
	cvt.rn.f64.u16 	%fd22752, %rs3704;
	fma.rn.f64 	%fd22753, %fd22752, 0d3FE2C8B439581062, %fd22751;
	cvt.rn.f64.u16 	%fd22754, %rs3705;
	fma.rn.f64 	%fd22755, %fd22754, 0d3FBD2F1A9FBE76C9, %fd22753;
	cvt.rzi.u32.f64 	%r8994, %fd22755;
	st.local.u8 	[%rd164+6], %r8994;
	mov.b32 	%r11224, 1;
	mov.f64 	%fd28297, %fd28513;
	@%p4686 bra 	$L__BB0_2682;
	setp.ltu.f64 	%p4701, %fd2, 0d41E0000000000000;
	mov.f64 	%fd28297, %fd28512;
	mov.u32 	%r11223, %r11448;
	@%p4701 bra 	$L__BB0_2681;
	{ // callseq 640, 0
	.param .b64 param0;
	st.param.f64 	[param0], %fd1;
	.param .align 16 .b8 retval0[16];
	call.uni (retval0), 
	__internal_trig_reduction_slowpathd, 
	(
	param0
	);
	ld.param.f64 	%fd28297, [retval0];
	ld.param.b32 	%r11223, [retval0+8];
	} // callseq 640
$L__BB0_2681:
	add.s32 	%r11224, %r11223, 1;
$L__BB0_2682:
	shl.b32 	%r8996, %r11224, 6;
	cvt.u64.u32 	%rd4129, %r8996;
	and.b64  	%rd4130, %rd4129, 64;
	mov.u64 	%rd4131, __cudart_sin_cos_coeffs;
	add.s64 	%rd4132, %rd4131, %rd4130;
	mul.rn.f64 	%fd22757, %fd28297, %fd28297;
	and.b32  	%r8997, %r11224, 1;
	setp.eq.b32 	%p4702, %r8997, 1;
	selp.f64 	%fd22758, 0dBDA8FF8320FD8164, 0d3DE5DB65F9785EBA, %p4702;
	ld.global.nc.v2.f64 	{%fd22759, %fd22760}, [%rd4132];
	fma.rn.f64 	%fd22761, %fd22758, %fd22757, %fd22759;
	fma.rn.f64 	%fd22762, %fd22761, %fd22757, %fd22760;
	ld.global.nc.v2.f64 	{%fd22763, %fd22764}, [%rd4132+16];
	fma.rn.f64 	%fd22765, %fd22762, %fd22757, %fd22763;
	fma.rn.f64 	%fd22766, %fd22765, %fd22757, %fd22764;
	ld.global.nc.v2.f64 	{%fd22767, %fd22768}, [%rd4132+32];
	fma.rn.f64 	%fd22769, %fd22766, %fd22757, %fd22767;
	fma.rn.f64 	%fd22770, %fd22769, %fd22757, %fd22768;
	fma.rn.f64 	%fd22771, %fd22770, %fd28297, %fd28297;
	fma.rn.f64 	%fd22772, %fd22770, %fd22757, 0d3FF0000000000000;
	selp.f64 	%fd22773, %fd22772, %fd22771, %p4702;
	and.b32  	%r8998, %r11224, 2;
	setp.eq.s32 	%p4703, %r8998, 0;
	mov.f64 	%fd22774, 0d0000000000000000;
	sub.f64 	%fd22775, %fd22774, %fd22773;
	selp.f64 	%fd2203, %fd22773, %fd22775, %p4703;
	mov.f64 	%fd28298, %fd28514;
	mov.u32 	%r11225, %r11450;
	@%p1 bra 	$L__BB0_2684;
	{ // callseq 641, 0
	.param .b64 param0;
	st.param.f64 	[param0], %fd1;
	.param .align 16 .b8 retval0[16];
	call.uni (retval0), 
	__internal_trig_reduction_slowpathd, 
	(
	param0
	);
	ld.param.f64 	%fd28298, [retval0];
	ld.param.b32 	%r11225, [retval0+8];
	} // callseq 641
$L__BB0_2684:
	shl.b32 	%r9000, %r11225, 6;
	cvt.u64.u32 	%rd4133, %r9000;
	and.b64  	%rd4134, %rd4133, 64;
	mov.u64 	%rd4135, __cudart_sin_cos_coeffs;
	add.s64 	%rd4136, %rd4135, %rd4134;
	mul.rn.f64 	%fd22777, %fd28298, %fd28298;
	and.b32  	%r9001, %r11225, 1;
	setp.eq.b32 	%p4704, %r9001, 1;
	selp.f64 	%fd22778, 0dBDA8FF8320FD8164, 0d3DE5DB65F9785EBA, %p4704;
	ld.global.nc.v2.f64 	{%fd22779, %fd22780}, [%rd4136];
	fma.rn.f64 	%fd22781, %fd22778, %fd22777, %fd22779;
	fma.rn.f64 	%fd22782, %fd22781, %fd22777, %fd22780;
	ld.global.nc.v2.f64 	{%fd22783, %fd22784}, [%rd4136+16];
	fma.rn.f64 	%fd22785, %fd22782, %fd22777, %fd22783;
	fma.rn.f64 	%fd22786, %fd22785, %fd22777, %fd22784;
	ld.global.nc.v2.f64 	{%fd22787, %fd22788}, [%rd4136+32];
	fma.rn.f64 	%fd22789, %fd22786, %fd22777, %fd22787;
	fma.rn.f64 	%fd22790, %fd22789, %fd22777, %fd22788;
	fma.rn.f64 	%fd22791, %fd22790, %fd28298, %fd28298;
	fma.rn.f64 	%fd22792, %fd22790, %fd22777, 0d3FF0000000000000;
	selp.f64 	%fd22793, %fd22792, %fd22791, %p4704;
	and.b32  	%r9002, %r11225, 2;
	setp.eq.s32 	%p4705, %r9002, 0;
	mov.f64 	%fd22794, 0d0000000000000000;
	sub.f64 	%fd22795, %fd22794, %fd22793;
	selp.f64 	%fd22796, %fd22793, %fd22795, %p4705;
	mul.f64 	%fd22797, %fd2199, %fd22796;
	fma.rn.f64 	%fd22798, %fd2180, %fd2203, %fd22797;
	add.f64 	%fd22799, %fd7, %fd22798;
	mul.f64 	%fd22800, %fd2199, %fd2203;
	mul.f64 	%fd22801, %fd2180, %fd22796;
	sub.f64 	%fd22802, %fd22800, %fd22801;
	add.f64 	%fd22803, %fd8, %fd22802;
	mov.f64 	%fd22804, 0d3FE0000000000000;
	copysign.f64 	%fd22805, %fd22799, %fd22804;
	add.rz.f64 	%fd22806, %fd22799, %fd22805;
	cvt.rzi.f64.f64 	%fd22807, %fd22806;
	cvt.rzi.s32.f64 	%r2976, %fd22807;
	copysign.f64 	%fd22808, %fd22803, %fd22804;
	add.rz.f64 	%fd22809, %fd22803, %fd22808;
	cvt.rzi.f64.f64 	%fd22810, %fd22809;
	cvt.rzi.s32.f64 	%r2977, %fd22810;
	setp.lt.s32 	%p4706, %r2976, 0;
	setp.ge.s32 	%p4707, %r2976, %r4273;
	or.pred  	%p4708, %p4706, %p4707;
	setp.lt.s32 	%p4709, %r2977, 0;
	setp.ge.s32 	%p4710, %r2977, %r4274;
	or.pred  	%p4711, %p4709, %p4710;
	or.pred  	%p4713, %p4708, %p4711;
	mov.b16 	%rs5064, 0;
	mov.u16 	%rs5065, %rs5064;
	mov.u16 	%rs5066, %rs5064;
	@%p4713 bra 	$L__BB0_2686;
	mul.lo.s32 	%r9003, %r2977, %r4275;
	cvt.u64.u32 	%rd4137, %r9003;
	shl.b32 	%r9004, %r2976, 2;
	cvt.u64.u32 	%rd4138, %r9004;
	add.s64 	%rd4139, %rd4137, %rd4138;
	add.s64 	%rd4140, %rd1, %rd4139;
	ld.global.u8 	%rs5065, [%rd4140];
	ld.global.u8 	%rs5064, [%rd4140+1];
	ld.global.u8 	%rs5066, [%rd4140+2];
$L__BB0_2686:
	st.local.u8 	[%rd161+7], %rs5066;
	and.b16  	%rs3707, %rs5066, 255;
	st.local.u8 	[%rd162+7], %rs5064;
	and.b16  	%rs3708, %rs5064, 255;
	st.local.u8 	[%rd163+7], %rs5065;
	and.b16  	%rs3709, %rs5065, 255;
	cvt.rn.f64.u16 	%fd22811, %rs3707;
	mul.f64 	%fd22812, %fd22811, 0d3FD322D0E5604189;
	cvt.rn.f64.u16 	%fd22813, %rs3708;
	fma.rn.f64 	%fd22814, %fd22813, 0d3FE2C8B439581062, %fd22812;
	cvt.rn.f64.u16 	%fd22815, %rs3709;
	fma.rn.f64 	%fd22816, %fd22815, 0d3FBD2F1A9FBE76C9, %fd22814;
	cvt.rzi.u32.f64 	%r9005, %fd22816;
	st.local.u8 	[%rd164+7], %r9005;
	add.s32 	%r10401, %r10401, 8;
$L__BB0_2687:
	setp.gt.u32 	%p4714, %r10401, 299;
	@%p4714 bra 	$L__BB0_2821;
	setp.ge.s32 	%p4715, %r2618, %r4282;
	add.s32 	%r2980, %r142, 4;
	setp.lt.s32 	%p4716, %r2980, 0;
	setp.ge.s32 	%p4717, %r2980, %r4278;
	or.pred  	%p4718, %p4717, %p4715;
	or.pred  	%p4719, %p4718, %p4716;
	@%p4719 bra 	$L__BB0_2754;
	setp.eq.f64 	%p4720, %fd2, 0d7FF0000000000000;
	mul.lo.s32 	%r9007, %r2980, %r4280;
	shl.b32 	%r2981, %r9007, 1;
	mul.lo.s32 	%r2982, %r2619, %r4281;
	mov.b32 	%r11228, 1;
	mov.f64 	%fd28300, %fd28513;
	@%p4720 bra 	$L__BB0_2693;
	setp.ltu.f64 	%p4721, %fd2, 0d41E0000000000000;
	mov.f64 	%fd28300, %fd28512;
	mov.u32 	%r11227, %r11448;
	@%p4721 bra 	$L__BB0_2692;
	{ // callseq 642, 0
	.param .b64 param0;
	st.param.f64 	[param0], %fd1;
	.param .align 16 .b8 retval0[16];
	call.uni (retval0), 
	__internal_trig_reduction_slowpathd, 
	(
	param0
	);
	ld.param.f64 	%fd28300, [retval0];
	ld.param.b32 	%r11227, [retval0+8];
	} // callseq 642
$L__BB0_2692:
	add.s32 	%r11228, %r11227, 1;
$L__BB0_2693:
	shl.b32 	%r9009, %r11228, 6;
	cvt.u64.u32 	%rd4141, %r9009;
	and.b64  	%rd4142, %rd4141, 64;
	mov.u64 	%rd4143, __cudart_sin_cos_coeffs;
	add.s64 	%rd4144, %rd4143, %rd4142;
	mul.rn.f64 	%fd22818, %fd28300, %fd28300;
	and.b32  	%r9010, %r11228, 1;
	setp.eq.b32 	%p4722, %r9010, 1;
	selp.f64 	%fd22819, 0dBDA8FF8320FD8164, 0d3DE5DB65F9785EBA, %p4722;
	ld.global.nc.v2.f64 	{%fd22820, %fd22821}, [%rd4144];
	fma.rn.f64 	%fd22822, %fd22819, %fd22818, %fd22820;
	fma.rn.f64 	%fd22823, %fd22822, %fd22818, %fd22821;
	ld.global.nc.v2.f64 	{%fd22824, %fd22825}, [%rd4144+16];
	fma.rn.f64 	%fd22826, %fd22823, %fd22818, %fd22824;
	fma.rn.f64 	%fd22827, %fd22826, %fd22818, %fd22825;
	ld.global.nc.v2.f64 	{%fd22828, %fd22829}, [%rd4144+32];
	fma.rn.f64 	%fd22830, %fd22827, %fd22818, %fd22828;
	fma.rn.f64 	%fd22831, %fd22830, %fd22818, %fd22829;
	fma.rn.f64 	%fd22832, %fd22831, %fd28300, %fd28300;
	fma.rn.f64 	%fd22833, %fd22831, %fd22818, 0d3FF0000000000000;
	selp.f64 	%fd22834, %fd22833, %fd22832, %p4722;
	and.b32  	%r9011, %r11228, 2;
	setp.eq.s32 	%p4723, %r9011, 0;
	mov.f64 	%fd22835, 0d0000000000000000;
	sub.f64 	%fd22836, %fd22835, %fd22834;
	selp.f64 	%fd2209, %fd22834, %fd22836, %p4723;
	mov.f64 	%fd28301, %fd28514;
	mov.u32 	%r11229, %r11450;
	@%p1 bra 	$L__BB0_2695;
	{ // callseq 643, 0
	.param .b64 param0;
	st.param.f64 	[param0], %fd1;
	.param .align 16 .b8 retval0[16];
	call.uni (retval0), 
	__internal_trig_reduction_slowpathd, 
	(
	param0
	);
	ld.param.f64 	%fd28301, [retval0];
	ld.param.b32 	%r11229, [retval0+8];
	} // callseq 643
$L__BB0_2695:
	shl.b32 	%r9013, %r11229, 6;
	cvt.u64.u32 	%rd4145, %r9013;
	and.b64  	%rd4146, %rd4145, 64;
	mov.u64 	%rd4147, __cudart_sin_cos_coeffs;
	add.s64 	%rd4148, %rd4147, %rd4146;
	mul.rn.f64 	%fd22838, %fd28301, %fd28301;
	and.b32  	%r9014, %r11229, 1;
	setp.eq.b32 	%p4724, %r9014, 1;
	selp.f64 	%fd22839, 0dBDA8FF8320FD8164, 0d3DE5DB65F9785EBA, %p4724;
	ld.global.nc.v2.f64 	{%fd22840, %fd22841}, [%rd4148];
	fma.rn.f64 	%fd22842, %fd22839, %fd22838, %fd22840;
	fma.rn.f64 	%fd22843, %fd22842, %fd22838, %fd22841;
	ld.global.nc.v2.f64 	{%fd22844, %fd22845}, [%rd4148+16];
	fma.rn.f64 	%fd22846, %fd22843, %fd22838, %fd22844;
	fma.rn.f64 	%fd22847, %fd22846, %fd22838, %fd22845;
	ld.global.nc.v2.f64 	{%fd22848, %fd22849}, [%rd4148+32];
	fma.rn.f64 	%fd22850, %fd22847, %fd22838, %fd22848;
	fma.rn.f64 	%fd22851, %fd22850, %fd22838, %fd22849;
	fma.rn.f64 	%fd22852, %fd22851, %fd28301, %fd28301;
	fma.rn.f64 	%fd22853, %fd22851, %fd22838, 0d3FF0000000000000;
	selp.f64 	%fd22854, %fd22853, %fd22852, %p4724;
	and.b32  	%r9015, %r11229, 2;
	setp.eq.s32 	%p4725, %r9015, 0;
	mov.f64 	%fd22855, 0d0000000000000000;
	sub.f64 	%fd22856, %fd22855, %fd22854;
	selp.f64 	%fd22857, %fd22854, %fd22856, %p4725;
	div.s32 	%r9016, %r2981, %r4276;
	max.s32 	%r9017, %r9016, 0;
	min.s32 	%r9018, %r9017, %r8;
	cvt.rn.f64.s32 	%fd22858, %r9018;
	sub.f64 	%fd2212, %fd22858, %fd5;
	div.s32 	%r9019, %r2982, %r4277;
	max.s32 	%r9020, %r9019, 0;
	min.s32 	%r9021, %r9020, %r9;
	cvt.rn.f64.s32 	%fd22859, %r9021;
	sub.f64 	%fd2213, %fd22859, %fd6;
	mul.f64 	%fd22860, %fd2213, %fd22857;
	fma.rn.f64 	%fd22861, %fd2212, %fd2209, %fd22860;
	add.f64 	%fd22862, %fd7, %fd22861;
	mul.f64 	%fd22863, %fd2213, %fd2209;
	mul.f64 	%fd22864, %fd2212, %fd22857;
	sub.f64 	%fd22865, %fd22863, %fd22864;
	add.f64 	%fd22866, %fd8, %fd22865;
	mov.f64 	%fd22867, 0d3FE0000000000000;
	copysign.f64 	%fd22868, %fd22862, %fd22867;
	add.rz.f64 	%fd22869, %fd22862, %fd22868;
	cvt.rzi.f64.f64 	%fd22870, %fd22869;
	cvt.rzi.s32.f64 	%r2989, %fd22870;
	copysign.f64 	%fd22871, %fd22866, %fd22867;
	add.rz.f64 	%fd22872, %fd22866, %fd22871;
	cvt.rzi.f64.f64 	%fd22873, %fd22872;
	cvt.rzi.s32.f64 	%r2990, %fd22873;
	setp.lt.s32 	%p4726, %r2989, 0;
	setp.ge.s32 	%p4727, %r2989, %r4273;
	or.pred  	%p4728, %p4726, %p4727;
	setp.lt.s32 	%p4729, %r2990, 0;
	setp.ge.s32 	%p4730, %r2990, %r4274;
	or.pred  	%p4731, %p4729, %p4730;
	or.pred  	%p4733, %p4728, %p4731;
	mov.b16 	%rs5067, 0;
	mov.u16 	%rs5068, %rs5067;
	mov.u16 	%rs5069, %rs5067;
	@%p4733 bra 	$L__BB0_2697;
	mul.lo.s32 	%r9022, %r2990, %r4275;
	cvt.u64.u32 	%rd4149, %r9022;
	shl.b32 	%r9023, %r2989, 2;
	cvt.u64.u32 	%rd4150, %r9023;
	add.s64 	%rd4151, %rd4149, %rd4150;
	add.s64 	%rd4152, %rd1, %rd4151;
	ld.global.u8 	%rs5068, [%rd4152];
	ld.global.u8 	%rs5067, [%rd4152+1];
	ld.global.u8 	%rs5069, [%rd4152+2];
$L__BB0_2697:
	cvt.u64.u32 	%rd4153, %r10401;
	add.s64 	%rd165, %rd2, %rd4153;
	st.local.u8 	[%rd165], %rs5069;
	and.b16  	%rs3711, %rs5069, 255;
	add.s64 	%rd166, %rd3, %rd4153;
	st.local.u8 	[%rd166], %rs5067;
	and.b16  	%rs3712, %rs5067, 255;
	add.s64 	%rd167, %rd4, %rd4153;
	st.local.u8 	[%rd167], %rs5068;
	and.b16  	%rs3713, %rs5068, 255;
	cvt.rn.f64.u16 	%fd22874, %rs3711;
	mul.f64 	%fd22875, %fd22874, 0d3FD322D0E5604189;
	cvt.rn.f64.u16 	%fd22876, %rs3712;
	fma.rn.f64 	%fd22877, %fd22876, 0d3FE2C8B439581062, %fd22875;
	cvt.rn.f64.u16 	%fd22878, %rs3713;
	fma.rn.f64 	%fd22879, %fd22878, 0d3FBD2F1A9FBE76C9, %fd22877;
	cvt.rzi.u32.f64 	%r9025, %fd22879;
	add.s64 	%rd168, %rd5, %rd4153;
	st.local.u8 	[%rd168], %r9025;
	add.s32 	%r2991, %r2982, %r4281;
	mov.b32 	%r11231, 1;
	mov.f64 	%fd28303, %fd28513;
	@%p4720 bra 	$L__BB0_2701;
	setp.ltu.f64 	%p4735, %fd2, 0d41E0000000000000;
	mov.f64 	%fd28303, %fd28512;
	mov.u32 	%r11230, %r11448;
	@%p4735 bra 	$L__BB0_2700;
	{ // callseq 644, 0
	.param .b64 param0;
	st.param.f64 	[param0], %fd1;
	.param .align 16 .b8 retval0[16];
	call.uni (retval0), 
	__internal_trig_reduction_slowpathd, 
	(
	param0
	);
	ld.param.f64 	%fd28303, [retval0];
	ld.param.b32 	%r11230, [retval0+8];
	} // callseq 644
$L__BB0_2700:
	add.s32 	%r11231, %r11230, 1;
$L__BB0_2701:
	shl.b32 	%r9027, %r11231, 6;
	cvt.u64.u32 	%rd4154, %r9027;
	and.b64  	%rd4155, %rd4154, 64;
	mov.u64 	%rd4156, __cudart_sin_cos_coeffs;
	add.s64 	%rd4157, %rd4156, %rd4155;
	mul.rn.f64 	%fd22881, %fd28303, %fd28303;
	and.b32  	%r9028, %r11231, 1;
	setp.eq.b32 	%p4736, %r9028, 1;
	selp.f64 	%fd22882, 0dBDA8FF8320FD8164, 0d3DE5DB65F9785EBA, %p4736;
	ld.global.nc.v2.f64 	{%fd22883, %fd22884}, [%rd4157];
	fma.rn.f64 	%fd22885, %fd22882, %fd22881, %fd22883;
	fma.rn.f64 	%fd22886, %fd22885, %fd22881, %fd22884;
	ld.global.nc.v2.f64 	{%fd22887, %fd22888}, [%rd4157+16];
	fma.rn.f64 	%fd22889, %fd22886, %fd22881, %fd22887;
	fma.rn.f64 	%fd22890, %fd22889, %fd22881, %fd22888;
	ld.global.nc.v2.f64 	{%fd22891, %fd22892}, [%rd4157+32];
	fma.rn.f64 	%fd22893, %fd22890, %fd22881, %fd22891;
	fma.rn.f64 	%fd22894, %fd22893, %fd22881, %fd22892;
	fma.rn.f64 	%fd22895, %fd22894, %fd28303, %fd28303;
	fma.rn.f64 	%fd22896, %fd22894, %fd22881, 0d3FF0000000000000;
	selp.f64 	%fd22897, %fd22896, %fd22895, %p4736;
	and.b32  	%r9029, %r11231, 2;
	setp.eq.s32 	%p4737, %r9029, 0;
	mov.f64 	%fd22898, 0d0000000000000000;
	sub.f64 	%fd22899, %fd22898, %fd22897;
	selp.f64 	%fd2217, %fd22897, %fd22899, %p4737;
	mov.f64 	%fd28304, %fd28514;
	mov.u32 	%r11232, %r11450;
	@%p1 bra 	$L__BB0_2703;
	{ // callseq 645, 0
	.param .b64 param0;
	st.param.f64 	[param0], %fd1;
	.param .align 16 .b8 retval0[16];
	call.uni (retval0), 
	__internal_trig_reduction_slowpathd, 
	(
	param0
	);
	ld.param.f64 	%fd28304, [retval0];
	ld.param.b32 	%r11232, [retval0+8];
	} // callseq 645
$L__BB0_2703:
	shl.b32 	%r9031, %r11232, 6;
	cvt.u64.u32 	%rd4158, %r9031;
	and.b64  	%rd4159, %rd4158, 64;
	mov.u64 	%rd4160, __cudart_sin_cos_coeffs;
	add.s64 	%rd4161, %rd4160, %rd4159;
	mul.rn.f64 	%fd22901, %fd28304, %fd28304;
	and.b32  	%r9032, %r11232, 1;
	setp.eq.b32 	%p4738, %r9032, 1;
	selp.f64 	%fd22902, 0dBDA8FF8320FD8164, 0d3DE5DB65F9785EBA, %p4738;
	ld.global.nc.v2.f64 	{%fd22903, %fd22904}, [%rd4161];
	fma.rn.f64 	%fd22905, %fd22902, %fd22901, %fd22903;
	fma.rn.f64 	%fd22906, %fd22905, %fd22901, %fd22904;
	ld.global.nc.v2.f64 	{%fd22907, %fd22908}, [%rd4161+16];
	fma.rn.f64 	%fd22909, %fd22906, %fd22901, %fd22907;
	fma.rn.f64 	%fd22910, %fd22909, %fd22901, %fd22908;
	ld.global.nc.v2.f64 	{%fd22911, %fd22912}, [%rd4161+32];
	fma.rn.f64 	%fd22913, %fd22910, %fd22901, %fd22911;
	fma.rn.f64 	%fd22914, %fd22913, %fd22901, %fd22912;
	fma.rn.f64 	%fd22915, %fd22914, %fd28304, %fd28304;
	fma.rn.f64 	%fd22916, %fd22914, %fd22901, 0d3FF0000000000000;
	selp.f64 	%fd22917, %fd22916, %fd22915, %p4738;
	and.b32  	%r9033, %r11232, 2;
	setp.eq.s32 	%p4739, %r9033, 0;
	mov.f64 	%fd22918, 0d0000000000000000;
	sub.f64 	%fd22919, %fd22918, %fd22917;
	selp.f64 	%fd22920, %fd22917, %fd22919, %p4739;
	div.s32 	%r9034, %r2991, %r4277;
	max.s32 	%r9035, %r9034, 0;
	min.s32 	%r9036, %r9035, %r9;
	cvt.rn.f64.s32 	%fd22921, %r9036;
	sub.f64 	%fd2220, %fd22921, %fd6;
	mul.f64 	%fd22922, %fd2220, %fd22920;
	fma.rn.f64 	%fd22923, %fd2212, %fd2217, %fd22922;
	add.f64 	%fd22924, %fd7, %fd22923;
	mul.f64 	%fd22925, %fd2220, %fd2217;
	mul.f64 	%fd22926, %fd2212, %fd22920;
	sub.f64 	%fd22927, %fd22925, %fd22926;
	add.f64 	%fd22928, %fd8, %fd22927;
	mov.f64 	%fd22929, 0d3FE0000000000000;
	copysign.f64 	%fd22930, %fd22924, %fd22929;
	add.rz.f64 	%fd22931, %fd22924, %fd22930;
	cvt.rzi.f64.f64 	%fd22932, %fd22931;
	cvt.rzi.s32.f64 	%r2998, %fd22932;
	copysign.f64 	%fd22933, %fd22928, %fd22929;
	add.rz.f64 	%fd22934, %fd22928, %fd22933;
	cvt.rzi.f64.f64 	%fd22935, %fd22934;
	cvt.rzi.s32.f64 	%r2999, %fd22935;
	setp.lt.s32 	%p4740, %r2998, 0;
	setp.ge.s32 	%p4741, %r2998, %r4273;
	or.pred  	%p4742, %p4740, %p4741;
	setp.lt.s32 	%p4743, %r2999, 0;
	setp.ge.s32 	%p4744, %r2999, %r4274;
	or.pred  	%p4745, %p4743, %p4744;
	or.pred  	%p4747, %p4742, %p4745;
	mov.b16 	%rs5070, 0;
	mov.u16 	%rs5071, %rs5070;
	mov.u16 	%rs5072, %rs5070;
	@%p4747 bra 	$L__BB0_2705;
	mul.lo.s32 	%r9037, %r2999, %r4275;
	cvt.u64.u32 	%rd4162, %r9037;
	shl.b32 	%r9038, %r2998, 2;
	cvt.u64.u32 	%rd4163, %r9038;
	add.s64 	%rd4164, %rd4162, %rd4163;
	add.s64 	%rd4165, %rd1, %rd4164;
	ld.global.u8 	%rs5071, [%rd4165];
	ld.global.u8 	%rs5070, [%rd4165+1];
	ld.global.u8 	%rs5072, [%rd4165+2];
$L__BB0_2705:
	setp.eq.f64 	%p4748, %fd2, 0d7FF0000000000000;
	st.local.u8 	[%rd165+1], %rs5072;
	and.b16  	%rs3715, %rs5072, 255;
	st.local.u8 	[%rd166+1], %rs5070;
	and.b16  	%rs3716, %rs5070, 255;
	st.local.u8 	[%rd167+1], %rs5071;
	and.b16  	%rs3717, %rs5071, 255;
	cvt.rn.f64.u16 	%fd22936, %rs3715;
	mul.f64 	%fd22937, %fd22936, 0d3FD322D0E5604189;
	cvt.rn.f64.u16 	%fd22938, %rs3716;
	fma.rn.f64 	%fd22939, %fd22938, 0d3FE2C8B439581062, %fd22937;
	cvt.rn.f64.u16 	%fd22940, %rs3717;
	fma.rn.f64 	%fd22941, %fd22940, 0d3FBD2F1A9FBE76C9, %fd22939;
	cvt.rzi.u32.f64 	%r9040, %fd22941;
	st.local.u8 	[%rd168+1], %r9040;
	add.s32 	%r3000, %r2991, %r4281;
	mov.b32 	%r11234, 1;
	mov.f64 	%fd28306, %fd28513;
	@%p4748 bra 	$L__BB0_2709;
	setp.ltu.f64 	%p4749, %fd2, 0d41E0000000000000;
	mov.f64 	%fd28306, %fd28512;
	mov.u32 	%r11233, %r11448;
	@%p4749 bra 	$L__BB0_2708;
	{ // callseq 646, 0
	.param .b64 param0;
	st.param.f64 	[param0], %fd1;
	.param .align 16 .b8 retval0[16];
	call.uni (retval0), 
	__internal_trig_reduction_slowpathd, 
	(
	param0
	);
	ld.param.f64 	%fd28306, [retval0];
	ld.param.b32 	%r11233, [retval0+8];
	} // callseq 646
$L__BB0_2708:
	add.s32 	%r11234, %r11233, 1;
$L__BB0_2709:
	shl.b32 	%r9042, %r11234, 6;
	cvt.u64.u32 	%rd4166, %r9042;
	and.b64  	%rd4167, %rd4166, 64;
	mov.u64 	%rd4168, __cudart_sin_cos_coeffs;
	add.s64 	%rd4169, %rd4168, %rd4167;
	mul.rn.f64 	%fd22943, %fd28306, %fd28306;
	and.b32  	%r9043, %r11234, 1;
	setp.eq.b32 	%p4750, %r9043, 1;
	selp.f64 	%fd22944, 0dBDA8FF8320FD8164, 0d3DE5DB65F9785EBA, %p4750;
	ld.global.nc.v2.f64 	{%fd22945, %fd22946}, [%rd4169];
	fma.rn.f64 	%fd22947, %fd22944, %fd22943, %fd22945;
	fma.rn.f64 	%fd22948, %fd22947, %fd22943, %fd22946;
	ld.global.nc.v2.f64 	{%fd22949, %fd22950}, [%rd4169+16];
	fma.rn.f64 	%fd22951, %fd22948, %fd22943, %fd22949;
	fma.rn.f64 	%fd22952, %fd22951, %fd22943, %fd22950;
	ld.global.nc.v2.f64 	{%fd22953, %fd22954}, [%rd4169+32];
	fma.rn.f64 	%fd22955, %fd22952, %fd22943, %fd22953;
	fma.rn.f64 	%fd22956, %fd22955, %fd22943, %fd22954;
	fma.rn.f64 	%fd22957, %fd22956, %fd28306, %fd28306;
	fma.rn.f64 	%fd22958, %fd22956, %fd22943, 0d3FF0000000000000;
	selp.f64 	%fd22959, %fd22958, %fd22957, %p4750;
	and.b32  	%r9044, %r11234, 2;
	setp.eq.s32 	%p4751, %r9044, 0;
	mov.f64 	%fd22960, 0d0000000000000000;
	sub.f64 	%fd22961, %fd22960, %fd22959;
	selp.f64 	%fd2224, %fd22959, %fd22961, %p4751;
	mov.f64 	%fd28307, %fd28514;
	mov.u32 	%r11235, %r11450;
	@%p1 bra 	$L__BB0_2711;
	{ // callseq 647, 0
	.param .b64 param0;
	st.param.f64 	[param0], %fd1;
	.param .align 16 .b8 retval0[16];
	call.uni (retval0), 
	__internal_trig_reduction_slowpathd, 
	(
	param0
	);
	ld.param.f64 	%fd28307, [retval0];
	ld.param.b32 	%r11235, [retval0+8];
	} // callseq 647
$L__BB0_2711:
	shl.b32 	%r9046, %r11235, 6;
	cvt.u64.u32 	%rd4170, %r9046;
	and.b64  	%rd4171, %rd4170, 64;
	mov.u64 	%rd4172, __cudart_sin_cos_coeffs;
	add.s64 	%rd4173, %rd4172, %rd4171;
	mul.rn.f64 	%fd22963, %fd28307, %fd28307;
	and.b32  	%r9047, %r11235, 1;
	setp.eq.b32 	%p4752, %r9047, 1;
	selp.f64 	%fd22964, 0dBDA8FF8320FD8164, 0d3DE5DB65F9785EBA, %p4752;
	ld.global.nc.v2.f64 	{%fd22965, %fd22966}, [%rd4173];
	fma.rn.f64 	%fd22967, %fd22964, %fd22963, %fd22965;
	fma.rn.f64 	%fd22968, %fd22967, %fd22963, %fd22966;
	ld.global.nc.v2.f64 	{%fd22969, %fd22970}, [%rd4173+16];
	fma.rn.f64 	%fd22971, %fd22968, %fd22963, %fd22969;
	fma.rn.f64 	%fd22972, %fd22971, %fd22963, %fd22970;
	ld.global.nc.v2.f64 	{%fd22973, %fd22974}, [%rd4173+32];
	fma.rn.f64 	%fd22975, %fd22972, %fd22963, %fd22973;
	fma.rn.f64 	%fd22976, %fd22975, %fd22963, %fd22974;
	fma.rn.f64 	%fd22977, %fd22976, %fd28307, %fd28307;
	fma.rn.f64 	%fd22978, %fd22976, %fd22963, 0d3FF0000000000000;
	selp.f64 	%fd22979, %fd22978, %fd22977, %p4752;
	and.b32  	%r9048, %r11235, 2;
	setp.eq.s32 	%p4753, %r9048, 0;
	mov.f64 	%fd22980, 0d0000000000000000;
	sub.f64 	%fd22981, %fd22980, %fd22979;
	selp.f64 	%fd22982, %fd22979, %fd22981, %p4753;
	div.s32 	%r9049, %r3000, %r4277;
	max.s32 	%r9050, %r9049, 0;
	min.s32 	%r9051, %r9050, %r9;
	cvt.rn.f64.s32 	%fd22983, %r9051;
	sub.f64 	%fd2227, %fd22983, %fd6;
	mul.f64 	%fd22984, %fd2227, %fd22982;
	fma.rn.f64 	%fd22985, %fd2212, %fd2224, %fd22984;
	add.f64 	%fd22986, %fd7, %fd22985;
	mul.f64 	%fd22987, %fd2227, %fd2224;
	mul.f64 	%fd22988, %fd2212, %fd22982;
	sub.f64 	%fd22989, %fd22987, %fd22988;
	add.f64 	%fd22990, %fd8, %fd22989;
	mov.f64 	%fd22991, 0d3FE0000000000000;
	copysign.f64 	%fd22992, %fd22986, %fd22991;
	add.rz.f64 	%fd22993, %fd22986, %fd22992;
	cvt.rzi.f64.f64 	%fd22994, %fd22993;
	cvt.rzi.s32.f64 	%r3007, %fd22994;
	copysign.f64 	%fd22995, %fd22990, %fd22991;
	add.rz.f64 	%fd22996, %fd22990, %fd22995;
	cvt.rzi.f64.f64 	%fd22997, %fd22996;
	cvt.rzi.s32.f64 	%r3008, %fd22997;
	setp.lt.s32 	%p4754, %r3007, 0;
	setp.ge.s32 	%p4755, %r3007, %r4273;
	or.pred  	%p4756, %p4754, %p4755;
	setp.lt.s32 	%p4757, %r3008, 0;
	setp.ge.s32 	%p4758, %r3008, %r4274;
	or.pred  	%p4759, %p4757, %p4758;
	or.pred  	%p4761, %p4756, %p4759;
	mov.b16 	%rs5073, 0;
	mov.u16 	%rs5074, %rs5073;
	mov.u16 	%rs5075, %rs5073;
	@%p4761 bra 	$L__BB0_2713;
	mul.lo.s32 	%r9052, %r3008, %r4275;
	cvt.u64.u32 	%rd4174, %r9052;
	shl.b32 	%r9053, %r3007, 2;
	cvt.u64.u32 	%rd4175, %r9053;
	add.s64 	%rd4176, %rd4174, %rd4175;
	add.s64 	%rd4177, %rd1, %rd4176;
	ld.global.u8 	%rs5074, [%rd4177];
	ld.global.u8 	%rs5073, [%rd4177+1];
	ld.global.u8 	%rs5075, [%rd4177+2];
$L__BB0_2713:
	st.local.u8 	[%rd165+2], %rs5075;
	and.b16  	%rs3719, %rs5075, 255;
	st.local.u8 	[%rd166+2], %rs5073;
	and.b16  	%rs3720, %rs5073, 255;
	st.local.u8 	[%rd167+2], %rs5074;
	and.b16  	%rs3721, %rs5074, 255;
	cvt.rn.f64.u16 	%fd22998, %rs3719;
	mul.f64 	%fd22999, %fd22998, 0d3FD322D0E5604189;
	cvt.rn.f64.u16 	%fd23000, %rs3720;
	fma.rn.f64 	%fd23001, %fd23000, 0d3FE2C8B439581062, %fd22999;
	cvt.rn.f64.u16 	%fd23002, %rs3721;
	fma.rn.f64 	%fd23003, %fd23002, 0d3FBD2F1A9FBE76C9, %fd23001;
	cvt.rzi.u32.f64 	%r9055, %fd23003;
	st.local.u8 	[%rd168+2], %r9055;
	add.s32 	%r9056, %r2981, %r4280;
	div.s32 	%r9057, %r9056, %r4276;
	max.s32 	%r3009, %r9057, 0;
	mov.b32 	%r11237, 1;
	mov.f64 	%fd28309, %fd28513;
	@%p4748 bra 	$L__BB0_2717;
	setp.ltu.f64 	%p4763, %fd2, 0d41E0000000000000;
	mov.f64 	%fd28309, %fd28512;
	mov.u32 	%r11236, %r11448;
	@%p4763 bra 	$L__BB0_2716;
	{ // callseq 648, 0
	.param .b64 param0;
	st.param.f64 	[param0], %fd1;
	.param .align 16 .b8 retval0[16];
	call.uni (retval0), 
	__internal_trig_reduction_slowpathd, 
	(
	param0
	);
	ld.param.f64 	%fd28309, [retval0];
	ld.param.b32 	%r11236, [retval0+8];
	} // callseq 648
$L__BB0_2716:
	add.s32 	%r11237, %r11236, 1;
$L__BB0_2717:
	shl.b32 	%r9059, %r11237, 6;
	cvt.u64.u32 	%rd4178, %r9059;
	and.b64  	%rd4179, %rd4178, 64;
	mov.u64 	%rd4180, __cudart_sin_cos_coeffs;
	add.s64 	%rd4181, %rd4180, %rd4179;
	mul.rn.f64 	%fd23005, %fd28309, %fd28309;
	and.b32  	%r9060, %r11237, 1;
	setp.eq.b32 	%p4764, %r9060, 1;
	selp.f64 	%fd23006, 0dBDA8FF8320FD8164, 0d3DE5DB65F9785EBA, %p4764;
	ld.global.nc.v2.f64 	{%fd23007, %fd23008}, [%rd4181];
	fma.rn.f64 	%fd23009, %fd23006, %fd23005, %fd23007;
	fma.rn.f64 	%fd23010, %fd23009, %fd23005, %fd23008;
	ld.global.nc.v2.f64 	{%fd23011, %fd23012}, [%rd4181+16];
	fma.rn.f64 	%fd23013, %fd23010, %fd23005, %fd23011;
	fma.rn.f64 	%fd23014, %fd23013, %fd23005, %fd23012;
	ld.global.nc.v2.f64 	{%fd23015, %fd23016}, [%rd4181+32];
	fma.rn.f64 	%fd23017, %fd23014, %fd23005, %fd23015;
	fma.rn.f64 	%fd23018, %fd23017, %fd23005, %fd23016;
	fma.rn.f64 	%fd23019, %fd23018, %fd28309, %fd28309;
	fma.rn.f64 	%fd23020, %fd23018, %fd23005, 0d3FF0000000000000;
	selp.f64 	%fd23021, %fd23020, %fd23019, %p4764;
	and.b32  	%r9061, %r11237, 2;
	setp.eq.s32 	%p4765, %r9061, 0;
	mov.f64 	%fd23022, 0d0000000000000000;
	sub.f64 	%fd23023, %fd23022, %fd23021;
	selp.f64 	%fd2231, %fd23021, %fd23023, %p4765;
	mov.f64 	%fd28310, %fd28514;
	mov.u32 	%r11238, %r11450;
	@%p1 bra 	$L__BB0_2719;
	{ // callseq 649, 0
	.param .b64 param0;
	st.param.f64 	[param0], %fd1;
	.param .align 16 .b8 retval0[16];
	call.uni (retval0), 
	__internal_trig_reduction_slowpathd, 
	(
	param0
	);
	ld.param.f64 	%fd28310, [retval0];
	ld.param.b32 	%r11238, [retval0+8];
	} // callseq 649
$L__BB0_2719:
	shl.b32 	%r9063, %r11238, 6;
	cvt.u64.u32 	%rd4182, %r9063;
	and.b64  	%rd4183, %rd4182, 64;
	mov.u64 	%rd4184, __cudart_sin_cos_coeffs;
	add.s64 	%rd4185, %rd4184, %rd4183;
	mul.rn.f64 	%fd23025, %fd28310, %fd28310;
	and.b32  	%r9064, %r11238, 1;
	setp.eq.b32 	%p4766, %r9064, 1;
	selp.f64 	%fd23026, 0dBDA8FF8320FD8164, 0d3DE5DB65F9785EBA, %p4766;
	ld.global.nc.v2.f64 	{%fd23027, %fd23028}, [%rd4185];
	fma.rn.f64 	%fd23029, %fd23026, %fd23025, %fd23027;
	fma.rn.f64 	%fd23030, %fd23029, %fd23025, %fd23028;
	ld.global.nc.v2.f64 	{%fd23031, %fd23032}, [%rd4185+16];
	fma.rn.f64 	%fd23033, %fd23030, %fd23025, %fd23031;
	fma.rn.f64 	%fd23034, %fd23033, %fd23025, %fd23032;
	ld.global.nc.v2.f64 	{%fd23035, %fd23036}, [%rd4185+32];
	fma.rn.f64 	%fd23037, %fd23034, %fd23025, %fd23035;
	fma.rn.f64 	%fd23038, %fd23037, %fd23025, %fd23036;
	fma.rn.f64 	%fd23039, %fd23038, %fd28310, %fd28310;
	fma.rn.f64 	%fd23040, %fd23038, %fd23025, 0d3FF0000000000000;
	selp.f64 	%fd23041, %fd23040, %fd23039, %p4766;
	and.b32  	%r9065, %r11238, 2;
	setp.eq.s32 	%p4767, %r9065, 0;
	mov.f64 	%fd23042, 0d0000000000000000;
	sub.f64 	%fd23043, %fd23042, %fd23041;
	selp.f64 	%fd23044, %fd23041, %fd23043, %p4767;
	min.s32 	%r9066, %r3009, %r8;
	cvt.rn.f64.s32 	%fd23045, %r9066;
	sub.f64 	%fd2234, %fd23045, %fd5;
	mul.f64 	%fd23046, %fd2213, %fd23044;
	fma.rn.f64 	%fd23047, %fd2234, %fd2231, %fd23046;
	add.f64 	%fd23048, %fd7, %fd23047;
	mul.f64 	%fd23049, %fd2213, %fd2231;
	mul.f64 	%fd23050, %fd2234, %fd23044;
	sub.f64 	%fd23051, %fd23049, %fd23050;
	add.f64 	%fd23052, %fd8, %fd23051;
	mov.f64 	%fd23053, 0d3FE0000000000000;
	copysign.f64 	%fd23054, %fd23048, %fd23053;
	add.rz.f64 	%fd23055, %fd23048, %fd23054;
	cvt.rzi.f64.f64 	%fd23056, %fd23055;
	cvt.rzi.s32.f64 	%r3016, %fd23056;
	copysign.f64 	%fd23057, %fd23052, %fd23053;
	add.rz.f64 	%fd23058, %fd23052, %fd23057;
	cvt.rzi.f64.f64 	%fd23059, %fd23058;
	cvt.rzi.s32.f64 	%r3017, %fd23059;
	setp.lt.s32 	%p4768, %r3016, 0;
	setp.ge.s32 	%p4769, %r3016, %r4273;
	or.pred  	%p4770, %p4768, %p4769;
	setp.lt.s32 	%p4771, %r3017, 0;
	setp.ge.s32 	%p4772, %r3017, %r4274;
	or.pred  	%p4773, %p4771, %p4772;
	or.pred  	%p4775, %p4770, %p4773;
	mov.b16 	%rs5076, 0;
	mov.u16 	%rs5077, %rs5076;
	mov.u16 	%rs5078, %rs5076;
	@%p4775 bra 	$L__BB0_2721;
	mul.lo.s32 	%r9067, %r3017, %r4275;
	cvt.u64.u32 	%rd4186, %r9067;
	shl.b32 	%r9068, %r3016, 2;
	cvt.u64.u32 	%rd4187, %r9068;
	add.s64 	%rd4188, %rd4186, %rd4187;
	add.s64 	%rd4189, %rd1, %rd4188;
	ld.global.u8 	%rs5077, [%rd4189];
	ld.global.u8 	%rs5076, [%rd4189+1];
	ld.global.u8 	%rs5078, [%rd4189+2];
$L__BB0_2721:
	setp.eq.f64 	%p4776, %fd2, 0d7FF0000000000000;
	st.local.u8 	[%rd165+3], %rs5078;
	and.b16  	%rs3723, %rs5078, 255;
	st.local.u8 	[%rd166+3], %rs5076;
	and.b16  	%rs3724, %rs5076, 255;
	st.local.u8 	[%rd167+3], %rs5077;
	and.b16  	%rs3725, %rs5077, 255;
	cvt.rn.f64.u16 	%fd23060, %rs3723;
	mul.f64 	%fd23061, %fd23060, 0d3FD322D0E5604189;
	cvt.rn.f64.u16 	%fd23062, %rs3724;
	fma.rn.f64 	%fd23063, %fd23062, 0d3FE2C8B439581062, %fd23061;
	cvt.rn.f64.u16 	%fd23064, %rs3725;
	fma.rn.f64 	%fd23065, %fd23064, 0d3FBD2F1A9FBE76C9, %fd23063;
	cvt.rzi.u32.f64 	%r9070, %fd23065;
	st.local.u8 	[%rd168+3], %r9070;
	mov.b32 	%r11240, 1;
	mov.f64 	%fd28312, %fd28513;
	@%p4776 bra 	$L__BB0_2725;
	setp.ltu.f64 	%p4777, %fd2, 0d41E0000000000000;
	mov.f64 	%fd28312, %fd28512;
	mov.u32 	%r11239, %r11448;
	@%p4777 bra 	$L__BB0_2724;
	{ // callseq 650, 0
	.param .b64 param0;
	st.param.f64 	[param0], %fd1;
	.param .align 16 .b8 retval0[16];
	call.uni (retval0), 
	__internal_trig_reduction_slowpathd, 
	(
	param0
	);
	ld.param.f64 	%fd28312, [retval0];
	ld.param.b32 	%r11239, [retval0+8];
	} // callseq 650
$L__BB0_2724:
	add.s32 	%r11240, %r11239, 1;
$L__BB0_2725:
	shl.b32 	%r9072, %r11240, 6;
	cvt.u64.u32 	%rd4190, %r9072;
	and.b64  	%rd4191, %rd4190, 64;
	mov.u64 	%rd4192, __cudart_sin_cos_coeffs;
	add.s64 	%rd4193, %rd4192, %rd4191;
	mul.rn.f64 	%fd23067, %fd28312, %fd28312;
	and.b32  	%r9073, %r11240, 1;
	setp.eq.b32 	%p4778, %r9073, 1;
	selp.f64 	%fd23068, 0dBDA8FF8320FD8164, 0d3DE5DB65F9785EBA, %p4778;
	ld.global.nc.v2.f64 	{%fd23069, %fd23070}, [%rd4193];
	fma.rn.f64 	%fd23071, %fd23068, %fd23067, %fd23069;
	fma.rn.f64 	%fd23072, %fd23071, %fd23067, %fd23070;
	ld.global.nc.v2.f64 	{%fd23073, %fd23074}, [%rd4193+16];
	fma.rn.f64 	%fd23075, %fd23072, %fd23067, %fd23073;
	fma.rn.f64 	%fd23076, %fd23075, %fd23067, %fd23074;
	ld.global.nc.v2.f64 	{%fd23077, %fd23078}, [%rd4193+32];
	fma.rn.f64 	%fd23079, %fd23076, %fd23067, %fd23077;
	fma.rn.f64 	%fd23080, %fd23079, %fd23067, %fd23078;
	fma.rn.f64 	%fd23081, %fd23080, %fd28312, %fd28312;
	fma.rn.f64 	%fd23082, %fd23080, %fd23067, 0d3FF0000000000000;
	selp.f64 	%fd23083, %fd23082, %fd23081, %p4778;
	and.b32  	%r9074, %r11240, 2;
	setp.eq.s32 	%p4779, %r9074, 0;
	mov.f64 	%fd23084, 0d0000000000000000;
	sub.f64 	%fd23085, %fd23084, %fd23083;
	selp.f64 	%fd2238, %fd23083, %fd23085, %p4779;
	mov.f64 	%fd28313, %fd28514;
	mov.u32 	%r11241, %r11450;
	@%p1 bra 	$L__BB0_2727;
	{ // callseq 651, 0
	.param .b64 param0;
	st.param.f64 	[param0], %fd1;
	.param .align 16 .b8 retval0[16];
	call.uni (retval0), 
	__internal_trig_reduction_slowpathd, 
	(
	param0
	);
	ld.param.f64 	%fd28313, [retval0];
	ld.param.b32 	%r11241, [retval0+8];
	} // callseq 651
$L__BB0_2727:
	shl.b32 	%r9076, %r11241, 6;
	cvt.u64.u32 	%rd4194, %r9076;
	and.b64  	%rd4195, %rd4194, 64;
	mov.u64 	%rd4196, __cudart_sin_cos_coeffs;
	add.s64 	%rd4197, %rd4196, %rd4195;
	mul.rn.f64 	%fd23087, %fd28313, %fd28313;
	and.b32  	%r9077, %r11241, 1;
	setp.eq.b32 	%p4780, %r9077, 1;
	selp.f64 	%fd23088, 0dBDA8FF8320FD8164, 0d3DE5DB65F9785EBA, %p4780;
	ld.global.nc.v2.f64 	{%fd23089, %fd23090}, [%rd4197];
	fma.rn.f64 	%fd23091, %fd23088, %fd23087, %fd23089;
	fma.rn.f64 	%fd23092, %fd23091, %fd23087, %fd23090;
	ld.global.nc.v2.f64 	{%fd23093, %fd23094}, [%rd4197+16];
	fma.rn.f64 	%fd23095, %fd23092, %fd23087, %fd23093;
	fma.rn.f64 	%fd23096, %fd23095, %fd23087, %fd23094;
	ld.global.nc.v2.f64 	{%fd23097, %fd23098}, [%rd4197+32];
	fma.rn.f64 	%fd23099, %fd23096, %fd23087, %fd23097;
	fma.rn.f64 	%fd23100, %fd23099, %fd23087, %fd23098;
	fma.rn.f64 	%fd23101, %fd23100, %fd28313, %fd28313;
	fma.rn.f64 	%fd23102, %fd23100, %fd23087, 0d3FF0000000000000;
	selp.f64 	%fd23103, %fd23102, %fd23101, %p4780;
	and.b32  	%r9078, %r11241, 2;
	setp.eq.s32 	%p4781, %r9078, 0;
	mov.f64 	%fd23104, 0d0000000000000000;
	sub.f64 	%fd23105, %fd23104, %fd23103;
	selp.f64 	%fd23106, %fd23103, %fd23105, %p4781;
	mul.f64 	%fd23107, %fd2220, %fd23106;
	fma.rn.f64 	%fd23108, %fd2234, %fd2238, %fd23107;
	add.f64 	%fd23109, %fd7, %fd23108;
	mul.f64 	%fd23110, %fd2220, %fd2238;
	mul.f64 	%fd23111, %fd2234, %fd23106;
	sub.f64 	%fd23112, %fd23110, %fd23111;
	add.f64 	%fd23113, %fd8, %fd23112;
	mov.f64 	%fd23114, 0d3FE0000000000000;
	copysign.f64 	%fd23115, %fd23109, %fd23114;
	add.rz.f64 	%fd23116, %fd23109, %fd23115;
	cvt.rzi.f64.f64 	%fd23117, %fd23116;
	cvt.rzi.s32.f64 	%r3024, %fd23117;
	copysign.f64 	%fd23118, %fd23113, %fd23114;
	add.rz.f64 	%fd23119, %fd23113, %fd23118;
	cvt.rzi.f64.f64 	%fd23120, %fd23119;
	cvt.rzi.s32.f64 	%r3025, %fd23120;
	setp.lt.s32 	%p4782, %r3024, 0;
	setp.ge.s32 	%p4783, %r3024, %r4273;
	or.pred  	%p4784, %p4782, %p4783;
	setp.lt.s32 	%p4785, %r3025, 0;
	setp.ge.s32 	%p4786, %r3025, %r4274;
	or.pred  	%p4787, %p4785, %p4786;
	or.pred  	%p4789, %p4784, %p4787;
	mov.b16 	%rs5079, 0;
	mov.u16 	%rs5080, %rs5079;
	mov.u16 	%rs5081, %rs5079;
	@%p4789 bra 	$L__BB0_2729;
	mul.lo.s32 	%r9079, %r3025, %r4275;
	cvt.u64.u32 	%rd4198, %r9079;
	shl.b32 	%r9080, %r3024, 2;
	cvt.u64.u32 	%rd4199, %r9080;
	add.s64 	%rd4200, %rd4198, %rd4199;
	add.s64 	%rd4201, %rd1, %rd4200;
	ld.global.u8 	%rs5080, [%rd4201];
	ld.global.u8 	%rs5079, [%rd4201+1];
	ld.global.u8 	%rs5081, [%rd4201+2];
$L__BB0_2729:
	st.local.u8 	[%rd165+4], %rs5081;
	and.b16  	%rs3727, %rs5081, 255;
	st.local.u8 	[%rd166+4], %rs5079;
	and.b16  	%rs3728, %rs5079, 255;
	st.local.u8 	[%rd167+4], %rs5080;
	and.b16  	%rs3729, %rs5080, 255;
	cvt.rn.f64.u16 	%fd23121, %rs3727;
	mul.f64 	%fd23122, %fd23121, 0d3FD322D0E5604189;
	cvt.rn.f64.u16 	%fd23123, %rs3728;
	fma.rn.f64 	%fd23124, %fd23123, 0d3FE2C8B439581062, %fd23122;
	cvt.rn.f64.u16 	%fd23125, %rs3729;
	fma.rn.f64 	%fd23126, %fd23125, 0d3FBD2F1A9FBE76C9, %fd23124;
	cvt.rzi.u32.f64 	%r9082, %fd23126;
	st.local.u8 	[%rd168+4], %r9082;
	mov.b32 	%r11243, 1;
	mov.f64 	%fd28315, %fd28513;
	@%p4776 bra 	$L__BB0_2733;
	setp.ltu.f64 	%p4791, %fd2, 0d41E0000000000000;
	mov.f64 	%fd28315, %fd28512;
	mov.u32 	%r11242, %r11448;
	@%p4791 bra 	$L__BB0_2732;
	{ // callseq 652, 0
	.param .b64 param0;
	st.param.f64 	[param0], %fd1;
	.param .align 16 .b8 retval0[16];
	call.uni (retval0), 
	__internal_trig_reduction_slowpathd, 
	(
	param0
	);
	ld.param.f64 	%fd28315, [retval0];
	ld.param.b32 	%r11242, [retval0+8];
	} // callseq 652
$L__BB0_2732:
	add.s32 	%r11243, %r11242, 1;
$L__BB0_2733:
	shl.b32 	%r9084, %r11243, 6;
	cvt.u64.u32 	%rd4202, %r9084;
	and.b64  	%rd4203, %rd4202, 64;
	mov.u64 	%rd4204, __cudart_sin_cos_coeffs;
	add.s64 	%rd4205, %rd4204, %rd4203;
	mul.rn.f64 	%fd23128, %fd28315, %fd28315;
	and.b32  	%r9085, %r11243, 1;
	setp.eq.b32 	%p4792, %r9085, 1;
	selp.f64 	%fd23129, 0dBDA8FF8320FD8164, 0d3DE5DB65F9785EBA, %p4792;
	ld.global.nc.v2.f64 	{%fd23130, %fd23131}, [%rd4205];
	fma.rn.f64 	%fd23132, %fd23129, %fd23128, %fd23130;
	fma.rn.f64 	%fd23133, %fd23132, %fd23128, %fd23131;
	ld.global.nc.v2.f64 	{%fd23134, %fd23135}, [%rd4205+16];
	fma.rn.f64 	%fd23136, %fd23133, %fd23128, %fd23134;
	fma.rn.f64 	%fd23137, %fd23136, %fd23128, %fd23135;
	ld.global.nc.v2.f64 	{%fd23138, %fd23139}, [%rd4205+32];
	fma.rn.f64 	%fd23140, %fd23137, %fd23128, %fd23138;
	fma.rn.f64 	%fd23141, %fd23140, %fd23128, %fd23139;
	fma.rn.f64 	%fd23142, %fd23141, %fd28315, %fd28315;
	fma.rn.f64 	%fd23143, %fd23141, %fd23128, 0d3FF0000000000000;
	selp.f64 	%fd23144, %fd23143, %fd23142, %p4792;
	and.b32  	%r9086, %r11243, 2;
	setp.eq.s32 	%p4793, %r9086, 0;
	mov.f64 	%fd23145, 0d0000000000000000;
	sub.f64 	%fd23146, %fd23145, %fd23144;
	selp.f64 	%fd2244, %fd23144, %fd23146, %p4793;
	mov.f64 	%fd28316, %fd28514;
	mov.u32 	%r11244, %r11450;
	@%p1 bra 	$L__BB0_2735;
	{ // callseq 653, 0
	.param .b64 param0;
	st.param.f64 	[param0], %fd1;
	.param .align 16 .b8 retval0[16];
	call.uni (retval0), 
	__internal_trig_reduction_slowpathd, 
	(
	param0
	);
	ld.param.f64 	%fd28316, [retval0];
	ld.param.b32 	%r11244, [retval0+8];
	} // callseq 653
$L__BB0_2735:
	shl.b32 	%r9088, %r11244, 6;
	cvt.u64.u32 	%rd4206, %r9088;
	and.b64  	%rd4207, %rd4206, 64;
	mov.u64 	%rd4208, __cudart_sin_cos_coeffs;
	add.s64 	%rd4209, %rd4208, %rd4207;
	mul.rn.f64 	%fd23148, %fd28316, %fd28316;
	and.b32  	%r9089, %r11244, 1;
	setp.eq.b32 	%p4794, %r9089, 1;
	selp.f64 	%fd23149, 0dBDA8FF8320FD8164, 0d3DE5DB65F9785EBA, %p4794;
	ld.global.nc.v2.f64 	{%fd23150, %fd23151}, [%rd4209];
	fma.rn.f64 	%fd23152, %fd23149, %fd23148, %fd23150;
	fma.rn.f64 	%fd23153, %fd23152, %fd23148, %fd23151;
	ld.global.nc.v2.f64 	{%fd23154, %fd23155}, [%rd4209+16];
	fma.rn.f64 	%fd23156, %fd23153, %fd23148, %fd23154;
	fma.rn.f64 	%fd23157, %fd23156, %fd23148, %fd23155;
	ld.global.nc.v2.f64 	{%fd23158, %fd23159}, [%rd4209+32];
	fma.rn.f64 	%fd23160, %fd23157, %fd23148, %fd23158;
	fma.rn.f64 	%fd23161, %fd23160, %fd23148, %fd23159;
	fma.rn.f64 	%fd23162, %fd23161, %fd28316, %fd28316;
	fma.rn.f64 	%fd23163, %fd23161, %fd23148, 0d3FF0000000000000;
	selp.f64 	%fd23164, %fd23163, %fd23162, %p4794;
	and.b32  	%r9090, %r11244, 2;
	setp.eq.s32 	%p4795, %r9090, 0;
	mov.f64 	%fd23165, 0d0000000000000000;
	sub.f64 	%fd23166, %fd23165, %fd23164;
	selp.f64 	%fd23167, %fd23164, %fd23166, %p4795;
	mul.f64 	%fd23168, %fd2227, %fd23167;
	fma.rn.f64 	%fd23169, %fd2234, %fd2244, %fd23168;
	add.f64 	%fd23170, %fd7, %fd23169;
	mul.f64 	%fd23171, %fd2227, %fd2244;
	mul.f64 	%fd23172, %fd2234, %fd23167;
	sub.f64 	%fd23173, %fd23171, %fd23172;
	add.f64 	%fd23174, %fd8, %fd23173;
	mov.f64 	%fd23175, 0d3FE0000000000000;
	copysign.f64 	%fd23176, %fd23170, %fd23175;
	add.rz.f64 	%fd23177, %fd23170, %fd23176;
	cvt.rzi.f64.f64 	%fd23178, %fd23177;
	cvt.rzi.s32.f64 	%r3032, %fd23178;
	copysign.f64 	%fd23179, %fd23174, %fd23175;
	add.rz.f64 	%fd23180, %fd23174, %fd23179;
	cvt.rzi.f64.f64 	%fd23181, %fd23180;
	cvt.rzi.s32.f64 	%r3033, %fd23181;
	setp.lt.s32 	%p4796, %r3032, 0;
	setp.ge.s32 	%p4797, %r3032, %r4273;
	or.pred  	%p4798, %p4796, %p4797;
	setp.lt.s32 	%p4799, %r3033, 0;
	setp.ge.s32 	%p4800, %r3033, %r4274;
	or.pred  	%p4801, %p4799, %p4800;
	or.pred  	%p4803, %p4798, %p4801;
	mov.b16 	%rs5082, 0;
	mov.u16 	%rs5083, %rs5082;
	mov.u16 	%rs5084, %rs5082;
	@%p4803 bra 	$L__BB0_2737;
	mul.lo.s32 	%r9091, %r3033, %r4275;
	cvt.u64.u32 	%rd4210, %r9091;
	shl.b32 	%r9092, %r3032, 2;
	cvt.u64.u32 	%rd4211, %r9092;
	add.s64 	%rd4212, %rd4210, %rd4211;
	add.s64 	%rd4213, %rd1, %rd4212;
	ld.global.u8 	%rs5083, [%rd4213];
	ld.global.u8 	%rs5082, [%rd4213+1];
	ld.global.u8 	%rs5084, [%rd4213+2];
$L__BB0_2737:
	setp.eq.f64 	%p4804, %fd2, 0d7FF0000000000000;
	st.local.u8 	[%rd165+5], %rs5084;
	and.b16  	%rs3731, %rs5084, 255;
	st.local.u8 	[%rd166+5], %rs5082;
	and.b16  	%rs3732, %rs5082, 255;
	st.local.u8 	[%rd167+5], %rs5083;
	and.b16  	%rs3733, %rs5083, 255;
	cvt.rn.f64.u16 	%fd23182, %rs3731;
	mul.f64 	%fd23183, %fd23182, 0d3FD322D0E5604189;
	cvt.rn.f64.u16 	%fd23184, %rs3732;
	fma.rn.f64 	%fd23185, %fd23184, 0d3FE2C8B439581062, %fd23183;
	cvt.rn.f64.u16 	%fd23186, %rs3733;
	fma.rn.f64 	%fd23187, %fd23186, 0d3FBD2F1A9FBE76C9, %fd23185;
	cvt.rzi.u32.f64 	%r9094, %fd23187;
	st.local.u8 	[%rd168+5], %r9094;
	add.s32 	%r9095, %r3000, %r4281;
	div.s32 	%r9096, %r9095, %r4277;
	max.s32 	%r3034, %r9096, 0;
	mov.b32 	%r11246, 1;
	mov.f64 	%fd28318, %fd28513;
	@%p4804 bra 	$L__BB0_2741;
	setp.ltu.f64 	%p4805, %fd2, 0d41E0000000000000;
	mov.f64 	%fd28318, %fd28512;
	mov.u32 	%r11245, %r11448;
	@%p4805 bra 	$L__BB0_2740;
	{ // callseq 654, 0
	.param .b64 param0;
	st.param.f64 	[param0], %fd1;
	.param .align 16 .b8 retval0[16];
	call.uni (retval0), 
	__internal_trig_reduction_slowpathd, 
	(
	param0
	);
	ld.param.f64 	%fd28318, [retval0];
	ld.param.b32 	%r11245, [retval0+8];
	} // callseq 654
$L__BB0_2740:
	add.s32 	%r11246, %r11245, 1;
$L__BB0_2741:
	shl.b32 	%r9098, %r11246, 6;
	cvt.u64.u32 	%rd4214, %r9098;
	and.b64  	%rd4215, %rd4214, 64;
	mov.u64 	%rd4216, __cudart_sin_cos_coeffs;
	add.s64 	%rd4217, %rd4216, %rd4215;
	mul.rn.f64 	%fd23189, %fd28318, %fd28318;
	and.b32  	%r9099, %r11246, 1;
	setp.eq.b32 	%p4806, %r9099, 1;
	selp.f64 	%fd23190, 0dBDA8FF8320FD8164, 0d3DE5DB65F9785EBA, %p4806;
	ld.global.nc.v2.f64 	{%fd23191, %fd23192}, [%rd4217];
	fma.rn.f64 	%fd23193, %fd23190, %fd23189, %fd23191;
	fma.rn.f64 	%fd23194, %fd23193, %fd23189, %fd23192;
	ld.global.nc.v2.f64 	{%fd23195, %fd23196}, [%rd4217+16];
	fma.rn.f64 	%fd23197, %fd23194, %fd23189, %fd23195;
	fma.rn.f64 	%fd23198, %fd23197, %fd23189, %fd23196;
	ld.global.nc.v2.f64 	{%fd23199, %fd23200}, [%rd4217+32];
	fma.rn.f64 	%fd23201, %fd23198, %fd23189, %fd23199;
	fma.rn.f64 	%fd23202, %fd23201, %fd23189, %fd23200;
	fma.rn.f64 	%fd23203, %fd23202, %fd28318, %fd28318;
	fma.rn.f64 	%fd23204, %fd23202, %fd23189, 0d3FF0000000000000;
	selp.f64 	%fd23205, %fd23204, %fd23203, %p4806;
	and.b32  	%r9100, %r11246, 2;
	setp.eq.s32 	%p4807, %r9100, 0;
	mov.f64 	%fd23206, 0d0000000000000000;
	sub.f64 	%fd23207, %fd23206, %fd23205;
	selp.f64 	%fd2250, %fd23205, %fd23207, %p4807;
	mov.f64 	%fd28319, %fd28514;
	mov.u32 	%r11247, %r11450;
	@%p1 bra 	$L__BB0_2743;
	{ // callseq 655, 0
	.param .b64 param0;
	st.param.f64 	[param0], %fd1;
	.param .align 16 .b8 retval0[16];
	call.uni (retval0), 
	__internal_trig_reduction_slowpathd, 
	(
	param0
	);
	ld.param.f64 	%fd28319, [retval0];
	ld.param.b32 	%r11247, [retval0+8];
	} // callseq 655
$L__BB0_2743:
	shl.b32 	%r9102, %r11247, 6;
	cvt.u64.u32 	%rd4218, %r9102;
	and.b64  	%rd4219, %rd4218, 64;
	mov.u64 	%rd4220, __cudart_sin_cos_coeffs;
	add.s64 	%rd4221, %rd4220, %rd4219;
	mul.rn.f64 	%fd23209, %fd28319, %fd28319;
	and.b32  	%r9103, %r11247, 1;
	setp.eq.b32 	%p4808, %r9103, 1;
	selp.f64 	%fd23210, 0dBDA8FF8320FD8164, 0d3DE5DB65F9785EBA, %p4808;
	ld.global.nc.v2.f64 	{%fd23211, %fd23212}, [%rd4221];
	fma.rn.f64 	%fd23213, %fd23210, %fd23209, %fd23211;
	fma.rn.f64 	%fd23214, %fd23213, %fd23209, %fd23212;
	ld.global.nc.v2.f64 	{%fd23215, %fd23216}, [%rd4221+16];
	fma.rn.f64 	%fd23217, %fd23214, %fd23209, %fd23215;
	fma.rn.f64 	%fd23218, %fd23217, %fd23209, %fd23216;
	ld.global.nc.v2.f64 	{%fd23219, %fd23220}, [%rd4221+32];
	fma.rn.f64 	%fd23221, %fd23218, %fd23209, %fd23219;
	fma.rn.f64 	%fd23222, %fd23221, %fd23209, %fd23220;
	fma.rn.f64 	%fd23223, %fd23222, %fd28319, %fd28319;
	fma.rn.f64 	%fd23224, %fd23222, %fd23209, 0d3FF0000000000000;
	selp.f64 	%fd23225, %fd23224, %fd23223, %p4808;
	and.b32  	%r9104, %r11247, 2;
	setp.eq.s32 	%p4809, %r9104, 0;
	mov.f64 	%fd23226, 0d0000000000000000;
	sub.f64 	%fd23227, %fd23226, %fd23225;
	selp.f64 	%fd23228, %fd23225, %fd23227, %p4809;
	min.s32 	%r9105, %r3034, %r9;
	cvt.rn.f64.s32 	%fd23229, %r9105;
	sub.f64 	%fd2253, %fd23229, %fd6;
	mul.f64 	%fd23230, %fd2253, %fd23228;
	fma.rn.f64 	%fd23231, %fd2212, %fd2250, %fd23230;
	add.f64 	%fd23232, %fd7, %fd23231;
	mul.f64 	%fd23233, %fd2253, %fd2250;
	mul.f64 	%fd23234, %fd2212, %fd23228;
	sub.f64 	%fd23235, %fd23233, %fd23234;
	add.f64 	%fd23236, %fd8, %fd23235;
	mov.f64 	%fd23237, 0d3FE0000000000000;
	copysign.f64 	%fd23238, %fd23232, %fd23237;
	add.rz.f64 	%fd23239, %fd23232, %fd23238;
	cvt.rzi.f64.f64 	%fd23240, %fd23239;
	cvt.rzi.s32.f64 	%r3041, %fd23240;
	copysign.f64 	%fd23241, %fd23236, %fd23237;
	add.rz.f64 	%fd23242, %fd23236, %fd23241;
	cvt.rzi.f64.f64 	%fd23243, %fd23242;
	cvt.rzi.s32.f64 	%r3042, %fd23243;
	setp.lt.s32 	%p4810, %r3041, 0;
	setp.ge.s32 	%p4811, %r3041, %r4273;
	or.pred  	%p4812, %p4810, %p4811;
	setp.lt.s32 	%p4813, %r3042, 0;
	setp.ge.s32 	%p4814, %r3042, %r4274;
	or.pred  	%p4815, %p4813, %p4814;
	or.pred  	%p4817, %p4812, %p4815;
	mov.b16 	%rs5085, 0;
	mov.u16 	%rs5086, %rs5085;
	mov.u16 	%rs5087, %rs5085;
	@%p4817 bra 	$L__BB0_2745;
	mul.lo.s32 	%r9106, %r3042, %r4275;
	cvt.u64.u32 	%rd4222, %r9106;
	shl.b32 	%r9107, %r3041, 2;
	cvt.u64.u32 	%rd4223, %r9107;
	add.s64 	%rd4224, %rd4222, %rd4223;
	add.s64 	%rd4225, %rd1, %rd4224;
	ld.global.u8 	%rs5086, [%rd4225];
	ld.global.u8 	%rs5085, [%rd4225+1];
	ld.global.u8 	%rs5087, [%rd4225+2];
$L__BB0_2745:
	st.local.u8 	[%rd165+6], %rs5087;
	and.b16  	%rs3735, %rs5087, 255;
	st.local.u8 	[%rd166+6], %rs5085;
	and.b16  	%rs3736, %rs5085, 255;
	st.local.u8 	[%rd167+6], %rs5086;
	and.b16  	%rs3737, %rs5086, 255;
	cvt.rn.f64.u16 	%fd23244, %rs3735;
	mul.f64 	%fd23245, %fd23244, 0d3FD322D0E5604189;
	cvt.rn.f64.u16 	%fd23246, %rs3736;
	fma.rn.f64 	%fd23247, %fd23246, 0d3FE2C8B439581062, %fd23245;
	cvt.rn.f64.u16 	%fd23248, %rs3737;
	fma.rn.f64 	%fd23249, %fd23248, 0d3FBD2F1A9FBE76C9, %fd23247;
	cvt.rzi.u32.f64 	%r9109, %fd23249;
	st.local.u8 	[%rd168+6], %r9109;
	mov.b32 	%r11249, 1;
	mov.f64 	%fd28321, %fd28513;
	@%p4804 bra 	$L__BB0_2749;
	setp.ltu.f64 	%p4819, %fd2, 0d41E0000000000000;
	mov.f64 	%fd28321, %fd28512;
	mov.u32 	%r11248, %r11448;
	@%p4819 bra 	$L__BB0_2748;
	{ // callseq 656, 0
	.param .b64 param0;
	st.param.f64 	[param0], %fd1;
	.param .align 16 .b8 retval0[16];
	call.uni (retval0), 
	__internal_trig_reduction_slowpathd, 
	(
	param0
	);
	ld.param.f64 	%fd28321, [retval0];
	ld.param.b32 	%r11248, [retval0+8];
	} // callseq 656
$L__BB0_2748:
	add.s32 	%r11249, %r11248, 1;
$L__BB0_2749:
	shl.b32 	%r9111, %r11249, 6;
	cvt.u64.u32 	%rd4226, %r9111;
	and.b64  	%rd4227, %rd4226, 64;
	mov.u64 	%rd4228, __cudart_sin_cos_coeffs;
	add.s64 	%rd4229, %rd4228, %rd4227;
	mul.rn.f64 	%fd23251, %fd28321, %fd28321;
	and.b32  	%r9112, %r11249, 1;
	setp.eq.b32 	%p4820, %r9112, 1;
	selp.f64 	%fd23252, 0dBDA8FF8320FD8164, 0d3DE5DB65F9785EBA, %p4820;
	ld.global.nc.v2.f64 	{%fd23253, %fd23254}, [%rd4229];
	fma.rn.f64 	%fd23255, %fd23252, %fd23251, %fd23253;
	fma.rn.f64 	%fd23256, %fd23255, %fd23251, %fd23254;
	ld.global.nc.v2.f64 	{%fd23257, %fd23258}, [%rd4229+16];
	fma.rn.f64 	%fd23259, %fd23256, %fd23251, %fd23257;
	fma.rn.f64 	%fd23260, %fd23259, %fd23251, %fd23258;
	ld.global.nc.v2.f64 	{%fd23261, %fd23262}, [%rd4229+32];
	fma.rn.f64 	%fd23263, %fd23260, %fd23251, %fd23261;
	fma.rn.f64 	%fd23264, %fd23263, %fd23251, %fd23262;
	fma.rn.f64 	%fd23265, %fd23264, %fd28321, %fd28321;
	fma.rn.f64 	%fd23266, %fd23264, %fd23251, 0d3FF0000000000000;
	selp.f64 	%fd23267, %fd23266, %fd23265, %p4820;
	and.b32  	%r9113, %r11249, 2;
	setp.eq.s32 	%p4821, %r9113, 0;
	mov.f64 	%fd23268, 0d0000000000000000;
	sub.f64 	%fd23269, %fd23268, %fd23267;
	selp.f64 	%fd2257, %fd23267, %fd23269, %p4821;
	mov.f64 	%fd28322, %fd28514;
	mov.u32 	%r11250, %r11450;
	@%p1 bra 	$L__BB0_2751;
	{ // callseq 657, 0
	.param .b64 param0;
	st.param.f64 	[param0], %fd1;
	.param .align 16 .b8 retval0[16];
	call.uni (retval0), 
	__internal_trig_reduction_slowpathd, 
	(
	param0
	);
	ld.param.f64 	%fd28322, [retval0];
	ld.param.b32 	%r11250, [retval0+8];
	} // callseq 657
$L__BB0_2751:
	shl.b32 	%r9115, %r11250, 6;
	cvt.u64.u32 	%rd4230, %r9115;
	and.b64  	%rd4231, %rd4230, 64;
	mov.u64 	%rd4232, __cudart_sin_cos_coeffs;
	add.s64 	%rd4233, %rd4232, %rd4231;
	mul.rn.f64 	%fd23271, %fd28322, %fd28322;
	and.b32  	%r9116, %r11250, 1;
	setp.eq.b32 	%p4822, %r9116, 1;
	selp.f64 	%fd23272, 0dBDA8FF8320FD8164, 0d3DE5DB65F9785EBA, %p4822;
	ld.global.nc.v2.f64 	{%fd23273, %fd23274}, [%rd4233];
	fma.rn.f64 	%fd23275, %fd23272, %fd23271, %fd23273;
	fma.rn.f64 	%fd23276, %fd23275, %fd23271, %fd23274;
	ld.global.nc.v2.f64 	{%fd23277, %fd23278}, [%rd4233+16];
	fma.rn.f64 	%fd23279, %fd23276, %fd23271, %fd23277;
	fma.rn.f64 	%fd23280, %fd23279, %fd23271, %fd23278;
	ld.global.nc.v2.f64 	{%fd23281, %fd23282}, [%rd4233+32];
	fma.rn.f64 	%fd23283, %fd23280, %fd23271, %fd23281;
	fma.rn.f64 	%fd23284, %fd23283, %fd23271, %fd23282;
	fma.rn.f64 	%fd23285, %fd23284, %fd28322, %fd28322;
	fma.rn.f64 	%fd23286, %fd23284, %fd23271, 0d3FF0000000000000;
	selp.f64 	%fd23287, %fd23286, %fd23285, %p4822;
	and.b32  	%r9117, %r11250, 2;
	setp.eq.s32 	%p4823, %r9117, 0;
	mov.f64 	%fd23288, 0d0000000000000000;
	sub.f64 	%fd23289, %fd23288, %fd23287;
	selp.f64 	%fd23290, %fd23287, %fd23289, %p4823;
	mul.f64 	%fd23291, %fd2253, %fd23290;
	fma.rn.f64 	%fd23292, %fd2234, %fd2257, %fd23291;
	add.f64 	%fd23293, %fd7, %fd23292;
	mul.f64 	%fd23294, %fd2253, %fd2257;
	mul.f64 	%fd23295, %fd2234, %fd23290;
	sub.f64 	%fd23296, %fd23294, %fd23295;
	add.f64 	%fd23297, %fd8, %fd23296;
	mov.f64 	%fd23298, 0d3FE0000000000000;
	copysign.f64 	%fd23299, %fd23293, %fd23298;
	add.rz.f64 	%fd23300, %fd23293, %fd23299;
	cvt.rzi.f64.f64 	%fd23301, %fd23300;
	cvt.rzi.s32.f64 	%r3049, %fd23301;
	copysign.f64 	%fd23302, %fd23297, %fd23298;
	add.rz.f64 	%fd23303, %fd23297, %fd23302;
	cvt.rzi.f64.f64 	%fd23304, %fd23303;
	cvt.rzi.s32.f64 	%r3050, %fd23304;
	setp.lt.s32 	%p4824, %r3049, 0;
	setp.ge.s32 	%p4825, %r3049, %r4273;
	or.pred  	%p4826, %p4824, %p4825;
	setp.lt.s32 	%p4827, %r3050, 0;
	setp.ge.s32 	%p4828, %r3050, %r4274;
	or.pred  	%p4829, %p4827, %p4828;
	or.pred  	%p4831, %p4826, %p4829;
	mov.b16 	%rs5088, 0;
	mov.u16 	%rs5089, %rs5088;
	mov.u16 	%rs5090, %rs5088;
	@%p4831 bra 	$L__BB0_2753;
	mul.lo.s32 	%r9118, %r3050, %r4275;
	cvt.u64.u32 	%rd4234, %r9118;
	shl.b32 	%r9119, %r3049, 2;
	cvt.u64.u32 	%rd4235, %r9119;
	add.s64 	%rd4236, %rd4234, %rd4235;
	add.s64 	%rd4237, %rd1, %rd4236;
	ld.global.u8 	%rs5089, [%rd4237];
	ld.global.u8 	%rs5088, [%rd4237+1];
	ld.global.u8 	%rs5090, [%rd4237+2];
$L__BB0_2753:
	st.local.u8 	[%rd165+7], %rs5090;
	and.b16  	%rs3739, %rs5090, 255;
	st.local.u8 	[%rd166+7], %rs5088;
	and.b16  	%rs3740, %rs5088, 255;
	st.local.u8 	[%rd167+7], %rs5089;
	and.b16  	%rs3741, %rs5089, 255;
	cvt.rn.f64.u16 	%fd23305, %rs3739;
	mul.f64 	%fd23306, %fd23305, 0d3FD322D0E5604189;
	cvt.rn.f64.u16 	%fd23307, %rs3740;
	fma.rn.f64 	%fd23308, %fd23307, 0d3FE2C8B439581062, %fd23306;
	cvt.rn.f64.u16 	%fd23309, %rs3741;
	fma.rn.f64 	%fd23310, %fd23309, 0d3FBD2F1A9FBE76C9, %fd23308;
	cvt.rzi.u32.f64 	%r9120, %fd23310;
	st.local.u8 	[%rd168+7], %r9120;
	add.s32 	%r10401, %r10401, 8;
$L__BB0_2754:
	sub.s32 	%r9121, 5, %r68;
	setp.ge.u32 	%p4832, %r9121, %r68;
	setp.gt.u32 	%p4833, %r10401, 299;
	or.pred  	%p4834, %p4832, %p4833;
	@%p4834 bra 	$L__BB0_2821;
	setp.ge.s32 	%p4835, %r2618, %r4282;
	add.s32 	%r3053, %r70, 6;
	setp.lt.s32 	%p4836, %r3053, 0;
	setp.ge.s32 	%p4837, %r3053, %r4278;
	or.pred  	%p4838, %p4837, %p4835;
	or.pred  	%p4839, %p4838, %p4836;
	@%p4839 bra 	$L__BB0_2821;
	setp.eq.f64 	%p4840, %fd2, 0d7FF0000000000000;
	mul.lo.s32 	%r9124, %r3053, %r4280;
	shl.b32 	%r3054, %r9124, 1;
	mul.lo.s32 	%r3055, %r2619, %r4281;
	mov.b32 	%r11253, 1;
	mov.f64 	%fd28324, %fd28513;
	@%p4840 bra 	$L__BB0_2760;
	setp.ltu.f64 	%p4841, %fd2, 0d41E0000000000000;
	mov.f64 	%fd28324, %fd28512;
	mov.u32 	%r11252, %r11448;
	@%p4841 bra 	$L__BB0_2759;
	{ // callseq 658, 0
	.param .b64 param0;
	st.param.f64 	[param0], %fd1;
	.param .align 16 .b8 retval0[16];
	call.uni (retval0), 
	__internal_trig_reduction_slowpathd, 
	(
	param0
	);
	ld.param.f64 	%fd28324, [retval0];
	ld.param.b32 	%r11252, [retval0+8];
	} // callseq 658
$L__BB0_2759:
	add.s32 	%r11253, %r11252, 1;
$L__BB0_2760:
	shl.b32 	%r9126, %r11253, 6;
	cvt.u64.u32 	%rd4238, %r9126;
	and.b64  	%rd4239, %rd4238, 64;
	mov.u64 	%rd4240, __cudart_sin_cos_coeffs;
	add.s64 	%rd4241, %rd4240, %rd4239;
	mul.rn.f64 	%fd23312, %fd28324, %fd28324;
	and.b32  	%r9127, %r11253, 1;
	setp.eq.b32 	%p4842, %r9127, 1;
	selp.f64 	%fd23313, 0dBDA8FF8320FD8164, 0d3DE5DB65F9785EBA, %p4842;
	ld.global.nc.v2.f64 	{%fd23314, %fd23315}, [%rd4241];
	fma.rn.f64 	%fd23316, %fd23313, %fd23312, %fd23314;
	fma.rn.f64 	%fd23317, %fd23316, %fd23312, %fd23315;
	ld.global.nc.v2.f64 	{%fd23318, %fd23319}, [%rd4241+16];
	fma.rn.f64 	%fd23320, %fd23317, %fd23312, %fd23318;
	fma.rn.f64 	%fd23321, %fd23320, %fd23312, %fd23319;
	ld.global.nc.v2.f64 	{%fd23322, %fd23323}, [%rd4241+32];
	fma.rn.f64 	%fd23324, %fd23321, %fd23312, %fd23322;
	fma.rn.f64 	%fd23325, %fd23324, %fd23312, %fd23323;
	fma.rn.f64 	%fd23326, %fd23325, %fd28324, %fd28324;
	fma.rn.f64 	%fd23327, %fd23325, %fd23312, 0d3FF0000000000000;
	selp.f64 	%fd23328, %fd23327, %fd23326, %p4842;
	and.b32  	%r9128, %r11253, 2;
	setp.eq.s32 	%p4843, %r9128, 0;
	mov.f64 	%fd23329, 0d0000000000000000;
	sub.f64 	%fd23330, %fd23329, %fd23328;
	selp.f64 	%fd2263, %fd23328, %fd23330, %p4843;
	mov.f64 	%fd28325, %fd28514;
	mov.u32 	%r11254, %r11450;
	@%p1 bra 	$L__BB0_2762;
	{ // callseq 659, 0
	.param .b64 param0;
	st.param.f64 	[param0], %fd1;
	.param .align 16 .b8 retval0[16];
	call.uni (retval0), 
	__internal_trig_reduction_slowpathd, 
	(
	param0
	);
	ld.param.f64 	%fd28325, [retval0];
	ld.param.b32 	%r11254, [retval0+8];
	} // callseq 659
$L__BB0_2762:
	shl.b32 	%r9130, %r11254, 6;
	cvt.u64.u32 	%rd4242, %r9130;
	and.b64  	%rd4243, %rd4242, 64;
	mov.u64 	%rd4244, __cudart_sin_cos_coeffs;
	add.s64 	%rd4245, %rd4244, %rd4243;
	mul.rn.f64 	%fd23332, %fd28325, %fd28325;
	and.b32  	%r9131, %r11254, 1;
	setp.eq.b32 	%p4844, %r9131, 1;
	selp.f64 	%fd23333, 0dBDA8FF8320FD8164, 0d3DE5DB65F9785EBA, %p4844;
	ld.global.nc.v2.f64 	{%fd23334, %fd23335}, [%rd4245];
	fma.rn.f64 	%fd23336, %fd23333, %fd23332, %fd23334;
	fma.rn.f64 	%fd23337, %fd23336, %fd23332, %fd23335;
	ld.global.nc.v2.f64 	{%fd23338, %fd23339}, [%rd4245+16];
	fma.rn.f64 	%fd23340, %fd23337, %fd23332, %fd23338;
	fma.rn.f64 	%fd23341, %fd23340, %fd23332, %fd23339;
	ld.global.nc.v2.f64 	{%fd23342, %fd23343}, [%rd4245+32];
	fma.rn.f64 	%fd23344, %fd23341, %fd23332, %fd23342;
	fma.rn.f64 	%fd23345, %fd23344, %fd23332, %fd23343;
	fma.rn.f64 	%fd23346, %fd23345, %fd28325, %fd28325;
	fma.rn.f64 	%fd23347, %fd23345, %fd23332, 0d3FF0000000000000;
	selp.f64 	%fd23348, %fd23347, %fd23346, %p4844;
	and.b32  	%r9132, %r11254, 2;
	setp.eq.s32 	%p4845, %r9132, 0;
	mov.f64 	%fd23349, 0d0000000000000000;
	sub.f64 	%fd23350, %fd23349, %fd23348;
	selp.f64 	%fd23351, %fd23348, %fd23350, %p4845;
	div.s32 	%r9133, %r3054, %r4276;
	max.s32 	%r9134, %r9133, 0;
	min.s32 	%r9135, %r9134, %r8;
	cvt.rn.f64.s32 	%fd23352, %r9135;
	sub.f64 	%fd2266, %fd23352, %fd5;
	div.s32 	%r9136, %r3055, %r4277;
	max.s32 	%r9137, %r9136, 0;
	min.s32 	%r9138, %r9137, %r9;
	cvt.rn.f64.s32 	%fd23353, %r9138;
	sub.f64 	%fd2267, %fd23353, %fd6;
	mul.f64 	%fd23354, %fd2267, %fd23351;
	fma.rn.f64 	%fd23355, %fd2266, %fd2263, %fd23354;
	add.f64 	%fd23356, %fd7, %fd23355;
	mul.f64 	%fd23357, %fd2267, %fd2263;
	mul.f64 	%fd23358, %fd2266, %fd23351;
	sub.f64 	%fd23359, %fd23357, %fd23358;
	add.f64 	%fd23360, %fd8, %fd23359;
	mov.f64 	%fd23361, 0d3FE0000000000000;
	copysign.f64 	%fd23362, %fd23356, %fd23361;
	add.rz.f64 	%fd23363, %fd23356, %fd23362;
	cvt.rzi.f64.f64 	%fd23364, %fd23363;
	cvt.rzi.s32.f64 	%r3062, %fd23364;
	copysign.f64 	%fd23365, %fd23360, %fd23361;
	add.rz.f64 	%fd23366, %fd23360, %fd23365;
	cvt.rzi.f64.f64 	%fd23367, %fd23366;
	cvt.rzi.s32.f64 	%r3063, %fd23367;
	setp.lt.s32 	%p4846, %r3062, 0;
	setp.ge.s32 	%p4847, %r3062, %r4273;
	or.pred  	%p4848, %p4846, %p4847;
	setp.lt.s32 	%p4849, %r3063, 0;
	setp.ge.s32 	%p4850, %r3063, %r4274;
	or.pred  	%p4851, %p4849, %p4850;
	or.pred  	%p4853, %p4848, %p4851;
	mov.b16 	%rs5091, 0;
	mov.u16 	%rs5092, %rs5091;
	mov.u16 	%rs5093, %rs5091;
	@%p4853 bra 	$L__BB0_2764;
	mul.lo.s32 	%r9139, %r3063, %r4275;
	cvt.u64.u32 	%rd4246, %r9139;
	shl.b32 	%r9140, %r3062, 2;
	cvt.u64.u32 	%rd4247, %r9140;
	add.s64 	%rd4248, %rd4246, %rd4247;
	add.s64 	%rd4249, %rd1, %rd4248;
	ld.global.u8 	%rs5092, [%rd4249];
	ld.global.u8 	%rs5091, [%rd4249+1];
	ld.global.u8 	%rs5093, [%rd4249+2];
$L__BB0_2764:
	cvt.u64.u32 	%rd4250, %r10401;
	add.s64 	%rd169, %rd2, %rd4250;
	st.local.u8 	[%rd169], %rs5093;
	and.b16  	%rs3743, %rs5093, 255;
	add.s64 	%rd170, %rd3, %rd4250;
	st.local.u8 	[%rd170], %rs5091;
	and.b16  	%rs3744, %rs5091, 255;
	add.s64 	%rd171, %rd4, %rd4250;
	st.local.u8 	[%rd171], %rs5092;
	and.b16  	%rs3745, %rs5092, 255;
	cvt.rn.f64.u16 	%fd23368, %rs3743;
	mul.f64 	%fd23369, %fd23368, 0d3FD322D0E5604189;
	cvt.rn.f64.u16 	%fd23370, %rs3744;
	fma.rn.f64 	%fd23371, %fd23370, 0d3FE2C8B439581062, %fd23369;
	cvt.rn.f64.u16 	%fd23372, %rs3745;
	fma.rn.f64 	%fd23373, %fd23372, 0d3FBD2F1A9FBE76C9, %fd23371;
	cvt.rzi.u32.f64 	%r9142, %fd23373;
	add.s64 	%rd172, %rd5, %rd4250;
	st.local.u8 	[%rd172], %r9142;
	add.s32 	%r3064, %r3055, %r4281;
	mov.b32 	%r11256, 1;
	mov.f64 	%fd28327, %fd28513;
	@%p4840 bra 	$L__BB0_2768;
	setp.ltu.f64 	%p4855, %fd2, 0d41E0000000000000;
	mov.f64 	%fd28327, %fd28512;
	mov.u32 	%r11255, %r11448;
	@%p4855 bra 	$L__BB0_2767;
	{ // callseq 660, 0
	.param .b64 param0;
	st.param.f64 	[param0], %fd1;
	.param .align 16 .b8 retval0[16];
	call.uni (retval0), 
	__internal_trig_reduction_slowpathd, 
	(
	param0
	);
	ld.param.f64 	%fd28327, [retval0];
	ld.param.b32 	%r11255, [retval0+8];
	} // callseq 660
$L__BB0_2767:
	add.s32 	%r11256, %r11255, 1;
$L__BB0_2768:
	shl.b32 	%r9144, %r11256, 6;
	cvt.u64.u32 	%rd4251, %r9144;
	and.b64  	%rd4252, %rd4251, 64;
	mov.u64 	%rd4253, __cudart_sin_cos_coeffs;
	add.s64 	%rd4254, %rd4253, %rd4252;
	mul.rn.f64 	%fd23375, %fd28327, %fd28327;
	and.b32  	%r9145, %r11256, 1;
	setp.eq.b32 	%p4856, %r9145, 1;
	selp.f64 	%fd23376, 0dBDA8FF8320FD8164, 0d3DE5DB65F9785EBA, %p4856;
	ld.global.nc.v2.f64 	{%fd23377, %fd23378}, [%rd4254];
	fma.rn.f64 	%fd23379, %fd23376, %fd23375, %fd23377;
	fma.rn.f64 	%fd23380, %fd23379, %fd23375, %fd23378;
	ld.global.nc.v2.f64 	{%fd23381, %fd23382}, [%rd4254+16];
	fma.rn.f64 	%fd23383, %fd23380, %fd23375, %fd23381;
	fma.rn.f64 	%fd23384, %fd23383, %fd23375, %fd23382;
	ld.global.nc.v2.f64 	{%fd23385, %fd23386}, [%rd4254+32];
	fma.rn.f64 	%fd23387, %fd23384, %fd23375, %fd23385;
	fma.rn.f64 	%fd23388, %fd23387, %fd23375, %fd23386;
	fma.rn.f64 	%fd23389, %fd23388, %fd28327, %fd28327;
	fma.rn.f64 	%fd23390, %fd23388, %fd23375, 0d3FF0000000000000;
	selp.f64 	%fd23391, %fd23390, %fd23389, %p4856;
	and.b32  	%r9146, %r11256, 2;
	setp.eq.s32 	%p4857, %r9146, 0;
	mov.f64 	%fd23392, 0d0000000000000000;
	sub.f64 	%fd23393, %fd23392, %fd23391;
	selp.f64 	%fd2271, %fd23391, %fd23393, %p4857;
	mov.f64 	%fd28328, %fd28514;
	mov.u32 	%r11257, %r11450;
	@%p1 bra 	$L__BB0_2770;
	{ // callseq 661, 0
	.param .b64 param0;
	st.param.f64 	[param0], %fd1;
	.param .align 16 .b8 retval0[16];
	call.uni (retval0), 
	__internal_trig_reduction_slowpathd, 
	(
	param0
	);
	ld.param.f64 	%fd28328, [retval0];
	ld.param.b32 	%r11257, [retval0+8];
	} // callseq 661
$L__BB0_2770:
	shl.b32 	%r9148, %r11257, 6;
	cvt.u64.u32 	%rd4255, %r9148;
	and.b64  	%rd4256, %rd4255, 64;
	mov.u64 	%rd4257, __cudart_sin_cos_coeffs;
	add.s64 	%rd4258, %rd4257, %rd4256;
	mul.rn.f64 	%fd23395, %fd28328, %fd28328;
	and.b32  	%r9149, %r11257, 1;
	setp.eq.b32 	%p4858, %r9149, 1;
	selp.f64 	%fd23396, 0dBDA8FF8320FD8164, 0d3DE5DB65F9785EBA, %p4858;
	ld.global.nc.v2.f64 	{%fd23397, %fd23398}, [%rd4258];
	fma.rn.f64 	%fd23399, %fd23396, %fd23395, %fd23397;
	fma.rn.f64 	%fd23400, %fd23399, %fd23395, %fd23398;
	ld.global.nc.v2.f64 	{%fd23401, %fd23402}, [%rd4258+16];
	fma.rn.f64 	%fd23403, %fd23400, %fd23395, %fd23401;
	fma.rn.f64 	%fd23404, %fd23403, %fd23395, %fd23402;
	ld.global.nc.v2.f64 	{%fd23405, %fd23406}, [%rd4258+32];
	fma.rn.f64 	%fd23407, %fd23404, %fd23395, %fd23405;
	fma.rn.f64 	%fd23408, %fd23407, %fd23395, %fd23406;
	fma.rn.f64 	%fd23409, %fd23408, %fd28328, %fd28328;
	fma.rn.f64 	%fd23410, %fd23408, %fd23395, 0d3FF0000000000000;
	selp.f64 	%fd23411, %fd23410, %fd23409, %p4858;
	and.b32  	%r9150, %r11257, 2;
	setp.eq.s32 	%p4859, %r9150, 0;
	mov.f64 	%fd23412, 0d0000000000000000;
	sub.f64 	%fd23413, %fd23412, %fd23411;
	selp.f64 	%fd23414, %fd23411, %fd23413, %p4859;
	div.s32 	%r9151, %r3064, %r4277;
	max.s32 	%r9152, %r9151, 0;
	min.s32 	%r9153, %r9152, %r9;
	cvt.rn.f64.s32 	%fd23415, %r9153;
	sub.f64 	%fd2274, %fd23415, %fd6;
	mul.f64 	%fd23416, %fd2274, %fd23414;
	fma.rn.f64 	%fd23417, %fd2266, %fd2271, %fd23416;
	add.f64 	%fd23418, %fd7, %fd23417;
	mul.f64 	%fd23419, %fd2274, %fd2271;
	mul.f64 	%fd23420, %fd2266, %fd23414;
	sub.f64 	%fd23421, %fd23419, %fd23420;
	add.f64 	%fd23422, %fd8, %fd23421;
	mov.f64 	%fd23423, 0d3FE0000000000000;
	copysign.f64 	%fd23424, %fd23418, %fd23423;
	add.rz.f64 	%fd23425, %fd23418, %fd23424;
	cvt.rzi.f64.f64 	%fd23426, %fd23425;
	cvt.rzi.s32.f64 	%r3071, %fd23426;
	copysign.f64 	%fd23427, %fd23422, %fd23423;
	add.rz.f64 	%fd23428, %fd23422, %fd23427;
	cvt.rzi.f64.f64 	%fd23429, %fd23428;
	cvt.rzi.s32.f64 	%r3072, %fd23429;
	setp.lt.s32 	%p4860, %r3071, 0;
	setp.ge.s32 	%p4861, %r3071, %r4273;
	or.pred  	%p4862, %p4860, %p4861;
	setp.lt.s32 	%p4863, %r3072, 0;
	setp.ge.s32 	%p4864, %r3072, %r4274;
	or.pred  	%p4865, %p4863, %p4864;
	or.pred  	%p4867, %p4862, %p4865;
	mov.b16 	%rs5094, 0;
	mov.u16 	%rs5095, %rs5094;
	mov.u16 	%rs5096, %rs5094;
	@%p4867 bra 	$L__BB0_2772;
	mul.lo.s32 	%r9154, %r3072, %r4275;
	cvt.u64.u32 	%rd4259, %r9154;
	shl.b32 	%r9155, %r3071, 2;
	cvt.u64.u32 	%rd4260, %r9155;
	add.s64 	%rd4261, %rd4259, %rd4260;
	add.s64 	%rd4262, %rd1, %rd4261;
	ld.global.u8 	%rs5095, [%rd4262];
	ld.global.u8 	%rs5094, [%rd4262+1];
	ld.global.u8 	%rs5096, [%rd4262+2];
$L__BB0_2772:
	setp.eq.f64 	%p4868, %fd2, 0d7FF0000000000000;
	st.local.u8 	[%rd169+1], %rs5096;
	and.b16  	%rs3747, %rs5096, 255;
	st.local.u8 	[%rd170+1], %rs5094;
	and.b16  	%rs3748, %rs5094, 255;
	st.local.u8 	[%rd171+1], %rs5095;
	and.b16  	%rs3749, %rs5095, 255;
	cvt.rn.f64.u16 	%fd23430, %rs3747;
	mul.f64 	%fd23431, %fd23430, 0d3FD322D0E5604189;
	cvt.rn.f64.u16 	%fd23432, %rs3748;
	fma.rn.f64 	%fd23433, %fd23432, 0d3FE2C8B439581062, %fd23431;
	cvt.rn.f64.u16 	%fd23434, %rs3749;
	fma.rn.f64 	%fd23435, %fd23434, 0d3FBD2F1A9FBE76C9, %fd23433;
	cvt.rzi.u32.f64 	%r9157, %fd23435;
	st.local.u8 	[%rd172+1], %r9157;
	add.s32 	%r3073, %r3064, %r4281;
	mov.b32 	%r11259, 1;
	mov.f64 	%fd28330, %fd28513;
	@%p4868 bra 	$L__BB0_2776;
	setp.ltu.f64 	%p4869, %fd2, 0d41E0000000000000;
	mov.f64 	%fd28330, %fd28512;
	mov.u32 	%r11258, %r11448;
	@%p4869 bra 	$L__BB0_2775;
	{ // callseq 662, 0
	.param .b64 param0;
	st.param.f64 	[param0], %fd1;
	.param .align 16 .b8 retval0[16];
	call.uni (retval0), 
	__internal_trig_reduction_slowpathd, 
	(
	param0
	);
	ld.param.f64 	%fd28330, [retval0];
	ld.param.b32 	%r11258, [retval0+8];
	} // callseq 662
$L__BB0_2775:
	add.s32 	%r11259, %r11258, 1;
$L__BB0_2776:
	shl.b32 	%r9159, %r11259, 6;
	cvt.u64.u32 	%rd4263, %r9159;
	and.b64  	%rd4264, %rd4263, 64;
	mov.u64 	%rd4265, __cudart_sin_cos_coeffs;
	add.s64 	%rd4266, %rd4265, %rd4264;
	mul.rn.f64 	%fd23437, %fd28330, %fd28330;
	and.b32  	%r9160, %r11259, 1;
	setp.eq.b32 	%p4870, %r9160, 1;
	selp.f64 	%fd23438, 0dBDA8FF8320FD8164, 0d3DE5DB65F9785EBA, %p4870;
	ld.global.nc.v2.f64 	{%fd23439, %fd23440}, [%rd4266];
	fma.rn.f64 	%fd23441, %fd23438, %fd23437, %fd23439;
	fma.rn.f64 	%fd23442, %fd23441, %fd23437, %fd23440;
	ld.global.nc.v2.f64 	{%fd23443, %fd23444}, [%rd4266+16];
	fma.rn.f64 	%fd23445, %fd23442, %fd23437, %fd23443;
	fma.rn.f64 	%fd23446, %fd23445, %fd23437, %fd23444;
	ld.global.nc.v2.f64 	{%fd23447, %fd23448}, [%rd4266+32];
	fma.rn.f64 	%fd23449, %fd23446, %fd23437, %fd23447;
	fma.rn.f64 	%fd23450, %fd23449, %fd23437, %fd23448;
	fma.rn.f64 	%fd23451, %fd23450, %fd28330, %fd28330;
	fma.rn.f64 	%fd23452, %fd23450, %fd23437, 0d3FF0000000000000;
	selp.f64 	%fd23453, %fd23452, %fd23451, %p4870;
	and.b32  	%r9161, %r11259, 2;
	setp.eq.s32 	%p4871, %r9161, 0;
	mov.f64 	%fd23454, 0d0000000000000000;
	sub.f64 	%fd23455, %fd23454, %fd23453;
	selp.f64 	%fd2278, %fd23453, %fd23455, %p4871;
	mov.f64 	%fd28331, %fd28514;
	mov.u32 	%r11260, %r11450;
	@%p1 bra 	$L__BB0_2778;
	{ // callseq 663, 0
	.param .b64 param0;
	st.param.f64 	[param0], %fd1;
	.param .align 16 .b8 retval0[16];
	call.uni (retval0), 
	__internal_trig_reduction_slowpathd, 
	(
	param0
	);
	ld.param.f64 	%fd28331, [retval0];
	ld.param.b32 	%r11260, [retval0+8];
	} // callseq 663
$L__BB0_2778:
	shl.b32 	%r9163, %r11260, 6;
	cvt.u64.u32 	%rd4267, %r9163;
	and.b64  	%rd4268, %rd4267, 64;
	mov.u64 	%rd4269, __cudart_sin_cos_coeffs;
	add.s64 	%rd4270, %rd4269, %rd4268;
	mul.rn.f64 	%fd23457, %fd28331, %fd28331;
	and.b32  	%r9164, %r11260, 1;
	setp.eq.b32 	%p4872, %r9164, 1;
	selp.f64 	%fd23458, 0dBDA8FF8320FD8164, 0d3DE5DB65F9785EBA, %p4872;
	ld.global.nc.v2.f64 	{%fd23459, %fd23460}, [%rd4270];
	fma.rn.f64 	%fd23461, %fd23458, %fd23457, %fd23459;
	fma.rn.f64 	%fd23462, %fd23461, %fd23457, %fd23460;
	ld.global.nc.v2.f64 	{%fd23463, %fd23464}, [%rd4270+16];
	fma.rn.f64 	%fd23465, %fd23462, %fd23457, %fd23463;
	fma.rn.f64 	%fd23466, %fd23465, %fd23457, %fd23464;
	ld.global.nc.v2.f64 	{%fd23467, %fd23468}, [%rd4270+32];
	fma.rn.f64 	%fd23469, %fd23466, %fd23457, %fd23467;
	fma.rn.f64 	%fd23470, %fd23469, %fd23457, %fd23468;
	fma.rn.f64 	%fd23471, %fd23470, %fd28331, %fd28331;
	fma.rn.f64 	%fd23472, %fd23470, %fd23457, 0d3FF0000000000000;
	selp.f64 	%fd23473, %fd23472, %fd23471, %p4872;
	and.b32  	%r9165, %r11260, 2;
	setp.eq.s32 	%p4873, %r9165, 0;
	mov.f64 	%fd23474, 0d0000000000000000;
	sub.f64 	%fd23475, %fd23474, %fd23473;
	selp.f64 	%fd23476, %fd23473, %fd23475, %p4873;
	div.s32 	%r9166, %r3073, %r4277;
	max.s32 	%r9167, %r9166, 0;
	min.s32 	%r9168, %r9167, %r9;
	cvt.rn.f64.s32 	%fd23477, %r9168;
	sub.f64 	%fd2281, %fd23477, %fd6;
	mul.f64 	%fd23478, %fd2281, %fd23476;
	fma.rn.f64 	%fd23479, %fd2266, %fd2278, %fd23478;
	add.f64 	%fd23480, %fd7, %fd23479;
	mul.f64 	%fd23481, %fd2281, %fd2278;
	mul.f64 	%fd23482, %fd2266, %fd23476;
	sub.f64 	%fd23483, %fd23481, %fd23482;
	add.f64 	%fd23484, %fd8, %fd23483;
	mov.f64 	%fd23485, 0d3FE0000000000000;
	copysign.f64 	%fd23486, %fd23480, %fd23485;
	add.rz.f64 	%fd23487, %fd23480, %fd23486;
	cvt.rzi.f64.f64 	%fd23488, %fd23487;
	cvt.rzi.s32.f64 	%r3080, %fd23488;
	copysign.f64 	%fd23489, %fd23484, %fd23485;
	add.rz.f64 	%fd23490, %fd23484, %fd23489;
	cvt.rzi.f64.f64 	%fd23491, %fd23490;
	cvt.rzi.s32.f64 	%r3081, %fd23491;
	setp.lt.s32 	%p4874, %r3080, 0;
	setp.ge.s32 	%p4875, %r3080, %r4273;
	or.pred  	%p4876, %p4874, %p4875;
	setp.lt.s32 	%p4877, %r3081, 0;
	setp.ge.s32 	%p4878, %r3081, %r4274;
	or.pred  	%p4879, %p4877, %p4878;
	or.pred  	%p4881, %p4876, %p4879;
	mov.b16 	%rs5097, 0;
	mov.u16 	%rs5098, %rs5097;
	mov.u16 	%rs5099, %rs5097;
	@%p4881 bra 	$L__BB0_2780;
	mul.lo.s32 	%r9169, %r3081, %r4275;
	cvt.u64.u32 	%rd4271, %r9169;
	shl.b32 	%r9170, %r3080, 2;
	cvt.u64.u32 	%rd4272, %r9170;
	add.s64 	%rd4273, %rd4271, %rd4272;
	add.s64 	%rd4274, %rd1, %rd4273;
	ld.global.u8 	%rs5098, [%rd4274];
	ld.global.u8 	%rs5097, [%rd4274+1];
	ld.global.u8 	%rs5099, [%rd4274+2];
$L__BB0_2780:
	st.local.u8 	[%rd169+2], %rs5099;
	and.b16  	%rs3751, %rs5099, 255;
	st.local.u8 	[%rd170+2], %rs5097;
	and.b16  	%rs3752, %rs5097, 255;
	st.local.u8 	[%rd171+2], %rs5098;
	and.b16  	%rs3753, %rs5098, 255;
	cvt.rn.f64.u16 	%fd23492, %rs3751;
	mul.f64 	%fd23493, %fd23492, 0d3FD322D0E5604189;
	cvt.rn.f64.u16 	%fd23494, %rs3752;
	fma.rn.f64 	%fd23495, %fd23494, 0d3FE2C8B439581062, %fd23493;
	cvt.rn.f64.u16 	%fd23496, %rs3753;
	fma.rn.f64 	%fd23497, %fd23496, 0d3FBD2F1A9FBE76C9, %fd23495;
	cvt.rzi.u32.f64 	%r9172, %fd23497;
	st.local.u8 	[%rd172+2], %r9172;
	add.s32 	%r9173, %r3054, %r4280;
	div.s32 	%r9174, %r9173, %r4276;
	max.s32 	%r3082, %r9174, 0;
	mov.b32 	%r11262, 1;
	mov.f64 	%fd28333, %fd28513;
	@%p4868 bra 	$L__BB0_2784;
	setp.ltu.f64 	%p4883, %fd2, 0d41E0000000000000;
	mov.f64 	%fd28333, %fd28512;
	mov.u32 	%r11261, %r11448;
	@%p4883 bra 	$L__BB0_2783;
	{ // callseq 664, 0
	.param .b64 param0;
	st.param.f64 	[param0], %fd1;
	.param .align 16 .b8 retval0[16];
	call.uni (retval0), 
	__internal_trig_reduction_slowpathd, 
	(
	param0
	);
	ld.param.f64 	%fd28333, [retval0];
	ld.param.b32 	%r11261, [retval0+8];
	} // callseq 664
$L__BB0_2783:
	add.s32 	%r11262, %r11261, 1;
$L__BB0_2784:
	shl.b32 	%r9176, %r11262, 6;
	cvt.u64.u32 	%rd4275, %r9176;
	and.b64  	%rd4276, %rd4275, 64;
	mov.u64 	%rd4277, __cudart_sin_cos_coeffs;
	add.s64 	%rd4278, %rd4277, %rd4276;
	mul.rn.f64 	%fd23499, %fd28333, %fd28333;
	and.b32  	%r9177, %r11262, 1;
	setp.eq.b32 	%p4884, %r9177, 1;
	selp.f64 	%fd23500, 0dBDA8FF8320FD8164, 0d3DE5DB65F9785EBA, %p4884;
	ld.global.nc.v2.f64 	{%fd23501, %fd23502}, [%rd4278];
	fma.rn.f64 	%fd23503, %fd23500, %fd23499, %fd23501;
	fma.rn.f64 	%fd23504, %fd23503, %fd23499, %fd23502;
	ld.global.nc.v2.f64 	{%fd23505, %fd23506}, [%rd4278+16];
	fma.rn.f64 	%fd23507, %fd23504, %fd23499, %fd23505;
	fma.rn.f64 	%fd23508, %fd23507, %fd23499, %fd23506;
	ld.global.nc.v2.f64 	{%fd23509, %fd23510}, [%rd4278+32];
	fma.rn.f64 	%fd23511, %fd23508, %fd23499, %fd23509;
	fma.rn.f64 	%fd23512, %fd23511, %fd23499, %fd23510;
	fma.rn.f64 	%fd23513, %fd23512, %fd28333, %fd28333;
	fma.rn.f64 	%fd23514, %fd23512, %fd23499, 0d3FF0000000000000;
	selp.f64 	%fd23515, %fd23514, %fd23513, %p4884;
	and.b32  	%r9178, %r11262, 2;
	setp.eq.s32 	%p4885, %r9178, 0;
	mov.f64 	%fd23516, 0d0000000000000000;
	sub.f64 	%fd23517, %fd23516, %fd23515;
	selp.f64 	%fd2285, %fd23515, %fd23517, %p4885;
	mov.f64 	%fd28334, %fd28514;
	mov.u32 	%r11263, %r11450;
	@%p1 bra 	$L__BB0_2786;
	{ // callseq 665, 0
	.param .b64 param0;
	st.param.f64 	[param0], %fd1;
	.param .align 16 .b8 retval0[16];
	call.uni (retval0), 
	__internal_trig_reduction_slowpathd, 
	(
	param0
	);
	ld.param.f64 	%fd28334, [retval0];
	ld.param.b32 	%r11263, [retval0+8];
	} // callseq 665
$L__BB0_2786:
	shl.b32 	%r9180, %r11263, 6;
	cvt.u64.u32 	%rd4279, %r9180;
	and.b64  	%rd4280, %rd4279, 64;
	mov.u64 	%rd4281, __cudart_sin_cos_coeffs;
	add.s64 	%rd4282, %rd4281, %rd4280;
	mul.rn.f64 	%fd23519, %fd28334, %fd28334;
	and.b32  	%r9181, %r11263, 1;
	setp.eq.b32 	%p4886, %r9181, 1;
	selp.f64 	%fd23520, 0dBDA8FF8320FD8164, 0d3DE5DB65F9785EBA, %p4886;
	ld.global.nc.v2.f64 	{%fd23521, %fd23522}, [%rd4282];
	fma.rn.f64 	%fd23523, %fd23520, %fd23519, %fd23521;
	fma.rn.f64 	%fd23524, %fd23523, %fd23519, %fd23522;
	ld.global.nc.v2.f64 	{%fd23525, %fd23526}, [%rd4282+16];
	fma.rn.f64 	%fd23527, %fd23524, %fd23519, %fd23525;
	fma.rn.f64 	%fd23528, %fd23527, %fd23519, %fd23526;
	ld.global.nc.v2.f64 	{%fd23529, %fd23530}, [%rd4282+32];
	fma.rn.f64 	%fd23531, %fd23528, %fd23519, %fd23529;
	fma.rn.f64 	%fd23532, %fd23531, %fd23519, %fd23530;
	fma.rn.f64 	%fd23533, %fd23532, %fd28334, %fd28334;
	fma.rn.f64 	%fd23534, %fd23532, %fd23519, 0d3FF0000000000000;
	selp.f64 	%fd23535, %fd23534, %fd23533, %p4886;
	and.b32  	%r9182, %r11263, 2;
	setp.eq.s32 	%p4887, %r9182, 0;
	mov.f64 	%fd23536, 0d0000000000000000;
	sub.f64 	%fd23537, %fd23536, %fd23535;
	selp.f64 	%fd23538, %fd23535, %fd23537, %p4887;
	min.s32 	%r9183, %r3082, %r8;
	cvt.rn.f64.s32 	%fd23539, %r9183;
	sub.f64 	%fd2288, %fd23539, %fd5;
	mul.f64 	%fd23540, %fd2267, %fd23538;
	fma.rn.f64 	%fd23541, %fd2288, %fd2285, %fd23540;
	add.f64 	%fd23542, %fd7, %fd23541;
	mul.f64 	%fd23543, %fd2267, %fd2285;
	mul.f64 	%fd23544, %fd2288, %fd23538;
	sub.f64 	%fd23545, %fd23543, %fd23544;
	add.f64 	%fd23546, %fd8, %fd23545;
	mov.f64 	%fd23547, 0d3FE0000000000000;
	copysign.f64 	%fd23548, %fd23542, %fd23547;
	add.rz.f64 	%fd23549, %fd23542, %fd23548;
	cvt.rzi.f64.f64 	%fd23550, %fd23549;
	cvt.rzi.s32.f64 	%r3089, %fd23550;
	copysign.f64 	%fd23551, %fd23546, %fd23547;
	add.rz.f64 	%fd23552, %fd23546, %fd23551;
	cvt.rzi.f64.f64 	%fd23553, %fd23552;
	cvt.rzi.s32.f64 	%r3090, %fd23553;
	setp.lt.s32 	%p4888, %r3089, 0;
	setp.ge.s32 	%p4889, %r3089, %r4273;
	or.pred  	%p4890, %p4888, %p4889;
	setp.lt.s32 	%p4891, %r3090, 0;
	setp.ge.s32 	%p4892, %r3090, %r4274;
	or.pred  	%p4893, %p4891, %p4892;
	or.pred  	%p4895, %p4890, %p4893;
	mov.b16 	%rs5100, 0;
	mov.u16 	%rs5101, %rs5100;
	mov.u16 	%rs5102, %rs5100;
	@%p4895 bra 	$L__BB0_2788;
	mul.lo.s32 	%r9184, %r3090, %r4275;
	cvt.u64.u32 	%rd4283, %r9184;
	shl.b32 	%r9185, %r3089, 2;
	cvt.u64.u32 	%rd4284, %r9185;
	add.s64 	%rd4285, %rd4283, %rd4284;
	add.s64 	%rd4286, %rd1, %rd4285;
	ld.global.u8 	%rs5101, [%rd4286];
	ld.global.u8 	%rs5100, [%rd4286+1];
	ld.global.u8 	%rs5102, [%rd4286+2];
$L__BB0_2788:
	setp.eq.f64 	%p4896, %fd2, 0d7FF0000000000000;
	st.local.u8 	[%rd169+3], %rs5102;
	and.b16  	%rs3755, %rs5102, 255;
	st.local.u8 	[%rd170+3], %rs5100;
	and.b16  	%rs3756, %rs5100, 255;
	st.local.u8 	[%rd171+3], %rs5101;
	and.b16  	%rs3757, %rs5101, 255;
	cvt.rn.f64.u16 	%fd23554, %rs3755;
	mul.f64 	%fd23555, %fd23554, 0d3FD322D0E5604189;
	cvt.rn.f64.u16 	%fd23556, %rs3756;
	fma.rn.f64 	%fd23557, %fd23556, 0d3FE2C8B439581062, %fd23555;
	cvt.rn.f64.u16 	%fd23558, %rs3757;
	fma.rn.f64 	%fd23559, %fd23558, 0d3FBD2F1A9FBE76C9, %fd23557;
	cvt.rzi.u32.f64 	%r9187, %fd23559;
	st.local.u8 	[%rd172+3], %r9187;
	mov.b32 	%r11265, 1;
	mov.f64 	%fd28336, %fd28513;
	@%p4896 bra 	$L__BB0_2792;
	setp.ltu.f64 	%p4897, %fd2, 0d41E0000000000000;
	mov.f64 	%fd28336, %fd28512;
	mov.u32 	%r11264, %r11448;
	@%p4897 bra 	$L__BB0_2791;
	{ // callseq 666, 0
	.param .b64 param0;
	st.param.f64 	[param0], %fd1;
	.param .align 16 .b8 retval0[16];
	call.uni (retval0), 
	__internal_trig_reduction_slowpathd, 
	(
	param0
	);
	ld.param.f64 	%fd28336, [retval0];
	ld.param.b32 	%r11264, [retval0+8];
	} // callseq 666
$L__BB0_2791:
	add.s32 	%r11265, %r11264, 1;
$L__BB0_2792:
	shl.b32 	%r9189, %r11265, 6;
	cvt.u64.u32 	%rd4287, %r9189;
	and.b64  	%rd4288, %rd4287, 64;
	mov.u64 	%rd4289, __cudart_sin_cos_coeffs;
	add.s64 	%rd4290, %rd4289, %rd4288;
	mul.rn.f64 	%fd23561, %fd28336, %fd28336;
	and.b32  	%r9190, %r11265, 1;
	setp.eq.b32 	%p4898, %r9190, 1;
	selp.f64 	%fd23562, 0dBDA8FF8320FD8164, 0d3DE5DB65F9785EBA, %p4898;
	ld.global.nc.v2.f64 	{%fd23563, %fd23564}, [%rd4290];
	fma.rn.f64 	%fd23565, %fd23562, %fd23561, %fd23563;
	fma.rn.f64 	%fd23566, %fd23565, %fd23561, %fd23564;
	ld.global.nc.v2.f64 	{%fd23567, %fd23568}, [%rd4290+16];
	fma.rn.f64 	%fd23569, %fd23566, %fd23561, %fd23567;
	fma.rn.f64 	%fd23570, %fd23569, %fd23561, %fd23568;
	ld.global.nc.v2.f64 	{%fd23571, %fd23572}, [%rd4290+32];
	fma.rn.f64 	%fd23573, %fd23570, %fd23561, %fd23571;
	fma.rn.f64 	%fd23574, %fd23573, %fd23561, %fd23572;
	fma.rn.f64 	%fd23575, %fd23574, %fd28336, %fd28336;
	fma.rn.f64 	%fd23576, %fd23574, %fd23561, 0d3FF0000000000000;
	selp.f64 	%fd23577, %fd23576, %fd23575, %p4898;
	and.b32  	%r9191, %r11265, 2;
	setp.eq.s32 	%p4899, %r9191, 0;
	mov.f64 	%fd23578, 0d0000000000000000;
	sub.f64 	%fd23579, %fd23578, %fd23577;
	selp.f64 	%fd2292, %fd23577, %fd23579, %p4899;
	mov.f64 	%fd28337, %fd28514;
	mov.u32 	%r11266, %r11450;
	@%p1 bra 	$L__BB0_2794;
	{ // callseq 667, 0
	.param .b64 param0;
	st.param.f64 	[param0], %fd1;
	.param .align 16 .b8 retval0[16];
	call.uni (retval0), 
	__internal_trig_reduction_slowpathd, 
	(
	param0
	);
	ld.param.f64 	%fd28337, [retval0];
	ld.param.b32 	%r11266, [retval0+8];
	} // callseq 667
$L__BB0_2794:
	shl.b32 	%r9193, %r11266, 6;
	cvt.u64.u32 	%rd4291, %r9193;
	and.b64  	%rd4292, %rd4291, 64;
	mov.u64 	%rd4293, __cudart_sin_cos_coeffs;
	add.s64 	%rd4294, %rd4293, %rd4292;
	mul.rn.f64 	%fd23581, %fd28337, %fd28337;
	and.b32  	%r9194, %r11266, 1;
	setp.eq.b32 	%p4900, %r9194, 1;
	selp.f64 	%fd23582, 0dBDA8FF8320FD8164, 0d3DE5DB65F9785EBA, %p4900;
	ld.global.nc.v2.f64 	{%fd23583, %fd23584}, [%rd4294];
	fma.rn.f64 	%fd23585, %fd23582, %fd23581, %fd23583;
	fma.rn.f64 	%fd23586, %fd23585, %fd23581, %fd23584;
	ld.global.nc.v2.f64 	{%fd23587, %fd23588}, [%rd4294+16];
	fma.rn.f64 	%fd23589, %fd23586, %fd23581, %fd23587;
	fma.rn.f64 	%fd23590, %fd23589, %fd23581, %fd23588;
	ld.global.nc.v2.f64 	{%fd23591, %fd23592}, [%rd4294+32];
	fma.rn.f64 	%fd23593, %fd23590, %fd23581, %fd23591;
	fma.rn.f64 	%fd23594, %fd23593, %fd23581, %fd23592;
	fma.rn.f64 	%fd23595, %fd23594, %fd28337, %fd28337;
	fma.rn.f64 	%fd23596, %fd23594, %fd23581, 0d3FF0000000000000;
	selp.f64 	%fd23597, %fd23596, %fd23595, %p4900;
	and.b32  	%r9195, %r11266, 2;
	setp.eq.s32 	%p4901, %r9195, 0;
	mov.f64 	%fd23598, 0d0000000000000000;
	sub.f64 	%fd23599, %fd23598, %fd23597;
	selp.f64 	%fd23600, %fd23597, %fd23599, %p4901;
	mul.f64 	%fd23601, %fd2274, %fd23600;
	fma.rn.f64 	%fd23602, %fd2288, %fd2292, %fd23601;
	add.f64 	%fd23603, %fd7, %fd23602;
	mul.f64 	%fd23604, %fd2274, %fd2292;
	mul.f64 	%fd23605, %fd2288, %fd23600;
	sub.f64 	%fd23606, %fd23604, %fd23605;
	add.f64 	%fd23607, %fd8, %fd23606;
	mov.f64 	%fd23608, 0d3FE0000000000000;
	copysign.f64 	%fd23609, %fd23603, %fd23608;
	add.rz.f64 	%fd23610, %fd23603, %fd23609;
	cvt.rzi.f64.f64 	%fd23611, %fd23610;
	cvt.rzi.s32.f64 	%r3097, %fd23611;
	copysign.f64 	%fd23612, %fd23607, %fd23608;
	add.rz.f64 	%fd23613, %fd23607, %fd23612;
	cvt.rzi.f64.f64 	%fd23614, %fd23613;
	cvt.rzi.s32.f64 	%r3098, %fd23614;
	setp.lt.s32 	%p4902, %r3097, 0;
	setp.ge.s32 	%p4903, %r3097, %r4273;
	or.pred  	%p4904, %p4902, %p4903;
	setp.lt.s32 	%p4905, %r3098, 0;
	setp.ge.s32 	%p4906, %r3098, %r4274;
	or.pred  	%p4907, %p4905, %p4906;
	or.pred  	%p4909, %p4904, %p4907;
	mov.b16 	%rs5103, 0;
	mov.u16 	%rs5104, %rs5103;
	mov.u16 	%rs5105, %rs5103;
	@%p4909 bra 	$L__BB0_2796;
	mul.lo.s32 	%r9196, %r3098, %r4275;
	cvt.u64.u32 	%rd4295, %r9196;
	shl.b32 	%r9197, %r3097, 2;
	cvt.u64.u32 	%rd4296, %r9197;
	add.s64 	%rd4297, %rd4295, %rd4296;
	add.s64 	%rd4298, %rd1, %rd4297;
	ld.global.u8 	%rs5104, [%rd4298];
	ld.global.u8 	%rs5103, [%rd4298+1];
	ld.global.u8 	%rs5105, [%rd4298+2];
$L__BB0_2796:
	st.local.u8 	[%rd169+4], %rs5105;
	and.b16  	%rs3759, %rs5105, 255;
	st.local.u8 	[%rd170+4], %rs5103;
	and.b16  	%rs3760, %rs5103, 255;
	st.local.u8 	[%rd171+4], %rs5104;
	and.b16  	%rs3761, %rs5104, 255;
	cvt.rn.f64.u16 	%fd23615, %rs3759;
	mul.f64 	%fd23616, %fd23615, 0d3FD322D0E5604189;
	cvt.rn.f64.u16 	%fd23617, %rs3760;
	fma.rn.f64 	%fd23618, %fd23617, 0d3FE2C8B439581062, %fd23616;
	cvt.rn.f64.u16 	%fd23619, %rs3761;
	fma.rn.f64 	%fd23620, %fd23619, 0d3FBD2F1A9FBE76C9, %fd23618;
	cvt.rzi.u32.f64 	%r9199, %fd23620;
	st.local.u8 	[%rd172+4], %r9199;
	mov.b32 	%r11268, 1;
	mov.f64 	%fd28339, %fd28513;
	@%p4896 bra 	$L__BB0_2800;
	setp.ltu.f64 	%p4911, %fd2, 0d41E0000000000000;
	mov.f64 	%fd28339, %fd28512;
	mov.u32 	%r11267, %r11448;
	@%p4911 bra 	$L__BB0_2799;
	{ // callseq 668, 0
	.param .b64 param0;
	st.param.f64 	[param0], %fd1;
	.param .align 16 .b8 retval0[16];
	call.uni (retval0), 
	__internal_trig_reduction_slowpathd, 
	(
	param0
	);
	ld.param.f64 	%fd28339, [retval0];
	ld.param.b32 	%r11267, [retval0+8];
	} // callseq 668
$L__BB0_2799:
	add.s32 	%r11268, %r11267, 1;
$L__BB0_2800:
	shl.b32 	%r9201, %r11268, 6;
	cvt.u64.u32 	%rd4299, %r9201;
	and.b64  	%rd4300, %rd4299, 64;
	mov.u64 	%rd4301, __cudart_sin_cos_coeffs;
	add.s64 	%rd4302, %rd4301, %rd4300;
	mul.rn.f64 	%fd23622, %fd28339, %fd28339;
	and.b32  	%r9202, %r11268, 1;
	setp.eq.b32 	%p4912, %r9202, 1;
	selp.f64 	%fd23623, 0dBDA8FF8320FD8164, 0d3DE5DB65F9785EBA, %p4912;
	ld.global.nc.v2.f64 	{%fd23624, %fd23625}, [%rd4302];
	fma.rn.f64 	%fd23626, %fd23623, %fd23622, %fd23624;
	fma.rn.f64 	%fd23627, %fd23626, %fd23622, %fd23625;
	ld.global.nc.v2.f64 	{%fd23628, %fd23629}, [%rd4302+16];
	fma.rn.f64 	%fd23630, %fd23627, %fd23622, %fd23628;
	fma.rn.f64 	%fd23631, %fd23630, %fd23622, %fd23629;
	ld.global.nc.v2.f64 	{%fd23632, %fd23633}, [%rd4302+32];
	fma.rn.f64 	%fd23634, %fd23631, %fd23622, %fd23632;
	fma.rn.f64 	%fd23635, %fd23634, %fd23622, %fd23633;
	fma.rn.f64 	%fd23636, %fd23635, %fd28339, %fd28339;
	fma.rn.f64 	%fd23637, %fd23635, %fd23622, 0d3FF0000000000000;
	selp.f64 	%fd23638, %fd23637, %fd23636, %p4912;
	and.b32  	%r9203, %r11268, 2;
	setp.eq.s32 	%p4913, %r9203, 0;
	mov.f64 	%fd23639, 0d0000000000000000;
	sub.f64 	%fd23640, %fd23639, %fd23638;
	selp.f64 	%fd2298, %fd23638, %fd23640, %p4913;
	mov.f64 	%fd28340, %fd28514;
	mov.u32 	%r11269, %r11450;
	@%p1 bra 	$L__BB0_2802;
	{ // callseq 669, 0
	.param .b64 param0;
	st.param.f64 	[param0], %fd1;
	.param .align 16 .b8 retval0[16];
	call.uni (retval0), 
	__internal_trig_reduction_slowpathd, 
	(
	param0
	);
	ld.param.f64 	%fd28340, [retval0];
	ld.param.b32 	%r11269, [retval0+8];
	} // callseq 669
$L__BB0_2802:
	shl.b32 	%r9205, %r11269, 6;
	cvt.u64.u32 	%rd4303, %r9205;
	and.b64  	%rd4304, %rd4303, 64;
	mov.u64 	%rd4305, __cudart_sin_cos_coeffs;
	add.s64 	%rd4306, %rd4305, %rd4304;
	mul.rn.f64 	%fd23642, %fd28340, %fd28340;
	and.b32  	%r9206, %r11269, 1;
	setp.eq.b32 	%p4914, %r9206, 1;
	selp.f64 	%fd23643, 0dBDA8FF8320FD8164, 0d3DE5DB65F9785EBA, %p4914;
	ld.global.nc.v2.f64 	{%fd23644, %fd23645}, [%rd4306];
	fma.rn.f64 	%fd23646, %fd23643, %fd23642, %fd23644;
	fma.rn.f64 	%fd23647, %fd23646, %fd23642, %fd23645;
	ld.global.nc.v2.f64 	{%fd23648, %fd23649}, [%rd4306+16];
	fma.rn.f64 	%fd23650, %fd23647, %fd23642, %fd23648;
	fma.rn.f64 	%fd23651, %fd23650, %fd23642, %fd23649;
	ld.global.nc.v2.f64 	{%fd23652, %fd23653}, [%rd4306+32];
	fma.rn.f64 	%fd23654, %fd23651, %fd23642, %fd23652;
	fma.rn.f64 	%fd23655, %fd23654, %fd23642, %fd23653;
	fma.rn.f64 	%fd23656, %fd23655, %fd28340, %fd28340;
	fma.rn.f64 	%fd23657, %fd23655, %fd23642, 0d3FF0000000000000;
	selp.f64 	%fd23658, %fd23657, %fd23656, %p4914;
	and.b32  	%r9207, %r11269, 2;
	setp.eq.s32 	%p4915, %r9207, 0;
	mov.f64 	%fd23659, 0d0000000000000000;
	sub.f64 	%fd23660, %fd23659, %fd23658;
	selp.f64 	%fd23661, %fd23658, %fd23660, %p4915;
	mul.f64 	%fd23662, %fd2281, %fd23661;
	fma.rn.f64 	%fd23663, %fd2288, %fd2298, %fd23662;
	add.f64 	%fd23664, %fd7, %fd23663;
	mul.f64 	%fd23665, %fd2281, %fd2298;
	mul.f64 	%fd23666, %fd2288, %fd23661;
	sub.f64 	%fd23667, %fd23665, %fd23666;
	add.f64 	%fd23668, %fd8, %fd23667;
	mov.f64 	%fd23669, 0d3FE0000000000000;
	copysign.f64 	%fd23670, %fd23664, %fd23669;
	add.rz.f64 	%fd23671, %fd23664, %fd23670;
	cvt.rzi.f64.f64 	%fd23672, %fd23671;
	cvt.rzi.s32.f64 	%r3105, %fd23672;
	copysign.f64 	%fd23673, %fd23668, %fd23669;
	add.rz.f64 	%fd23674, %fd23668, %fd23673;
	cvt.rzi.f64.f64 	%fd23675, %fd23674;
	cvt.rzi.s32.f64 	%r3106, %fd23675;
	setp.lt.s32 	%p4916, %r3105, 0;
	setp.ge.s32 	%p4917, %r3105, %r4273;
	or.pred  	%p4918, %p4916, %p4917;
	setp.lt.s32 	%p4919, %r3106, 0;
	setp.ge.s32 	%p4920, %r3106, %r4274;
	or.pred  	%p4921, %p4919, %p4920;
	or.pred  	%p4923, %p4918, %p4921;
	mov.b16 	%rs5106, 0;
	mov.u16 	%rs5107, %rs5106;
	mov.u16 	%rs5108, %rs5106;
	@%p4923 bra 	$L__BB0_2804;
	mul.lo.s32 	%r9208, %r3106, %r4275;
	cvt.u64.u32 	%rd4307, %r9208;
	shl.b32 	%r9209, %r3105, 2;
	cvt.u64.u32 	%rd4308, %r9209;
	add.s64 	%rd4309, %rd4307, %rd4308;
	add.s64 	%rd4310, %rd1, %rd4309;
	ld.global.u8 	%rs5107, [%rd4310];
	ld.global.u8 	%rs5106, [%rd4310+1];
	ld.global.u8 	%rs5108, [%rd4310+2];
$L__BB0_2804:
	setp.eq.f64 	%p4924, %fd2, 0d7FF0000000000000;
	st.local.u8 	[%rd169+5], %rs5108;
	and.b16  	%rs3763, %rs5108, 255;
	st.local.u8 	[%rd170+5], %rs5106;
	and.b16  	%rs3764, %rs5106, 255;
	st.local.u8 	[%rd171+5], %rs5107;
	and.b16  	%rs3765, %rs5107, 255;
	cvt.rn.f64.u16 	%fd23676, %rs3763;
	mul.f64 	%fd23677, %fd23676, 0d3FD322D0E5604189;
	cvt.rn.f64.u16 	%fd23678, %rs3764;
	fma.rn.f64 	%fd23679, %fd23678, 0d3FE2C8B439581062, %fd23677;
	cvt.rn.f64.u16 	%fd23680, %rs3765;
	fma.rn.f64 	%fd23681, %fd23680, 0d3FBD2F1A9FBE76C9, %fd23679;
	cvt.rzi.u32.f64 	%r9211, %fd23681;
	st.local.u8 	[%rd172+5], %r9211;
	add.s32 	%r9212, %r3073, %r4281;
	div.s32 	%r9213, %r9212, %r4277;
	max.s32 	%r3107, %r9213, 0;
	mov.b32 	%r11271, 1;
	mov.f64 	%fd28342, %fd28513;
	@%p4924 bra 	$L__BB0_2808;
	setp.ltu.f64 	%p4925, %fd2, 0d41E0000000000000;
	mov.f64 	%fd28342, %fd28512;
	mov.u32 	%r11270, %r11448;
	@%p4925 bra 	$L__BB0_2807;
	{ // callseq 670, 0
	.param .b64 param0;
	st.param.f64 	[param0], %fd1;
	.param .align 16 .b8 retval0[16];
	call.uni (retval0), 
	__internal_trig_reduction_slowpathd, 
	(
	param0
	);
	ld.param.f64 	%fd28342, [retval0];
	ld.param.b32 	%r11270, [retval0+8];
	} // callseq 670
$L__BB0_2807:
	add.s32 	%r11271, %r11270, 1;
$L__BB0_2808:
	shl.b32 	%r9215, %r11271, 6;
	cvt.u64.u32 	%rd4311, %r9215;
	and.b64  	%rd4312, %rd4311, 64;
	mov.u64 	%rd4313, __cudart_sin_cos_coeffs;
	add.s64 	%rd4314, %rd4313, %rd4312;
	mul.rn.f64 	%fd23683, %fd28342, %fd28342;
	and.b32  	%r9216, %r11271, 1;
	setp.eq.b32 	%p4926, %r9216, 1;
	selp.f64 	%fd23684, 0dBDA8FF8320FD8164, 0d3DE5DB65F9785EBA, %p4926;
	ld.global.nc.v2.f64 	{%fd23685, %fd23686}, [%rd4314];
	fma.rn.f64 	%fd23687, %fd23684, %fd23683, %fd23685;
	fma.rn.f64 	%fd23688, %fd23687, %fd23683, %fd23686;
	ld.global.nc.v2.f64 	{%fd23689, %fd23690}, [%rd4314+16];
	fma.rn.f64 	%fd23691, %fd23688, %fd23683, %fd23689;
	fma.rn.f64 	%fd23692, %fd23691, %fd23683, %fd23690;
	ld.global.nc.v2.f64 	{%fd23693, %fd23694}, [%rd4314+32];
	fma.rn.f64 	%fd23695, %fd23692, %fd23683, %fd23693;
	fma.rn.f64 	%fd23696, %fd23695, %fd23683, %fd23694;
	fma.rn.f64 	%fd23697, %fd23696, %fd28342, %fd28342;
	fma.rn.f64 	%fd23698, %fd23696, %fd23683, 0d3FF0000000000000;
	selp.f64 	%fd23699, %fd23698, %fd23697, %p4926;
	and.b32  	%r9217, %r11271, 2;
	setp.eq.s32 	%p4927, %r9217, 0;
	mov.f64 	%fd23700, 0d0000000000000000;
	sub.f64 	%fd23701, %fd23700, %fd23699;
	selp.f64 	%fd2304, %fd23699, %fd23701, %p4927;
	mov.f64 	%fd28343, %fd28514;
	mov.u32 	%r11272, %r11450;
	@%p1 bra 	$L__BB0_2810;
	{ // callseq 671, 0
	.param .b64 param0;
	st.param.f64 	[param0], %fd1;
	.param .align 16 .b8 retval0[16];
	call.uni (retval0), 
	__internal_trig_reduction_slowpathd, 
	(
	param0
	);
	ld.param.f64 	%fd28343, [retval0];
	ld.param.b32 	%r11272, [retval0+8];
	} // callseq 671
$L__BB0_2810:
	shl.b32 	%r9219, %r11272, 6;
	cvt.u64.u32 	%rd4315, %r9219;
	and.b64  	%rd4316, %rd4315, 64;
	mov.u64 	%rd4317, __cudart_sin_cos_coeffs;
	add.s64 	%rd4318, %rd4317, %rd4316;
	mul.rn.f64 	%fd23703, %fd28343, %fd28343;
	and.b32  	%r9220, %r11272, 1;
	setp.eq.b32 	%p4928, %r9220, 1;
	selp.f64 	%fd23704, 0dBDA8FF8320FD8164, 0d3DE5DB65F9785EBA, %p4928;
	ld.global.nc.v2.f64 	{%fd23705, %fd23706}, [%rd4318];
	fma.rn.f64 	%fd23707, %fd23704, %fd23703, %fd23705;
	fma.rn.f64 	%fd23708, %fd23707, %fd23703, %fd23706;
	ld.global.nc.v2.f64 	{%fd23709, %fd23710}, [%rd4318+16];
	fma.rn.f64 	%fd23711, %fd23708, %fd23703, %fd23709;
	fma.rn.f64 	%fd23712, %fd23711, %fd23703, %fd23710;
	ld.global.nc.v2.f64 	{%fd23713, %fd23714}, [%rd4318+32];
	fma.rn.f64 	%fd23715, %fd23712, %fd23703, %fd23713;
	fma.rn.f64 	%fd23716, %fd23715, %fd23703, %fd23714;
	fma.rn.f64 	%fd23717, %fd23716, %fd28343, %fd28343;
	fma.rn.f64 	%fd23718, %fd23716, %fd23703, 0d3FF0000000000000;
	selp.f64 	%fd23719, %fd23718, %fd23717, %p4928;
	and.b32  	%r9221, %r11272, 2;
	setp.eq.s32 	%p4929, %r9221, 0;
	mov.f64 	%fd23720, 0d0000000000000000;
	sub.f64 	%fd23721, %fd23720, %fd23719;
	selp.f64 	%fd23722, %fd23719, %fd23721, %p4929;
	min.s32 	%r9222, %r3107, %r9;
	cvt.rn.f64.s32 	%fd23723, %r9222;
	sub.f64 	%fd2307, %fd23723, %fd6;
	mul.f64 	%fd23724, %fd2307, %fd23722;
	fma.rn.f64 	%fd23725, %fd2266, %fd2304, %fd23724;
	add.f64 	%fd23726, %fd7, %fd23725;
	mul.f64 	%fd23727, %fd2307, %fd2304;
	mul.f64 	%fd23728, %fd2266, %fd23722;
	sub.f64 	%fd23729, %fd23727, %fd23728;
	add.f64 	%fd23730, %fd8, %fd23729;
	mov.f64 	%fd23731, 0d3FE0000000000000;
	copysign.f64 	%fd23732, %fd23726, %fd23731;
	add.rz.f64 	%fd23733, %fd23726, %fd23732;
	cvt.rzi.f64.f64 	%fd23734, %fd23733;
	cvt.rzi.s32.f64 	%r3114, %fd23734;
	copysign.f64 	%fd23735, %fd23730, %fd23731;
	add.rz.f64 	%fd23736, %fd23730, %fd23735;
	cvt.rzi.f64.f64 	%fd23737, %fd23736;
	cvt.rzi.s32.f64 	%r3115, %fd23737;
	setp.lt.s32 	%p4930, %r3114, 0;
	setp.ge.s32 	%p4931, %r3114, %r4273;
	or.pred  	%p4932, %p4930, %p4931;
	setp.lt.s32 	%p4933, %r3115, 0;
	setp.ge.s32 	%p4934, %r3115, %r4274;
	or.pred  	%p4935, %p4933, %p4934;
	or.pred  	%p4937, %p4932, %p4935;
	mov.b16 	%rs5109, 0;
	mov.u16 	%rs5110, %rs5109;
	mov.u16 	%rs5111, %rs5109;
	@%p4937 bra 	$L__BB0_2812;
	mul.lo.s32 	%r9223, %r3115, %r4275;
	cvt.u64.u32 	%rd4319, %r9223;
	shl.b32 	%r9224, %r3114, 2;
	cvt.u64.u32 	%rd4320, %r9224;
	add.s64 	%rd4321, %rd4319, %rd4320;
	add.s64 	%rd4322, %rd1, %rd4321;
	ld.global.u8 	%rs5110, [%rd4322];
	ld.global.u8 	%rs5109, [%rd4322+1];
	ld.global.u8 	%rs5111, [%rd4322+2];
$L__BB0_2812:
	st.local.u8 	[%rd169+6], %rs5111;
	and.b16  	%rs3767, %rs5111, 255;
	st.local.u8 	[%rd170+6], %rs5109;
	and.b16  	%rs3768, %rs5109, 255;
	st.local.u8 	[%rd171+6], %rs5110;
	and.b16  	%rs3769, %rs5110, 255;
	cvt.rn.f64.u16 	%fd23738, %rs3767;
	mul.f64 	%fd23739, %fd23738, 0d3FD322D0E5604189;
	cvt.rn.f64.u16 	%fd23740, %rs3768;
	fma.rn.f64 	%fd23741, %fd23740, 0d3FE2C8B439581062, %fd23739;
	cvt.rn.f64.u16 	%fd23742, %rs3769;
	fma.rn.f64 	%fd23743, %fd23742, 0d3FBD2F1A9FBE76C9, %fd23741;
	cvt.rzi.u32.f64 	%r9226, %fd23743;
	st.local.u8 	[%rd172+6], %r9226;
	mov.b32 	%r11274, 1;
	mov.f64 	%fd28345, %fd28513;
	@%p4924 bra 	$L__BB0_2816;
	setp.ltu.f64 	%p4939, %fd2, 0d41E0000000000000;
	mov.f64 	%fd28345, %fd28512;
	mov.u32 	%r11273, %r11448;
	@%p4939 bra 	$L__BB0_2815;
	{ // callseq 672, 0
	.param .b64 param0;
	st.param.f64 	[param0], %fd1;
	.param .align 16 .b8 retval0[16];
	call.uni (retval0), 
	__internal_trig_reduction_slowpathd, 
	(
	param0
	);
	ld.param.f64 	%fd28345, [retval0];
	ld.param.b32 	%r11273, [retval0+8];
	} // callseq 672
$L__BB0_2815:
	add.s32 	%r11274, %r11273, 1;
$L__BB0_2816:
	shl.b32 	%r9228, %r11274, 6;
	cvt.u64.u32 	%rd4323, %r9228;
	and.b64  	%rd4324, %rd4323, 64;
	mov.u64 	%rd4325, __cudart_sin_cos_coeffs;
	add.s64 	%rd4326, %rd4325, %rd4324;
	mul.rn.f64 	%fd23745, %fd28345, %fd28345;
	and.b32  	%r9229, %r11274, 1;
	setp.eq.b32 	%p4940, %r9229, 1;
	selp.f64 	%fd23746, 0dBDA8FF8320FD8164, 0d3DE5DB65F9785EBA, %p4940;
	ld.global.nc.v2.f64 	{%fd23747, %fd23748}, [%rd4326];
	fma.rn.f64 	%fd23749, %fd23746, %fd23745, %fd23747;
	fma.rn.f64 	%fd23750, %fd23749, %fd23745, %fd23748;
	ld.global.nc.v2.f64 	{%fd23751, %fd23752}, [%rd4326+16];
	fma.rn.f64 	%fd23753, %fd23750, %fd23745, %fd23751;
	fma.rn.f64 	%fd23754, %fd23753, %fd23745, %fd23752;
	ld.global.nc.v2.f64 	{%fd23755, %fd23756}, [%rd4326+32];
	fma.rn.f64 	%fd23757, %fd23754, %fd23745, %fd23755;
	fma.rn.f64 	%fd23758, %fd23757, %fd23745, %fd23756;
	fma.rn.f64 	%fd23759, %fd23758, %fd28345, %fd28345;
	fma.rn.f64 	%fd23760, %fd23758, %fd23745, 0d3FF0000000000000;
	selp.f64 	%fd23761, %fd23760, %fd23759, %p4940;
	and.b32  	%r9230, %r11274, 2;
	setp.eq.s32 	%p4941, %r9230, 0;
	mov.f64 	%fd23762, 0d0000000000000000;
	sub.f64 	%fd23763, %fd23762, %fd23761;
	selp.f64 	%fd2311, %fd23761, %fd23763, %p4941;
	mov.f64 	%fd28346, %fd28514;
	mov.u32 	%r11275, %r11450;
	@%p1 bra 	$L__BB0_2818;
	{ // callseq 673, 0
	.param .b64 param0;
	st.param.f64 	[param0], %fd1;
	.param .align 16 .b8 retval0[16];
	call.uni (retval0), 
	__internal_trig_reduction_slowpathd, 
	(
	param0
	);
	ld.param.f64 	%fd28346, [retval0];
	ld.param.b32 	%r11275, [retval0+8];
	} // callseq 673
$L__BB0_2818:
	shl.b32 	%r9232, %r11275, 6;
	cvt.u64.u32 	%rd4327, %r9232;
	and.b64  	%rd4328, %rd4327, 64;
	mov.u64 	%rd4329, __cudart_sin_cos_coeffs;
	add.s64 	%rd4330, %rd4329, %rd4328;
	mul.rn.f64 	%fd23765, %fd28346, %fd28346;
	and.b32  	%r9233, %r11275, 1;
	setp.eq.b32 	%p4942, %r9233, 1;
	selp.f64 	%fd23766, 0dBDA8FF8320FD8164, 0d3DE5DB65F9785EBA, %p4942;
	ld.global.nc.v2.f64 	{%fd23767, %fd23768}, [%rd4330];
	fma.rn.f64 	%fd23769, %fd23766, %fd23765, %fd23767;
	fma.rn.f64 	%fd23770, %fd23769, %fd23765, %fd23768;
	ld.global.nc.v2.f64 	{%fd23771, %fd23772}, [%rd4330+16];
	fma.rn.f64 	%fd23773, %fd23770, %fd23765, %fd23771;
	fma.rn.f64 	%fd23774, %fd23773, %fd23765, %fd23772;
	ld.global.nc.v2.f64 	{%fd23775, %fd23776}, [%rd4330+32];
	fma.rn.f64 	%fd23777, %fd23774, %fd23765, %fd23775;
	fma.rn.f64 	%fd23778, %fd23777, %fd23765, %fd23776;
	fma.rn.f64 	%fd23779, %fd23778, %fd28346, %fd28346;
	fma.rn.f64 	%fd23780, %fd23778, %fd23765, 0d3FF0000000000000;
	selp.f64 	%fd23781, %fd23780, %fd23779, %p4942;
	and.b32  	%r9234, %r11275, 2;
	setp.eq.s32 	%p4943, %r9234, 0;
	mov.f64 	%fd23782, 0d0000000000000000;
	sub.f64 	%fd23783, %fd23782, %fd23781;
	selp.f64 	%fd23784, %fd23781, %fd23783, %p4943;
	mul.f64 	%fd23785, %fd2307, %fd23784;
	fma.rn.f64 	%fd23786, %fd2288, %fd2311, %fd23785;
	add.f64 	%fd23787, %fd7, %fd23786;
	mul.f64 	%fd23788, %fd2307, %fd2311;
	mul.f64 	%fd23789, %fd2288, %fd23784;
	sub.f64 	%fd23790, %fd23788, %fd23789;
	add.f64 	%fd23791, %fd8, %fd23790;
	mov.f64 	%fd23792, 0d3FE0000000000000;
	copysign.f64 	%fd23793, %fd23787, %fd23792;
	add.rz.f64 	%fd23794, %fd23787, %fd23793;
	cvt.rzi.f64.f64 	%fd23795, %fd23794;
	cvt.rzi.s32.f64 	%r3122, %fd23795;
	copysign.f64 	%fd23796, %fd23791, %fd23792;
	add.rz.f64 	%fd23797, %fd23791, %fd23796;
	cvt.rzi.f64.f64 	%fd23798, %fd23797;
	cvt.rzi.s32.f64 	%r3123, %fd23798;
	setp.lt.s32 	%p4944, %r3122, 0;
	setp.ge.s32 	%p4945, %r3122, %r4273;
	or.pred  	%p4946, %p4944, %p4945;
	setp.lt.s32 	%p4947, %r3123, 0;
	setp.ge.s32 	%p4948, %r3123, %r4274;
	or.pred  	%p4949, %p4947, %p4948;
	or.pred  	%p4951, %p4946, %p4949;
	mov.b16 	%rs5112, 0;
	mov.u16 	%rs5113, %rs5112;
	mov.u16 	%rs5114, %rs5112;
	@%p4951 bra 	$L__BB0_2820;
	mul.lo.s32 	%r9235, %r3123, %r4275;
	cvt.u64.u32 	%rd4331, %r9235;
	shl.b32 	%r9236, %r3122, 2;
	cvt.u64.u32 	%rd4332, %r9236;
	add.s64 	%rd4333, %rd4331, %rd4332;
	add.s64 	%rd4334, %rd1, %rd4333;
	ld.global.u8 	%rs5113, [%rd4334];
	ld.global.u8 	%rs5112, [%rd4334+1];
	ld.global.u8 	%rs5114, [%rd4334+2];
$L__BB0_2820:
	st.local.u8 	[%rd169+7], %rs5114;
	and.b16  	%rs3771, %rs5114, 255;
	st.local.u8 	[%rd170+7], %rs5112;
	and.b16  	%rs3772, %rs5112, 255;
	st.local.u8 	[%rd171+7], %rs5113;
	and.b16  	%rs3773, %rs5113, 255;
	cvt.rn.f64.u16 	%fd23799, %rs3771;
	mul.f64 	%fd23800, %fd23799, 0d3FD322D0E5604189;
	cvt.rn.f64.u16 	%fd23801, %rs3772;
	fma.rn.f64 	%fd23802, %fd23801, 0d3FE2C8B439581062, %fd23800;
	cvt.rn.f64.u16 	%fd23803, %rs3773;
	fma.rn.f64 	%fd23804, %fd23803, 0d3FBD2F1A9FBE76C9, %fd23802;
	cvt.rzi.u32.f64 	%r9237, %fd23804;
	st.local.u8 	[%rd172+7], %r9237;
	add.s32 	%r10401, %r10401, 8;
$L__BB0_2821:
	sub.s32 	%r9238, 5, %r68;
	setp.ge.u32 	%p4952, %r9238, %r68;
	setp.gt.u32 	%p4953, %r10401, 299;
	or.pred  	%p4954, %p4952, %p4953;
	@%p4954 bra 	$L__BB0_3290;
	ld.param.u8 	%rs4101, [_Z21render_braille_kernelPKhjjjiiiiiidhhPhS1_S1__param_11];
	setp.gt.u16 	%p4955, %rs4101, 89;
	setp.lt.u16 	%p4956, %rs4101, 50;
	selp.b32 	%r9240, 3, 2, %p4956;
	selp.b32 	%r9241, 1, %r9240, %p4955;
	sub.s32 	%r9243, %r4289, %r9241;
	add.s32 	%r3126, %r9243, 6;
	setp.ge.s32 	%p4957, %r3126, %r4282;
	shl.b32 	%r3127, %r3126, 2;
	or.pred  	%p4958, %p3, %p4957;
	@%p4958 bra 	$L__BB0_2888;
	setp.eq.f64 	%p4959, %fd2, 0d7FF0000000000000;
	mul.lo.s32 	%r9245, %r70, %r4280;
	shl.b32 	%r3128, %r9245, 1;
	mul.lo.s32 	%r3129, %r3127, %r4281;
	mov.b32 	%r11278, 1;
	mov.f64 	%fd28348, %fd28513;
	@%p4959 bra 	$L__BB0_2827;
	setp.ltu.f64 	%p4960, %fd2, 0d41E0000000000000;
	mov.f64 	%fd28348, %fd28512;
	mov.u32 	%r11277, %r11448;
	@%p4960 bra 	$L__BB0_2826;
	{ // callseq 674, 0
	.param .b64 param0;
	st.param.f64 	[param0], %fd1;
	.param .align 16 .b8 retval0[16];
	call.uni (retval0), 
	__internal_trig_reduction_slowpathd, 
	(
	param0
	);
	ld.param.f64 	%fd28348, [retval0];
	ld.param.b32 	%r11277, [retval0+8];
	} // callseq 674
$L__BB0_2826:
	add.s32 	%r11278, %r11277, 1;
$L__BB0_2827:
	shl.b32 	%r9247, %r11278, 6;
	cvt.u64.u32 	%rd4335, %r9247;
	and.b64  	%rd4336, %rd4335, 64;
	mov.u64 	%rd4337, __cudart_sin_cos_coeffs;
	add.s64 	%rd4338, %rd4337, %rd4336;
	mul.rn.f64 	%fd23806, %fd28348, %fd28348;
	and.b32  	%r9248, %r11278, 1;
	setp.eq.b32 	%p4961, %r9248, 1;
	selp.f64 	%fd23807, 0dBDA8FF8320FD8164, 0d3DE5DB65F9785EBA, %p4961;
	ld.global.nc.v2.f64 	{%fd23808, %fd23809}, [%rd4338];
	fma.rn.f64 	%fd23810, %fd23807, %fd23806, %fd23808;
	fma.rn.f64 	%fd23811, %fd23810, %fd23806, %fd23809;
	ld.global.nc.v2.f64 	{%fd23812, %fd23813}, [%rd4338+16];
	fma.rn.f64 	%fd23814, %fd23811, %fd23806, %fd23812;
	fma.rn.f64 	%fd23815, %fd23814, %fd23806, %fd23813;
	ld.global.nc.v2.f64 	{%fd23816, %fd23817}, [%rd4338+32];
	fma.rn.f64 	%fd23818, %fd23815, %fd23806, %fd23816;
	fma.rn.f64 	%fd23819, %fd23818, %fd23806, %fd23817;
	fma.rn.f64 	%fd23820, %fd23819, %fd28348, %fd28348;
	fma.rn.f64 	%fd23821, %fd23819, %fd23806, 0d3FF0000000000000;
	selp.f64 	%fd23822, %fd23821, %fd23820, %p4961;
	and.b32  	%r9249, %r11278, 2;
	setp.eq.s32 	%p4962, %r9249, 0;
	mov.f64 	%fd23823, 0d0000000000000000;
	sub.f64 	%fd23824, %fd23823, %fd23822;
	selp.f64 	%fd2317, %fd23822, %fd23824, %p4962;
	mov.f64 	%fd28349, %fd28514;
	mov.u32 	%r11279, %r11450;
	@%p1 bra 	$L__BB0_2829;
	{ // callseq 675, 0
	.param .b64 param0;
	st.param.f64 	[param0], %fd1;
	.param .align 16 .b8 retval0[16];
	call.uni (retval0), 
	__internal_trig_reduction_slowpathd, 
	(
	param0
	);
	ld.param.f64 	%fd28349, [retval0];
	ld.param.b32 	%r11279, [retval0+8];
	} // callseq 675
$L__BB0_2829:
	shl.b32 	%r9251, %r11279, 6;
	cvt.u64.u32 	%rd4339, %r9251;
	and.b64  	%rd4340, %rd4339, 64;
	mov.u64 	%rd4341, __cudart_sin_cos_coeffs;
	add.s64 	%rd4342, %rd4341, %rd4340;
	mul.rn.f64 	%fd23826, %fd28349, %fd28349;
	and.b32  	%r9252, %r11279, 1;
	setp.eq.b32 	%p4963, %r9252, 1;
	selp.f64 	%fd23827, 0dBDA8FF8320FD8164, 0d3DE5DB65F9785EBA, %p4963;
	ld.global.nc.v2.f64 	{%fd23828, %fd23829}, [%rd4342];
	fma.rn.f64 	%fd23830, %fd23827, %fd23826, %fd23828;
	fma.rn.f64 	%fd23831, %fd23830, %fd23826, %fd23829;
	ld.global.nc.v2.f64 	{%fd23832, %fd23833}, [%rd4342+16];
	fma.rn.f64 	%fd23834, %fd23831, %fd23826, %fd23832;
	fma.rn.f64 	%fd23835, %fd23834, %fd23826, %fd23833;
	ld.global.nc.v2.f64 	{%fd23836, %fd23837}, [%rd4342+32];
	fma.rn.f64 	%fd23838, %fd23835, %fd23826, %fd23836;
	fma.rn.f64 	%fd23839, %fd23838, %fd23826, %fd23837;
	fma.rn.f64 	%fd23840, %fd23839, %fd28349, %fd28349;
	fma.rn.f64 	%fd23841, %fd23839, %fd23826, 0d3FF0000000000000;
	selp.f64 	%fd23842, %fd23841, %fd23840, %p4963;
	and.b32  	%r9253, %r11279, 2;
	setp.eq.s32 	%p4964, %r9253, 0;
	mov.f64 	%fd23843, 0d0000000000000000;
	sub.f64 	%fd23844, %fd23843, %fd23842;
	selp.f64 	%fd23845, %fd23842, %fd23844, %p4964;
	div.s32 	%r9254, %r3128, %r4276;
	max.s32 	%r9255, %r9254, 0;
	min.s32 	%r9256, %r9255, %r8;
	cvt.rn.f64.s32 	%fd23846, %r9256;
	sub.f64 	%fd2320, %fd23846, %fd5;
	div.s32 	%r9257, %r3129, %r4277;
	max.s32 	%r9258, %r9257, 0;
	min.s32 	%r9259, %r9258, %r9;
	cvt.rn.f64.s32 	%fd23847, %r9259;
	sub.f64 	%fd2321, %fd23847, %fd6;
	mul.f64 	%fd23848, %fd2321, %fd23845;
	fma.rn.f64 	%fd23849, %fd2320, %fd2317, %fd23848;
	add.f64 	%fd23850, %fd7, %fd23849;
	mul.f64 	%fd23851, %fd2321, %fd2317;
	mul.f64 	%fd23852, %fd2320, %fd23845;
	sub.f64 	%fd23853, %fd23851, %fd23852;
	add.f64 	%fd23854, %fd8, %fd23853;
	mov.f64 	%fd23855, 0d3FE0000000000000;
	copysign.f64 	%fd23856, %fd23850, %fd23855;
	add.rz.f64 	%fd23857, %fd23850, %fd23856;
	cvt.rzi.f64.f64 	%fd23858, %fd23857;
	cvt.rzi.s32.f64 	%r3136, %fd23858;
	copysign.f64 	%fd23859, %fd23854, %fd23855;
	add.rz.f64 	%fd23860, %fd23854, %fd23859;
	cvt.rzi.f64.f64 	%fd23861, %fd23860;
	cvt.rzi.s32.f64 	%r3137, %fd23861;
	setp.lt.s32 	%p4965, %r3136, 0;
	setp.ge.s32 	%p4966, %r3136, %r4273;
	or.pred  	%p4967, %p4965, %p4966;
	setp.lt.s32 	%p4968, %r3137, 0;
	setp.ge.s32 	%p4969, %r3137, %r4274;
	or.pred  	%p4970, %p4968, %p4969;
	or.pred  	%p4972, %p4967, %p4970;
	mov.b16 	%rs5115, 0;
	mov.u16 	%rs5116, %rs5115;
	mov.u16 	%rs5117, %rs5115;
	@%p4972 bra 	$L__BB0_2831;
	mul.lo.s32 	%r9260, %r3137, %r4275;
	cvt.u64.u32 	%rd4343, %r9260;
	shl.b32 	%r9261, %r3136, 2;
	cvt.u64.u32 	%rd4344, %r9261;
	add.s64 	%rd4345, %rd4343, %rd4344;
	add.s64 	%rd4346, %rd1, %rd4345;
	ld.global.u8 	%rs5116, [%rd4346];
	ld.global.u8 	%rs5115, [%rd4346+1];
	ld.global.u8 	%rs5117, [%rd4346+2];
$L__BB0_2831:
	cvt.u64.u32 	%rd4347, %r10401;
	add.s64 	%rd173, %rd2, %rd4347;
	st.local.u8 	[%rd173], %rs5117;
	and.b16  	%rs3775, %rs5117, 255;
	add.s64 	%rd174, %rd3, %rd4347;
	st.local.u8 	[%rd174], %rs5115;
	and.b16  	%rs3776, %rs5115, 255;
	add.s64 	%rd175, %rd4, %rd4347;
	st.local.u8 	[%rd175], %rs5116;
	and.b16  	%rs3777, %rs5116, 255;
	cvt.rn.f64.u16 	%fd23862, %rs3775;
	mul.f64 	%fd23863, %fd23862, 0d3FD322D0E5604189;
	cvt.rn.f64.u16 	%fd23864, %rs3776;
	fma.rn.f64 	%fd23865, %fd23864, 0d3FE2C8B439581062, %fd23863;
	cvt.rn.f64.u16 	%fd23866, %rs3777;
	fma.rn.f64 	%fd23867, %fd23866, 0d3FBD2F1A9FBE76C9, %fd23865;
	cvt.rzi.u32.f64 	%r9263, %fd23867;
	add.s64 	%rd176, %rd5, %rd4347;
	st.local.u8 	[%rd176], %r9263;
	add.s32 	%r3138, %r3129, %r4281;
	mov.b32 	%r11281, 1;
	mov.f64 	%fd28351, %fd28513;
	@%p4959 bra 	$L__BB0_2835;
	setp.ltu.f64 	%p4974, %fd2, 0d41E0000000000000;
	mov.f64 	%fd28351, %fd28512;
	mov.u32 	%r11280, %r11448;
	@%p4974 bra 	$L__BB0_2834;
	{ // callseq 676, 0
	.param .b64 param0;
	st.param.f64 	[param0], %fd1;
	.param .align 16 .b8 retval0[16];
	call.uni (retval0), 
	__internal_trig_reduction_slowpathd, 
	(
	param0
	);
	ld.param.f64 	%fd28351, [retval0];
	ld.param.b32 	%r11280, [retval0+8];
	} // callseq 676
$L__BB0_2834:
	add.s32 	%r11281, %r11280, 1;
$L__BB0_2835:
	shl.b32 	%r9265, %r11281, 6;
	cvt.u64.u32 	%rd4348, %r9265;
	and.b64  	%rd4349, %rd4348, 64;
	mov.u64 	%rd4350, __cudart_sin_cos_coeffs;
	add.s64 	%rd4351, %rd4350, %rd4349;
	mul.rn.f64 	%fd23869, %fd28351, %fd28351;
	and.b32  	%r9266, %r11281, 1;
	setp.eq.b32 	%p4975, %r9266, 1;
	selp.f64 	%fd23870, 0dBDA8FF8320FD8164, 0d3DE5DB65F9785EBA, %p4975;
	ld.global.nc.v2.f64 	{%fd23871, %fd23872}, [%rd4351];
	fma.rn.f64 	%fd23873, %fd23870, %fd23869, %fd23871;
	fma.rn.f64 	%fd23874, %fd23873, %fd23869, %fd23872;
	ld.global.nc.v2.f64 	{%fd23875, %fd23876}, [%rd4351+16];
	fma.rn.f64 	%fd23877, %fd23874, %fd23869, %fd23875;
	fma.rn.f64 	%fd23878, %fd23877, %fd23869, %fd23876;
	ld.global.nc.v2.f64 	{%fd23879, %fd23880}, [%rd4351+32];
	fma.rn.f64 	%fd23881, %fd23878, %fd23869, %fd23879;
	fma.rn.f64 	%fd23882, %fd23881, %fd23869, %fd23880;
	fma.rn.f64 	%fd23883, %fd23882, %fd28351, %fd28351;
	fma.rn.f64 	%fd23884, %fd23882, %fd23869, 0d3FF0000000000000;
	selp.f64 	%fd23885, %fd23884, %fd23883, %p4975;
	and.b32  	%r9267, %r11281, 2;
	setp.eq.s32 	%p4976, %r9267, 0;
	mov.f64 	%fd23886, 0d0000000000000000;
	sub.f64 	%fd23887, %fd23886, %fd23885;
	selp.f64 	%fd2325, %fd23885, %fd23887, %p4976;
	mov.f64 	%fd28352, %fd28514;
	mov.u32 	%r11282, %r11450;
	@%p1 bra 	$L__BB0_2837;
	{ // callseq 677, 0
	.param .b64 param0;
	st.param.f64 	[param0], %fd1;
	.param .align 16 .b8 retval0[16];
	call.uni (retval0), 
	__internal_trig_reduction_slowpathd, 
	(
	param0
	);
	ld.param.f64 	%fd28352, [retval0];
	ld.param.b32 	%r11282, [retval0+8];
	} // callseq 677
$L__BB0_2837:
	shl.b32 	%r9269, %r11282, 6;
	cvt.u64.u32 	%rd4352, %r9269;
	and.b64  	%rd4353, %rd4352, 64;
	mov.u64 	%rd4354, __cudart_sin_cos_coeffs;
	add.s64 	%rd4355, %rd4354, %rd4353;
	mul.rn.f64 	%fd23889, %fd28352, %fd28352;
	and.b32  	%r9270, %r11282, 1;
	setp.eq.b32 	%p4977, %r9270, 1;
	selp.f64 	%fd23890, 0dBDA8FF8320FD8164, 0d3DE5DB65F9785EBA, %p4977;
	ld.global.nc.v2.f64 	{%fd23891, %fd23892}, [%rd4355];
	fma.rn.f64 	%fd23893, %fd23890, %fd23889, %fd23891;
	fma.rn.f64 	%fd23894, %fd23893, %fd23889, %fd23892;
	ld.global.nc.v2.f64 	{%fd23895, %fd23896}, [%rd4355+16];
	fma.rn.f64 	%fd23897, %fd23894, %fd23889, %fd23895;
	fma.rn.f64 	%fd23898, %fd23897, %fd23889, %fd23896;
	ld.global.nc.v2.f64 	{%fd23899, %fd23900}, [%rd4355+32];
	fma.rn.f64 	%fd23901, %fd23898, %fd23889, %fd23899;
	fma.rn.f64 	%fd23902, %fd23901, %fd23889, %fd23900;
	fma.rn.f64 	%fd23903, %fd23902, %fd28352, %fd28352;
	fma.rn.f64 	%fd23904, %fd23902, %fd23889, 0d3FF0000000000000;
	selp.f64 	%fd23905, %fd23904, %fd23903, %p4977;
	and.b32  	%r9271, %r11282, 2;
	setp.eq.s32 	%p4978, %r9271, 0;
	mov.f64 	%fd23906, 0d0000000000000000;
	sub.f64 	%fd23907, %fd23906, %fd23905;
	selp.f64 	%fd23908, %fd23905, %fd23907, %p4978;
	div.s32 	%r9272, %r3138, %r4277;
	max.s32 	%r9273, %r9272, 0;
	min.s32 	%r9274, %r9273, %r9;
	cvt.rn.f64.s32 	%fd23909, %r9274;
	sub.f64 	%fd2328, %fd23909, %fd6;
	mul.f64 	%fd23910, %fd2328, %fd23908;
	fma.rn.f64 	%fd23911, %fd2320, %fd2325, %fd23910;
	add.f64 	%fd23912, %fd7, %fd23911;
	mul.f64 	%fd23913, %fd2328, %fd2325;
	mul.f64 	%fd23914, %fd2320, %fd23908;
	sub.f64 	%fd23915, %fd23913, %fd23914;
	add.f64 	%fd23916, %fd8, %fd23915;
	mov.f64 	%fd23917, 0d3FE0000000000000;
	copysign.f64 	%fd23918, %fd23912, %fd23917;
	add.rz.f64 	%fd23919, %fd23912, %fd23918;
	cvt.rzi.f64.f64 	%fd23920, %fd23919;
	cvt.rzi.s32.f64 	%r3145, %fd23920;
	copysign.f64 	%fd23921, %fd23916, %fd23917;
	add.rz.f64 	%fd23922, %fd23916, %fd23921;
	cvt.rzi.f64.f64 	%fd23923, %fd23922;
	cvt.rzi.s32.f64 	%r3146, %fd23923;
	setp.lt.s32 	%p4979, %r3145, 0;
	setp.ge.s32 	%p4980, %r3145, %r4273;
	or.pred  	%p4981, %p4979, %p4980;
	setp.lt.s32 	%p4982, %r3146, 0;
	setp.ge.s32 	%p4983, %r3146, %r4274;
	or.pred  	%p4984, %p4982, %p4983;
	or.pred  	%p4986, %p4981, %p4984;
	mov.b16 	%rs5118, 0;
	mov.u16 	%rs5119, %rs5118;
	mov.u16 	%rs5120, %rs5118;
	@%p4986 bra 	$L__BB0_2839;
	mul.lo.s32 	%r9275, %r3146, %r4275;
	cvt.u64.u32 	%rd4356, %r9275;
	shl.b32 	%r9276, %r3145, 2;
	cvt.u64.u32 	%rd4357, %r9276;
	add.s64 	%rd4358, %rd4356, %rd4357;
	add.s64 	%rd4359, %rd1, %rd4358;
	ld.global.u8 	%rs5119, [%rd4359];
	ld.global.u8 	%rs5118, [%rd4359+1];
	ld.global.u8 	%rs5120, [%rd4359+2];
$L__BB0_2839:
	st.local.u8 	[%rd173+1], %rs5120;
	and.b16  	%rs3779, %rs5120, 255;
	st.local.u8 	[%rd174+1], %rs5118;
	and.b16  	%rs3780, %rs5118, 255;
	st.local.u8 	[%rd175+1], %rs5119;
	and.b16  	%rs3781, %rs5119, 255;
	cvt.rn.f64.u16 	%fd23924, %rs3779;
	mul.f64 	%fd23925, %fd23924, 0d3FD322D0E5604189;
	cvt.rn.f64.u16 	%fd23926, %rs3780;
	fma.rn.f64 	%fd23927, %fd23926, 0d3FE2C8B439581062, %fd23925;
	cvt.rn.f64.u16 	%fd23928, %rs3781;
	fma.rn.f64 	%fd23929, %fd23928, 0d3FBD2F1A9FBE76C9, %fd23927;
	cvt.rzi.u32.f64 	%r9278, %fd23929;
	st.local.u8 	[%rd176+1], %r9278;
	add.s32 	%r3147, %r3138, %r4281;
	mov.b32 	%r11284, 1;
	mov.f64 	%fd28354, %fd28513;
	@%p4959 bra 	$L__BB0_2843;
	setp.ltu.f64 	%p4988, %fd2, 0d41E0000000000000;
	mov.f64 	%fd28354, %fd28512;
	mov.u32 	%r11283, %r11448;
	@%p4988 bra 	$L__BB0_2842;
	{ // callseq 678, 0
	.param .b64 param0;
	st.param.f64 	[param0], %fd1;
	.param .align 16 .b8 retval0[16];
	call.uni (retval0), 
	__internal_trig_reduction_slowpathd, 
	(
	param0
	);
	ld.param.f64 	%fd28354, [retval0];
	ld.param.b32 	%r11283, [retval0+8];
	} // callseq 678
$L__BB0_2842:
	add.s32 	%r11284, %r11283, 1;
$L__BB0_2843:
	shl.b32 	%r9280, %r11284, 6;
	cvt.u64.u32 	%rd4360, %r9280;
	and.b64  	%rd4361, %rd4360, 64;
	mov.u64 	%rd4362, __cudart_sin_cos_coeffs;
	add.s64 	%rd4363, %rd4362, %rd4361;
	mul.rn.f64 	%fd23931, %fd28354, %fd28354;
	and.b32  	%r9281, %r11284, 1;
	setp.eq.b32 	%p4989, %r9281, 1;
	selp.f64 	%fd23932, 0dBDA8FF8320FD8164, 0d3DE5DB65F9785EBA, %p4989;
	ld.global.nc.v2.f64 	{%fd23933, %fd23934}, [%rd4363];
	fma.rn.f64 	%fd23935, %fd23932, %fd23931, %fd23933;
	fma.rn.f64 	%fd23936, %fd23935, %fd23931, %fd23934;
	ld.global.nc.v2.f64 	{%fd23937, %fd23938}, [%rd4363+16];
	fma.rn.f64 	%fd23939, %fd23936, %fd23931, %fd23937;
	fma.rn.f64 	%fd23940, %fd23939, %fd23931, %fd23938;
	ld.global.nc.v2.f64 	{%fd23941, %fd23942}, [%rd4363+32];
	fma.rn.f64 	%fd23943, %fd23940, %fd23931, %fd23941;
	fma.rn.f64 	%fd23944, %fd23943, %fd23931, %fd23942;
	fma.rn.f64 	%fd23945, %fd23944, %fd28354, %fd28354;
	fma.rn.f64 	%fd23946, %fd23944, %fd23931, 0d3FF0000000000000;
	selp.f64 	%fd23947, %fd23946, %fd23945, %p4989;
	and.b32  	%r9282, %r11284, 2;
	setp.eq.s32 	%p4990, %r9282, 0;
	mov.f64 	%fd23948, 0d0000000000000000;
	sub.f64 	%fd23949, %fd23948, %fd23947;
	selp.f64 	%fd2332, %fd23947, %fd23949, %p4990;
	mov.f64 	%fd28355, %fd28514;
	mov.u32 	%r11285, %r11450;
	@%p1 bra 	$L__BB0_2845;
	{ // callseq 679, 0
	.param .b64 param0;
	st.param.f64 	[param0], %fd1;
	.param .align 16 .b8 retval0[16];
	call.uni (retval0), 
	__internal_trig_reduction_slowpathd, 
	(
	param0
	);
	ld.param.f64 	%fd28355, [retval0];
	ld.param.b32 	%r11285, [retval0+8];
	} // callseq 679
$L__BB0_2845:
	shl.b32 	%r9284, %r11285, 6;
	cvt.u64.u32 	%rd4364, %r9284;
	and.b64  	%rd4365, %rd4364, 64;
	mov.u64 	%rd4366, __cudart_sin_cos_coeffs;
	add.s64 	%rd4367, %rd4366, %rd4365;
	mul.rn.f64 	%fd23951, %fd28355, %fd28355;
	and.b32  	%r9285, %r11285, 1;
	setp.eq.b32 	%p4991, %r9285, 1;
	selp.f64 	%fd23952, 0dBDA8FF8320FD8164, 0d3DE5DB65F9785EBA, %p4991;
	ld.global.nc.v2.f64 	{%fd23953, %fd23954}, [%rd4367];
	fma.rn.f64 	%fd23955, %fd23952, %fd23951, %fd23953;
	fma.rn.f64 	%fd23956, %fd23955, %fd23951, %fd23954;
	ld.global.nc.v2.f64 	{%fd23957, %fd23958}, [%rd4367+16];
	fma.rn.f64 	%fd23959, %fd23956, %fd23951, %fd23957;
	fma.rn.f64 	%fd23960, %fd23959, %fd23951, %fd23958;
	ld.global.nc.v2.f64 	{%fd23961, %fd23962}, [%rd4367+32];
	fma.rn.f64 	%fd23963, %fd23960, %fd23951, %fd23961;
	fma.rn.f64 	%fd23964, %fd23963, %fd23951, %fd23962;
	fma.rn.f64 	%fd23965, %fd23964, %fd28355, %fd28355;
	fma.rn.f64 	%fd23966, %fd23964, %fd23951, 0d3FF0000000000000;
	selp.f64 	%fd23967, %fd23966, %fd23965, %p4991;
	and.b32  	%r9286, %r11285, 2;
	setp.eq.s32 	%p4992, %r9286, 0;
	mov.f64 	%fd23968, 0d0000000000000000;
	sub.f64 	%fd23969, %fd23968, %fd23967;
	selp.f64 	%fd23970, %fd23967, %fd23969, %p4992;
	div.s32 	%r9287, %r3147, %r4277;
	max.s32 	%r9288, %r9287, 0;
	min.s32 	%r9289, %r9288, %r9;
	cvt.rn.f64.s32 	%fd23971, %r9289;
	sub.f64 	%fd2335, %fd23971, %fd6;
	mul.f64 	%fd23972, %fd2335, %fd23970;
	fma.rn.f64 	%fd23973, %fd2320, %fd2332, %fd23972;
	add.f64 	%fd23974, %fd7, %fd23973;
	mul.f64 	%fd23975, %fd2335, %fd2332;
	mul.f64 	%fd23976, %fd2320, %fd23970;
	sub.f64 	%fd23977, %fd23975, %fd23976;
	add.f64 	%fd23978, %fd8, %fd23977;
	mov.f64 	%fd23979, 0d3FE0000000000000;
	copysign.f64 	%fd23980, %fd23974, %fd23979;
	add.rz.f64 	%fd23981, %fd23974, %fd23980;
	cvt.rzi.f64.f64 	%fd23982, %fd23981;
	cvt.rzi.s32.f64 	%r3154, %fd23982;
	copysign.f64 	%fd23983, %fd23978, %fd23979;
	add.rz.f64 	%fd23984, %fd23978, %fd23983;
	cvt.rzi.f64.f64 	%fd23985, %fd23984;
	cvt.rzi.s32.f64 	%r3155, %fd23985;
	setp.lt.s32 	%p4993, %r3154, 0;
	setp.ge.s32 	%p4994, %r3154, %r4273;
	or.pred  	%p4995, %p4993, %p4994;
	setp.lt.s32 	%p4996, %r3155, 0;
	setp.ge.s32 	%p4997, %r3155, %r4274;
	or.pred  	%p4998, %p4996, %p4997;
	or.pred  	%p5000, %p4995, %p4998;
	mov.b16 	%rs5121, 0;
	mov.u16 	%rs5122, %rs5121;
	mov.u16 	%rs5123, %rs5121;
	@%p5000 bra 	$L__BB0_2847;
	mul.lo.s32 	%r9290, %r3155, %r4275;
	cvt.u64.u32 	%rd4368, %r9290;
	shl.b32 	%r9291, %r3154, 2;
	cvt.u64.u32 	%rd4369, %r9291;
	add.s64 	%rd4370, %rd4368, %rd4369;
	add.s64 	%rd4371, %rd1, %rd4370;
	ld.global.u8 	%rs5122, [%rd4371];
	ld.global.u8 	%rs5121, [%rd4371+1];
	ld.global.u8 	%rs5123, [%rd4371+2];
$L__BB0_2847:
	st.local.u8 	[%rd173+2], %rs5123;
	and.b16  	%rs3783, %rs5123, 255;
	st.local.u8 	[%rd174+2], %rs5121;
	and.b16  	%rs3784, %rs5121, 255;
	st.local.u8 	[%rd175+2], %rs5122;
	and.b16  	%rs3785, %rs5122, 255;
	cvt.rn.f64.u16 	%fd23986, %rs3783;
	mul.f64 	%fd23987, %fd23986, 0d3FD322D0E5604189;
	cvt.rn.f64.u16 	%fd23988, %rs3784;
	fma.rn.f64 	%fd23989, %fd23988, 0d3FE2C8B439581062, %fd23987;
	cvt.rn.f64.u16 	%fd23990, %rs3785;
	fma.rn.f64 	%fd23991, %fd23990, 0d3FBD2F1A9FBE76C9, %fd23989;
	cvt.rzi.u32.f64 	%r9293, %fd23991;
	st.local.u8 	[%rd176+2], %r9293;
	add.s32 	%r9294, %r3128, %r4280;
	div.s32 	%r9295, %r9294, %r4276;
	max.s32 	%r3156, %r9295, 0;
	mov.b32 	%r11287, 1;
	mov.f64 	%fd28357, %fd28513;
	@%p4959 bra 	$L__BB0_2851;
	setp.ltu.f64 	%p5002, %fd2, 0d41E0000000000000;
	mov.f64 	%fd28357, %fd28512;
	mov.u32 	%r11286, %r11448;
	@%p5002 bra 	$L__BB0_2850;
	{ // callseq 680, 0
	.param .b64 param0;
	st.param.f64 	[param0], %fd1;
	.param .align 16 .b8 retval0[16];
	call.uni (retval0), 
	__internal_trig_reduction_slowpathd, 
	(
	param0
	);
	ld.param.f64 	%fd28357, [retval0];
	ld.param.b32 	%r11286, [retval0+8];
	} // callseq 680
$L__BB0_2850:
	add.s32 	%r11287, %r11286, 1;
$L__BB0_2851:
	shl.b32 	%r9297, %r11287, 6;
	cvt.u64.u32 	%rd4372, %r9297;
	and.b64  	%rd4373, %rd4372, 64;
	mov.u64 	%rd4374, __cudart_sin_cos_coeffs;
	add.s64 	%rd4375, %rd4374, %rd4373;
	mul.rn.f64 	%fd23993, %fd28357, %fd28357;
	and.b32  	%r9298, %r11287, 1;
	setp.eq.b32 	%p5003, %r9298, 1;
	selp.f64 	%fd23994, 0dBDA8FF8320FD8164, 0d3DE5DB65F9785EBA, %p5003;
	ld.global.nc.v2.f64 	{%fd23995, %fd23996}, [%rd4375];
	fma.rn.f64 	%fd23997, %fd23994, %fd23993, %fd23995;
	fma.rn.f64 	%fd23998, %fd23997, %fd23993, %fd23996;
	ld.global.nc.v2.f64 	{%fd23999, %fd24000}, [%rd4375+16];
	fma.rn.f64 	%fd24001, %fd23998, %fd23993, %fd23999;
	fma.rn.f64 	%fd24002, %fd24001, %fd23993, %fd24000;
	ld.global.nc.v2.f64 	{%fd24003, %fd24004}, [%rd4375+32];
	fma.rn.f64 	%fd24005, %fd24002, %fd23993, %fd24003;
	fma.rn.f64 	%fd24006, %fd24005, %fd23993, %fd24004;
	fma.rn.f64 	%fd24007, %fd24006, %fd28357, %fd28357;
	fma.rn.f64 	%fd24008, %fd24006, %fd23993, 0d3FF0000000000000;
	selp.f64 	%fd24009, %fd24008, %fd24007, %p5003;
	and.b32  	%r9299, %r11287, 2;
	setp.eq.s32 	%p5004, %r9299, 0;
	mov.f64 	%fd24010, 0d0000000000000000;
	sub.f64 	%fd24011, %fd24010, %fd24009;
	selp.f64 	%fd2339, %fd24009, %fd24011, %p5004;
	mov.f64 	%fd28358, %fd28514;
	mov.u32 	%r11288, %r11450;
	@%p1 bra 	$L__BB0_2853;
	{ // callseq 681, 0
	.param .b64 param0;
	st.param.f64 	[param0], %fd1;
	.param .align 16 .b8 retval0[16];
	call.uni (retval0), 
	__internal_trig_reduction_slowpathd, 
	(
	param0
	);
	ld.param.f64 	%fd28358, [retval0];
	ld.param.b32 	%r11288, [retval0+8];
	} // callseq 681
$L__BB0_2853:
	shl.b32 	%r9301, %r11288, 6;
	cvt.u64.u32 	%rd4376, %r9301;
	and.b64  	%rd4377, %rd4376, 64;
	mov.u64 	%rd4378, __cudart_sin_cos_coeffs;
	add.s64 	%rd4379, %rd4378, %rd4377;
	mul.rn.f64 	%fd24013, %fd28358, %fd28358;
	and.b32  	%r9302, %r11288, 1;
	setp.eq.b32 	%p5005, %r9302, 1;
	selp.f64 	%fd24014, 0dBDA8FF8320FD8164, 0d3DE5DB65F9785EBA, %p5005;
	ld.global.nc.v2.f64 	{%fd24015, %fd24016}, [%rd4379];
	fma.rn.f64 	%fd24017, %fd24014, %fd24013, %fd24015;
	fma.rn.f64 	%fd24018, %fd24017, %fd24013, %fd24016;
	ld.global.nc.v2.f64 	{%fd24019, %fd24020}, [%rd4379+16];
	fma.rn.f64 	%fd24021, %fd24018, %fd24013, %fd24019;
	fma.rn.f64 	%fd24022, %fd24021, %fd24013, %fd24020;
	ld.global.nc.v2.f64 	{%fd24023, %fd24024}, [%rd4379+32];
	fma.rn.f64 	%fd24025, %fd24022, %fd24013, %fd24023;
	fma.rn.f64 	%fd24026, %fd24025, %fd24013, %fd24024;
	fma.rn.f64 	%fd24027, %fd24026, %fd28358, %fd28358;
	fma.rn.f64 	%fd24028, %fd24026, %fd24013, 0d3FF0000000000000;
	selp.f64 	%fd24029, %fd24028, %fd24027, %p5005;
	and.b32  	%r9303, %r11288, 2;
	setp.eq.s32 	%p5006, %r9303, 0;
	mov.f64 	%fd24030, 0d0000000000000000;
	sub.f64 	%fd24031, %fd24030, %fd24029;
	selp.f64 	%fd24032, %fd24029, %fd24031, %p5006;
	min.s32 	%r9304, %r3156, %r8;
	cvt.rn.f64.s32 	%fd24033, %r9304;
	sub.f64 	%fd2342, %fd24033, %fd5;
	mul.f64 	%fd24034, %fd2321, %fd24032;
	fma.rn.f64 	%fd24035, %fd2342, %fd2339, %fd24034;
	add.f64 	%fd24036, %fd7, %fd24035;
	mul.f64 	%fd24037, %fd2321, %fd2339;
	mul.f64 	%fd24038, %fd2342, %fd24032;
	sub.f64 	%fd24039, %fd24037, %fd24038;
	add.f64 	%fd24040, %fd8, %fd24039;
	mov.f64 	%fd24041, 0d3FE0000000000000;
	copysign.f64 	%fd24042, %fd24036, %fd24041;
	add.rz.f64 	%fd24043, %fd24036, %fd24042;
	cvt.rzi.f64.f64 	%fd24044, %fd24043;
	cvt.rzi.s32.f64 	%r3163, %fd24044;
	copysign.f64 	%fd24045, %fd24040, %fd24041;
	add.rz.f64 	%fd24046, %fd24040, %fd24045;
	cvt.rzi.f64.f64 	%fd24047, %fd24046;
	cvt.rzi.s32.f64 	%r3164, %fd24047;
	setp.lt.s32 	%p5007, %r3163, 0;
	setp.ge.s32 	%p5008, %r3163, %r4273;
	or.pred  	%p5009, %p5007, %p5008;
	setp.lt.s32 	%p5010, %r3164, 0;
	setp.ge.s32 	%p5011, %r3164, %r4274;
	or.pred  	%p5012, %p5010, %p5011;
	or.pred  	%p5014, %p5009, %p5012;
	mov.b16 	%rs5124, 0;
	mov.u16 	%rs5125, %rs5124;
	mov.u16 	%rs5126, %rs5124;
	@%p5014 bra 	$L__BB0_2855;
	mul.lo.s32 	%r9305, %r3164, %r4275;
	cvt.u64.u32 	%rd4380, %r9305;
	shl.b32 	%r9306, %r3163, 2;
	cvt.u64.u32 	%rd4381, %r9306;
	add.s64 	%rd4382, %rd4380, %rd4381;
	add.s64 	%rd4383, %rd1, %rd4382;
	ld.global.u8 	%rs5125, [%rd4383];
	ld.global.u8 	%rs5124, [%rd4383+1];
	ld.global.u8 	%rs5126, [%rd4383+2];
$L__BB0_2855:
	st.local.u8 	[%rd173+3], %rs5126;
	and.b16  	%rs3787, %rs5126, 255;
	st.local.u8 	[%rd174+3], %rs5124;
	and.b16  	%rs3788, %rs5124, 255;
	st.local.u8 	[%rd175+3], %rs5125;
	and.b16  	%rs3789, %rs5125, 255;
	cvt.rn.f64.u16 	%fd24048, %rs3787;
	mul.f64 	%fd24049, %fd24048, 0d3FD322D0E5604189;
	cvt.rn.f64.u16 	%fd24050, %rs3788;
	fma.rn.f64 	%fd24051, %fd24050, 0d3FE2C8B439581062, %fd24049;
	cvt.rn.f64.u16 	%fd24052, %rs3789;
	fma.rn.f64 	%fd24053, %fd24052, 0d3FBD2F1A9FBE76C9, %fd24051;
	cvt.rzi.u32.f64 	%r9308, %fd24053;
	st.local.u8 	[%rd176+3], %r9308;
	mov.b32 	%r11290, 1;
	mov.f64 	%fd28360, %fd28513;
	@%p4959 bra 	$L__BB0_2859;
	setp.ltu.f64 	%p5016, %fd2, 0d41E0000000000000;
	mov.f64 	%fd28360, %fd28512;
	mov.u32 	%r11289, %r11448;
	@%p5016 bra 	$L__BB0_2858;
	{ // callseq 682, 0
	.param .b64 param0;
	st.param.f64 	[param0], %fd1;
	.param .align 16 .b8 retval0[16];
	call.uni (retval0), 
	__internal_trig_reduction_slowpathd, 
	(
	param0
	);
	ld.param.f64 	%fd28360, [retval0];
	ld.param.b32 	%r11289, [retval0+8];
	} // callseq 682
$L__BB0_2858:
	add.s32 	%r11290, %r11289, 1;
$L__BB0_2859:
	shl.b32 	%r9310, %r11290, 6;
	cvt.u64.u32 	%rd4384, %r9310;
	and.b64  	%rd4385, %rd4384, 64;
	mov.u64 	%rd4386, __cudart_sin_cos_coeffs;
	add.s64 	%rd4387, %rd4386, %rd4385;
	mul.rn.f64 	%fd24055, %fd28360, %fd28360;
	and.b32  	%r9311, %r11290, 1;
	setp.eq.b32 	%p5017, %r9311, 1;
	selp.f64 	%fd24056, 0dBDA8FF8320FD8164, 0d3DE5DB65F9785EBA, %p5017;
	ld.global.nc.v2.f64 	{%fd24057, %fd24058}, [%rd4387];
	fma.rn.f64 	%fd24059, %fd24056, %fd24055, %fd24057;
	fma.rn.f64 	%fd24060, %fd24059, %fd24055, %fd24058;
	ld.global.nc.v2.f64 	{%fd24061, %fd24062}, [%rd4387+16];
	fma.rn.f64 	%fd24063, %fd24060, %fd24055, %fd24061;
	fma.rn.f64 	%fd24064, %fd24063, %fd24055, %fd24062;
	ld.global.nc.v2.f64 	{%fd24065, %fd24066}, [%rd4387+32];
	fma.rn.f64 	%fd24067, %fd24064, %fd24055, %fd24065;
	fma.rn.f64 	%fd24068, %fd24067, %fd24055, %fd24066;
	fma.rn.f64 	%fd24069, %fd24068, %fd28360, %fd28360;
	fma.rn.f64 	%fd24070, %fd24068, %fd24055, 0d3FF0000000000000;
	selp.f64 	%fd24071, %fd24070, %fd24069, %p5017;
	and.b32  	%r9312, %r11290, 2;
	setp.eq.s32 	%p5018, %r9312, 0;
	mov.f64 	%fd24072, 0d0000000000000000;
	sub.f64 	%fd24073, %fd24072, %fd24071;
	selp.f64 	%fd2346, %fd24071, %fd24073, %p5018;
	mov.f64 	%fd28361, %fd28514;
	mov.u32 	%r11291, %r11450;
	@%p1 bra 	$L__BB0_2861;
	{ // callseq 683, 0
	.param .b64 param0;
	st.param.f64 	[param0], %fd1;
	.param .align 16 .b8 retval0[16];
	call.uni (retval0), 
	__internal_trig_reduction_slowpathd, 
	(
	param0
	);
	ld.param.f64 	%fd28361, [retval0];
	ld.param.b32 	%r11291, [retval0+8];
	} // callseq 683
$L__BB0_2861:
	shl.b32 	%r9314, %r11291, 6;
	cvt.u64.u32 	%rd4388, %r9314;
	and.b64  	%rd4389, %rd4388, 64;
	mov.u64 	%rd4390, __cudart_sin_cos_coeffs;
	add.s64 	%rd4391, %rd4390, %rd4389;
	mul.rn.f64 	%fd24075, %fd28361, %fd28361;
	and.b32  	%r9315, %r11291, 1;
	setp.eq.b32 	%p5019, %r9315, 1;
	selp.f64 	%fd24076, 0dBDA8FF8320FD8164, 0d3DE5DB65F9785EBA, %p5019;
	ld.global.nc.v2.f64 	{%fd24077, %fd24078}, [%rd4391];
	fma.rn.f64 	%fd24079, %fd24076, %fd24075, %fd24077;
	fma.rn.f64 	%fd24080, %fd24079, %fd24075, %fd24078;
	ld.global.nc.v2.f64 	{%fd24081, %fd24082}, [%rd4391+16];
	fma.rn.f64 	%fd24083, %fd24080, %fd24075, %fd24081;
	fma.rn.f64 	%fd24084, %fd24083, %fd24075, %fd24082;
	ld.global.nc.v2.f64 	{%fd24085, %fd24086}, [%rd4391+32];
	fma.rn.f64 	%fd24087, %fd24084, %fd24075, %fd24085;
	fma.rn.f64 	%fd24088, %fd24087, %fd24075, %fd24086;
	fma.rn.f64 	%fd24089, %fd24088, %fd28361, %fd28361;
	fma.rn.f64 	%fd24090, %fd24088, %fd24075, 0d3FF0000000000000;
	selp.f64 	%fd24091, %fd24090, %fd24089, %p5019;
	and.b32  	%r9316, %r11291, 2;
	setp.eq.s32 	%p5020, %r9316, 0;
	mov.f64 	%fd24092, 0d0000000000000000;
	sub.f64 	%fd24093, %fd24092, %fd24091;
	selp.f64 	%fd24094, %fd24091, %fd24093, %p5020;
	mul.f64 	%fd24095, %fd2328, %fd24094;
	fma.rn.f64 	%fd24096, %fd2342, %fd2346, %fd24095;
	add.f64 	%fd24097, %fd7, %fd24096;
	mul.f64 	%fd24098, %fd2328, %fd2346;
	mul.f64 	%fd24099, %fd2342, %fd24094;
	sub.f64 	%fd24100, %fd24098, %fd24099;
	add.f64 	%fd24101, %fd8, %fd24100;
	mov.f64 	%fd24102, 0d3FE0000000000000;
	copysign.f64 	%fd24103, %fd24097, %fd24102;
	add.rz.f64 	%fd24104, %fd24097, %fd24103;
	cvt.rzi.f64.f64 	%fd24105, %fd24104;
	cvt.rzi.s32.f64 	%r3171, %fd24105;
	copysign.f64 	%fd24106, %fd24101, %fd24102;
	add.rz.f64 	%fd24107, %fd24101, %fd24106;
	cvt.rzi.f64.f64 	%fd24108, %fd24107;
	cvt.rzi.s32.f64 	%r3172, %fd24108;
	setp.lt.s32 	%p5021, %r3171, 0;
	setp.ge.s32 	%p5022, %r3171, %r4273;
	or.pred  	%p5023, %p5021, %p5022;
	setp.lt.s32 	%p5024, %r3172, 0;
	setp.ge.s32 	%p5025, %r3172, %r4274;
	or.pred  	%p5026, %p5024, %p5025;
	or.pred  	%p5028, %p5023, %p5026;
	mov.b16 	%rs5127, 0;
	mov.u16 	%rs5128, %rs5127;
	mov.u16 	%rs5129, %rs5127;
	@%p5028 bra 	$L__BB0_2863;
	mul.lo.s32 	%r9317, %r3172, %r4275;
	cvt.u64.u32 	%rd4392, %r9317;
	shl.b32 	%r9318, %r3171, 2;
	cvt.u64.u32 	%rd4393, %r9318;
	add.s64 	%rd4394, %rd4392, %rd4393;
	add.s64 	%rd4395, %rd1, %rd4394;
	ld.global.u8 	%rs5128, [%rd4395];
	ld.global.u8 	%rs5127, [%rd4395+1];
	ld.global.u8 	%rs5129, [%rd4395+2];
$L__BB0_2863:
	st.local.u8 	[%rd173+4], %rs5129;
	and.b16  	%rs3791, %rs5129, 255;
	st.local.u8 	[%rd174+4], %rs5127;
	and.b16  	%rs3792, %rs5127, 255;
	st.local.u8 	[%rd175+4], %rs5128;
	and.b16  	%rs3793, %rs5128, 255;
	cvt.rn.f64.u16 	%fd24109, %rs3791;
	mul.f64 	%fd24110, %fd24109, 0d3FD322D0E5604189;
	cvt.rn.f64.u16 	%fd24111, %rs3792;
	fma.rn.f64 	%fd24112, %fd24111, 0d3FE2C8B439581062, %fd24110;
	cvt.rn.f64.u16 	%fd24113, %rs3793;
	fma.rn.f64 	%fd24114, %fd24113, 0d3FBD2F1A9FBE76C9, %fd24112;
	cvt.rzi.u32.f64 	%r9320, %fd24114;
	st.local.u8 	[%rd176+4], %r9320;
	mov.b32 	%r11293, 1;
	mov.f64 	%fd28363, %fd28513;
	@%p4959 bra 	$L__BB0_2867;
	setp.ltu.f64 	%p5030, %fd2, 0d41E0000000000000;
	mov.f64 	%fd28363, %fd28512;
	mov.u32 	%r11292, %r11448;
	@%p5030 bra 	$L__BB0_2866;
	{ // callseq 684, 0
	.param .b64 param0;
	st.param.f64 	[param0], %fd1;
	.param .align 16 .b8 retval0[16];
	call.uni (retval0), 
	__internal_trig_reduction_slowpathd, 
	(
	param0
	);
	ld.param.f64 	%fd28363, [retval0];
	ld.param.b32 	%r11292, [retval0+8];
	} // callseq 684
$L__BB0_2866:
	add.s32 	%r11293, %r11292, 1;
$L__BB0_2867:
	shl.b32 	%r9322, %r11293, 6;
	cvt.u64.u32 	%rd4396, %r9322;
	and.b64  	%rd4397, %rd4396, 64;
	mov.u64 	%rd4398, __cudart_sin_cos_coeffs;
	add.s64 	%rd4399, %rd4398, %rd4397;
	mul.rn.f64 	%fd24116, %fd28363, %fd28363;
	and.b32  	%r9323, %r11293, 1;
	setp.eq.b32 	%p5031, %r9323, 1;
	selp.f64 	%fd24117, 0dBDA8FF8320FD8164, 0d3DE5DB65F9785EBA, %p5031;
	ld.global.nc.v2.f64 	{%fd24118, %fd24119}, [%rd4399];
	fma.rn.f64 	%fd24120, %fd24117, %fd24116, %fd24118;
	fma.rn.f64 	%fd24121, %fd24120, %fd24116, %fd24119;
	ld.global.nc.v2.f64 	{%fd24122, %fd24123}, [%rd4399+16];
	fma.rn.f64 	%fd24124, %fd24121, %fd24116, %fd24122;
	fma.rn.f64 	%fd24125, %fd24124, %fd24116, %fd24123;
	ld.global.nc.v2.f64 	{%fd24126, %fd24127}, [%rd4399+32];
	fma.rn.f64 	%fd24128, %fd24125, %fd24116, %fd24126;
	fma.rn.f64 	%fd24129, %fd24128, %fd24116, %fd24127;
	fma.rn.f64 	%fd24130, %fd24129, %fd28363, %fd28363;
	fma.rn.f64 	%fd24131, %fd24129, %fd24116, 0d3FF0000000000000;
	selp.f64 	%fd24132, %fd24131, %fd24130, %p5031;
	and.b32  	%r9324, %r11293, 2;
	setp.eq.s32 	%p5032, %r9324, 0;
	mov.f64 	%fd24133, 0d0000000000000000;
	sub.f64 	%fd24134, %fd24133, %fd24132;
	selp.f64 	%fd2352, %fd24132, %fd24134, %p5032;
	mov.f64 	%fd28364, %fd28514;
	mov.u32 	%r11294, %r11450;
	@%p1 bra 	$L__BB0_2869;
	{ // callseq 685, 0
	.param .b64 param0;
	st.param.f64 	[param0], %fd1;
	.param .align 16 .b8 retval0[16];
	call.uni (retval0), 
	__internal_trig_reduction_slowpathd, 
	(
	param0
	);
	ld.param.f64 	%fd28364, [retval0];
	ld.param.b32 	%r11294, [retval0+8];
	} // callseq 685
$L__BB0_2869:
	shl.b32 	%r9326, %r11294, 6;
	cvt.u64.u32 	%rd4400, %r9326;
	and.b64  	%rd4401, %rd4400, 64;
	mov.u64 	%rd4402, __cudart_sin_cos_coeffs;
	add.s64 	%rd4403, %rd4402, %rd4401;
	mul.rn.f64 	%fd24136, %fd28364, %fd28364;
	and.b32  	%r9327, %r11294, 1;
	setp.eq.b32 	%p5033, %r9327, 1;
	selp.f64 	%fd24137, 0dBDA8FF8320FD8164, 0d3DE5DB65F9785EBA, %p5033;
	ld.global.nc.v2.f64 	{%fd24138, %fd24139}, [%rd4403];
	fma.rn.f64 	%fd24140, %fd24137, %fd24136, %fd24138;
	fma.rn.f64 	%fd24141, %fd24140, %fd24136, %fd24139;
	ld.global.nc.v2.f64 	{%fd24142, %fd24143}, [%rd4403+16];
	fma.rn.f64 	%fd24144, %fd24141, %fd24136, %fd24142;
	fma.rn.f64 	%fd24145, %fd24144, %fd24136, %fd24143;
	ld.global.nc.v2.f64 	{%fd24146, %fd24147}, [%rd4403+32];
	fma.rn.f64 	%fd24148, %fd24145, %fd24136, %fd24146;
	fma.rn.f64 	%fd24149, %fd24148, %fd24136, %fd24147;
	fma.rn.f64 	%fd24150, %fd24149, %fd28364, %fd28364;
	fma.rn.f64 	%fd24151, %fd24149, %fd24136, 0d3FF0000000000000;
	selp.f64 	%fd24152, %fd24151, %fd24150, %p5033;
	and.b32  	%r9328, %r11294, 2;
	setp.eq.s32 	%p5034, %r9328, 0;
	mov.f64 	%fd24153, 0d0000000000000000;
	sub.f64 	%fd24154, %fd24153, %fd24152;
	selp.f64 	%fd24155, %fd24152, %fd24154, %p5034;
	mul.f64 	%fd24156, %fd2335, %fd24155;
	fma.rn.f64 	%fd24157, %fd2342, %fd2352, %fd24156;
	add.f64 	%fd24158, %fd7, %fd24157;
	mul.f64 	%fd24159, %fd2335, %fd2352;
	mul.f64 	%fd24160, %fd2342, %fd24155;
	sub.f64 	%fd24161, %fd24159, %fd24160;
	add.f64 	%fd24162, %fd8, %fd24161;
	mov.f64 	%fd24163, 0d3FE0000000000000;
	copysign.f64 	%fd24164, %fd24158, %fd24163;
	add.rz.f64 	%fd24165, %fd24158, %fd24164;
	cvt.rzi.f64.f64 	%fd24166, %fd24165;
	cvt.rzi.s32.f64 	%r3179, %fd24166;
	copysign.f64 	%fd24167, %fd24162, %fd24163;
	add.rz.f64 	%fd24168, %fd24162, %fd24167;
	cvt.rzi.f64.f64 	%fd24169, %fd24168;
	cvt.rzi.s32.f64 	%r3180, %fd24169;
	setp.lt.s32 	%p5035, %r3179, 0;
	setp.ge.s32 	%p5036, %r3179, %r4273;
	or.pred  	%p5037, %p5035, %p5036;
	setp.lt.s32 	%p5038, %r3180, 0;
	setp.ge.s32 	%p5039, %r3180, %r4274;
	or.pred  	%p5040, %p5038, %p5039;
	or.pred  	%p5042, %p5037, %p5040;
	mov.b16 	%rs5130, 0;
	mov.u16 	%rs5131, %rs5130;
	mov.u16 	%rs5132, %rs5130;
	@%p5042 bra 	$L__BB0_2871;
	mul.lo.s32 	%r9329, %r3180, %r4275;
	cvt.u64.u32 	%rd4404, %r9329;
	shl.b32 	%r9330, %r3179, 2;
	cvt.u64.u32 	%rd4405, %r9330;
	add.s64 	%rd4406, %rd4404, %rd4405;
	add.s64 	%rd4407, %rd1, %rd4406;
	ld.global.u8 	%rs5131, [%rd4407];
	ld.global.u8 	%rs5130, [%rd4407+1];
	ld.global.u8 	%rs5132, [%rd4407+2];
$L__BB0_2871:
	st.local.u8 	[%rd173+5], %rs5132;
	and.b16  	%rs3795, %rs5132, 255;
	st.local.u8 	[%rd174+5], %rs5130;
	and.b16  	%rs3796, %rs5130, 255;
	st.local.u8 	[%rd175+5], %rs5131;
	and.b16  	%rs3797, %rs5131, 255;
	cvt.rn.f64.u16 	%fd24170, %rs3795;
	mul.f64 	%fd24171, %fd24170, 0d3FD322D0E5604189;
	cvt.rn.f64.u16 	%fd24172, %rs3796;
	fma.rn.f64 	%fd24173, %fd24172, 0d3FE2C8B439581062, %fd24171;
	cvt.rn.f64.u16 	%fd24174, %rs3797;
	fma.rn.f64 	%fd24175, %fd24174, 0d3FBD2F1A9FBE76C9, %fd24173;
	cvt.rzi.u32.f64 	%r9332, %fd24175;
	st.local.u8 	[%rd176+5], %r9332;
	add.s32 	%r9333, %r3147, %r4281;
	div.s32 	%r9334, %r9333, %r4277;
	max.s32 	%r3181, %r9334, 0;
	mov.b32 	%r11296, 1;
	mov.f64 	%fd28366, %fd28513;
	@%p4959 bra 	$L__BB0_2875;
	setp.ltu.f64 	%p5044, %fd2, 0d41E0000000000000;
	mov.f64 	%fd28366, %fd28512;
	mov.u32 	%r11295, %r11448;
	@%p5044 bra 	$L__BB0_2874;
	{ // callseq 686, 0
	.param .b64 param0;
	st.param.f64 	[param0], %fd1;
	.param .align 16 .b8 retval0[16];
	call.uni (retval0), 
	__internal_trig_reduction_slowpathd, 
	(
	param0
	);
	ld.param.f64 	%fd28366, [retval0];
	ld.param.b32 	%r11295, [retval0+8];
	} // callseq 686
$L__BB0_2874:
	add.s32 	%r11296, %r11295, 1;
$L__BB0_2875:
	shl.b32 	%r9336, %r11296, 6;
	cvt.u64.u32 	%rd4408, %r9336;
	and.b64  	%rd4409, %rd4408, 64;
	mov.u64 	%rd4410, __cudart_sin_cos_coeffs;
	add.s64 	%rd4411, %rd4410, %rd4409;
	mul.rn.f64 	%fd24177, %fd28366, %fd28366;
	and.b32  	%r9337, %r11296, 1;
	setp.eq.b32 	%p5045, %r9337, 1;
	selp.f64 	%fd24178, 0dBDA8FF8320FD8164, 0d3DE5DB65F9785EBA, %p5045;
	ld.global.nc.v2.f64 	{%fd24179, %fd24180}, [%rd4411];
	fma.rn.f64 	%fd24181, %fd24178, %fd24177, %fd24179;
	fma.rn.f64 	%fd24182, %fd24181, %fd24177, %fd24180;
	ld.global.nc.v2.f64 	{%fd24183, %fd24184}, [%rd4411+16];
	fma.rn.f64 	%fd24185, %fd24182, %fd24177, %fd24183;
	fma.rn.f64 	%fd24186, %fd24185, %fd24177, %fd24184;
	ld.global.nc.v2.f64 	{%fd24187, %fd24188}, [%rd4411+32];
	fma.rn.f64 	%fd24189, %fd24186, %fd24177, %fd24187;
	fma.rn.f64 	%fd24190, %fd24189, %fd24177, %fd24188;
	fma.rn.f64 	%fd24191, %fd24190, %fd28366, %fd28366;
	fma.rn.f64 	%fd24192, %fd24190, %fd24177, 0d3FF0000000000000;
	selp.f64 	%fd24193, %fd24192, %fd24191, %p5045;
	and.b32  	%r9338, %r11296, 2;
	setp.eq.s32 	%p5046, %r9338, 0;
	mov.f64 	%fd24194, 0d0000000000000000;
	sub.f64 	%fd24195, %fd24194, %fd24193;
	selp.f64 	%fd2358, %fd24193, %fd24195, %p5046;
	mov.f64 	%fd28367, %fd28514;
	mov.u32 	%r11297, %r11450;
	@%p1 bra 	$L__BB0_2877;
	{ // callseq 687, 0
	.param .b64 param0;
	st.param.f64 	[param0], %fd1;
	.param .align 16 .b8 retval0[16];
	call.uni (retval0), 
	__internal_trig_reduction_slowpathd, 
	(
	param0
	);
	ld.param.f64 	%fd28367, [retval0];
	ld.param.b32 	%r11297, [retval0+8];
	} // callseq 687
$L__BB0_2877:
	shl.b32 	%r9340, %r11297, 6;
	cvt.u64.u32 	%rd4412, %r9340;
	and.b64  	%rd4413, %rd4412, 64;
	mov.u64 	%rd4414, __cudart_sin_cos_coeffs;
	add.s64 	%rd4415, %rd4414, %rd4413;
	mul.rn.f64 	%fd24197, %fd28367, %fd28367;
	and.b32  	%r9341, %r11297, 1;
	setp.eq.b32 	%p5047, %r9341, 1;
	selp.f64 	%fd24198, 0dBDA8FF8320FD8164, 0d3DE5DB65F9785EBA, %p5047;
	ld.global.nc.v2.f64 	{%fd24199, %fd24200}, [%rd4415];
	fma.rn.f64 	%fd24201, %fd24198, %fd24197, %fd24199;
	fma.rn.f64 	%fd24202, %fd24201, %fd24197, %fd24200;
	ld.global.nc.v2.f64 	{%fd24203, %fd24204}, [%rd4415+16];
	fma.rn.f64 	%fd24205, %fd24202, %fd24197, %fd24203;
	fma.rn.f64 	%fd24206, %fd24205, %fd24197, %fd24204;
	ld.global.nc.v2.f64 	{%fd24207, %fd24208}, [%rd4415+32];
	fma.rn.f64 	%fd24209, %fd24206, %fd24197, %fd24207;
	fma.rn.f64 	%fd24210, %fd24209, %fd24197, %fd24208;
	fma.rn.f64 	%fd24211, %fd24210, %fd28367, %fd28367;
	fma.rn.f64 	%fd24212, %fd24210, %fd24197, 0d3FF0000000000000;
	selp.f64 	%fd24213, %fd24212, %fd24211, %p5047;
	and.b32  	%r9342, %r11297, 2;
	setp.eq.s32 	%p5048, %r9342, 0;
	mov.f64 	%fd24214, 0d0000000000000000;
	sub.f64 	%fd24215, %fd24214, %fd24213;
	selp.f64 	%fd24216, %fd24213, %fd24215, %p5048;
	min.s32 	%r9343, %r3181, %r9;
	cvt.rn.f64.s32 	%fd24217, %r9343;
	sub.f64 	%fd2361, %fd24217, %fd6;
	mul.f64 	%fd24218, %fd2361, %fd24216;
	fma.rn.f64 	%fd24219, %fd2320, %fd2358, %fd24218;
	add.f64 	%fd24220, %fd7, %fd24219;
	mul.f64 	%fd24221, %fd2361, %fd2358;
	mul.f64 	%fd24222, %fd2320, %fd24216;
	sub.f64 	%fd24223, %fd24221, %fd24222;
	add.f64 	%fd24224, %fd8, %fd24223;
	mov.f64 	%fd24225, 0d3FE0000000000000;
	copysign.f64 	%fd24226, %fd24220, %fd24225;
	add.rz.f64 	%fd24227, %fd24220, %fd24226;
	cvt.rzi.f64.f64 	%fd24228, %fd24227;
	cvt.rzi.s32.f64 	%r3188, %fd24228;
	copysign.f64 	%fd24229, %fd24224, %fd24225;
	add.rz.f64 	%fd24230, %fd24224, %fd24229;
	cvt.rzi.f64.f64 	%fd24231, %fd24230;
	cvt.rzi.s32.f64 	%r3189, %fd24231;
	setp.lt.s32 	%p5049, %r3188, 0;
	setp.ge.s32 	%p5050, %r3188, %r4273;
	or.pred  	%p5051, %p5049, %p5050;
	setp.lt.s32 	%p5052, %r3189, 0;
	setp.ge.s32 	%p5053, %r3189, %r4274;
	or.pred  	%p5054, %p5052, %p5053;
	or.pred  	%p5056, %p5051, %p5054;
	mov.b16 	%rs5133, 0;
	mov.u16 	%rs5134, %rs5133;
	mov.u16 	%rs5135, %rs5133;
	@%p5056 bra 	$L__BB0_2879;
	mul.lo.s32 	%r9344, %r3189, %r4275;
	cvt.u64.u32 	%rd4416, %r9344;
	shl.b32 	%r9345, %r3188, 2;
	cvt.u64.u32 	%rd4417, %r9345;
	add.s64 	%rd4418, %rd4416, %rd4417;
	add.s64 	%rd4419, %rd1, %rd4418;
	ld.global.u8 	%rs5134, [%rd4419];
	ld.global.u8 	%rs5133, [%rd4419+1];
	ld.global.u8 	%rs5135, [%rd4419+2];
$L__BB0_2879:
	st.local.u8 	[%rd173+6], %rs5135;
	and.b16  	%rs3799, %rs5135, 255;
	st.local.u8 	[%rd174+6], %rs5133;
	and.b16  	%rs3800, %rs5133, 255;
	st.local.u8 	[%rd175+6], %rs5134;
	and.b16  	%rs3801, %rs5134, 255;
	cvt.rn.f64.u16 	%fd24232, %rs3799;
	mul.f64 	%fd24233, %fd24232, 0d3FD322D0E5604189;
	cvt.rn.f64.u16 	%fd24234, %rs3800;
	fma.rn.f64 	%fd24235, %fd24234, 0d3FE2C8B439581062, %fd24233;
	cvt.rn.f64.u16 	%fd24236, %rs3801;
	fma.rn.f64 	%fd24237, %fd24236, 0d3FBD2F1A9FBE76C9, %fd24235;
	cvt.rzi.u32.f64 	%r9347, %fd24237;
	st.local.u8 	[%rd176+6], %r9347;
	mov.b32 	%r11299, 1;
	mov.f64 	%fd28369, %fd28513;
	@%p4959 bra 	$L__BB0_2883;
	setp.ltu.f64 	%p5058, %fd2, 0d41E0000000000000;
	mov.f64 	%fd28369, %fd28512;
	mov.u32 	%r11298, %r11448;
	@%p5058 bra 	$L__BB0_2882;
	{ // callseq 688, 0
	.param .b64 param0;
	st.param.f64 	[param0], %fd1;
	.param .align 16 .b8 retval0[16];
	call.uni (retval0), 
	__internal_trig_reduction_slowpathd, 
	(
	param0
	);
	ld.param.f64 	%fd28369, [retval0];
	ld.param.b32 	%r11298, [retval0+8];
	} // callseq 688
$L__BB0_2882:
	add.s32 	%r11299, %r11298, 1;
$L__BB0_2883:
	shl.b32 	%r9349, %r11299, 6;
	cvt.u64.u32 	%rd4420, %r9349;
	and.b64  	%rd4421, %rd4420, 64;
	mov.u64 	%rd4422, __cudart_sin_cos_coeffs;
	add.s64 	%rd4423, %rd4422, %rd4421;
	mul.rn.f64 	%fd24239, %fd28369, %fd28369;
	and.b32  	%r9350, %r11299, 1;
	setp.eq.b32 	%p5059, %r9350, 1;
	selp.f64 	%fd24240, 0dBDA8FF8320FD8164, 0d3DE5DB65F9785EBA, %p5059;
	ld.global.nc.v2.f64 	{%fd24241, %fd24242}, [%rd4423];
	fma.rn.f64 	%fd24243, %fd24240, %fd24239, %fd24241;
	fma.rn.f64 	%fd24244, %fd24243, %fd24239, %fd24242;
	ld.global.nc.v2.f64 	{%fd24245, %fd24246}, [%rd4423+16];
	fma.rn.f64 	%fd24247, %fd24244, %fd24239, %fd24245;
	fma.rn.f64 	%fd24248, %fd24247, %fd24239, %fd24246;
	ld.global.nc.v2.f64 	{%fd24249, %fd24250}, [%rd4423+32];
	fma.rn.f64 	%fd24251, %fd24248, %fd24239, %fd24249;
	fma.rn.f64 	%fd24252, %fd24251, %fd24239, %fd24250;
	fma.rn.f64 	%fd24253, %fd24252, %fd28369, %fd28369;
	fma.rn.f64 	%fd24254, %fd24252, %fd24239, 0d3FF0000000000000;
	selp.f64 	%fd24255, %fd24254, %fd24253, %p5059;
	and.b32  	%r9351, %r11299, 2;
	setp.eq.s32 	%p5060, %r9351, 0;
	mov.f64 	%fd24256, 0d0000000000000000;
	sub.f64 	%fd24257, %fd24256, %fd24255;
	selp.f64 	%fd2365, %fd24255, %fd24257, %p5060;
	mov.f64 	%fd28370, %fd28514;
	mov.u32 	%r11300, %r11450;
	@%p1 bra 	$L__BB0_2885;
	{ // callseq 689, 0
	.param .b64 param0;
	st.param.f64 	[param0], %fd1;
	.param .align 16 .b8 retval0[16];
	call.uni (retval0), 
	__internal_trig_reduction_slowpathd, 
	(
	param0
	);
	ld.param.f64 	%fd28370, [retval0];
	ld.param.b32 	%r11300, [retval0+8];
	} // callseq 689
$L__BB0_2885:
	shl.b32 	%r9353, %r11300, 6;
	cvt.u64.u32 	%rd4424, %r9353;
	and.b64  	%rd4425, %rd4424, 64;
	mov.u64 	%rd4426, __cudart_sin_cos_coeffs;
	add.s64 	%rd4427, %rd4426, %rd4425;
	mul.rn.f64 	%fd24259, %fd28370, %fd28370;
	and.b32  	%r9354, %r11300, 1;
	setp.eq.b32 	%p5061, %r9354, 1;
	selp.f64 	%fd24260, 0dBDA8FF8320FD8164, 0d3DE5DB65F9785EBA, %p5061;
	ld.global.nc.v2.f64 	{%fd24261, %fd24262}, [%rd4427];
	fma.rn.f64 	%fd24263, %fd24260, %fd24259, %fd24261;
	fma.rn.f64 	%fd24264, %fd24263, %fd24259, %fd24262;
	ld.global.nc.v2.f64 	{%fd24265, %fd24266}, [%rd4427+16];
	fma.rn.f64 	%fd24267, %fd24264, %fd24259, %fd24265;
	fma.rn.f64 	%fd24268, %fd24267, %fd24259, %fd24266;
	ld.global.nc.v2.f64 	{%fd24269, %fd24270}, [%rd4427+32];
	fma.rn.f64 	%fd24271, %fd24268, %fd24259, %fd24269;
	fma.rn.f64 	%fd24272, %fd24271, %fd24259, %fd24270;
	fma.rn.f64 	%fd24273, %fd24272, %fd28370, %fd28370;
	fma.rn.f64 	%fd24274, %fd24272, %fd24259, 0d3FF0000000000000;
	selp.f64 	%fd24275, %fd24274, %fd24273, %p5061;
	and.b32  	%r9355, %r11300, 2;
	setp.eq.s32 	%p5062, %r9355, 0;
	mov.f64 	%fd24276, 0d0000000000000000;
	sub.f64 	%fd24277, %fd24276, %fd24275;
	selp.f64 	%fd24278, %fd24275, %fd24277, %p5062;
	mul.f64 	%fd24279, %fd2361, %fd24278;
	fma.rn.f64 	%fd24280, %fd2342, %fd2365, %fd24279;
	add.f64 	%fd24281, %fd7, %fd24280;
	mul.f64 	%fd24282, %fd2361, %fd2365;
	mul.f64 	%fd24283, %fd2342, %fd24278;
	sub.f64 	%fd24284, %fd24282, %fd24283;
	add.f64 	%fd24285, %fd8, %fd24284;
	mov.f64 	%fd24286, 0d3FE0000000000000;
	copysign.f64 	%fd24287, %fd24281, %fd24286;
	add.rz.f64 	%fd24288, %fd24281, %fd24287;
	cvt.rzi.f64.f64 	%fd24289, %fd24288;
	cvt.rzi.s32.f64 	%r3196, %fd24289;
	copysign.f64 	%fd24290, %fd24285, %fd24286;
	add.rz.f64 	%fd24291, %fd24285, %fd24290;
	cvt.rzi.f64.f64 	%fd24292, %fd24291;
	cvt.rzi.s32.f64 	%r3197, %fd24292;
	setp.lt.s32 	%p5063, %r3196, 0;
	setp.ge.s32 	%p5064, %r3196, %r4273;
	or.pred  	%p5065, %p5063, %p5064;
	setp.lt.s32 	%p5066, %r3197, 0;
	setp.ge.s32 	%p5067, %r3197, %r4274;
	or.pred  	%p5068, %p5066, %p5067;
	or.pred  	%p5070, %p5065, %p5068;
	mov.b16 	%rs5136, 0;
	mov.u16 	%rs5137, %rs5136;
	mov.u16 	%rs5138, %rs5136;
	@%p5070 bra 	$L__BB0_2887;
	mul.lo.s32 	%r9356, %r3197, %r4275;
	cvt.u64.u32 	%rd4428, %r9356;
	shl.b32 	%r9357, %r3196, 2;
	cvt.u64.u32 	%rd4429, %r9357;
	add.s64 	%rd4430, %rd4428, %rd4429;
	add.s64 	%rd4431, %rd1, %rd4430;
	ld.global.u8 	%rs5137, [%rd4431];
	ld.global.u8 	%rs5136, [%rd4431+1];
	ld.global.u8 	%rs5138, [%rd4431+2];
$L__BB0_2887:
	st.local.u8 	[%rd173+7], %rs5138;
	and.b16  	%rs3803, %rs5138, 255;
	st.local.u8 	[%rd174+7], %rs5136;
	and.b16  	%rs3804, %rs5136, 255;
	st.local.u8 	[%rd175+7], %rs5137;
	and.b16  	%rs3805, %rs5137, 255;
	cvt.rn.f64.u16 	%fd24293, %rs3803;
	mul.f64 	%fd24294, %fd24293, 0d3FD322D0E5604189;
	cvt.rn.f64.u16 	%fd24295, %rs3804;
	fma.rn.f64 	%fd24296, %fd24295, 0d3FE2C8B439581062, %fd24294;
	cvt.rn.f64.u16 	%fd24297, %rs3805;
	fma.rn.f64 	%fd24298, %fd24297, 0d3FBD2F1A9FBE76C9, %fd24296;
	cvt.rzi.u32.f64 	%r9358, %fd24298;
	st.local.u8 	[%rd176+7], %r9358;
	add.s32 	%r10401, %r10401, 8;
$L__BB0_2888:
	setp.gt.u32 	%p5071, %r10401, 299;
	@%p5071 bra 	$L__BB0_3290;
	setp.lt.s32 	%p5073, %r142, 0;
	setp.ge.s32 	%p5074, %r142, %r4278;
	or.pred  	%p5075, %p5074, %p4957;
	or.pred  	%p5076, %p5075, %p5073;
	@%p5076 bra 	$L__BB0_2955;
	setp.eq.f64 	%p5077, %fd2, 0d7FF0000000000000;
	mul.lo.s32 	%r9360, %r142, %r4280;
	shl.b32 	%r3200, %r9360, 1;
	mul.lo.s32 	%r3201, %r3127, %r4281;
	mov.b32 	%r11303, 1;
	mov.f64 	%fd28372, %fd28513;
	@%p5077 bra 	$L__BB0_2894;
	setp.ltu.f64 	%p5078, %fd2, 0d41E0000000000000;
	mov.f64 	%fd28372, %fd28512;
	mov.u32 	%r11302, %r11448;
	@%p5078 bra 	$L__BB0_2893;
	{ // callseq 690, 0
	.param .b64 param0;
	st.param.f64 	[param0], %fd1;
	.param .align 16 .b8 retval0[16];
	call.uni (retval0), 
	__internal_trig_reduction_slowpathd, 
	(
	param0
	);
	ld.param.f64 	%fd28372, [retval0];
	ld.param.b32 	%r11302, [retval0+8];
	} // callseq 690
$L__BB0_2893:
	add.s32 	%r11303, %r11302, 1;
$L__BB0_2894:
	shl.b32 	%r9362, %r11303, 6;
	cvt.u64.u32 	%rd4432, %r9362;
	and.b64  	%rd4433, %rd4432, 64;
	mov.u64 	%rd4434, __cudart_sin_cos_coeffs;
	add.s64 	%rd4435, %rd4434, %rd4433;
	mul.rn.f64 	%fd24300, %fd28372, %fd28372;
	and.b32  	%r9363, %r11303, 1;
	setp.eq.b32 	%p5079, %r9363, 1;
	selp.f64 	%fd24301, 0dBDA8FF8320FD8164, 0d3DE5DB65F9785EBA, %p5079;
	ld.global.nc.v2.f64 	{%fd24302, %fd24303}, [%rd4435];
	fma.rn.f64 	%fd24304, %fd24301, %fd24300, %fd24302;
	fma.rn.f64 	%fd24305, %fd24304, %fd24300, %fd24303;
	ld.global.nc.v2.f64 	{%fd24306, %fd24307}, [%rd4435+16];
	fma.rn.f64 	%fd24308, %fd24305, %fd24300, %fd24306;
	fma.rn.f64 	%fd24309, %fd24308, %fd24300, %fd24307;
	ld.global.nc.v2.f64 	{%fd24310, %fd24311}, [%rd4435+32];
	fma.rn.f64 	%fd24312, %fd24309, %fd24300, %fd24310;
	fma.rn.f64 	%fd24313, %fd24312, %fd24300, %fd24311;
	fma.rn.f64 	%fd24314, %fd24313, %fd28372, %fd28372;
	fma.rn.f64 	%fd24315, %fd24313, %fd24300, 0d3FF0000000000000;
	selp.f64 	%fd24316, %fd24315, %fd24314, %p5079;
	and.b32  	%r9364, %r11303, 2;
	setp.eq.s32 	%p5080, %r9364, 0;
	mov.f64 	%fd24317, 0d0000000000000000;
	sub.f64 	%fd24318, %fd24317, %fd24316;
	selp.f64 	%fd2371, %fd24316, %fd24318, %p5080;
	mov.f64 	%fd28373, %fd28514;
	mov.u32 	%r11304, %r11450;
	@%p1 bra 	$L__BB0_2896;
	{ // callseq 691, 0
	.param .b64 param0;
	st.param.f64 	[param0], %fd1;
	.param .align 16 .b8 retval0[16];
	call.uni (retval0), 
	__internal_trig_reduction_slowpathd, 
	(
	param0
	);
	ld.param.f64 	%fd28373, [retval0];
	ld.param.b32 	%r11304, [retval0+8];
	} // callseq 691
$L__BB0_2896:
	shl.b32 	%r9366, %r11304, 6;
	cvt.u64.u32 	%rd4436, %r9366;
	and.b64  	%rd4437, %rd4436, 64;
	mov.u64 	%rd4438, __cudart_sin_cos_coeffs;
	add.s64 	%rd4439, %rd4438, %rd4437;
	mul.rn.f64 	%fd24320, %fd28373, %fd28373;
	and.b32  	%r9367, %r11304, 1;
	setp.eq.b32 	%p5081, %r9367, 1;
	selp.f64 	%fd24321, 0dBDA8FF8320FD8164, 0d3DE5DB65F9785EBA, %p5081;
	ld.global.nc.v2.f64 	{%fd24322, %fd24323}, [%rd4439];
	fma.rn.f64 	%fd24324, %fd24321, %fd24320, %fd24322;
	fma.rn.f64 	%fd24325, %fd24324, %fd24320, %fd24323;
	ld.global.nc.v2.f64 	{%fd24326, %fd24327}, [%rd4439+16];
	fma.rn.f64 	%fd24328, %fd24325, %fd24320, %fd24326;
	fma.rn.f64 	%fd24329, %fd24328, %fd24320, %fd24327;
	ld.global.nc.v2.f64 	{%fd24330, %fd24331}, [%rd4439+32];
	fma.rn.f64 	%fd24332, %fd24329, %fd24320, %fd24330;
	fma.rn.f64 	%fd24333, %fd24332, %fd24320, %fd24331;
	fma.rn.f64 	%fd24334, %fd24333, %fd28373, %fd28373;
	fma.rn.f64 	%fd24335, %fd24333, %fd24320, 0d3FF0000000000000;
	selp.f64 	%fd24336, %fd24335, %fd24334, %p5081;
	and.b32  	%r9368, %r11304, 2;
	setp.eq.s32 	%p5082, %r9368, 0;
	mov.f64 	%fd24337, 0d0000000000000000;
	sub.f64 	%fd24338, %fd24337, %fd24336;
	selp.f64 	%fd24339, %fd24336, %fd24338, %p5082;
	div.s32 	%r9369, %r3200, %r4276;
	max.s32 	%r9370, %r9369, 0;
	min.s32 	%r9371, %r9370, %r8;
	cvt.rn.f64.s32 	%fd24340, %r9371;
	sub.f64 	%fd2374, %fd24340, %fd5;
	div.s32 	%r9372, %r3201, %r4277;
	max.s32 	%r9373, %r9372, 0;
	min.s32 	%r9374, %r9373, %r9;
	cvt.rn.f64.s32 	%fd24341, %r9374;
	sub.f64 	%fd2375, %fd24341, %fd6;
	mul.f64 	%fd24342, %fd2375, %fd24339;
	fma.rn.f64 	%fd24343, %fd2374, %fd2371, %fd24342;
	add.f64 	%fd24344, %fd7, %fd24343;
	mul.f64 	%fd24345, %fd2375, %fd2371;
	mul.f64 	%fd24346, %fd2374, %fd24339;
	sub.f64 	%fd24347, %fd24345, %fd24346;
	add.f64 	%fd24348, %fd8, %fd24347;
	mov.f64 	%fd24349, 0d3FE0000000000000;
	copysign.f64 	%fd24350, %fd24344, %fd24349;
	add.rz.f64 	%fd24351, %fd24344, %fd24350;
	cvt.rzi.f64.f64 	%fd24352, %fd24351;
	cvt.rzi.s32.f64 	%r3208, %fd24352;
	copysign.f64 	%fd24353, %fd24348, %fd24349;
	add.rz.f64 	%fd24354, %fd24348, %fd24353;
	cvt.rzi.f64.f64 	%fd24355, %fd24354;
	cvt.rzi.s32.f64 	%r3209, %fd24355;
	setp.lt.s32 	%p5083, %r3208, 0;
	setp.ge.s32 	%p5084, %r3208, %r4273;
	or.pred  	%p5085, %p5083, %p5084;
	setp.lt.s32 	%p5086, %r3209, 0;
	setp.ge.s32 	%p5087, %r3209, %r4274;
	or.pred  	%p5088, %p5086, %p5087;
	or.pred  	%p5090, %p5085, %p5088;
	mov.b16 	%rs5139, 0;
	mov.u16 	%rs5140, %rs5139;
	mov.u16 	%rs5141, %rs5139;
	@%p5090 bra 	$L__BB0_2898;
	mul.lo.s32 	%r9375, %r3209, %r4275;
	cvt.u64.u32 	%rd4440, %r9375;
	shl.b32 	%r9376, %r3208, 2;
	cvt.u64.u32 	%rd4441, %r9376;
	add.s64 	%rd4442, %rd4440, %rd4441;
	add.s64 	%rd4443, %rd1, %rd4442;
	ld.global.u8 	%rs5140, [%rd4443];
	ld.global.u8 	%rs5139, [%rd4443+1];
	ld.global.u8 	%rs5141, [%rd4443+2];
$L__BB0_2898:
	cvt.u64.u32 	%rd4444, %r10401;
	add.s64 	%rd177, %rd2, %rd4444;
	st.local.u8 	[%rd177], %rs5141;
	and.b16  	%rs3807, %rs5141, 255;
	add.s64 	%rd178, %rd3, %rd4444;
	st.local.u8 	[%rd178], %rs5139;
	and.b16  	%rs3808, %rs5139, 255;
	add.s64 	%rd179, %rd4, %rd4444;
	st.local.u8 	[%rd179], %rs5140;
	and.b16  	%rs3809, %rs5140, 255;
	cvt.rn.f64.u16 	%fd24356, %rs3807;
	mul.f64 	%fd24357, %fd24356, 0d3FD322D0E5604189;
	cvt.rn.f64.u16 	%fd24358, %rs3808;
	fma.rn.f64 	%fd24359, %fd24358, 0d3FE2C8B439581062, %fd24357;
	cvt.rn.f64.u16 	%fd24360, %rs3809;
	fma.rn.f64 	%fd24361, %fd24360, 0d3FBD2F1A9FBE76C9, %fd24359;
	cvt.rzi.u32.f64 	%r9378, %fd24361;
	add.s64 	%rd180, %rd5, %rd4444;
	st.local.u8 	[%rd180], %r9378;
	add.s32 	%r3210, %r3201, %r4281;
	mov.b32 	%r11306, 1;
	mov.f64 	%fd28375, %fd28513;
	@%p5077 bra 	$L__BB0_2902;
	setp.ltu.f64 	%p5092, %fd2, 0d41E0000000000000;
	mov.f64 	%fd28375, %fd28512;
	mov.u32 	%r11305, %r11448;
	@%p5092 bra 	$L__BB0_2901;
	{ // callseq 692, 0
	.param .b64 param0;
	st.param.f64 	[param0], %fd1;
	.param .align 16 .b8 retval0[16];
	call.uni (retval0), 
	__internal_trig_reduction_slowpathd, 
	(
	param0
	);
	ld.param.f64 	%fd28375, [retval0];
	ld.param.b32 	%r11305, [retval0+8];
	} // callseq 692
$L__BB0_2901:
	add.s32 	%r11306, %r11305, 1;
$L__BB0_2902:
	shl.b32 	%r9380, %r11306, 6;
	cvt.u64.u32 	%rd4445, %r9380;
	and.b64  	%rd4446, %rd4445, 64;
	mov.u64 	%rd4447, __cudart_sin_cos_coeffs;
	add.s64 	%rd4448, %rd4447, %rd4446;
	mul.rn.f64 	%fd24363, %fd28375, %fd28375;
	and.b32  	%r9381, %r11306, 1;
	setp.eq.b32 	%p5093, %r9381, 1;
	selp.f64 	%fd24364, 0dBDA8FF8320FD8164, 0d3DE5DB65F9785EBA, %p5093;
	ld.global.nc.v2.f64 	{%fd24365, %fd24366}, [%rd4448];
	fma.rn.f64 	%fd24367, %fd24364, %fd24363, %fd24365;
	fma.rn.f64 	%fd24368, %fd24367, %fd24363, %fd24366;
	ld.global.nc.v2.f64 	{%fd24369, %fd24370}, [%rd4448+16];
	fma.rn.f64 	%fd24371, %fd24368, %fd24363, %fd24369;
	fma.rn.f64 	%fd24372, %fd24371, %fd24363, %fd24370;
	ld.global.nc.v2.f64 	{%fd24373, %fd24374}, [%rd4448+32];
	fma.rn.f64 	%fd24375, %fd24372, %fd24363, %fd24373;
	fma.rn.f64 	%fd24376, %fd24375, %fd24363, %fd24374;
	fma.rn.f64 	%fd24377, %fd24376, %fd28375, %fd28375;
	fma.rn.f64 	%fd24378, %fd24376, %fd24363, 0d3FF0000000000000;
	selp.f64 	%fd24379, %fd24378, %fd24377, %p5093;
	and.b32  	%r9382, %r11306, 2;
	setp.eq.s32 	%p5094, %r9382, 0;
	mov.f64 	%fd24380, 0d0000000000000000;
	sub.f64 	%fd24381, %fd24380, %fd24379;
	selp.f64 	%fd2379, %fd24379, %fd24381, %p5094;
	mov.f64 	%fd28376, %fd28514;
	mov.u32 	%r11307, %r11450;
	@%p1 bra 	$L__BB0_2904;
	{ // callseq 693, 0
	.param .b64 param0;
	st.param.f64 	[param0], %fd1;
	.param .align 16 .b8 retval0[16];
	call.uni (retval0), 
	__internal_trig_reduction_slowpathd, 
	(
	param0
	);
	ld.param.f64 	%fd28376, [retval0];
	ld.param.b32 	%r11307, [retval0+8];
	} // callseq 693
$L__BB0_2904:
	shl.b32 	%r9384, %r11307, 6;
	cvt.u64.u32 	%rd4449, %r9384;
	and.b64  	%rd4450, %rd4449, 64;
	mov.u64 	%rd4451, __cudart_sin_cos_coeffs;
	add.s64 	%rd4452, %rd4451, %rd4450;
	mul.rn.f64 	%fd24383, %fd28376, %fd28376;
	and.b32  	%r9385, %r11307, 1;
	setp.eq.b32 	%p5095, %r9385, 1;
	selp.f64 	%fd24384, 0dBDA8FF8320FD8164, 0d3DE5DB65F9785EBA, %p5095;
	ld.global.nc.v2.f64 	{%fd24385, %fd24386}, [%rd4452];
	fma.rn.f64 	%fd24387, %fd24384, %fd24383, %fd24385;
	fma.rn.f64 	%fd24388, %fd24387, %fd24383, %fd24386;
	ld.global.nc.v2.f64 	{%fd24389, %fd24390}, [%rd4452+16];
	fma.rn.f64 	%fd24391, %fd24388, %fd24383, %fd24389;
	fma.rn.f64 	%fd24392, %fd24391, %fd24383, %fd24390;
	ld.global.nc.v2.f64 	{%fd24393, %fd24394}, [%rd4452+32];
	fma.rn.f64 	%fd24395, %fd24392, %fd24383, %fd24393;
	fma.rn.f64 	%fd24396, %fd24395, %fd24383, %fd24394;
	fma.rn.f64 	%fd24397, %fd24396, %fd28376, %fd28376;
	fma.rn.f64 	%fd24398, %fd24396, %fd24383, 0d3FF0000000000000;
	selp.f64 	%fd24399, %fd24398, %fd24397, %p5095;
	and.b32  	%r9386, %r11307, 2;
	setp.eq.s32 	%p5096, %r9386, 0;
	mov.f64 	%fd24400, 0d0000000000000000;
	sub.f64 	%fd24401, %fd24400, %fd24399;
	selp.f64 	%fd24402, %fd24399, %fd24401, %p5096;
	div.s32 	%r9387, %r3210, %r4277;
	max.s32 	%r9388, %r9387, 0;
	min.s32 	%r9389, %r9388, %r9;
	cvt.rn.f64.s32 	%fd24403, %r9389;
	sub.f64 	%fd2382, %fd24403, %fd6;
	mul.f64 	%fd24404, %fd2382, %fd24402;
	fma.rn.f64 	%fd24405, %fd2374, %fd2379, %fd24404;
	add.f64 	%fd24406, %fd7, %fd24405;
	mul.f64 	%fd24407, %fd2382, %fd2379;
	mul.f64 	%fd24408, %fd2374, %fd24402;
	sub.f64 	%fd24409, %fd24407, %fd24408;
	add.f64 	%fd24410, %fd8, %fd24409;
	mov.f64 	%fd24411, 0d3FE0000000000000;
	copysign.f64 	%fd24412, %fd24406, %fd24411;
	add.rz.f64 	%fd24413, %fd24406, %fd24412;
	cvt.rzi.f64.f64 	%fd24414, %fd24413;
	cvt.rzi.s32.f64 	%r3217, %fd24414;
	copysign.f64 	%fd24415, %fd24410, %fd24411;
	add.rz.f64 	%fd24416, %fd24410, %fd24415;
	cvt.rzi.f64.f64 	%fd24417, %fd24416;
	cvt.rzi.s32.f64 	%r3218, %fd24417;
	setp.lt.s32 	%p5097, %r3217, 0;
	setp.ge.s32 	%p5098, %r3217, %r4273;
	or.pred  	%p5099, %p5097, %p5098;
	setp.lt.s32 	%p5100, %r3218, 0;
	setp.ge.s32 	%p5101, %r3218, %r4274;
	or.pred  	%p5102, %p5100, %p5101;
	or.pred  	%p5104, %p5099, %p5102;
	mov.b16 	%rs5142, 0;
	mov.u16 	%rs5143, %rs5142;
	mov.u16 	%rs5144, %rs5142;
	@%p5104 bra 	$L__BB0_2906;
	mul.lo.s32 	%r9390, %r3218, %r4275;
	cvt.u64.u32 	%rd4453, %r9390;
	shl.b32 	%r9391, %r3217, 2;
	cvt.u64.u32 	%rd4454, %r9391;
	add.s64 	%rd4455, %rd4453, %rd4454;
	add.s64 	%rd4456, %rd1, %rd4455;
	ld.global.u8 	%rs5143, [%rd4456];
	ld.global.u8 	%rs5142, [%rd4456+1];
	ld.global.u8 	%rs5144, [%rd4456+2];
$L__BB0_2906:
	st.local.u8 	[%rd177+1], %rs5144;
	and.b16  	%rs3811, %rs5144, 255;
	st.local.u8 	[%rd178+1], %rs5142;
	and.b16  	%rs3812, %rs5142, 255;
	st.local.u8 	[%rd179+1], %rs5143;
	and.b16  	%rs3813, %rs5143, 255;
	cvt.rn.f64.u16 	%fd24418, %rs3811;
	mul.f64 	%fd24419, %fd24418, 0d3FD322D0E5604189;
	cvt.rn.f64.u16 	%fd24420, %rs3812;
	fma.rn.f64 	%fd24421, %fd24420, 0d3FE2C8B439581062, %fd24419;
	cvt.rn.f64.u16 	%fd24422, %rs3813;
	fma.rn.f64 	%fd24423, %fd24422, 0d3FBD2F1A9FBE76C9, %fd24421;
	cvt.rzi.u32.f64 	%r9393, %fd24423;
	st.local.u8 	[%rd180+1], %r9393;
	add.s32 	%r3219, %r3210, %r4281;
	mov.b32 	%r11309, 1;
	mov.f64 	%fd28378, %fd28513;
	@%p5077 bra 	$L__BB0_2910;
	setp.ltu.f64 	%p5106, %fd2, 0d41E0000000000000;
	mov.f64 	%fd28378, %fd28512;
	mov.u32 	%r11308, %r11448;
	@%p5106 bra 	$L__BB0_2909;
	{ // callseq 694, 0
	.param .b64 param0;
	st.param.f64 	[param0], %fd1;
	.param .align 16 .b8 retval0[16];
	call.uni (retval0), 
	__internal_trig_reduction_slowpathd, 
	(
	param0
	);
	ld.param.f64 	%fd28378, [retval0];
	ld.param.b32 	%r11308, [retval0+8];
	} // callseq 694
$L__BB0_2909:
	add.s32 	%r11309, %r11308, 1;
$L__BB0_2910:
	shl.b32 	%r9395, %r11309, 6;
	cvt.u64.u32 	%rd4457, %r9395;
	and.b64  	%rd4458, %rd4457, 64;
	mov.u64 	%rd4459, __cudart_sin_cos_coeffs;
	add.s64 	%rd4460, %rd4459, %rd4458;
	mul.rn.f64 	%fd24425, %fd28378, %fd28378;
	and.b32  	%r9396, %r11309, 1;
	setp.eq.b32 	%p5107, %r9396, 1;
	selp.f64 	%fd24426, 0dBDA8FF8320FD8164, 0d3DE5DB65F9785EBA, %p5107;
	ld.global.nc.v2.f64 	{%fd24427, %fd24428}, [%rd4460];
	fma.rn.f64 	%fd24429, %fd24426, %fd24425, %fd24427;
	fma.rn.f64 	%fd24430, %fd24429, %fd24425, %fd24428;
	ld.global.nc.v2.f64 	{%fd24431, %fd24432}, [%rd4460+16];
	fma.rn.f64 	%fd24433, %fd24430, %fd24425, %fd24431;
	fma.rn.f64 	%fd24434, %fd24433, %fd24425, %fd24432;
	ld.global.nc.v2.f64 	{%fd24435, %fd24436}, [%rd4460+32];
	fma.rn.f64 	%fd24437, %fd24434, %fd24425, %fd24435;
	fma.rn.f64 	%fd24438, %fd24437, %fd24425, %fd24436;
	fma.rn.f64 	%fd24439, %fd24438, %fd28378, %fd28378;
	fma.rn.f64 	%fd24440, %fd24438, %fd24425, 0d3FF0000000000000;
	selp.f64 	%fd24441, %fd24440, %fd24439, %p5107;
	and.b32  	%r9397, %r11309, 2;
	setp.eq.s32 	%p5108, %r9397, 0;
	mov.f64 	%fd24442, 0d0000000000000000;
	sub.f64 	%fd24443, %fd24442, %fd24441;
	selp.f64 	%fd2386, %fd24441, %fd24443, %p5108;
	mov.f64 	%fd28379, %fd28514;
	mov.u32 	%r11310, %r11450;
	@%p1 bra 	$L__BB0_2912;
	{ // callseq 695, 0
	.param .b64 param0;
	st.param.f64 	[param0], %fd1;
	.param .align 16 .b8 retval0[16];
	call.uni (retval0), 
	__internal_trig_reduction_slowpathd, 
	(
	param0
	);
	ld.param.f64 	%fd28379, [retval0];
	ld.param.b32 	%r11310, [retval0+8];
	} // callseq 695
$L__BB0_2912:
	shl.b32 	%r9399, %r11310, 6;
	cvt.u64.u32 	%rd4461, %r9399;
	and.b64  	%rd4462, %rd4461, 64;
	mov.u64 	%rd4463, __cudart_sin_cos_coeffs;
	add.s64 	%rd4464, %rd4463, %rd4462;
	mul.rn.f64 	%fd24445, %fd28379, %fd28379;
	and.b32  	%r9400, %r11310, 1;
	setp.eq.b32 	%p5109, %r9400, 1;
	selp.f64 	%fd24446, 0dBDA8FF8320FD8164, 0d3DE5DB65F9785EBA, %p5109;
	ld.global.nc.v2.f64 	{%fd24447, %fd24448}, [%rd4464];
	fma.rn.f64 	%fd24449, %fd24446, %fd24445, %fd24447;
	fma.rn.f64 	%fd24450, %fd24449, %fd24445, %fd24448;
	ld.global.nc.v2.f64 	{%fd24451, %fd24452}, [%rd4464+16];
	fma.rn.f64 	%fd24453, %fd24450, %fd24445, %fd24451;
	fma.rn.f64 	%fd24454, %fd24453, %fd24445, %fd24452;
	ld.global.nc.v2.f64 	{%fd24455, %fd24456}, [%rd4464+32];
	fma.rn.f64 	%fd24457, %fd24454, %fd24445, %fd24455;
	fma.rn.f64 	%fd24458, %fd24457, %fd24445, %fd24456;
	fma.rn.f64 	%fd24459, %fd24458, %fd28379, %fd28379;
	fma.rn.f64 	%fd24460, %fd24458, %fd24445, 0d3FF0000000000000;
	selp.f64 	%fd24461, %fd24460, %fd24459, %p5109;
	and.b32  	%r9401, %r11310, 2;
	setp.eq.s32 	%p5110, %r9401, 0;
	mov.f64 	%fd24462, 0d0000000000000000;
	sub.f64 	%fd24463, %fd24462, %fd24461;
	selp.f64 	%fd24464, %fd24461, %fd24463, %p5110;
	div.s32 	%r9402, %r3219, %r4277;
	max.s32 	%r9403, %r9402, 0;
	min.s32 	%r9404, %r9403, %r9;
	cvt.rn.f64.s32 	%fd24465, %r9404;
	sub.f64 	%fd2389, %fd24465, %fd6;
	mul.f64 	%fd24466, %fd2389, %fd24464;
	fma.rn.f64 	%fd24467, %fd2374, %fd2386, %fd24466;
	add.f64 	%fd24468, %fd7, %fd24467;
	mul.f64 	%fd24469, %fd2389, %fd2386;
	mul.f64 	%fd24470, %fd2374, %fd24464;
	sub.f64 	%fd24471, %fd24469, %fd24470;
	add.f64 	%fd24472, %fd8, %fd24471;
	mov.f64 	%fd24473, 0d3FE0000000000000;
	copysign.f64 	%fd24474, %fd24468, %fd24473;
	add.rz.f64 	%fd24475, %fd24468, %fd24474;
	cvt.rzi.f64.f64 	%fd24476, %fd24475;
	cvt.rzi.s32.f64 	%r3226, %fd24476;
	copysign.f64 	%fd24477, %fd24472, %fd24473;
	add.rz.f64 	%fd24478, %fd24472, %fd24477;
	cvt.rzi.f64.f64 	%fd24479, %fd24478;
	cvt.rzi.s32.f64 	%r3227, %fd24479;
	setp.lt.s32 	%p5111, %r3226, 0;
	setp.ge.s32 	%p5112, %r3226, %r4273;
	or.pred  	%p5113, %p5111, %p5112;
	setp.lt.s32 	%p5114, %r3227, 0;
	setp.ge.s32 	%p5115, %r3227, %r4274;
	or.pred  	%p5116, %p5114, %p5115;
	or.pred  	%p5118, %p5113, %p5116;
	mov.b16 	%rs5145, 0;
	mov.u16 	%rs5146, %rs5145;
	mov.u16 	%rs5147, %rs5145;
	@%p5118 bra 	$L__BB0_2914;
	mul.lo.s32 	%r9405, %r3227, %r4275;
	cvt.u64.u32 	%rd4465, %r9405;
	shl.b32 	%r9406, %r3226, 2;
	cvt.u64.u32 	%rd4466, %r9406;
	add.s64 	%rd4467, %rd4465, %rd4466;
	add.s64 	%rd4468, %rd1, %rd4467;
	ld.global.u8 	%rs5146, [%rd4468];
	ld.global.u8 	%rs5145, [%rd4468+1];
	ld.global.u8 	%rs5147, [%rd4468+2];
$L__BB0_2914:
	st.local.u8 	[%rd177+2], %rs5147;
	and.b16  	%rs3815, %rs5147, 255;
	st.local.u8 	[%rd178+2], %rs5145;
	and.b16  	%rs3816, %rs5145, 255;
	st.local.u8 	[%rd179+2], %rs5146;
	and.b16  	%rs3817, %rs5146, 255;
	cvt.rn.f64.u16 	%fd24480, %rs3815;
	mul.f64 	%fd24481, %fd24480, 0d3FD322D0E5604189;
	cvt.rn.f64.u16 	%fd24482, %rs3816;
	fma.rn.f64 	%fd24483, %fd24482, 0d3FE2C8B439581062, %fd24481;
	cvt.rn.f64.u16 	%fd24484, %rs3817;
	fma.rn.f64 	%fd24485, %fd24484, 0d3FBD2F1A9FBE76C9, %fd24483;
	cvt.rzi.u32.f64 	%r9408, %fd24485;
	st.local.u8 	[%rd180+2], %r9408;
	add.s32 	%r9409, %r3200, %r4280;
	div.s32 	%r9410, %r9409, %r4276;
	max.s32 	%r3228, %r9410, 0;
	mov.b32 	%r11312, 1;
	mov.f64 	%fd28381, %fd28513;
	@%p5077 bra 	$L__BB0_2918;
	setp.ltu.f64 	%p5120, %fd2, 0d41E0000000000000;
	mov.f64 	%fd28381, %fd28512;
	mov.u32 	%r11311, %r11448;
	@%p5120 bra 	$L__BB0_2917;
	{ // callseq 696, 0
	.param .b64 param0;
	st.param.f64 	[param0], %fd1;
	.param .align 16 .b8 retval0[16];
	call.uni (retval0), 
	__internal_trig_reduction_slowpathd, 
	(
	param0
	);
	ld.param.f64 	%fd28381, [retval0];
	ld.param.b32 	%r11311, [retval0+8];
	} // callseq 696
$L__BB0_2917:
	add.s32 	%r11312, %r11311, 1;
$L__BB0_2918:
	shl.b32 	%r9412, %r11312, 6;
	cvt.u64.u32 	%rd4469, %r9412;
	and.b64  	%rd4470, %rd4469, 64;
	mov.u64 	%rd4471, __cudart_sin_cos_coeffs;
	add.s64 	%rd4472, %rd4471, %rd4470;
	mul.rn.f64 	%fd24487, %fd28381, %fd28381;
	and.b32  	%r9413, %r11312, 1;
	setp.eq.b32 	%p5121, %r9413, 1;
	selp.f64 	%fd24488, 0dBDA8FF8320FD8164, 0d3DE5DB65F9785EBA, %p5121;
	ld.global.nc.v2.f64 	{%fd24489, %fd24490}, [%rd4472];
	fma.rn.f64 	%fd24491, %fd24488, %fd24487, %fd24489;
	fma.rn.f64 	%fd24492, %fd24491, %fd24487, %fd24490;
	ld.global.nc.v2.f64 	{%fd24493, %fd24494}, [%rd4472+16];
	fma.rn.f64 	%fd24495, %fd24492, %fd24487, %fd24493;
	fma.rn.f64 	%fd24496, %fd24495, %fd24487, %fd24494;
	ld.global.nc.v2.f64 	{%fd24497, %fd24498}, [%rd4472+32];
	fma.rn.f64 	%fd24499, %fd24496, %fd24487, %fd24497;
	fma.rn.f64 	%fd24500, %fd24499, %fd24487, %fd24498;
	fma.rn.f64 	%fd24501, %fd24500, %fd28381, %fd28381;
	fma.rn.f64 	%fd24502, %fd24500, %fd24487, 0d3FF0000000000000;
	selp.f64 	%fd24503, %fd24502, %fd24501, %p5121;
	and.b32  	%r9414, %r11312, 2;
	setp.eq.s32 	%p5122, %r9414, 0;
	mov.f64 	%fd24504, 0d0000000000000000;
	sub.f64 	%fd24505, %fd24504, %fd24503;
	selp.f64 	%fd2393, %fd24503, %fd24505, %p5122;
	mov.f64 	%fd28382, %fd28514;
	mov.u32 	%r11313, %r11450;
	@%p1 bra 	$L__BB0_2920;
	{ // callseq 697, 0
	.param .b64 param0;
	st.param.f64 	[param0], %fd1;
	.param .align 16 .b8 retval0[16];
	call.uni (retval0), 
	__internal_trig_reduction_slowpathd, 
	(
	param0
	);
	ld.param.f64 	%fd28382, [retval0];
	ld.param.b32 	%r11313, [retval0+8];
	} // callseq 697
$L__BB0_2920:
	shl.b32 	%r9416, %r11313, 6;
	cvt.u64.u32 	%rd4473, %r9416;
	and.b64  	%rd4474, %rd4473, 64;
	mov.u64 	%rd4475, __cudart_sin_cos_coeffs;
	add.s64 	%rd4476, %rd4475, %rd4474;
	mul.rn.f64 	%fd24507, %fd28382, %fd28382;
	and.b32  	%r9417, %r11313, 1;
	setp.eq.b32 	%p5123, %r9417, 1;
	selp.f64 	%fd24508, 0dBDA8FF8320FD8164, 0d3DE5DB65F9785EBA, %p5123;
	ld.global.nc.v2.f64 	{%fd24509, %fd24510}, [%rd4476];
	fma.rn.f64 	%fd24511, %fd24508, %fd24507, %fd24509;
	fma.rn.f64 	%fd24512, %fd24511, %fd24507, %fd24510;
	ld.global.nc.v2.f64 	{%fd24513, %fd24514}, [%rd4476+16];
	fma.rn.f64 	%fd24515, %fd24512, %fd24507, %fd24513;
	fma.rn.f64 	%fd24516, %fd24515, %fd24507, %fd24514;
	ld.global.nc.v2.f64 	{%fd24517, %fd24518}, [%rd4476+32];
	fma.rn.f64 	%fd24519, %fd24516, %fd24507, %fd24517;
	fma.rn.f64 	%fd24520, %fd24519, %fd24507, %fd24518;
	fma.rn.f64 	%fd24521, %fd24520, %fd28382, %fd28382;
	fma.rn.f64 	%fd24522, %fd24520, %fd24507, 0d3FF0000000000000;
	selp.f64 	%fd24523, %fd24522, %fd24521, %p5123;
	and.b32  	%r9418, %r11313, 2;
	setp.eq.s32 	%p5124, %r9418, 0;
	mov.f64 	%fd24524, 0d0000000000000000;
	sub.f64 	%fd24525, %fd24524, %fd24523;
	selp.f64 	%fd24526, %fd24523, %fd24525, %p5124;
	min.s32 	%r9419, %r3228, %r8;
	cvt.rn.f64.s32 	%fd24527, %r9419;
	sub.f64 	%fd2396, %fd24527, %fd5;
	mul.f64 	%fd24528, %fd2375, %fd24526;
	fma.rn.f64 	%fd24529, %fd2396, %fd2393, %fd24528;
	add.f64 	%fd24530, %fd7, %fd24529;
	mul.f64 	%fd24531, %fd2375, %fd2393;
	mul.f64 	%fd24532, %fd2396, %fd24526;
	sub.f64 	%fd24533, %fd24531, %fd24532;
	add.f64 	%fd24534, %fd8, %fd24533;
	mov.f64 	%fd24535, 0d3FE0000000000000;
	copysign.f64 	%fd24536, %fd24530, %fd24535;
	add.rz.f64 	%fd24537, %fd24530, %fd24536;
	cvt.rzi.f64.f64 	%fd24538, %fd24537;
	cvt.rzi.s32.f64 	%r3235, %fd24538;
	copysign.f64 	%fd24539, %fd24534, %fd24535;
	add.rz.f64 	%fd24540, %fd24534, %fd24539;
	cvt.rzi.f64.f64 	%fd24541, %fd24540;
	cvt.rzi.s32.f64 	%r3236, %fd24541;
	setp.lt.s32 	%p5125, %r3235, 0;
	setp.ge.s32 	%p5126, %r3235, %r4273;
	or.pred  	%p5127, %p5125, %p5126;
	setp.lt.s32 	%p5128, %r3236, 0;
	setp.ge.s32 	%p5129, %r3236, %r4274;
	or.pred  	%p5130, %p5128, %p5129;
	or.pred  	%p5132, %p5127, %p5130;
	mov.b16 	%rs5148, 0;
	mov.u16 	%rs5149, %rs5148;
	mov.u16 	%rs5150, %rs5148;
	@%p5132 bra 	$L__BB0_2922;
	mul.lo.s32 	%r9420, %r3236, %r4275;
	cvt.u64.u32 	%rd4477, %r9420;
	shl.b32 	%r9421, %r3235, 2;
	cvt.u64.u32 	%rd4478, %r9421;
	add.s64 	%rd4479, %rd4477, %rd4478;
	add.s64 	%rd4480, %rd1, %rd4479;
	ld.global.u8 	%rs5149, [%rd4480];
	ld.global.u8 	%rs5148, [%rd4480+1];
	ld.global.u8 	%rs5150, [%rd4480+2];
$L__BB0_2922:
	st.local.u8 	[%rd177+3], %rs5150;
	and.b16  	%rs3819, %rs5150, 255;
	st.local.u8 	[%rd178+3], %rs5148;
	and.b16  	%rs3820, %rs5148, 255;
	st.local.u8 	[%rd179+3], %rs5149;
	and.b16  	%rs3821, %rs5149, 255;
	cvt.rn.f64.u16 	%fd24542, %rs3819;
	mul.f64 	%fd24543, %fd24542, 0d3FD322D0E5604189;
	cvt.rn.f64.u16 	%fd24544, %rs3820;
	fma.rn.f64 	%fd24545, %fd24544, 0d3FE2C8B439581062, %fd24543;
	cvt.rn.f64.u16 	%fd24546, %rs3821;
	fma.rn.f64 	%fd24547, %fd24546, 0d3FBD2F1A9FBE76C9, %fd24545;
	cvt.rzi.u32.f64 	%r9423, %fd24547;
	st.local.u8 	[%rd180+3], %r9423;
	mov.b32 	%r11315, 1;
	mov.f64 	%fd28384, %fd28513;
	@%p5077 bra 	$L__BB0_2926;
	setp.ltu.f64 	%p5134, %fd2, 0d41E0000000000000;
	mov.f64 	%fd28384, %fd28512;
	mov.u32 	%r11314, %r11448;
	@%p5134 bra 	$L__BB0_2925;
	{ // callseq 698, 0
	.param .b64 param0;
	st.param.f64 	[param0], %fd1;
	.param .align 16 .b8 retval0[16];
	call.uni (retval0), 
	__internal_trig_reduction_slowpathd, 
	(
	param0
	);
	ld.param.f64 	%fd28384, [retval0];
	ld.param.b32 	%r11314, [retval0+8];
	} // callseq 698
$L__BB0_2925:
	add.s32 	%r11315, %r11314, 1;
$L__BB0_2926:
	shl.b32 	%r9425, %r11315, 6;
	cvt.u64.u32 	%rd4481, %r9425;
	and.b64  	%rd4482, %rd4481, 64;
	mov.u64 	%rd4483, __cudart_sin_cos_coeffs;
	add.s64 	%rd4484, %rd4483, %rd4482;
	mul.rn.f64 	%fd24549, %fd28384, %fd28384;
	and.b32  	%r9426, %r11315, 1;
	setp.eq.b32 	%p5135, %r9426, 1;
	selp.f64 	%fd24550, 0dBDA8FF8320FD8164, 0d3DE5DB65F9785EBA, %p5135;
	ld.global.nc.v2.f64 	{%fd24551, %fd24552}, [%rd4484];
	fma.rn.f64 	%fd24553, %fd24550, %fd24549, %fd24551;
	fma.rn.f64 	%fd24554, %fd24553, %fd24549, %fd24552;
	ld.global.nc.v2.f64 	{%fd24555, %fd24556}, [%rd4484+16];
	fma.rn.f64 	%fd24557, %fd24554, %fd24549, %fd24555;
	fma.rn.f64 	%fd24558, %fd24557, %fd24549, %fd24556;
	ld.global.nc.v2.f64 	{%fd24559, %fd24560}, [%rd4484+32];
	fma.rn.f64 	%fd24561, %fd24558, %fd24549, %fd24559;
	fma.rn.f64 	%fd24562, %fd24561, %fd24549, %fd24560;
	fma.rn.f64 	%fd24563, %fd24562, %fd28384, %fd28384;
	fma.rn.f64 	%fd24564, %fd24562, %fd24549, 0d3FF0000000000000;
	selp.f64 	%fd24565, %fd24564, %fd24563, %p5135;
	and.b32  	%r9427, %r11315, 2;
	setp.eq.s32 	%p5136, %r9427, 0;
	mov.f64 	%fd24566, 0d0000000000000000;
	sub.f64 	%fd24567, %fd24566, %fd24565;
	selp.f64 	%fd2400, %fd24565, %fd24567, %p5136;
	mov.f64 	%fd28385, %fd28514;
	mov.u32 	%r11316, %r11450;
	@%p1 bra 	$L__BB0_2928;
	{ // callseq 699, 0
	.param .b64 param0;
	st.param.f64 	[param0], %fd1;
	.param .align 16 .b8 retval0[16];
	call.uni (retval0), 
	__internal_trig_reduction_slowpathd, 
	(
	param0
	);
	ld.param.f64 	%fd28385, [retval0];
	ld.param.b32 	%r11316, [retval0+8];
	} // callseq 699
$L__BB0_2928:
	shl.b32 	%r9429, %r11316, 6;
	cvt.u64.u32 	%rd4485, %r9429;
	and.b64  	%rd4486, %rd4485, 64;
	mov.u64 	%rd4487, __cudart_sin_cos_coeffs;
	add.s64 	%rd4488, %rd4487, %rd4486;
	mul.rn.f64 	%fd24569, %fd28385, %fd28385;
	and.b32  	%r9430, %r11316, 1;
	setp.eq.b32 	%p5137, %r9430, 1;
	selp.f64 	%fd24570, 0dBDA8FF8320FD8164, 0d3DE5DB65F9785EBA, %p5137;
	ld.global.nc.v2.f64 	{%fd24571, %fd24572}, [%rd4488];
	fma.rn.f64 	%fd24573, %fd24570, %fd24569, %fd24571;
	fma.rn.f64 	%fd24574, %fd24573, %fd24569, %fd24572;
	ld.global.nc.v2.f64 	{%fd24575, %fd24576}, [%rd4488+16];
	fma.rn.f64 	%fd24577, %fd24574, %fd24569, %fd24575;
	fma.rn.f64 	%fd24578, %fd24577, %fd24569, %fd24576;
	ld.global.nc.v2.f64 	{%fd24579, %fd24580}, [%rd4488+32];
	fma.rn.f64 	%fd24581, %fd24578, %fd24569, %fd24579;
	fma.rn.f64 	%fd24582, %fd24581, %fd24569, %fd24580;
	fma.rn.f64 	%fd24583, %fd24582, %fd28385, %fd28385;
	fma.rn.f64 	%fd24584, %fd24582, %fd24569, 0d3FF0000000000000;
	selp.f64 	%fd24585, %fd24584, %fd24583, %p5137;
	and.b32  	%r9431, %r11316, 2;
	setp.eq.s32 	%p5138, %r9431, 0;
	mov.f64 	%fd24586, 0d0000000000000000;
	sub.f64 	%fd24587, %fd24586, %fd24585;
	selp.f64 	%fd24588, %fd24585, %fd24587, %p5138;
	mul.f64 	%fd24589, %fd2382, %fd24588;
	fma.rn.f64 	%fd24590, %fd2396, %fd2400, %fd24589;
	add.f64 	%fd24591, %fd7, %fd24590;
	mul.f64 	%fd24592, %fd2382, %fd2400;
	mul.f64 	%fd24593, %fd2396, %fd24588;
	sub.f64 	%fd24594, %fd24592, %fd24593;
	add.f64 	%fd24595, %fd8, %fd24594;
	mov.f64 	%fd24596, 0d3FE0000000000000;
	copysign.f64 	%fd24597, %fd24591, %fd24596;
	add.rz.f64 	%fd24598, %fd24591, %fd24597;
	cvt.rzi.f64.f64 	%fd24599, %fd24598;
	cvt.rzi.s32.f64 	%r3243, %fd24599;
	copysign.f64 	%fd24600, %fd24595, %fd24596;
	add.rz.f64 	%fd24601, %fd24595, %fd24600;
	cvt.rzi.f64.f64 	%fd24602, %fd24601;
	cvt.rzi.s32.f64 	%r3244, %fd24602;
	setp.lt.s32 	%p5139, %r3243, 0;
	setp.ge.s32 	%p5140, %r3243, %r4273;
	or.pred  	%p5141, %p5139, %p5140;
	setp.lt.s32 	%p5142, %r3244, 0;
	setp.ge.s32 	%p5143, %r3244, %r4274;
	or.pred  	%p5144, %p5142, %p5143;
	or.pred  	%p5146, %p5141, %p5144;
	mov.b16 	%rs5151, 0;
	mov.u16 	%rs5152, %rs5151;
	mov.u16 	%rs5153, %rs5151;
	@%p5146 bra 	$L__BB0_2930;
	mul.lo.s32 	%r9432, %r3244, %r4275;
	cvt.u64.u32 	%rd4489, %r9432;
	shl.b32 	%r9433, %r3243, 2;
	cvt.u64.u32 	%rd4490, %r9433;
	add.s64 	%rd4491, %rd4489, %rd4490;
	add.s64 	%rd4492, %rd1, %rd4491;
	ld.global.u8 	%rs5152, [%rd4492];
	ld.global.u8 	%rs5151, [%rd4492+1];
	ld.global.u8 	%rs5153, [%rd4492+2];
$L__BB0_2930:
	st.local.u8 	[%rd177+4], %rs5153;
	and.b16  	%rs3823, %rs5153, 255;
	st.local.u8 	[%rd178+4], %rs5151;
	and.b16  	%rs3824, %rs5151, 255;
	st.local.u8 	[%rd179+4], %rs5152;
	and.b16  	%rs3825, %rs5152, 255;
	cvt.rn.f64.u16 	%fd24603, %rs3823;
	mul.f64 	%fd24604, %fd24603, 0d3FD322D0E5604189;
	cvt.rn.f64.u16 	%fd24605, %rs3824;
	fma.rn.f64 	%fd24606, %fd24605, 0d3FE2C8B439581062, %fd24604;
	cvt.rn.f64.u16 	%fd24607, %rs3825;
	fma.rn.f64 	%fd24608, %fd24607, 0d3FBD2F1A9FBE76C9, %fd24606;
	cvt.rzi.u32.f64 	%r9435, %fd24608;
	st.local.u8 	[%rd180+4], %r9435;
	mov.b32 	%r11318, 1;
	mov.f64 	%fd28387, %fd28513;
	@%p5077 bra 	$L__BB0_2934;
	setp.ltu.f64 	%p5148, %fd2, 0d41E0000000000000;
	mov.f64 	%fd28387, %fd28512;
	mov.u32 	%r11317, %r11448;
	@%p5148 bra 	$L__BB0_2933;
	{ // callseq 700, 0
	.param .b64 param0;
	st.param.f64 	[param0], %fd1;
	.param .align 16 .b8 retval0[16];
	call.uni (retval0), 
	__internal_trig_reduction_slowpathd, 
	(
	param0
	);
	ld.param.f64 	%fd28387, [retval0];
	ld.param.b32 	%r11317, [retval0+8];
	} // callseq 700
$L__BB0_2933:
	add.s32 	%r11318, %r11317, 1;
$L__BB0_2934:
	shl.b32 	%r9437, %r11318, 6;
	cvt.u64.u32 	%rd4493, %r9437;
	and.b64  	%rd4494, %rd4493, 64;
	mov.u64 	%rd4495, __cudart_sin_cos_coeffs;
	add.s64 	%rd4496, %rd4495, %rd4494;
	mul.rn.f64 	%fd24610, %fd28387, %fd28387;
	and.b32  	%r9438, %r11318, 1;
	setp.eq.b32 	%p5149, %r9438, 1;
	selp.f64 	%fd24611, 0dBDA8FF8320FD8164, 0d3DE5DB65F9785EBA, %p5149;
	ld.global.nc.v2.f64 	{%fd24612, %fd24613}, [%rd4496];
	fma.rn.f64 	%fd24614, %fd24611, %fd24610, %fd24612;
	fma.rn.f64 	%fd24615, %fd24614, %fd24610, %fd24613;
	ld.global.nc.v2.f64 	{%fd24616, %fd24617}, [%rd4496+16];
	fma.rn.f64 	%fd24618, %fd24615, %fd24610, %fd24616;
	fma.rn.f64 	%fd24619, %fd24618, %fd24610, %fd24617;
	ld.global.nc.v2.f64 	{%fd24620, %fd24621}, [%rd4496+32];
	fma.rn.f64 	%fd24622, %fd24619, %fd24610, %fd24620;
	fma.rn.f64 	%fd24623, %fd24622, %fd24610, %fd24621;
	fma.rn.f64 	%fd24624, %fd24623, %fd28387, %fd28387;
	fma.rn.f64 	%fd24625, %fd24623, %fd24610, 0d3FF0000000000000;
	selp.f64 	%fd24626, %fd24625, %fd24624, %p5149;
	and.b32  	%r9439, %r11318, 2;
	setp.eq.s32 	%p5150, %r9439, 0;
	mov.f64 	%fd24627, 0d0000000000000000;
	sub.f64 	%fd24628, %fd24627, %fd24626;
	selp.f64 	%fd2406, %fd24626, %fd24628, %p5150;
	mov.f64 	%fd28388, %fd28514;
	mov.u32 	%r11319, %r11450;
	@%p1 bra 	$L__BB0_2936;
	{ // callseq 701, 0
	.param .b64 param0;
	st.param.f64 	[param0], %fd1;
	.param .align 16 .b8 retval0[16];
	call.uni (retval0), 
	__internal_trig_reduction_slowpathd, 
	(
	param0
	);
	ld.param.f64 	%fd28388, [retval0];
	ld.param.b32 	%r11319, [retval0+8];
	} // callseq 701
$L__BB0_2936:
	shl.b32 	%r9441, %r11319, 6;
	cvt.u64.u32 	%rd4497, %r9441;
	and.b64  	%rd4498, %rd4497, 64;
	mov.u64 	%rd4499, __cudart_sin_cos_coeffs;
	add.s64 	%rd4500, %rd4499, %rd4498;
	mul.rn.f64 	%fd24630, %fd28388, %fd28388;
	and.b32  	%r9442, %r11319, 1;
	setp.eq.b32 	%p5151, %r9442, 1;
	selp.f64 	%fd24631, 0dBDA8FF8320FD8164, 0d3DE5DB65F9785EBA, %p5151;
	ld.global.nc.v2.f64 	{%fd24632, %fd24633}, [%rd4500];
	fma.rn.f64 	%fd24634, %fd24631, %fd24630, %fd24632;
	fma.rn.f64 	%fd24635, %fd24634, %fd24630, %fd24633;
	ld.global.nc.v2.f64 	{%fd24636, %fd24637}, [%rd4500+16];
	fma.rn.f64 	%fd24638, %fd24635, %fd24630, %fd24636;
	fma.rn.f64 	%fd24639, %fd24638, %fd24630, %fd24637;
	ld.global.nc.v2.f64 	{%fd24640, %fd24641}, [%rd4500+32];
	fma.rn.f64 	%fd24642, %fd24639, %fd24630, %fd24640;
	fma.rn.f64 	%fd24643, %fd24642, %fd24630, %fd24641;
	fma.rn.f64 	%fd24644, %fd24643, %fd28388, %fd28388;
	fma.rn.f64 	%fd24645, %fd24643, %fd24630, 0d3FF0000000000000;
	selp.f64 	%fd24646, %fd24645, %fd24644, %p5151;
	and.b32  	%r9443, %r11319, 2;
	setp.eq.s32 	%p5152, %r9443, 0;
	mov.f64 	%fd24647, 0d0000000000000000;
	sub.f64 	%fd24648, %fd24647, %fd24646;
	selp.f64 	%fd24649, %fd24646, %fd24648, %p5152;
	mul.f64 	%fd24650, %fd2389, %fd24649;
	fma.rn.f64 	%fd24651, %fd2396, %fd2406, %fd24650;
	add.f64 	%fd24652, %fd7, %fd24651;
	mul.f64 	%fd24653, %fd2389, %fd2406;
	mul.f64 	%fd24654, %fd2396, %fd24649;
	sub.f64 	%fd24655, %fd24653, %fd24654;
	add.f64 	%fd24656, %fd8, %fd24655;
	mov.f64 	%fd24657, 0d3FE0000000000000;
	copysign.f64 	%fd24658, %fd24652, %fd24657;
	add.rz.f64 	%fd24659, %fd24652, %fd24658;
	cvt.rzi.f64.f64 	%fd24660, %fd24659;
	cvt.rzi.s32.f64 	%r3251, %fd24660;
	copysign.f64 	%fd24661, %fd24656, %fd24657;
	add.rz.f64 	%fd24662, %fd24656, %fd24661;
	cvt.rzi.f64.f64 	%fd24663, %fd24662;
	cvt.rzi.s32.f64 	%r3252, %fd24663;
	setp.lt.s32 	%p5153, %r3251, 0;
	setp.ge.s32 	%p5154, %r3251, %r4273;
	or.pred  	%p5155, %p5153, %p5154;
	setp.lt.s32 	%p5156, %r3252, 0;
	setp.ge.s32 	%p5157, %r3252, %r4274;
	or.pred  	%p5158, %p5156, %p5157;
	or.pred  	%p5160, %p5155, %p5158;
	mov.b16 	%rs5154, 0;
	mov.u16 	%rs5155, %rs5154;
	mov.u16 	%rs5156, %rs5154;
	@%p5160 bra 	$L__BB0_2938;
	mul.lo.s32 	%r9444, %r3252, %r4275;
	cvt.u64.u32 	%rd4501, %r9444;
	shl.b32 	%r9445, %r3251, 2;
	cvt.u64.u32 	%rd4502, %r9445;
	add.s64 	%rd4503, %rd4501, %rd4502;
	add.s64 	%rd4504, %rd1, %rd4503;
	ld.global.u8 	%rs5155, [%rd4504];
	ld.global.u8 	%rs5154, [%rd4504+1];
	ld.global.u8 	%rs5156, [%rd4504+2];
$L__BB0_2938:
	st.local.u8 	[%rd177+5], %rs5156;
	and.b16  	%rs3827, %rs5156, 255;
	st.local.u8 	[%rd178+5], %rs5154;
	and.b16  	%rs3828, %rs5154, 255;
	st.local.u8 	[%rd179+5], %rs5155;
	and.b16  	%rs3829, %rs5155, 255;
	cvt.rn.f64.u16 	%fd24664, %rs3827;
	mul.f64 	%fd24665, %fd24664, 0d3FD322D0E5604189;
	cvt.rn.f64.u16 	%fd24666, %rs3828;
	fma.rn.f64 	%fd24667, %fd24666, 0d3FE2C8B439581062, %fd24665;
	cvt.rn.f64.u16 	%fd24668, %rs3829;
	fma.rn.f64 	%fd24669, %fd24668, 0d3FBD2F1A9FBE76C9, %fd24667;
	cvt.rzi.u32.f64 	%r9447, %fd24669;
	st.local.u8 	[%rd180+5], %r9447;
	add.s32 	%r9448, %r3219, %r4281;
	div.s32 	%r9449, %r9448, %r4277;
	max.s32 	%r3253, %r9449, 0;
	mov.b32 	%r11321, 1;
	mov.f64 	%fd28390, %fd28513;
	@%p5077 bra 	$L__BB0_2942;
	setp.ltu.f64 	%p5162, %fd2, 0d41E0000000000000;
	mov.f64 	%fd28390, %fd28512;
	mov.u32 	%r11320, %r11448;
	@%p5162 bra 	$L__BB0_2941;
	{ // callseq 702, 0
	.param .b64 param0;
	st.param.f64 	[param0], %fd1;
	.param .align 16 .b8 retval0[16];
	call.uni (retval0), 
	__internal_trig_reduction_slowpathd, 
	(
	param0
	);
	ld.param.f64 	%fd28390, [retval0];
	ld.param.b32 	%r11320, [retval0+8];
	} // callseq 702
$L__BB0_2941:
	add.s32 	%r11321, %r11320, 1;
$L__BB0_2942:
	shl.b32 	%r9451, %r11321, 6;
	cvt.u64.u32 	%rd4505, %r9451;
	and.b64  	%rd4506, %rd4505, 64;
	mov.u64 	%rd4507, __cudart_sin_cos_coeffs;
	add.s64 	%rd4508, %rd4507, %rd4506;
	mul.rn.f64 	%fd24671, %fd28390, %fd28390;
	and.b32  	%r9452, %r11321, 1;
	setp.eq.b32 	%p5163, %r9452, 1;
	selp.f64 	%fd24672, 0dBDA8FF8320FD8164, 0d3DE5DB65F9785EBA, %p5163;
	ld.global.nc.v2.f64 	{%fd24673, %fd24674}, [%rd4508];
	fma.rn.f64 	%fd24675, %fd24672, %fd24671, %fd24673;
	fma.rn.f64 	%fd24676, %fd24675, %fd24671, %fd24674;
	ld.global.nc.v2.f64 	{%fd24677, %fd24678}, [%rd4508+16];
	fma.rn.f64 	%fd24679, %fd24676, %fd24671, %fd24677;
	fma.rn.f64 	%fd24680, %fd24679, %fd24671, %fd24678;
	ld.global.nc.v2.f64 	{%fd24681, %fd24682}, [%rd4508+32];
	fma.rn.f64 	%fd24683, %fd24680, %fd24671, %fd24681;
	fma.rn.f64 	%fd24684, %fd24683, %fd24671, %fd24682;
	fma.rn.f64 	%fd24685, %fd24684, %fd28390, %fd28390;
	fma.rn.f64 	%fd24686, %fd24684, %fd24671, 0d3FF0000000000000;
	selp.f64 	%fd24687, %fd24686, %fd24685, %p5163;
	and.b32  	%r9453, %r11321, 2;
	setp.eq.s32 	%p5164, %r9453, 0;
	mov.f64 	%fd24688, 0d0000000000000000;
	sub.f64 	%fd24689, %fd24688, %fd24687;
	selp.f64 	%fd2412, %fd24687, %fd24689, %p5164;
	mov.f64 	%fd28391, %fd28514;
	mov.u32 	%r11322, %r11450;
	@%p1 bra 	$L__BB0_2944;
	{ // callseq 703, 0
	.param .b64 param0;
	st.param.f64 	[param0], %fd1;
	.param .align 16 .b8 retval0[16];
	call.uni (retval0), 
	__internal_trig_reduction_slowpathd, 
	(
	param0
	);
	ld.param.f64 	%fd28391, [retval0];
	ld.param.b32 	%r11322, [retval0+8];
	} // callseq 703
$L__BB0_2944:
	shl.b32 	%r9455, %r11322, 6;
	cvt.u64.u32 	%rd4509, %r9455;
	and.b64  	%rd4510, %rd4509, 64;
	mov.u64 	%rd4511, __cudart_sin_cos_coeffs;
	add.s64 	%rd4512, %rd4511, %rd4510;
	mul.rn.f64 	%fd24691, %fd28391, %fd28391;
	and.b32  	%r9456, %r11322, 1;
	setp.eq.b32 	%p5165, %r9456, 1;
	selp.f64 	%fd24692, 0dBDA8FF8320FD8164, 0d3DE5DB65F9785EBA, %p5165;
	ld.global.nc.v2.f64 	{%fd24693, %fd24694}, [%rd4512];
	fma.rn.f64 	%fd24695, %fd24692, %fd24691, %fd24693;
	fma.rn.f64 	%fd24696, %fd24695, %fd24691, %fd24694;
	ld.global.nc.v2.f64 	{%fd24697, %fd24698}, [%rd4512+16];
	fma.rn.f64 	%fd24699, %fd24696, %fd24691, %fd24697;
	fma.rn.f64 	%fd24700, %fd24699, %fd24691, %fd24698;
	ld.global.nc.v2.f64 	{%fd24701, %fd24702}, [%rd4512+32];
	fma.rn.f64 	%fd24703, %fd24700, %fd24691, %fd24701;
	fma.rn.f64 	%fd24704, %fd24703, %fd24691, %fd24702;
	fma.rn.f64 	%fd24705, %fd24704, %fd28391, %fd28391;
	fma.rn.f64 	%fd24706, %fd24704, %fd24691, 0d3FF0000000000000;
	selp.f64 	%fd24707, %fd24706, %fd24705, %p5165;
	and.b32  	%r9457, %r11322, 2;
	setp.eq.s32 	%p5166, %r9457, 0;
	mov.f64 	%fd24708, 0d0000000000000000;
	sub.f64 	%fd24709, %fd24708, %fd24707;
	selp.f64 	%fd24710, %fd24707, %fd24709, %p5166;
	min.s32 	%r9458, %r3253, %r9;
	cvt.rn.f64.s32 	%fd24711, %r9458;
	sub.f64 	%fd2415, %fd24711, %fd6;
	mul.f64 	%fd24712, %fd2415, %fd24710;
	fma.rn.f64 	%fd24713, %fd2374, %fd2412, %fd24712;
	add.f64 	%fd24714, %fd7, %fd24713;
	mul.f64 	%fd24715, %fd2415, %fd2412;
	mul.f64 	%fd24716, %fd2374, %fd24710;
	sub.f64 	%fd24717, %fd24715, %fd24716;
	add.f64 	%fd24718, %fd8, %fd24717;
	mov.f64 	%fd24719, 0d3FE0000000000000;
	copysign.f64 	%fd24720, %fd24714, %fd24719;
	add.rz.f64 	%fd24721, %fd24714, %fd24720;
	cvt.rzi.f64.f64 	%fd24722, %fd24721;
	cvt.rzi.s32.f64 	%r3260, %fd24722;
	copysign.f64 	%fd24723, %fd24718, %fd24719;
	add.rz.f64 	%fd24724, %fd24718, %fd24723;
	cvt.rzi.f64.f64 	%fd24725, %fd24724;
	cvt.rzi.s32.f64 	%r3261, %fd24725;
	setp.lt.s32 	%p5167, %r3260, 0;
	setp.ge.s32 	%p5168, %r3260, %r4273;
	or.pred  	%p5169, %p5167, %p5168;
	setp.lt.s32 	%p5170, %r3261, 0;
	setp.ge.s32 	%p5171, %r3261, %r4274;
	or.pred  	%p5172, %p5170, %p5171;
	or.pred  	%p5174, %p5169, %p5172;
	mov.b16 	%rs5157, 0;
	mov.u16 	%rs5158, %rs5157;
	mov.u16 	%rs5159, %rs5157;
	@%p5174 bra 	$L__BB0_2946;
	mul.lo.s32 	%r9459, %r3261, %r4275;
	cvt.u64.u32 	%rd4513, %r9459;
	shl.b32 	%r9460, %r3260, 2;
	cvt.u64.u32 	%rd4514, %r9460;
	add.s64 	%rd4515, %rd4513, %rd4514;
	add.s64 	%rd4516, %rd1, %rd4515;
	ld.global.u8 	%rs5158, [%rd4516];
	ld.global.u8 	%rs5157, [%rd4516+1];
	ld.global.u8 	%rs5159, [%rd4516+2];
$L__BB0_2946:
	st.local.u8 	[%rd177+6], %rs5159;
	and.b16  	%rs3831, %rs5159, 255;
	st.local.u8 	[%rd178+6], %rs5157;
	and.b16  	%rs3832, %rs5157, 255;
	st.local.u8 	[%rd179+6], %rs5158;
	and.b16  	%rs3833, %rs5158, 255;
	cvt.rn.f64.u16 	%fd24726, %rs3831;
	mul.f64 	%fd24727, %fd24726, 0d3FD322D0E5604189;
	cvt.rn.f64.u16 	%fd24728, %rs3832;
	fma.rn.f64 	%fd24729, %fd24728, 0d3FE2C8B439581062, %fd24727;
	cvt.rn.f64.u16 	%fd24730, %rs3833;
	fma.rn.f64 	%fd24731, %fd24730, 0d3FBD2F1A9FBE76C9, %fd24729;
	cvt.rzi.u32.f64 	%r9462, %fd24731;
	st.local.u8 	[%rd180+6], %r9462;
	mov.b32 	%r11324, 1;
	mov.f64 	%fd28393, %fd28513;
	@%p5077 bra 	$L__BB0_2950;
	setp.ltu.f64 	%p5176, %fd2, 0d41E0000000000000;
	mov.f64 	%fd28393, %fd28512;
	mov.u32 	%r11323, %r11448;
	@%p5176 bra 	$L__BB0_2949;
	{ // callseq 704, 0
	.param .b64 param0;
	st.param.f64 	[param0], %fd1;
	.param .align 16 .b8 retval0[16];
	call.uni (retval0), 
	__internal_trig_reduction_slowpathd, 
	(
	param0
	);
	ld.param.f64 	%fd28393, [retval0];
	ld.param.b32 	%r11323, [retval0+8];
	} // callseq 704
$L__BB0_2949:
	add.s32 	%r11324, %r11323, 1;
$L__BB0_2950:
	shl.b32 	%r9464, %r11324, 6;
	cvt.u64.u32 	%rd4517, %r9464;
	and.b64  	%rd4518, %rd4517, 64;
	mov.u64 	%rd4519, __cudart_sin_cos_coeffs;
	add.s64 	%rd4520, %rd4519, %rd4518;
	mul.rn.f64 	%fd24733, %fd28393, %fd28393;
	and.b32  	%r9465, %r11324, 1;
	setp.eq.b32 	%p5177, %r9465, 1;
	selp.f64 	%fd24734, 0dBDA8FF8320FD8164, 0d3DE5DB65F9785EBA, %p5177;
	ld.global.nc.v2.f64 	{%fd24735, %fd24736}, [%rd4520];
	fma.rn.f64 	%fd24737, %fd24734, %fd24733, %fd24735;
	fma.rn.f64 	%fd24738, %fd24737, %fd24733, %fd24736;
	ld.global.nc.v2.f64 	{%fd24739, %fd24740}, [%rd4520+16];
	fma.rn.f64 	%fd24741, %fd24738, %fd24733, %fd24739;
	fma.rn.f64 	%fd24742, %fd24741, %fd24733, %fd24740;
	ld.global.nc.v2.f64 	{%fd24743, %fd24744}, [%rd4520+32];
	fma.rn.f64 	%fd24745, %fd24742, %fd24733, %fd24743;
	fma.rn.f64 	%fd24746, %fd24745, %fd24733, %fd24744;
	fma.rn.f64 	%fd24747, %fd24746, %fd28393, %fd28393;
	fma.rn.f64 	%fd24748, %fd24746, %fd24733, 0d3FF0000000000000;
	selp.f64 	%fd24749, %fd24748, %fd24747, %p5177;
	and.b32  	%r9466, %r11324, 2;
	setp.eq.s32 	%p5178, %r9466, 0;
	mov.f64 	%fd24750, 0d0000000000000000;
	sub.f64 	%fd24751, %fd24750, %fd24749;
	selp.f64 	%fd2419, %fd24749, %fd24751, %p5178;
	mov.f64 	%fd28394, %fd28514;
	mov.u32 	%r11325, %r11450;
	@%p1 bra 	$L__BB0_2952;
	{ // callseq 705, 0
	.param .b64 param0;
	st.param.f64 	[param0], %fd1;
	.param .align 16 .b8 retval0[16];
	call.uni (retval0), 
	__internal_trig_reduction_slowpathd, 
	(
	param0
	);
	ld.param.f64 	%fd28394, [retval0];
	ld.param.b32 	%r11325, [retval0+8];
	} // callseq 705
$L__BB0_2952:
	shl.b32 	%r9468, %r11325, 6;
	cvt.u64.u32 	%rd4521, %r9468;
	and.b64  	%rd4522, %rd4521, 64;
	mov.u64 	%rd4523, __cudart_sin_cos_coeffs;
	add.s64 	%rd4524, %rd4523, %rd4522;
	mul.rn.f64 	%fd24753, %fd28394, %fd28394;
	and.b32  	%r9469, %r11325, 1;
	setp.eq.b32 	%p5179, %r9469, 1;
	selp.f64 	%fd24754, 0dBDA8FF8320FD8164, 0d3DE5DB65F9785EBA, %p5179;
	ld.global.nc.v2.f64 	{%fd24755, %fd24756}, [%rd4524];
	fma.rn.f64 	%fd24757, %fd24754, %fd24753, %fd24755;
	fma.rn.f64 	%fd24758, %fd24757, %fd24753, %fd24756;
	ld.global.nc.v2.f64 	{%fd24759, %fd24760}, [%rd4524+16];
	fma.rn.f64 	%fd24761, %fd24758, %fd24753, %fd24759;
	fma.rn.f64 	%fd24762, %fd24761, %fd24753, %fd24760;
	ld.global.nc.v2.f64 	{%fd24763, %fd24764}, [%rd4524+32];
	fma.rn.f64 	%fd24765, %fd24762, %fd24753, %fd24763;
	fma.rn.f64 	%fd24766, %fd24765, %fd24753, %fd24764;
	fma.rn.f64 	%fd24767, %fd24766, %fd28394, %fd28394;
	fma.rn.f64 	%fd24768, %fd24766, %fd24753, 0d3FF0000000000000;
	selp.f64 	%fd24769, %fd24768, %fd24767, %p5179;
	and.b32  	%r9470, %r11325, 2;
	setp.eq.s32 	%p5180, %r9470, 0;
	mov.f64 	%fd24770, 0d0000000000000000;
	sub.f64 	%fd24771, %fd24770, %fd24769;
	selp.f64 	%fd24772, %fd24769, %fd24771, %p5180;
	mul.f64 	%fd24773, %fd2415, %fd24772;
	fma.rn.f64 	%fd24774, %fd2396, %fd2419, %fd24773;
	add.f64 	%fd24775, %fd7, %fd24774;
	mul.f64 	%fd24776, %fd2415, %fd2419;
	mul.f64 	%fd24777, %fd2396, %fd24772;
	sub.f64 	%fd24778, %fd24776, %fd24777;
	add.f64 	%fd24779, %fd8, %fd24778;
	mov.f64 	%fd24780, 0d3FE0000000000000;
	copysign.f64 	%fd24781, %fd24775, %fd24780;
	add.rz.f64 	%fd24782, %fd24775, %fd24781;
	cvt.rzi.f64.f64 	%fd24783, %fd24782;
	cvt.rzi.s32.f64 	%r3268, %fd24783;
	copysign.f64 	%fd24784, %fd24779, %fd24780;
	add.rz.f64 	%fd24785, %fd24779, %fd24784;
	cvt.rzi.f64.f64 	%fd24786, %fd24785;
	cvt.rzi.s32.f64 	%r3269, %fd24786;
	setp.lt.s32 	%p5181, %r3268, 0;
	setp.ge.s32 	%p5182, %r3268, %r4273;
	or.pred  	%p5183, %p5181, %p5182;
	setp.lt.s32 	%p5184, %r3269, 0;
	setp.ge.s32 	%p5185, %r3269, %r4274;
	or.pred  	%p5186, %p5184, %p5185;
	or.pred  	%p5188, %p5183, %p5186;
	mov.b16 	%rs5160, 0;
	mov.u16 	%rs5161, %rs5160;
	mov.u16 	%rs5162, %rs5160;
	@%p5188 bra 	$L__BB0_2954;
	mul.lo.s32 	%r9471, %r3269, %r4275;
	cvt.u64.u32 	%rd4525, %r9471;
	shl.b32 	%r9472, %r3268, 2;
	cvt.u64.u32 	%rd4526, %r9472;
	add.s64 	%rd4527, %rd4525, %rd4526;
	add.s64 	%rd4528, %rd1, %rd4527;
	ld.global.u8 	%rs5161, [%rd4528];
	ld.global.u8 	%rs5160, [%rd4528+1];
	ld.global.u8 	%rs5162, [%rd4528+2];
$L__BB0_2954:
	st.local.u8 	[%rd177+7], %rs5162;
	and.b16  	%rs3835, %rs5162, 255;
	st.local.u8 	[%rd178+7], %rs5160;
	and.b16  	%rs3836, %rs5160, 255;
	st.local.u8 	[%rd179+7], %rs5161;
	and.b16  	%rs3837, %rs5161, 255;
	cvt.rn.f64.u16 	%fd24787, %rs3835;
	mul.f64 	%fd24788, %fd24787, 0d3FD322D0E5604189;
	cvt.rn.f64.u16 	%fd24789, %rs3836;
	fma.rn.f64 	%fd24790, %fd24789, 0d3FE2C8B439581062, %fd24788;
	cvt.rn.f64.u16 	%fd24791, %rs3837;
	fma.rn.f64 	%fd24792, %fd24791, 0d3FBD2F1A9FBE76C9, %fd24790;
	cvt.rzi.u32.f64 	%r9473, %fd24792;
	st.local.u8 	[%rd180+7], %r9473;
	add.s32 	%r10401, %r10401, 8;
$L__BB0_2955:
	setp.gt.u32 	%p5189, %r10401, 299;
	@%p5189 bra 	$L__BB0_3290;
	setp.ge.s32 	%p5190, %r3126, %r4282;
	add.s32 	%r9474, %r142, 1;
	setp.lt.s32 	%p5191, %r9474, 0;
	setp.ge.s32 	%p5192, %r9474, %r4278;
	or.pred  	%p5193, %p5192, %p5190;
	or.pred  	%p5194, %p5193, %p5191;
	@%p5194 bra 	$L__BB0_3022;
	setp.eq.f64 	%p5195, %fd2, 0d7FF0000000000000;
	mad.lo.s32 	%r9476, %r4280, %r142, %r4280;
	shl.b32 	%r3272, %r9476, 1;
	mul.lo.s32 	%r3273, %r3127, %r4281;
	mov.b32 	%r11328, 1;
	mov.f64 	%fd28396, %fd28513;
	@%p5195 bra 	$L__BB0_2961;
	setp.ltu.f64 	%p5196, %fd2, 0d41E0000000000000;
	mov.f64 	%fd28396, %fd28512;
	mov.u32 	%r11327, %r11448;
	@%p5196 bra 	$L__BB0_2960;
	{ // callseq 706, 0
	.param .b64 param0;
	st.param.f64 	[param0], %fd1;
	.param .align 16 .b8 retval0[16];
	call.uni (retval0), 
	__internal_trig_reduction_slowpathd, 
	(
	param0
	);
	ld.param.f64 	%fd28396, [retval0];
	ld.param.b32 	%r11327, [retval0+8];
	} // callseq 706
$L__BB0_2960:
	add.s32 	%r11328, %r11327, 1;
$L__BB0_2961:
	shl.b32 	%r9478, %r11328, 6;
	cvt.u64.u32 	%rd4529, %r9478;
	and.b64  	%rd4530, %rd4529, 64;
	mov.u64 	%rd4531, __cudart_sin_cos_coeffs;
	add.s64 	%rd4532, %rd4531, %rd4530;
	mul.rn.f64 	%fd24794, %fd28396, %fd28396;
	and.b32  	%r9479, %r11328, 1;
	setp.eq.b32 	%p5197, %r9479, 1;
	selp.f64 	%fd24795, 0dBDA8FF8320FD8164, 0d3DE5DB65F9785EBA, %p5197;
	ld.global.nc.v2.f64 	{%fd24796, %fd24797}, [%rd4532];
	fma.rn.f64 	%fd24798, %fd24795, %fd24794, %fd24796;
	fma.rn.f64 	%fd24799, %fd24798, %fd24794, %fd24797;
	ld.global.nc.v2.f64 	{%fd24800, %fd24801}, [%rd4532+16];
	fma.rn.f64 	%fd24802, %fd24799, %fd24794, %fd24800;
	fma.rn.f64 	%fd24803, %fd24802, %fd24794, %fd24801;
	ld.global.nc.v2.f64 	{%fd24804, %fd24805}, [%rd4532+32];
	fma.rn.f64 	%fd24806, %fd24803, %fd24794, %fd24804;
	fma.rn.f64 	%fd24807, %fd24806, %fd24794, %fd24805;
	fma.rn.f64 	%fd24808, %fd24807, %fd28396, %fd28396;
	fma.rn.f64 	%fd24809, %fd24807, %fd24794, 0d3FF0000000000000;
	selp.f64 	%fd24810, %fd24809, %fd24808, %p5197;
	and.b32  	%r9480, %r11328, 2;
	setp.eq.s32 	%p5198, %r9480, 0;
	mov.f64 	%fd24811, 0d0000000000000000;
	sub.f64 	%fd24812, %fd24811, %fd24810;
	selp.f64 	%fd2425, %fd24810, %fd24812, %p5198;
	mov.f64 	%fd28397, %fd28514;
	mov.u32 	%r11329, %r11450;
	@%p1 bra 	$L__BB0_2963;
	{ // callseq 707, 0
	.param .b64 param0;
	st.param.f64 	[param0], %fd1;
	.param .align 16 .b8 retval0[16];
	call.uni (retval0), 
	__internal_trig_reduction_slowpathd, 
	(
	param0
	);
	ld.param.f64 	%fd28397, [retval0];
	ld.param.b32 	%r11329, [retval0+8];
	} // callseq 707
$L__BB0_2963:
	shl.b32 	%r9482, %r11329, 6;
	cvt.u64.u32 	%rd4533, %r9482;
	and.b64  	%rd4534, %rd4533, 64;
	mov.u64 	%rd4535, __cudart_sin_cos_coeffs;
	add.s64 	%rd4536, %rd4535, %rd4534;
	mul.rn.f64 	%fd24814, %fd28397, %fd28397;
	and.b32  	%r9483, %r11329, 1;
	setp.eq.b32 	%p5199, %r9483, 1;
	selp.f64 	%fd24815, 0dBDA8FF8320FD8164, 0d3DE5DB65F9785EBA, %p5199;
	ld.global.nc.v2.f64 	{%fd24816, %fd24817}, [%rd4536];
	fma.rn.f64 	%fd24818, %fd24815, %fd24814, %fd24816;
	fma.rn.f64 	%fd24819, %fd24818, %fd24814, %fd24817;
	ld.global.nc.v2.f64 	{%fd24820, %fd24821}, [%rd4536+16];
	fma.rn.f64 	%fd24822, %fd24819, %fd24814, %fd24820;
	fma.rn.f64 	%fd24823, %fd24822, %fd24814, %fd24821;
	ld.global.nc.v2.f64 	{%fd24824, %fd24825}, [%rd4536+32];
	fma.rn.f64 	%fd24826, %fd24823, %fd24814, %fd24824;
	fma.rn.f64 	%fd24827, %fd24826, %fd24814, %fd24825;
	fma.rn.f64 	%fd24828, %fd24827, %fd28397, %fd28397;
	fma.rn.f64 	%fd24829, %fd24827, %fd24814, 0d3FF0000000000000;
	selp.f64 	%fd24830, %fd24829, %fd24828, %p5199;
	and.b32  	%r9484, %r11329, 2;
	setp.eq.s32 	%p5200, %r9484, 0;
	mov.f64 	%fd24831, 0d0000000000000000;
	sub.f64 	%fd24832, %fd24831, %fd24830;
	selp.f64 	%fd24833, %fd24830, %fd24832, %p5200;
	div.s32 	%r9485, %r3272, %r4276;
	max.s32 	%r9486, %r9485, 0;
	min.s32 	%r9487, %r9486, %r8;
	cvt.rn.f64.s32 	%fd24834, %r9487;
	sub.f64 	%fd2428, %fd24834, %fd5;
	div.s32 	%r9488, %r3273, %r4277;
	max.s32 	%r9489, %r9488, 0;
	min.s32 	%r9490, %r9489, %r9;
	cvt.rn.f64.s32 	%fd24835, %r9490;
	sub.f64 	%fd2429, %fd24835, %fd6;
	mul.f64 	%fd24836, %fd2429, %fd24833;
	fma.rn.f64 	%fd24837, %fd2428, %fd2425, %fd24836;
	add.f64 	%fd24838, %fd7, %fd24837;
	mul.f64 	%fd24839, %fd2429, %fd2425;
	mul.f64 	%fd24840, %fd2428, %fd24833;
	sub.f64 	%fd24841, %fd24839, %fd24840;
	add.f64 	%fd24842, %fd8, %fd24841;
	mov.f64 	%fd24843, 0d3FE0000000000000;
	copysign.f64 	%fd24844, %fd24838, %fd24843;
	add.rz.f64 	%fd24845, %fd24838, %fd24844;
	cvt.rzi.f64.f64 	%fd24846, %fd24845;
	cvt.rzi.s32.f64 	%r3280, %fd24846;
	copysign.f64 	%fd24847, %fd24842, %fd24843;
	add.rz.f64 	%fd24848, %fd24842, %fd24847;
	cvt.rzi.f64.f64 	%fd24849, %fd24848;
	cvt.rzi.s32.f64 	%r3281, %fd24849;
	setp.lt.s32 	%p5201, %r3280, 0;
	setp.ge.s32 	%p5202, %r3280, %r4273;
	or.pred  	%p5203, %p5201, %p5202;
	setp.lt.s32 	%p5204, %r3281, 0;
	setp.ge.s32 	%p5205, %r3281, %r4274;
	or.pred  	%p5206, %p5204, %p5205;
	or.pred  	%p5208, %p5203, %p5206;
	mov.b16 	%rs5163, 0;
	mov.u16 	%rs5164, %rs5163;
	mov.u16 	%rs5165, %rs5163;
	@%p5208 bra 	$L__BB0_2965;
	mul.lo.s32 	%r9491, %r3281, %r4275;
	cvt.u64.u32 	%rd4537, %r9491;
	shl.b32 	%r9492, %r3280, 2;
	cvt.u64.u32 	%rd4538, %r9492;
	add.s64 	%rd4539, %rd4537, %rd4538;
	add.s64 	%rd4540, %rd1, %rd4539;
	ld.global.u8 	%rs5164, [%rd4540];
	ld.global.u8 	%rs5163, [%rd4540+1];
	ld.global.u8 	%rs5165, [%rd4540+2];
$L__BB0_2965:
	cvt.u64.u32 	%rd4541, %r10401;
	add.s64 	%rd181, %rd2, %rd4541;
	st.local.u8 	[%rd181], %rs5165;
	and.b16  	%rs3839, %rs5165, 255;
	add.s64 	%rd182, %rd3, %rd4541;
	st.local.u8 	[%rd182], %rs5163;
	and.b16  	%rs3840, %rs5163, 255;
	add.s64 	%rd183, %rd4, %rd4541;
	st.local.u8 	[%rd183], %rs5164;
	and.b16  	%rs3841, %rs5164, 255;
	cvt.rn.f64.u16 	%fd24850, %rs3839;
	mul.f64 	%fd24851, %fd24850, 0d3FD322D0E5604189;
	cvt.rn.f64.u16 	%fd24852, %rs3840;
	fma.rn.f64 	%fd24853, %fd24852, 0d3FE2C8B439581062, %fd24851;
	cvt.rn.f64.u16 	%fd24854, %rs3841;
	fma.rn.f64 	%fd24855, %fd24854, 0d3FBD2F1A9FBE76C9, %fd24853;
	cvt.rzi.u32.f64 	%r9494, %fd24855;
	add.s64 	%rd184, %rd5, %rd4541;
	st.local.u8 	[%rd184], %r9494;
	add.s32 	%r3282, %r3273, %r4281;
	mov.b32 	%r11331, 1;
	mov.f64 	%fd28399, %fd28513;
	@%p5195 bra 	$L__BB0_2969;
	setp.ltu.f64 	%p5210, %fd2, 0d41E0000000000000;
	mov.f64 	%fd28399, %fd28512;
	mov.u32 	%r11330, %r11448;
	@%p5210 bra 	$L__BB0_2968;
	{ // callseq 708, 0
	.param .b64 param0;
	st.param.f64 	[param0], %fd1;
	.param .align 16 .b8 retval0[16];
	call.uni (retval0), 
	__internal_trig_reduction_slowpathd, 
	(
	param0
	);
	ld.param.f64 	%fd28399, [retval0];
	ld.param.b32 	%r11330, [retval0+8];
	} // callseq 708
$L__BB0_2968:
	add.s32 	%r11331, %r11330, 1;
$L__BB0_2969:
	shl.b32 	%r9496, %r11331, 6;
	cvt.u64.u32 	%rd4542, %r9496;
	and.b64  	%rd4543, %rd4542, 64;
	mov.u64 	%rd4544, __cudart_sin_cos_coeffs;
	add.s64 	%rd4545, %rd4544, %rd4543;
	mul.rn.f64 	%fd24857, %fd28399, %fd28399;
	and.b32  	%r9497, %r11331, 1;
	setp.eq.b32 	%p5211, %r9497, 1;
	selp.f64 	%fd24858, 0dBDA8FF8320FD8164, 0d3DE5DB65F9785EBA, %p5211;
	ld.global.nc.v2.f64 	{%fd24859, %fd24860}, [%rd4545];
	fma.rn.f64 	%fd24861, %fd24858, %fd24857, %fd24859;
	fma.rn.f64 	%fd24862, %fd24861, %fd24857, %fd24860;
	ld.global.nc.v2.f64 	{%fd24863, %fd24864}, [%rd4545+16];
	fma.rn.f64 	%fd24865, %fd24862, %fd24857, %fd24863;
	fma.rn.f64 	%fd24866, %fd24865, %fd24857, %fd24864;
	ld.global.nc.v2.f64 	{%fd24867, %fd24868}, [%rd4545+32];
	fma.rn.f64 	%fd24869, %fd24866, %fd24857, %fd24867;
	fma.rn.f64 	%fd24870, %fd24869, %fd24857, %fd24868;
	fma.rn.f64 	%fd24871, %fd24870, %fd28399, %fd28399;
	fma.rn.f64 	%fd24872, %fd24870, %fd24857, 0d3FF0000000000000;
	selp.f64 	%fd24873, %fd24872, %fd24871, %p5211;
	and.b32  	%r9498, %r11331, 2;
	setp.eq.s32 	%p5212, %r9498, 0;
	mov.f64 	%fd24874, 0d0000000000000000;
	sub.f64 	%fd24875, %fd24874, %fd24873;
	selp.f64 	%fd2433, %fd24873, %fd24875, %p5212;
	mov.f64 	%fd28400, %fd28514;
	mov.u32 	%r11332, %r11450;
	@%p1 bra 	$L__BB0_2971;
	{ // callseq 709, 0
	.param .b64 param0;
	st.param.f64 	[param0], %fd1;
	.param .align 16 .b8 retval0[16];
	call.uni (retval0), 
	__internal_trig_reduction_slowpathd, 
	(
	param0
	);
	ld.param.f64 	%fd28400, [retval0];
	ld.param.b32 	%r11332, [retval0+8];
	} // callseq 709
$L__BB0_2971:
	shl.b32 	%r9500, %r11332, 6;
	cvt.u64.u32 	%rd4546, %r9500;
	and.b64  	%rd4547, %rd4546, 64;
	mov.u64 	%rd4548, __cudart_sin_cos_coeffs;
	add.s64 	%rd4549, %rd4548, %rd4547;
	mul.rn.f64 	%fd24877, %fd28400, %fd28400;
	and.b32  	%r9501, %r11332, 1;
	setp.eq.b32 	%p5213, %r9501, 1;
	selp.f64 	%fd24878, 0dBDA8FF8320FD8164, 0d3DE5DB65F9785EBA, %p5213;
	ld.global.nc.v2.f64 	{%fd24879, %fd24880}, [%rd4549];
	fma.rn.f64 	%fd24881, %fd24878, %fd24877, %fd24879;
	fma.rn.f64 	%fd24882, %fd24881, %fd24877, %fd24880;
	ld.global.nc.v2.f64 	{%fd24883, %fd24884}, [%rd4549+16];
	fma.rn.f64 	%fd24885, %fd24882, %fd24877, %fd24883;
	fma.rn.f64 	%fd24886, %fd24885, %fd24877, %fd24884;
	ld.global.nc.v2.f64 	{%fd24887, %fd24888}, [%rd4549+32];
	fma.rn.f64 	%fd24889, %fd24886, %fd24877, %fd24887;
	fma.rn.f64 	%fd24890, %fd24889, %fd24877, %fd24888;
	fma.rn.f64 	%fd24891, %fd24890, %fd28400, %fd28400;
	fma.rn.f64 	%fd24892, %fd24890, %fd24877, 0d3FF0000000000000;
	selp.f64 	%fd24893, %fd24892, %fd24891, %p5213;
	and.b32  	%r9502, %r11332, 2;
	setp.eq.s32 	%p5214, %r9502, 0;
	mov.f64 	%fd24894, 0d0000000000000000;
	sub.f64 	%fd24895, %fd24894, %fd24893;
	selp.f64 	%fd24896, %fd24893, %fd24895, %p5214;
	div.s32 	%r9503, %r3282, %r4277;
	max.s32 	%r9504, %r9503, 0;
	min.s32 	%r9505, %r9504, %r9;
	cvt.rn.f64.s32 	%fd24897, %r9505;
	sub.f64 	%fd2436, %fd24897, %fd6;
	mul.f64 	%fd24898, %fd2436, %fd24896;
	fma.rn.f64 	%fd24899, %fd2428, %fd2433, %fd24898;
	add.f64 	%fd24900, %fd7, %fd24899;
	mul.f64 	%fd24901, %fd2436, %fd2433;
	mul.f64 	%fd24902, %fd2428, %fd24896;
	sub.f64 	%fd24903, %fd24901, %fd24902;
	add.f64 	%fd24904, %fd8, %fd24903;
	mov.f64 	%fd24905, 0d3FE0000000000000;
	copysign.f64 	%fd24906, %fd24900, %fd24905;
	add.rz.f64 	%fd24907, %fd24900, %fd24906;
	cvt.rzi.f64.f64 	%fd24908, %fd24907;
	cvt.rzi.s32.f64 	%r3289, %fd24908;
	copysign.f64 	%fd24909, %fd24904, %fd24905;
	add.rz.f64 	%fd24910, %fd24904, %fd24909;
	cvt.rzi.f64.f64 	%fd24911, %fd24910;
	cvt.rzi.s32.f64 	%r3290, %fd24911;
	setp.lt.s32 	%p5215, %r3289, 0;
	setp.ge.s32 	%p5216, %r3289, %r4273;
	or.pred  	%p5217, %p5215, %p5216;
	setp.lt.s32 	%p5218, %r3290, 0;
	setp.ge.s32 	%p5219, %r3290, %r4274;
	or.pred  	%p5220, %p5218, %p5219;
	or.pred  	%p5222, %p5217, %p5220;
	mov.b16 	%rs5166, 0;
	mov.u16 	%rs5167, %rs5166;
	mov.u16 	%rs5168, %rs5166;
	@%p5222 bra 	$L__BB0_2973;
	mul.lo.s32 	%r9506, %r3290, %r4275;
	cvt.u64.u32 	%rd4550, %r9506;
	shl.b32 	%r9507, %r3289, 2;
	cvt.u64.u32 	%rd4551, %r9507;
	add.s64 	%rd4552, %rd4550, %rd4551;
	add.s64 	%rd4553, %rd1, %rd4552;
	ld.global.u8 	%rs5167, [%rd4553];
	ld.global.u8 	%rs5166, [%rd4553+1];
	ld.global.u8 	%rs5168, [%rd4553+2];
$L__BB0_2973:
	st.local.u8 	[%rd181+1], %rs5168;
	and.b16  	%rs3843, %rs5168, 255;
	st.local.u8 	[%rd182+1], %rs5166;
	and.b16  	%rs3844, %rs5166, 255;
	st.local.u8 	[%rd183+1], %rs5167;
	and.b16  	%rs3845, %rs5167, 255;
	cvt.rn.f64.u16 	%fd24912, %rs3843;
	mul.f64 	%fd24913, %fd24912, 0d3FD322D0E5604189;
	cvt.rn.f64.u16 	%fd24914, %rs3844;
	fma.rn.f64 	%fd24915, %fd24914, 0d3FE2C8B439581062, %fd24913;
	cvt.rn.f64.u16 	%fd24916, %rs3845;
	fma.rn.f64 	%fd24917, %fd24916, 0d3FBD2F1A9FBE76C9, %fd24915;
	cvt.rzi.u32.f64 	%r9509, %fd24917;
	st.local.u8 	[%rd184+1], %r9509;
	add.s32 	%r3291, %r3282, %r4281;
	mov.b32 	%r11334, 1;
	mov.f64 	%fd28402, %fd28513;
	@%p5195 bra 	$L__BB0_2977;
	setp.ltu.f64 	%p5224, %fd2, 0d41E0000000000000;
	mov.f64 	%fd28402, %fd28512;
	mov.u32 	%r11333, %r11448;
	@%p5224 bra 	$L__BB0_2976;
	{ // callseq 710, 0
	.param .b64 param0;
	st.param.f64 	[param0], %fd1;
	.param .align 16 .b8 retval0[16];
	call.uni (retval0), 
	__internal_trig_reduction_slowpathd, 
	(
	param0
	);
	ld.param.f64 	%fd28402, [retval0];
	ld.param.b32 	%r11333, [retval0+8];
	} // callseq 710
$L__BB0_2976:
	add.s32 	%r11334, %r11333, 1;
$L__BB0_2977:
	shl.b32 	%r9511, %r11334, 6;
	cvt.u64.u32 	%rd4554, %r9511;
	and.b64  	%rd4555, %rd4554, 64;
	mov.u64 	%rd4556, __cudart_sin_cos_coeffs;
	add.s64 	%rd4557, %rd4556, %rd4555;
	mul.rn.f64 	%fd24919, %fd28402, %fd28402;
	and.b32  	%r9512, %r11334, 1;
	setp.eq.b32 	%p5225, %r9512, 1;
	selp.f64 	%fd24920, 0dBDA8FF8320FD8164, 0d3DE5DB65F9785EBA, %p5225;
	ld.global.nc.v2.f64 	{%fd24921, %fd24922}, [%rd4557];
	fma.rn.f64 	%fd24923, %fd24920, %fd24919, %fd24921;
	fma.rn.f64 	%fd24924, %fd24923, %fd24919, %fd24922;
	ld.global.nc.v2.f64 	{%fd24925, %fd24926}, [%rd4557+16];
	fma.rn.f64 	%fd24927, %fd24924, %fd24919, %fd24925;
	fma.rn.f64 	%fd24928, %fd24927, %fd24919, %fd24926;
	ld.global.nc.v2.f64 	{%fd24929, %fd24930}, [%rd4557+32];
	fma.rn.f64 	%fd24931, %fd24928, %fd24919, %fd24929;
	fma.rn.f64 	%fd24932, %fd24931, %fd24919, %fd24930;
	fma.rn.f64 	%fd24933, %fd24932, %fd28402, %fd28402;
	fma.rn.f64 	%fd24934, %fd24932, %fd24919, 0d3FF0000000000000;
	selp.f64 	%fd24935, %fd24934, %fd24933, %p5225;
	and.b32  	%r9513, %r11334, 2;
	setp.eq.s32 	%p5226, %r9513, 0;
	mov.f64 	%fd24936, 0d0000000000000000;
	sub.f64 	%fd24937, %fd24936, %fd24935;
	selp.f64 	%fd2440, %fd24935, %fd24937, %p5226;
	mov.f64 	%fd28403, %fd28514;
	mov.u32 	%r11335, %r11450;
	@%p1 bra 	$L__BB0_2979;
	{ // callseq 711, 0
	.param .b64 param0;
	st.param.f64 	[param0], %fd1;
	.param .align 16 .b8 retval0[16];
	call.uni (retval0), 
	__internal_trig_reduction_slowpathd, 
	(
	param0
	);
	ld.param.f64 	%fd28403, [retval0];
	ld.param.b32 	%r11335, [retval0+8];
	} // callseq 711
$L__BB0_2979:
	shl.b32 	%r9515, %r11335, 6;
	cvt.u64.u32 	%rd4558, %r9515;
	and.b64  	%rd4559, %rd4558, 64;
	mov.u64 	%rd4560, __cudart_sin_cos_coeffs;
	add.s64 	%rd4561, %rd4560, %rd4559;
	mul.rn.f64 	%fd24939, %fd28403, %fd28403;
	and.b32  	%r9516, %r11335, 1;
	setp.eq.b32 	%p5227, %r9516, 1;
	selp.f64 	%fd24940, 0dBDA8FF8320FD8164, 0d3DE5DB65F9785EBA, %p5227;
	ld.global.nc.v2.f64 	{%fd24941, %fd24942}, [%rd4561];
	fma.rn.f64 	%fd24943, %fd24940, %fd24939, %fd24941;
	fma.rn.f64 	%fd24944, %fd24943, %fd24939, %fd24942;
	ld.global.nc.v2.f64 	{%fd24945, %fd24946}, [%rd4561+16];
	fma.rn.f64 	%fd24947, %fd24944, %fd24939, %fd24945;
	fma.rn.f64 	%fd24948, %fd24947, %fd24939, %fd24946;
	ld.global.nc.v2.f64 	{%fd24949, %fd24950}, [%rd4561+32];
	fma.rn.f64 	%fd24951, %fd24948, %fd24939, %fd24949;
	fma.rn.f64 	%fd24952, %fd24951, %fd24939, %fd24950;
	fma.rn.f64 	%fd24953, %fd24952, %fd28403, %fd28403;
	fma.rn.f64 	%fd24954, %fd24952, %fd24939, 0d3FF0000000000000;
	selp.f64 	%fd24955, %fd24954, %fd24953, %p5227;
	and.b32  	%r9517, %r11335, 2;
	setp.eq.s32 	%p5228, %r9517, 0;
	mov.f64 	%fd24956, 0d0000000000000000;
	sub.f64 	%fd24957, %fd24956, %fd24955;
	selp.f64 	%fd24958, %fd24955, %fd24957, %p5228;
	div.s32 	%r9518, %r3291, %r4277;
	max.s32 	%r9519, %r9518, 0;
	min.s32 	%r9520, %r9519, %r9;
	cvt.rn.f64.s32 	%fd24959, %r9520;
	sub.f64 	%fd2443, %fd24959, %fd6;
	mul.f64 	%fd24960, %fd2443, %fd24958;
	fma.rn.f64 	%fd24961, %fd2428, %fd2440, %fd24960;
	add.f64 	%fd24962, %fd7, %fd24961;
	mul.f64 	%fd24963, %fd2443, %fd2440;
	mul.f64 	%fd24964, %fd2428, %fd24958;
	sub.f64 	%fd24965, %fd24963, %fd24964;
	add.f64 	%fd24966, %fd8, %fd24965;
	mov.f64 	%fd24967, 0d3FE0000000000000;
	copysign.f64 	%fd24968, %fd24962, %fd24967;
	add.rz.f64 	%fd24969, %fd24962, %fd24968;
	cvt.rzi.f64.f64 	%fd24970, %fd24969;
	cvt.rzi.s32.f64 	%r3298, %fd24970;
	copysign.f64 	%fd24971, %fd24966, %fd24967;
	add.rz.f64 	%fd24972, %fd24966, %fd24971;
	cvt.rzi.f64.f64 	%fd24973, %fd24972;
	cvt.rzi.s32.f64 	%r3299, %fd24973;
	setp.lt.s32 	%p5229, %r3298, 0;
	setp.ge.s32 	%p5230, %r3298, %r4273;
	or.pred  	%p5231, %p5229, %p5230;
	setp.lt.s32 	%p5232, %r3299, 0;
	setp.ge.s32 	%p5233, %r3299, %r4274;
	or.pred  	%p5234, %p5232, %p5233;
	or.pred  	%p5236, %p5231, %p5234;
	mov.b16 	%rs5169, 0;
	mov.u16 	%rs5170, %rs5169;
	mov.u16 	%rs5171, %rs5169;
	@%p5236 bra 	$L__BB0_2981;
	mul.lo.s32 	%r9521, %r3299, %r4275;
	cvt.u64.u32 	%rd4562, %r9521;
	shl.b32 	%r9522, %r3298, 2;
	cvt.u64.u32 	%rd4563, %r9522;
	add.s64 	%rd4564, %rd4562, %rd4563;
	add.s64 	%rd4565, %rd1, %rd4564;
	ld.global.u8 	%rs5170, [%rd4565];
	ld.global.u8 	%rs5169, [%rd4565+1];
	ld.global.u8 	%rs5171, [%rd4565+2];
$L__BB0_2981:
	st.local.u8 	[%rd181+2], %rs5171;
	and.b16  	%rs3847, %rs5171, 255;
	st.local.u8 	[%rd182+2], %rs5169;
	and.b16  	%rs3848, %rs5169, 255;
	st.local.u8 	[%rd183+2], %rs5170;
	and.b16  	%rs3849, %rs5170, 255;
	cvt.rn.f64.u16 	%fd24974, %rs3847;
	mul.f64 	%fd24975, %fd24974, 0d3FD322D0E5604189;
	cvt.rn.f64.u16 	%fd24976, %rs3848;
	fma.rn.f64 	%fd24977, %fd24976, 0d3FE2C8B439581062, %fd24975;
	cvt.rn.f64.u16 	%fd24978, %rs3849;
	fma.rn.f64 	%fd24979, %fd24978, 0d3FBD2F1A9FBE76C9, %fd24977;
	cvt.rzi.u32.f64 	%r9524, %fd24979;
	st.local.u8 	[%rd184+2], %r9524;
	add.s32 	%r9525, %r3272, %r4280;
	div.s32 	%r9526, %r9525, %r4276;
	max.s32 	%r3300, %r9526, 0;
	mov.b32 	%r11337, 1;
	mov.f64 	%fd28405, %fd28513;
	@%p5195 bra 	$L__BB0_2985;
	setp.ltu.f64 	%p5238, %fd2, 0d41E0000000000000;
	mov.f64 	%fd28405, %fd28512;
	mov.u32 	%r11336, %r11448;
	@%p5238 bra 	$L__BB0_2984;
	{ // callseq 712, 0
	.param .b64 param0;
	st.param.f64 	[param0], %fd1;
	.param .align 16 .b8 retval0[16];
	call.uni (retval0), 
	__internal_trig_reduction_slowpathd, 
	(
	param0
	);
	ld.param.f64 	%fd28405, [retval0];
	ld.param.b32 	%r11336, [retval0+8];
	} // callseq 712
$L__BB0_2984:
	add.s32 	%r11337, %r11336, 1;
$L__BB0_2985:
	shl.b32 	%r9528, %r11337, 6;
	cvt.u64.u32 	%rd4566, %r9528;
	and.b64  	%rd4567, %rd4566, 64;
	mov.u64 	%rd4568, __cudart_sin_cos_coeffs;
	add.s64 	%rd4569, %rd4568, %rd4567;
	mul.rn.f64 	%fd24981, %fd28405, %fd28405;
	and.b32  	%r9529, %r11337, 1;
	setp.eq.b32 	%p5239, %r9529, 1;
	selp.f64 	%fd24982, 0dBDA8FF8320FD8164, 0d3DE5DB65F9785EBA, %p5239;
	ld.global.nc.v2.f64 	{%fd24983, %fd24984}, [%rd4569];
	fma.rn.f64 	%fd24985, %fd24982, %fd24981, %fd24983;
	fma.rn.f64 	%fd24986, %fd24985, %fd24981, %fd24984;
	ld.global.nc.v2.f64 	{%fd24987, %fd24988}, [%rd4569+16];
	fma.rn.f64 	%fd24989, %fd24986, %fd24981, %fd24987;
	fma.rn.f64 	%fd24990, %fd24989, %fd24981, %fd24988;
	ld.global.nc.v2.f64 	{%fd24991, %fd24992}, [%rd4569+32];
	fma.rn.f64 	%fd24993, %fd24990, %fd24981, %fd24991;
	fma.rn.f64 	%fd24994, %fd24993, %fd24981, %fd24992;
	fma.rn.f64 	%fd24995, %fd24994, %fd28405, %fd28405;
	fma.rn.f64 	%fd24996, %fd24994, %fd24981, 0d3FF0000000000000;
	selp.f64 	%fd24997, %fd24996, %fd24995, %p5239;
	and.b32  	%r9530, %r11337, 2;
	setp.eq.s32 	%p5240, %r9530, 0;
	mov.f64 	%fd24998, 0d0000000000000000;
	sub.f64 	%fd24999, %fd24998, %fd24997;
	selp.f64 	%fd2447, %fd24997, %fd24999, %p5240;
	mov.f64 	%fd28406, %fd28514;
	mov.u32 	%r11338, %r11450;
	@%p1 bra 	$L__BB0_2987;
	{ // callseq 713, 0
	.param .b64 param0;
	st.param.f64 	[param0], %fd1;
	.param .align 16 .b8 retval0[16];
	call.uni (retval0), 
	__internal_trig_reduction_slowpathd, 
	(
	param0
	);
	ld.param.f64 	%fd28406, [retval0];
	ld.param.b32 	%r11338, [retval0+8];
	} // callseq 713
$L__BB0_2987:
	shl.b32 	%r9532, %r11338, 6;
	cvt.u64.u32 	%rd4570, %r9532;
	and.b64  	%rd4571, %rd4570, 64;
	mov.u64 	%rd4572, __cudart_sin_cos_coeffs;
	add.s64 	%rd4573, %rd4572, %rd4571;
	mul.rn.f64 	%fd25001, %fd28406, %fd28406;
	and.b32  	%r9533, %r11338, 1;
	setp.eq.b32 	%p5241, %r9533, 1;
	selp.f64 	%fd25002, 0dBDA8FF8320FD8164, 0d3DE5DB65F9785EBA, %p5241;
	ld.global.nc.v2.f64 	{%fd25003, %fd25004}, [%rd4573];
	fma.rn.f64 	%fd25005, %fd25002, %fd25001, %fd25003;
	fma.rn.f64 	%fd25006, %fd25005, %fd25001, %fd25004;
	ld.global.nc.v2.f64 	{%fd25007, %fd25008}, [%rd4573+16];
	fma.rn.f64 	%fd25009, %fd25006, %fd25001, %fd25007;
	fma.rn.f64 	%fd25010, %fd25009, %fd25001, %fd25008;
	ld.global.nc.v2.f64 	{%fd25011, %fd25012}, [%rd4573+32];
	fma.rn.f64 	%fd25013, %fd25010, %fd25001, %fd25011;
	fma.rn.f64 	%fd25014, %fd25013, %fd25001, %fd25012;
	fma.rn.f64 	%fd25015, %fd25014, %fd28406, %fd28406;
	fma.rn.f64 	%fd25016, %fd25014, %fd25001, 0d3FF0000000000000;
	selp.f64 	%fd25017, %fd25016, %fd25015, %p5241;
	and.b32  	%r9534, %r11338, 2;
	setp.eq.s32 	%p5242, %r9534, 0;
	mov.f64 	%fd25018, 0d0000000000000000;
	sub.f64 	%fd25019, %fd25018, %fd25017;
	selp.f64 	%fd25020, %fd25017, %fd25019, %p5242;
	min.s32 	%r9535, %r3300, %r8;
	cvt.rn.f64.s32 	%fd25021, %r9535;
	sub.f64 	%fd2450, %fd25021, %fd5;
	mul.f64 	%fd25022, %fd2429, %fd25020;
	fma.rn.f64 	%fd25023, %fd2450, %fd2447, %fd25022;
	add.f64 	%fd25024, %fd7, %fd25023;
	mul.f64 	%fd25025, %fd2429, %fd2447;
	mul.f64 	%fd25026, %fd2450, %fd25020;
	sub.f64 	%fd25027, %fd25025, %fd25026;
	add.f64 	%fd25028, %fd8, %fd25027;
	mov.f64 	%fd25029, 0d3FE0000000000000;
	copysign.f64 	%fd25030, %fd25024, %fd25029;
	add.rz.f64 	%fd25031, %fd25024, %fd25030;
	cvt.rzi.f64.f64 	%fd25032, %fd25031;
	cvt.rzi.s32.f64 	%r3307, %fd25032;
	copysign.f64 	%fd25033, %fd25028, %fd25029;
	add.rz.f64 	%fd25034, %fd25028, %fd25033;
	cvt.rzi.f64.f64 	%fd25035, %fd25034;
	cvt.rzi.s32.f64 	%r3308, %fd25035;
	setp.lt.s32 	%p5243, %r3307, 0;
	setp.ge.s32 	%p5244, %r3307, %r4273;
	or.pred  	%p5245, %p5243, %p5244;
	setp.lt.s32 	%p5246, %r3308, 0;
	setp.ge.s32 	%p5247, %r3308, %r4274;
	or.pred  	%p5248, %p5246, %p5247;
	or.pred  	%p5250, %p5245, %p5248;
	mov.b16 	%rs5172, 0;
	mov.u16 	%rs5173, %rs5172;
	mov.u16 	%rs5174, %rs5172;
	@%p5250 bra 	$L__BB0_2989;
	mul.lo.s32 	%r9536, %r3308, %r4275;
	cvt.u64.u32 	%rd4574, %r9536;
	shl.b32 	%r9537, %r3307, 2;
	cvt.u64.u32 	%rd4575, %r9537;
	add.s64 	%rd4576, %rd4574, %rd4575;
	add.s64 	%rd4577, %rd1, %rd4576;
	ld.global.u8 	%rs5173, [%rd4577];
	ld.global.u8 	%rs5172, [%rd4577+1];
	ld.global.u8 	%rs5174, [%rd4577+2];
$L__BB0_2989:
	st.local.u8 	[%rd181+3], %rs5174;
	and.b16  	%rs3851, %rs5174, 255;
	st.local.u8 	[%rd182+3], %rs5172;
	and.b16  	%rs3852, %rs5172, 255;
	st.local.u8 	[%rd183+3], %rs5173;
	and.b16  	%rs3853, %rs5173, 255;
	cvt.rn.f64.u16 	%fd25036, %rs3851;
	mul.f64 	%fd25037, %fd25036, 0d3FD322D0E5604189;
	cvt.rn.f64.u16 	%fd25038, %rs3852;
	fma.rn.f64 	%fd25039, %fd25038, 0d3FE2C8B439581062, %fd25037;
	cvt.rn.f64.u16 	%fd25040, %rs3853;
	fma.rn.f64 	%fd25041, %fd25040, 0d3FBD2F1A9FBE76C9, %fd25039;
	cvt.rzi.u32.f64 	%r9539, %fd25041;
	st.local.u8 	[%rd184+3], %r9539;
	mov.b32 	%r11340, 1;
	mov.f64 	%fd28408, %fd28513;
	@%p5195 bra 	$L__BB0_2993;
	setp.ltu.f64 	%p5252, %fd2, 0d41E0000000000000;
	mov.f64 	%fd28408, %fd28512;
	mov.u32 	%r11339, %r11448;
	@%p5252 bra 	$L__BB0_2992;
	{ // callseq 714, 0
	.param .b64 param0;
	st.param.f64 	[param0], %fd1;
	.param .align 16 .b8 retval0[16];
	call.uni (retval0), 
	__internal_trig_reduction_slowpathd, 
	(
	param0
	);
	ld.param.f64 	%fd28408, [retval0];
	ld.param.b32 	%r11339, [retval0+8];
	} // callseq 714
$L__BB0_2992:
	add.s32 	%r11340, %r11339, 1;
$L__BB0_2993:
	shl.b32 	%r9541, %r11340, 6;
	cvt.u64.u32 	%rd4578, %r9541;
	and.b64  	%rd4579, %rd4578, 64;
	mov.u64 	%rd4580, __cudart_sin_cos_coeffs;
	add.s64 	%rd4581, %rd4580, %rd4579;
	mul.rn.f64 	%fd25043, %fd28408, %fd28408;
	and.b32  	%r9542, %r11340, 1;
	setp.eq.b32 	%p5253, %r9542, 1;
	selp.f64 	%fd25044, 0dBDA8FF8320FD8164, 0d3DE5DB65F9785EBA, %p5253;
	ld.global.nc.v2.f64 	{%fd25045, %fd25046}, [%rd4581];
	fma.rn.f64 	%fd25047, %fd25044, %fd25043, %fd25045;
	fma.rn.f64 	%fd25048, %fd25047, %fd25043, %fd25046;
	ld.global.nc.v2.f64 	{%fd25049, %fd25050}, [%rd4581+16];
	fma.rn.f64 	%fd25051, %fd25048, %fd25043, %fd25049;
	fma.rn.f64 	%fd25052, %fd25051, %fd25043, %fd25050;
	ld.global.nc.v2.f64 	{%fd25053, %fd25054}, [%rd4581+32];
	fma.rn.f64 	%fd25055, %fd25052, %fd25043, %fd25053;
	fma.rn.f64 	%fd25056, %fd25055, %fd25043, %fd25054;
	fma.rn.f64 	%fd25057, %fd25056, %fd28408, %fd28408;
	fma.rn.f64 	%fd25058, %fd25056, %fd25043, 0d3FF0000000000000;
	selp.f64 	%fd25059, %fd25058, %fd25057, %p5253;
	and.b32  	%r9543, %r11340, 2;
	setp.eq.s32 	%p5254, %r9543, 0;
	mov.f64 	%fd25060, 0d0000000000000000;
	sub.f64 	%fd25061, %fd25060, %fd25059;
	selp.f64 	%fd2454, %fd25059, %fd25061, %p5254;
	mov.f64 	%fd28409, %fd28514;
	mov.u32 	%r11341, %r11450;
	@%p1 bra 	$L__BB0_2995;
	{ // callseq 715, 0
	.param .b64 param0;
	st.param.f64 	[param0], %fd1;
	.param .align 16 .b8 retval0[16];
	call.uni (retval0), 
	__internal_trig_reduction_slowpathd, 
	(
	param0
	);
	ld.param.f64 	%fd28409, [retval0];
	ld.param.b32 	%r11341, [retval0+8];
	} // callseq 715
$L__BB0_2995:
	shl.b32 	%r9545, %r11341, 6;
	cvt.u64.u32 	%rd4582, %r9545;
	and.b64  	%rd4583, %rd4582, 64;
	mov.u64 	%rd4584, __cudart_sin_cos_coeffs;
	add.s64 	%rd4585, %rd4584, %rd4583;
	mul.rn.f64 	%fd25063, %fd28409, %fd28409;
	and.b32  	%r9546, %r11341, 1;
	setp.eq.b32 	%p5255, %r9546, 1;
	selp.f64 	%fd25064, 0dBDA8FF8320FD8164, 0d3DE5DB65F9785EBA, %p5255;
	ld.global.nc.v2.f64 	{%fd25065, %fd25066}, [%rd4585];
	fma.rn.f64 	%fd25067, %fd25064, %fd25063, %fd25065;
	fma.rn.f64 	%fd25068, %fd25067, %fd25063, %fd25066;
	ld.global.nc.v2.f64 	{%fd25069, %fd25070}, [%rd4585+16];
	fma.rn.f64 	%fd25071, %fd25068, %fd25063, %fd25069;
	fma.rn.f64 	%fd25072, %fd25071, %fd25063, %fd25070;
	ld.global.nc.v2.f64 	{%fd25073, %fd25074}, [%rd4585+32];
	fma.rn.f64 	%fd25075, %fd25072, %fd25063, %fd25073;
	fma.rn.f64 	%fd25076, %fd25075, %fd25063, %fd25074;
	fma.rn.f64 	%fd25077, %fd25076, %fd28409, %fd28409;
	fma.rn.f64 	%fd25078, %fd25076, %fd25063, 0d3FF0000000000000;
	selp.f64 	%fd25079, %fd25078, %fd25077, %p5255;
	and.b32  	%r9547, %r11341, 2;
	setp.eq.s32 	%p5256, %r9547, 0;
	mov.f64 	%fd25080, 0d0000000000000000;
	sub.f64 	%fd25081, %fd25080, %fd25079;
	selp.f64 	%fd25082, %fd25079, %fd25081, %p5256;
	mul.f64 	%fd25083, %fd2436, %fd25082;
	fma.rn.f64 	%fd25084, %fd2450, %fd2454, %fd25083;
	add.f64 	%fd25085, %fd7, %fd25084;
	mul.f64 	%fd25086, %fd2436, %fd2454;
	mul.f64 	%fd25087, %fd2450, %fd25082;
	sub.f64 	%fd25088, %fd25086, %fd25087;
	add.f64 	%fd25089, %fd8, %fd25088;
	mov.f64 	%fd25090, 0d3FE0000000000000;
	copysign.f64 	%fd25091, %fd25085, %fd25090;
	add.rz.f64 	%fd25092, %fd25085, %fd25091;
	cvt.rzi.f64.f64 	%fd25093, %fd25092;
	cvt.rzi.s32.f64 	%r3315, %fd25093;
	copysign.f64 	%fd25094, %fd25089, %fd25090;
	add.rz.f64 	%fd25095, %fd25089, %fd25094;
	cvt.rzi.f64.f64 	%fd25096, %fd25095;
	cvt.rzi.s32.f64 	%r3316, %fd25096;
	setp.lt.s32 	%p5257, %r3315, 0;
	setp.ge.s32 	%p5258, %r3315, %r4273;
	or.pred  	%p5259, %p5257, %p5258;
	setp.lt.s32 	%p5260, %r3316, 0;
	setp.ge.s32 	%p5261, %r3316, %r4274;
	or.pred  	%p5262, %p5260, %p5261;
	or.pred  	%p5264, %p5259, %p5262;
	mov.b16 	%rs5175, 0;
	mov.u16 	%rs5176, %rs5175;
	mov.u16 	%rs5177, %rs5175;
	@%p5264 bra 	$L__BB0_2997;
	mul.lo.s32 	%r9548, %r3316, %r4275;
	cvt.u64.u32 	%rd4586, %r9548;
	shl.b32 	%r9549, %r3315, 2;
	cvt.u64.u32 	%rd4587, %r9549;
	add.s64 	%rd4588, %rd4586, %rd4587;
	add.s64 	%rd4589, %rd1, %rd4588;
	ld.global.u8 	%rs5176, [%rd4589];
	ld.global.u8 	%rs5175, [%rd4589+1];
	ld.global.u8 	%rs5177, [%rd4589+2];
$L__BB0_2997:
	st.local.u8 	[%rd181+4], %rs5177;
	and.b16  	%rs3855, %rs5177, 255;
	st.local.u8 	[%rd182+4], %rs5175;
	and.b16  	%rs3856, %rs5175, 255;
	st.local.u8 	[%rd183+4], %rs5176;
	and.b16  	%rs3857, %rs5176, 255;
	cvt.rn.f64.u16 	%fd25097, %rs3855;
	mul.f64 	%fd25098, %fd25097, 0d3FD322D0E5604189;
	cvt.rn.f64.u16 	%fd25099, %rs3856;
	fma.rn.f64 	%fd25100, %fd25099, 0d3FE2C8B439581062, %fd25098;
	cvt.rn.f64.u16 	%fd25101, %rs3857;
	fma.rn.f64 	%fd25102, %fd25101, 0d3FBD2F1A9FBE76C9, %fd25100;
	cvt.rzi.u32.f64 	%r9551, %fd25102;
	st.local.u8 	[%rd184+4], %r9551;
	mov.b32 	%r11343, 1;
	mov.f64 	%fd28411, %fd28513;
	@%p5195 bra 	$L__BB0_3001;
	setp.ltu.f64 	%p5266, %fd2, 0d41E0000000000000;
	mov.f64 	%fd28411, %fd28512;
	mov.u32 	%r11342, %r11448;
	@%p5266 bra 	$L__BB0_3000;
	{ // callseq 716, 0
	.param .b64 param0;
	st.param.f64 	[param0], %fd1;
	.param .align 16 .b8 retval0[16];
	call.uni (retval0), 
	__internal_trig_reduction_slowpathd, 
	(
	param0
	);
	ld.param.f64 	%fd28411, [retval0];
	ld.param.b32 	%r11342, [retval0+8];
	} // callseq 716
$L__BB0_3000:
	add.s32 	%r11343, %r11342, 1;
$L__BB0_3001:
	shl.b32 	%r9553, %r11343, 6;
	cvt.u64.u32 	%rd4590, %r9553;
	and.b64  	%rd4591, %rd4590, 64;
	mov.u64 	%rd4592, __cudart_sin_cos_coeffs;
	add.s64 	%rd4593, %rd4592, %rd4591;
	mul.rn.f64 	%fd25104, %fd28411, %fd28411;
	and.b32  	%r9554, %r11343, 1;
	setp.eq.b32 	%p5267, %r9554, 1;
	selp.f64 	%fd25105, 0dBDA8FF8320FD8164, 0d3DE5DB65F9785EBA, %p5267;
	ld.global.nc.v2.f64 	{%fd25106, %fd25107}, [%rd4593];
	fma.rn.f64 	%fd25108, %fd25105, %fd25104, %fd25106;
	fma.rn.f64 	%fd25109, %fd25108, %fd25104, %fd25107;
	ld.global.nc.v2.f64 	{%fd25110, %fd25111}, [%rd4593+16];
	fma.rn.f64 	%fd25112, %fd25109, %fd25104, %fd25110;
	fma.rn.f64 	%fd25113, %fd25112, %fd25104, %fd25111;
	ld.global.nc.v2.f64 	{%fd25114, %fd25115}, [%rd4593+32];
	fma.rn.f64 	%fd25116, %fd25113, %fd25104, %fd25114;
	fma.rn.f64 	%fd25117, %fd25116, %fd25104, %fd25115;
	fma.rn.f64 	%fd25118, %fd25117, %fd28411, %fd28411;
	fma.rn.f64 	%fd25119, %fd25117, %fd25104, 0d3FF0000000000000;
	selp.f64 	%fd25120, %fd25119, %fd25118, %p5267;
	and.b32  	%r9555, %r11343, 2;
	setp.eq.s32 	%p5268, %r9555, 0;
	mov.f64 	%fd25121, 0d0000000000000000;
	sub.f64 	%fd25122, %fd25121, %fd25120;
	selp.f64 	%fd2460, %fd25120, %fd25122, %p5268;
	mov.f64 	%fd28412, %fd28514;
	mov.u32 	%r11344, %r11450;
	@%p1 bra 	$L__BB0_3003;
	{ // callseq 717, 0
	.param .b64 param0;
	st.param.f64 	[param0], %fd1;
	.param .align 16 .b8 retval0[16];
	call.uni (retval0), 
	__internal_trig_reduction_slowpathd, 
	(
	param0
	);
	ld.param.f64 	%fd28412, [retval0];
	ld.param.b32 	%r11344, [retval0+8];
	} // callseq 717
$L__BB0_3003:
	shl.b32 	%r9557, %r11344, 6;
	cvt.u64.u32 	%rd4594, %r9557;
	and.b64  	%rd4595, %rd4594, 64;
	mov.u64 	%rd4596, __cudart_sin_cos_coeffs;
	add.s64 	%rd4597, %rd4596, %rd4595;
	mul.rn.f64 	%fd25124, %fd28412, %fd28412;
	and.b32  	%r9558, %r11344, 1;
	setp.eq.b32 	%p5269, %r9558, 1;
	selp.f64 	%fd25125, 0dBDA8FF8320FD8164, 0d3DE5DB65F9785EBA, %p5269;
	ld.global.nc.v2.f64 	{%fd25126, %fd25127}, [%rd4597];
	fma.rn.f64 	%fd25128, %fd25125, %fd25124, %fd25126;
	fma.rn.f64 	%fd25129, %fd25128, %fd25124, %fd25127;
	ld.global.nc.v2.f64 	{%fd25130, %fd25131}, [%rd4597+16];
	fma.rn.f64 	%fd25132, %fd25129, %fd25124, %fd25130;
	fma.rn.f64 	%fd25133, %fd25132, %fd25124, %fd25131;
	ld.global.nc.v2.f64 	{%fd25134, %fd25135}, [%rd4597+32];
	fma.rn.f64 	%fd25136, %fd25133, %fd25124, %fd25134;
	fma.rn.f64 	%fd25137, %fd25136, %fd25124, %fd25135;
	fma.rn.f64 	%fd25138, %fd25137, %fd28412, %fd28412;
	fma.rn.f64 	%fd25139, %fd25137, %fd25124, 0d3FF0000000000000;
	selp.f64 	%fd25140, %fd25139, %fd25138, %p5269;
	and.b32  	%r9559, %r11344, 2;
	setp.eq.s32 	%p5270, %r9559, 0;
	mov.f64 	%fd25141, 0d0000000000000000;
	sub.f64 	%fd25142, %fd25141, %fd25140;
	selp.f64 	%fd25143, %fd25140, %fd25142, %p5270;
	mul.f64 	%fd25144, %fd2443, %fd25143;
	fma.rn.f64 	%fd25145, %fd2450, %fd2460, %fd25144;
	add.f64 	%fd25146, %fd7, %fd25145;
	mul.f64 	%fd25147, %fd2443, %fd2460;
	mul.f64 	%fd25148, %fd2450, %fd25143;
	sub.f64 	%fd25149, %fd25147, %fd25148;
	add.f64 	%fd25150, %fd8, %fd25149;
	mov.f64 	%fd25151, 0d3FE0000000000000;
	copysign.f64 	%fd25152, %fd25146, %fd25151;
	add.rz.f64 	%fd25153, %fd25146, %fd25152;
	cvt.rzi.f64.f64 	%fd25154, %fd25153;
	cvt.rzi.s32.f64 	%r3323, %fd25154;
	copysign.f64 	%fd25155, %fd25150, %fd25151;
	add.rz.f64 	%fd25156, %fd25150, %fd25155;
	cvt.rzi.f64.f64 	%fd25157, %fd25156;
	cvt.rzi.s32.f64 	%r3324, %fd25157;
	setp.lt.s32 	%p5271, %r3323, 0;
	setp.ge.s32 	%p5272, %r3323, %r4273;
	or.pred  	%p5273, %p5271, %p5272;
	setp.lt.s32 	%p5274, %r3324, 0;
	setp.ge.s32 	%p5275, %r3324, %r4274;
	or.pred  	%p5276, %p5274, %p5275;
	or.pred  	%p5278, %p5273, %p5276;
	mov.b16 	%rs5178, 0;
	mov.u16 	%rs5179, %rs5178;
	mov.u16 	%rs5180, %rs5178;
	@%p5278 bra 	$L__BB0_3005;
	mul.lo.s32 	%r9560, %r3324, %r4275;
	cvt.u64.u32 	%rd4598, %r9560;
	shl.b32 	%r9561, %r3323, 2;
	cvt.u64.u32 	%rd4599, %r9561;
	add.s64 	%rd4600, %rd4598, %rd4599;
	add.s64 	%rd4601, %rd1, %rd4600;
	ld.global.u8 	%rs5179, [%rd4601];
	ld.global.u8 	%rs5178, [%rd4601+1];
	ld.global.u8 	%rs5180, [%rd4601+2];
$L__BB0_3005:
	st.local.u8 	[%rd181+5], %rs5180;
	and.b16  	%rs3859, %rs5180, 255;
	st.local.u8 	[%rd182+5], %rs5178;
	and.b16  	%rs3860, %rs5178, 255;
	st.local.u8 	[%rd183+5], %rs5179;
	and.b16  	%rs3861, %rs5179, 255;
	cvt.rn.f64.u16 	%fd25158, %rs3859;
	mul.f64 	%fd25159, %fd25158, 0d3FD322D0E5604189;
	cvt.rn.f64.u16 	%fd25160, %rs3860;
	fma.rn.f64 	%fd25161, %fd25160, 0d3FE2C8B439581062, %fd25159;
	cvt.rn.f64.u16 	%fd25162, %rs3861;
	fma.rn.f64 	%fd25163, %fd25162, 0d3FBD2F1A9FBE76C9, %fd25161;
	cvt.rzi.u32.f64 	%r9563, %fd25163;
	st.local.u8 	[%rd184+5], %r9563;
	add.s32 	%r9564, %r3291, %r4281;
	div.s32 	%r9565, %r9564, %r4277;
	max.s32 	%r3325, %r9565, 0;
	mov.b32 	%r11346, 1;
	mov.f64 	%fd28414, %fd28513;
	@%p5195 bra 	$L__BB0_3009;
	setp.ltu.f64 	%p5280, %fd2, 0d41E0000000000000;
	mov.f64 	%fd28414, %fd28512;
	mov.u32 	%r11345, %r11448;
	@%p5280 bra 	$L__BB0_3008;
	{ // callseq 718, 0
	.param .b64 param0;
	st.param.f64 	[param0], %fd1;
	.param .align 16 .b8 retval0[16];
	call.uni (retval0), 
	__internal_trig_reduction_slowpathd, 
	(
	param0
	);
	ld.param.f64 	%fd28414, [retval0];
	ld.param.b32 	%r11345, [retval0+8];
	} // callseq 718
$L__BB0_3008:
	add.s32 	%r11346, %r11345, 1;
$L__BB0_3009:
	shl.b32 	%r9567, %r11346, 6;
	cvt.u64.u32 	%rd4602, %r9567;
	and.b64  	%rd4603, %rd4602, 64;
	mov.u64 	%rd4604, __cudart_sin_cos_coeffs;
	add.s64 	%rd4605, %rd4604, %rd4603;
	mul.rn.f64 	%fd25165, %fd28414, %fd28414;
	and.b32  	%r9568, %r11346, 1;
	setp.eq.b32 	%p5281, %r9568, 1;
	selp.f64 	%fd25166, 0dBDA8FF8320FD8164, 0d3DE5DB65F9785EBA, %p5281;
	ld.global.nc.v2.f64 	{%fd25167, %fd25168}, [%rd4605];
	fma.rn.f64 	%fd25169, %fd25166, %fd25165, %fd25167;
	fma.rn.f64 	%fd25170, %fd25169, %fd25165, %fd25168;
	ld.global.nc.v2.f64 	{%fd25171, %fd25172}, [%rd4605+16];
	fma.rn.f64 	%fd25173, %fd25170, %fd25165, %fd25171;
	fma.rn.f64 	%fd25174, %fd25173, %fd25165, %fd25172;
	ld.global.nc.v2.f64 	{%fd25175, %fd25176}, [%rd4605+32];
	fma.rn.f64 	%fd25177, %fd25174, %fd25165, %fd25175;
	fma.rn.f64 	%fd25178, %fd25177, %fd25165, %fd25176;
	fma.rn.f64 	%fd25179, %fd25178, %fd28414, %fd28414;
	fma.rn.f64 	%fd25180, %fd25178, %fd25165, 0d3FF0000000000000;
	selp.f64 	%fd25181, %fd25180, %fd25179, %p5281;
	and.b32  	%r9569, %r11346, 2;
	setp.eq.s32 	%p5282, %r9569, 0;
	mov.f64 	%fd25182, 0d0000000000000000;
	sub.f64 	%fd25183, %fd25182, %fd25181;
	selp.f64 	%fd2466, %fd25181, %fd25183, %p5282;
	mov.f64 	%fd28415, %fd28514;
	mov.u32 	%r11347, %r11450;
	@%p1 bra 	$L__BB0_3011;
	{ // callseq 719, 0
	.param .b64 param0;
	st.param.f64 	[param0], %fd1;
	.param .align 16 .b8 retval0[16];
	call.uni (retval0), 
	__internal_trig_reduction_slowpathd, 
	(
	param0
	);
	ld.param.f64 	%fd28415, [retval0];
	ld.param.b32 	%r11347, [retval0+8];
	} // callseq 719
$L__BB0_3011:
	shl.b32 	%r9571, %r11347, 6;
	cvt.u64.u32 	%rd4606, %r9571;
	and.b64  	%rd4607, %rd4606, 64;
	mov.u64 	%rd4608, __cudart_sin_cos_coeffs;
	add.s64 	%rd4609, %rd4608, %rd4607;
	mul.rn.f64 	%fd25185, %fd28415, %fd28415;
	and.b32  	%r9572, %r11347, 1;
	setp.eq.b32 	%p5283, %r9572, 1;
	selp.f64 	%fd25186, 0dBDA8FF8320FD8164, 0d3DE5DB65F9785EBA, %p5283;
	ld.global.nc.v2.f64 	{%fd25187, %fd25188}, [%rd4609];
	fma.rn.f64 	%fd25189, %fd25186, %fd25185, %fd25187;
	fma.rn.f64 	%fd25190, %fd25189, %fd25185, %fd25188;
	ld.global.nc.v2.f64 	{%fd25191, %fd25192}, [%rd4609+16];
	fma.rn.f64 	%fd25193, %fd25190, %fd25185, %fd25191;
	fma.rn.f64 	%fd25194, %fd25193, %fd25185, %fd25192;
	ld.global.nc.v2.f64 	{%fd25195, %fd25196}, [%rd4609+32];
	fma.rn.f64 	%fd25197, %fd25194, %fd25185, %fd25195;
	fma.rn.f64 	%fd25198, %fd25197, %fd25185, %fd25196;
	fma.rn.f64 	%fd25199, %fd25198, %fd28415, %fd28415;
	fma.rn.f64 	%fd25200, %fd25198, %fd25185, 0d3FF0000000000000;
	selp.f64 	%fd25201, %fd25200, %fd25199, %p5283;
	and.b32  	%r9573, %r11347, 2;
	setp.eq.s32 	%p5284, %r9573, 0;
	mov.f64 	%fd25202, 0d0000000000000000;
	sub.f64 	%fd25203, %fd25202, %fd25201;
	selp.f64 	%fd25204, %fd25201, %fd25203, %p5284;
	min.s32 	%r9574, %r3325, %r9;
	cvt.rn.f64.s32 	%fd25205, %r9574;
	sub.f64 	%fd2469, %fd25205, %fd6;
	mul.f64 	%fd25206, %fd2469, %fd25204;
	fma.rn.f64 	%fd25207, %fd2428, %fd2466, %fd25206;
	add.f64 	%fd25208, %fd7, %fd25207;
	mul.f64 	%fd25209, %fd2469, %fd2466;
	mul.f64 	%fd25210, %fd2428, %fd25204;
	sub.f64 	%fd25211, %fd25209, %fd25210;
	add.f64 	%fd25212, %fd8, %fd25211;
	mov.f64 	%fd25213, 0d3FE0000000000000;
	copysign.f64 	%fd25214, %fd25208, %fd25213;
	add.rz.f64 	%fd25215, %fd25208, %fd25214;
	cvt.rzi.f64.f64 	%fd25216, %fd25215;
	cvt.rzi.s32.f64 	%r3332, %fd25216;
	copysign.f64 	%fd25217, %fd25212, %fd25213;
	add.rz.f64 	%fd25218, %fd25212, %fd25217;
	cvt.rzi.f64.f64 	%fd25219, %fd25218;
	cvt.rzi.s32.f64 	%r3333, %fd25219;
	setp.lt.s32 	%p5285, %r3332, 0;
	setp.ge.s32 	%p5286, %r3332, %r4273;
	or.pred  	%p5287, %p5285, %p5286;
	setp.lt.s32 	%p5288, %r3333, 0;
	setp.ge.s32 	%p5289, %r3333, %r4274;
	or.pred  	%p5290, %p5288, %p5289;
	or.pred  	%p5292, %p5287, %p5290;
	mov.b16 	%rs5181, 0;
	mov.u16 	%rs5182, %rs5181;
	mov.u16 	%rs5183, %rs5181;
	@%p5292 bra 	$L__BB0_3013;
	mul.lo.s32 	%r9575, %r3333, %r4275;
	cvt.u64.u32 	%rd4610, %r9575;
	shl.b32 	%r9576, %r3332, 2;
	cvt.u64.u32 	%rd4611, %r9576;
	add.s64 	%rd4612, %rd4610, %rd4611;
	add.s64 	%rd4613, %rd1, %rd4612;
	ld.global.u8 	%rs5182, [%rd4613];
	ld.global.u8 	%rs5181, [%rd4613+1];
	ld.global.u8 	%rs5183, [%rd4613+2];
$L__BB0_3013:
	st.local.u8 	[%rd181+6], %rs5183;
	and.b16  	%rs3863, %rs5183, 255;
	st.local.u8 	[%rd182+6], %rs5181;
	and.b16  	%rs3864, %rs5181, 255;
	st.local.u8 	[%rd183+6], %rs5182;
	and.b16  	%rs3865, %rs5182, 255;
	cvt.rn.f64.u16 	%fd25220, %rs3863;
	mul.f64 	%fd25221, %fd25220, 0d3FD322D0E5604189;
	cvt.rn.f64.u16 	%fd25222, %rs3864;
	fma.rn.f64 	%fd25223, %fd25222, 0d3FE2C8B439581062, %fd25221;
	cvt.rn.f64.u16 	%fd25224, %rs3865;
	fma.rn.f64 	%fd25225, %fd25224, 0d3FBD2F1A9FBE76C9, %fd25223;
	cvt.rzi.u32.f64 	%r9578, %fd25225;
	st.local.u8 	[%rd184+6], %r9578;
	mov.b32 	%r11349, 1;
	mov.f64 	%fd28417, %fd28513;
	@%p5195 bra 	$L__BB0_3017;
	setp.ltu.f64 	%p5294, %fd2, 0d41E0000000000000;
	mov.f64 	%fd28417, %fd28512;
	mov.u32 	%r11348, %r11448;
	@%p5294 bra 	$L__BB0_3016;
	{ // callseq 720, 0
	.param .b64 param0;
	st.param.f64 	[param0], %fd1;
	.param .align 16 .b8 retval0[16];
	call.uni (retval0), 
	__internal_trig_reduction_slowpathd, 
	(
	param0
	);
	ld.param.f64 	%fd28417, [retval0];
	ld.param.b32 	%r11348, [retval0+8];
	} // callseq 720
$L__BB0_3016:
	add.s32 	%r11349, %r11348, 1;
$L__BB0_3017:
	shl.b32 	%r9580, %r11349, 6;
	cvt.u64.u32 	%rd4614, %r9580;
	and.b64  	%rd4615, %rd4614, 64;
	mov.u64 	%rd4616, __cudart_sin_cos_coeffs;
	add.s64 	%rd4617, %rd4616, %rd4615;
	mul.rn.f64 	%fd25227, %fd28417, %fd28417;
	and.b32  	%r9581, %r11349, 1;
	setp.eq.b32 	%p5295, %r9581, 1;
	selp.f64 	%fd25228, 0dBDA8FF8320FD8164, 0d3DE5DB65F9785EBA, %p5295;
	ld.global.nc.v2.f64 	{%fd25229, %fd25230}, [%rd4617];
	fma.rn.f64 	%fd25231, %fd25228, %fd25227, %fd25229;
	fma.rn.f64 	%fd25232, %fd25231, %fd25227, %fd25230;
	ld.global.nc.v2.f64 	{%fd25233, %fd25234}, [%rd4617+16];
	fma.rn.f64 	%fd25235, %fd25232, %fd25227, %fd25233;
	fma.rn.f64 	%fd25236, %fd25235, %fd25227, %fd25234;
	ld.global.nc.v2.f64 	{%fd25237, %fd25238}, [%rd4617+32];
	fma.rn.f64 	%fd25239, %fd25236, %fd25227, %fd25237;
	fma.rn.f64 	%fd25240, %fd25239, %fd25227, %fd25238;
	fma.rn.f64 	%fd25241, %fd25240, %fd28417, %fd28417;
	fma.rn.f64 	%fd25242, %fd25240, %fd25227, 0d3FF0000000000000;
	selp.f64 	%fd25243, %fd25242, %fd25241, %p5295;
	and.b32  	%r9582, %r11349, 2;
	setp.eq.s32 	%p5296, %r9582, 0;
	mov.f64 	%fd25244, 0d0000000000000000;
	sub.f64 	%fd25245, %fd25244, %fd25243;
	selp.f64 	%fd2473, %fd25243, %fd25245, %p5296;
	mov.f64 	%fd28418, %fd28514;
	mov.u32 	%r11350, %r11450;
	@%p1 bra 	$L__BB0_3019;
	{ // callseq 721, 0
	.param .b64 param0;
	st.param.f64 	[param0], %fd1;
	.param .align 16 .b8 retval0[16];
	call.uni (retval0), 
	__internal_trig_reduction_slowpathd, 
	(
	param0
	);
	ld.param.f64 	%fd28418, [retval0];
	ld.param.b32 	%r11350, [retval0+8];
	} // callseq 721
$L__BB0_3019:
	shl.b32 	%r9584, %r11350, 6;
	cvt.u64.u32 	%rd4618, %r9584;
	and.b64  	%rd4619, %rd4618, 64;
	mov.u64 	%rd4620, __cudart_sin_cos_coeffs;
	add.s64 	%rd4621, %rd4620, %rd4619;
	mul.rn.f64 	%fd25247, %fd28418, %fd28418;
	and.b32  	%r9585, %r11350, 1;
	setp.eq.b32 	%p5297, %r9585, 1;
	selp.f64 	%fd25248, 0dBDA8FF8320FD8164, 0d3DE5DB65F9785EBA, %p5297;
	ld.global.nc.v2.f64 	{%fd25249, %fd25250}, [%rd4621];
	fma.rn.f64 	%fd25251, %fd25248, %fd25247, %fd25249;
	fma.rn.f64 	%fd25252, %fd25251, %fd25247, %fd25250;
	ld.global.nc.v2.f64 	{%fd25253, %fd25254}, [%rd4621+16];
	fma.rn.f64 	%fd25255, %fd25252, %fd25247, %fd25253;
	fma.rn.f64 	%fd25256, %fd25255, %fd25247, %fd25254;
	ld.global.nc.v2.f64 	{%fd25257, %fd25258}, [%rd4621+32];
	fma.rn.f64 	%fd25259, %fd25256, %fd25247, %fd25257;
	fma.rn.f64 	%fd25260, %fd25259, %fd25247, %fd25258;
	fma.rn.f64 	%fd25261, %fd25260, %fd28418, %fd28418;
	fma.rn.f64 	%fd25262, %fd25260, %fd25247, 0d3FF0000000000000;
	selp.f64 	%fd25263, %fd25262, %fd25261, %p5297;
	and.b32  	%r9586, %r11350, 2;
	setp.eq.s32 	%p5298, %r9586, 0;
	mov.f64 	%fd25264, 0d0000000000000000;
	sub.f64 	%fd25265, %fd25264, %fd25263;
	selp.f64 	%fd25266, %fd25263, %fd25265, %p5298;
	mul.f64 	%fd25267, %fd2469, %fd25266;
	fma.rn.f64 	%fd25268, %fd2450, %fd2473, %fd25267;
	add.f64 	%fd25269, %fd7, %fd25268;
	mul.f64 	%fd25270, %fd2469, %fd2473;
	mul.f64 	%fd25271, %fd2450, %fd25266;
	sub.f64 	%fd25272, %fd25270, %fd25271;
	add.f64 	%fd25273, %fd8, %fd25272;
	mov.f64 	%fd25274, 0d3FE0000000000000;
	copysign.f64 	%fd25275, %fd25269, %fd25274;
	add.rz.f64 	%fd25276, %fd25269, %fd25275;
	cvt.rzi.f64.f64 	%fd25277, %fd25276;
	cvt.rzi.s32.f64 	%r3340, %fd25277;
	copysign.f64 	%fd25278, %fd25273, %fd25274;
	add.rz.f64 	%fd25279, %fd25273, %fd25278;
	cvt.rzi.f64.f64 	%fd25280, %fd25279;
	cvt.rzi.s32.f64 	%r3341, %fd25280;
	setp.lt.s32 	%p5299, %r3340, 0;
	setp.ge.s32 	%p5300, %r3340, %r4273;
	or.pred  	%p5301, %p5299, %p5300;
	setp.lt.s32 	%p5302, %r3341, 0;
	setp.ge.s32 	%p5303, %r3341, %r4274;
	or.pred  	%p5304, %p5302, %p5303;
	or.pred  	%p5306, %p5301, %p5304;
	mov.b16 	%rs5184, 0;
	mov.u16 	%rs5185, %rs5184;
	mov.u16 	%rs5186, %rs5184;
	@%p5306 bra 	$L__BB0_3021;
	mul.lo.s32 	%r9587, %r3341, %r4275;
	cvt.u64.u32 	%rd4622, %r9587;
	shl.b32 	%r9588, %r3340, 2;
	cvt.u64.u32 	%rd4623, %r9588;
	add.s64 	%rd4624, %rd4622, %rd4623;
	add.s64 	%rd4625, %rd1, %rd4624;
	ld.global.u8 	%rs5185, [%rd4625];
	ld.global.u8 	%rs5184, [%rd4625+1];
	ld.global.u8 	%rs5186, [%rd4625+2];
$L__BB0_3021:
	st.local.u8 	[%rd181+7], %rs5186;
	and.b16  	%rs3867, %rs5186, 255;
	st.local.u8 	[%rd182+7], %rs5184;
	and.b16  	%rs3868, %rs5184, 255;
	st.local.u8 	[%rd183+7], %rs5185;
	and.b16  	%rs3869, %rs5185, 255;
	cvt.rn.f64.u16 	%fd25281, %rs3867;
	mul.f64 	%fd25282, %fd25281, 0d3FD322D0E5604189;
	cvt.rn.f64.u16 	%fd25283, %rs3868;
	fma.rn.f64 	%fd25284, %fd25283, 0d3FE2C8B439581062, %fd25282;
	cvt.rn.f64.u16 	%fd25285, %rs3869;
	fma.rn.f64 	%fd25286, %fd25285, 0d3FBD2F1A9FBE76C9, %fd25284;
	cvt.rzi.u32.f64 	%r9589, %fd25286;
	st.local.u8 	[%rd184+7], %r9589;
	add.s32 	%r10401, %r10401, 8;
$L__BB0_3022:
	setp.gt.u32 	%p5307, %r10401, 299;
	@%p5307 bra 	$L__BB0_3290;
	ld.param.u8 	%rs4102, [_Z21render_braille_kernelPKhjjjiiiiiidhhPhS1_S1__param_11];
	setp.gt.u16 	%p5309, %rs4102, 89;
	setp.lt.u16 	%p5310, %rs4102, 50;
	selp.b32 	%r9590, 3, 2, %p5310;
	selp.b32 	%r9591, 1, %r9590, %p5309;
	xor.b32  	%r9592, %r9591, 3;
	add.s32 	%r9593, %r9592, %r1;
	setp.lt.s32 	%p5311, %r9593, 0;
	setp.ge.s32 	%p5312, %r9593, %r4278;
	or.pred  	%p5313, %p5312, %p5190;
	or.pred  	%p5314, %p5313, %p5311;
	@%p5314 bra 	$L__BB0_3089;
	ld.param.u8 	%rs4103, [_Z21render_braille_kernelPKhjjjiiiiiidhhPhS1_S1__param_11];
	setp.eq.f64 	%p5315, %fd2, 0d7FF0000000000000;
	setp.gt.u16 	%p5316, %rs4103, 89;
	setp.lt.u16 	%p5317, %rs4103, 50;
	selp.b32 	%r9595, 3, 2, %p5317;
	selp.b32 	%r9596, 1, %r9595, %p5316;
	xor.b32  	%r9597, %r9596, 3;
	add.s32 	%r9598, %r9597, %r1;
	mul.lo.s32 	%r9599, %r9598, %r4280;
	shl.b32 	%r3344, %r9599, 1;
	mul.lo.s32 	%r3345, %r3127, %r4281;
	mov.b32 	%r11353, 1;
	mov.f64 	%fd28420, %fd28513;
	@%p5315 bra 	$L__BB0_3028;
	setp.ltu.f64 	%p5318, %fd2, 0d41E0000000000000;
	mov.f64 	%fd28420, %fd28512;
	mov.u32 	%r11352, %r11448;
	@%p5318 bra 	$L__BB0_3027;
	{ // callseq 722, 0
	.param .b64 param0;
	st.param.f64 	[param0], %fd1;
	.param .align 16 .b8 retval0[16];
	call.uni (retval0), 
	__internal_trig_reduction_slowpathd, 
	(
	param0
	);
	ld.param.f64 	%fd28420, [retval0];
	ld.param.b32 	%r11352, [retval0+8];
	} // callseq 722
$L__BB0_3027:
	add.s32 	%r11353, %r11352, 1;
$L__BB0_3028:
	shl.b32 	%r9601, %r11353, 6;
	cvt.u64.u32 	%rd4626, %r9601;
	and.b64  	%rd4627, %rd4626, 64;
	mov.u64 	%rd4628, __cudart_sin_cos_coeffs;
	add.s64 	%rd4629, %rd4628, %rd4627;
	mul.rn.f64 	%fd25288, %fd28420, %fd28420;
	and.b32  	%r9602, %r11353, 1;
	setp.eq.b32 	%p5319, %r9602, 1;
	selp.f64 	%fd25289, 0dBDA8FF8320FD8164, 0d3DE5DB65F9785EBA, %p5319;
	ld.global.nc.v2.f64 	{%fd25290, %fd25291}, [%rd4629];
	fma.rn.f64 	%fd25292, %fd25289, %fd25288, %fd25290;
	fma.rn.f64 	%fd25293, %fd25292, %fd25288, %fd25291;
	ld.global.nc.v2.f64 	{%fd25294, %fd25295}, [%rd4629+16];
	fma.rn.f64 	%fd25296, %fd25293, %fd25288, %fd25294;
	fma.rn.f64 	%fd25297, %fd25296, %fd25288, %fd25295;
	ld.global.nc.v2.f64 	{%fd25298, %fd25299}, [%rd4629+32];
	fma.rn.f64 	%fd25300, %fd25297, %fd25288, %fd25298;
	fma.rn.f64 	%fd25301, %fd25300, %fd25288, %fd25299;
	fma.rn.f64 	%fd25302, %fd25301, %fd28420, %fd28420;
	fma.rn.f64 	%fd25303, %fd25301, %fd25288, 0d3FF0000000000000;
	selp.f64 	%fd25304, %fd25303, %fd25302, %p5319;
	and.b32  	%r9603, %r11353, 2;
	setp.eq.s32 	%p5320, %r9603, 0;
	mov.f64 	%fd25305, 0d0000000000000000;
	sub.f64 	%fd25306, %fd25305, %fd25304;
	selp.f64 	%fd2479, %fd25304, %fd25306, %p5320;
	mov.f64 	%fd28421, %fd28514;
	mov.u32 	%r11354, %r11450;
	@%p1 bra 	$L__BB0_3030;
	{ // callseq 723, 0
	.param .b64 param0;
	st.param.f64 	[param0], %fd1;
	.param .align 16 .b8 retval0[16];
	call.uni (retval0), 
	__internal_trig_reduction_slowpathd, 
	(
	param0
	);
	ld.param.f64 	%fd28421, [retval0];
	ld.param.b32 	%r11354, [retval0+8];
	} // callseq 723
$L__BB0_3030:
	shl.b32 	%r9605, %r11354, 6;
	cvt.u64.u32 	%rd4630, %r9605;
	and.b64  	%rd4631, %rd4630, 64;
	mov.u64 	%rd4632, __cudart_sin_cos_coeffs;
	add.s64 	%rd4633, %rd4632, %rd4631;
	mul.rn.f64 	%fd25308, %fd28421, %fd28421;
	and.b32  	%r9606, %r11354, 1;
	setp.eq.b32 	%p5321, %r9606, 1;
	selp.f64 	%fd25309, 0dBDA8FF8320FD8164, 0d3DE5DB65F9785EBA, %p5321;
	ld.global.nc.v2.f64 	{%fd25310, %fd25311}, [%rd4633];
	fma.rn.f64 	%fd25312, %fd25309, %fd25308, %fd25310;
	fma.rn.f64 	%fd25313, %fd25312, %fd25308, %fd25311;
	ld.global.nc.v2.f64 	{%fd25314, %fd25315}, [%rd4633+16];
	fma.rn.f64 	%fd25316, %fd25313, %fd25308, %fd25314;
	fma.rn.f64 	%fd25317, %fd25316, %fd25308, %fd25315;
	ld.global.nc.v2.f64 	{%fd25318, %fd25319}, [%rd4633+32];
	fma.rn.f64 	%fd25320, %fd25317, %fd25308, %fd25318;
	fma.rn.f64 	%fd25321, %fd25320, %fd25308, %fd25319;
	fma.rn.f64 	%fd25322, %fd25321, %fd28421, %fd28421;
	fma.rn.f64 	%fd25323, %fd25321, %fd25308, 0d3FF0000000000000;
	selp.f64 	%fd25324, %fd25323, %fd25322, %p5321;
	and.b32  	%r9607, %r11354, 2;
	setp.eq.s32 	%p5322, %r9607, 0;
	mov.f64 	%fd25325, 0d0000000000000000;
	sub.f64 	%fd25326, %fd25325, %fd25324;
	selp.f64 	%fd25327, %fd25324, %fd25326, %p5322;
	div.s32 	%r9608, %r3344, %r4276;
	max.s32 	%r9609, %r9608, 0;
	min.s32 	%r9610, %r9609, %r8;
	cvt.rn.f64.s32 	%fd25328, %r9610;
	sub.f64 	%fd2482, %fd25328, %fd5;
	div.s32 	%r9611, %r3345, %r4277;
	max.s32 	%r9612, %r9611, 0;
	min.s32 	%r9613, %r9612, %r9;
	cvt.rn.f64.s32 	%fd25329, %r9613;
	sub.f64 	%fd2483, %fd25329, %fd6;
	mul.f64 	%fd25330, %fd2483, %fd25327;
	fma.rn.f64 	%fd25331, %fd2482, %fd2479, %fd25330;
	add.f64 	%fd25332, %fd7, %fd25331;
	mul.f64 	%fd25333, %fd2483, %fd2479;
	mul.f64 	%fd25334, %fd2482, %fd25327;
	sub.f64 	%fd25335, %fd25333, %fd25334;
	add.f64 	%fd25336, %fd8, %fd25335;
	mov.f64 	%fd25337, 0d3FE0000000000000;
	copysign.f64 	%fd25338, %fd25332, %fd25337;
	add.rz.f64 	%fd25339, %fd25332, %fd25338;
	cvt.rzi.f64.f64 	%fd25340, %fd25339;
	cvt.rzi.s32.f64 	%r3352, %fd25340;
	copysign.f64 	%fd25341, %fd25336, %fd25337;
	add.rz.f64 	%fd25342, %fd25336, %fd25341;
	cvt.rzi.f64.f64 	%fd25343, %fd25342;
	cvt.rzi.s32.f64 	%r3353, %fd25343;
	setp.lt.s32 	%p5323, %r3352, 0;
	setp.ge.s32 	%p5324, %r3352, %r4273;
	or.pred  	%p5325, %p5323, %p5324;
	setp.lt.s32 	%p5326, %r3353, 0;
	setp.ge.s32 	%p5327, %r3353, %r4274;
	or.pred  	%p5328, %p5326, %p5327;
	or.pred  	%p5330, %p5325, %p5328;
	mov.b16 	%rs5187, 0;
	mov.u16 	%rs5188, %rs5187;
	mov.u16 	%rs5189, %rs5187;
	@%p5330 bra 	$L__BB0_3032;
	mul.lo.s32 	%r9614, %r3353, %r4275;
	cvt.u64.u32 	%rd4634, %r9614;
	shl.b32 	%r9615, %r3352, 2;
	cvt.u64.u32 	%rd4635, %r9615;
	add.s64 	%rd4636, %rd4634, %rd4635;
	add.s64 	%rd4637, %rd1, %rd4636;
	ld.global.u8 	%rs5188, [%rd4637];
	ld.global.u8 	%rs5187, [%rd4637+1];
	ld.global.u8 	%rs5189, [%rd4637+2];
$L__BB0_3032:
	cvt.u64.u32 	%rd4638, %r10401;
	add.s64 	%rd185, %rd2, %rd4638;
	st.local.u8 	[%rd185], %rs5189;
	and.b16  	%rs3871, %rs5189, 255;
	add.s64 	%rd186, %rd3, %rd4638;
	st.local.u8 	[%rd186], %rs5187;
	and.b16  	%rs3872, %rs5187, 255;
	add.s64 	%rd187, %rd4, %rd4638;
	st.local.u8 	[%rd187], %rs5188;
	and.b16  	%rs3873, %rs5188, 255;
	cvt.rn.f64.u16 	%fd25344, %rs3871;
	mul.f64 	%fd25345, %fd25344, 0d3FD322D0E5604189;
	cvt.rn.f64.u16 	%fd25346, %rs3872;
	fma.rn.f64 	%fd25347, %fd25346, 0d3FE2C8B439581062, %fd25345;
	cvt.rn.f64.u16 	%fd25348, %rs3873;
	fma.rn.f64 	%fd25349, %fd25348, 0d3FBD2F1A9FBE76C9, %fd25347;
	cvt.rzi.u32.f64 	%r9617, %fd25349;
	add.s64 	%rd188, %rd5, %rd4638;
	st.local.u8 	[%rd188], %r9617;
	add.s32 	%r3354, %r3345, %r4281;
	mov.b32 	%r11356, 1;
	mov.f64 	%fd28423, %fd28513;
	@%p5315 bra 	$L__BB0_3036;
	setp.ltu.f64 	%p5332, %fd2, 0d41E0000000000000;
	mov.f64 	%fd28423, %fd28512;
	mov.u32 	%r11355, %r11448;
	@%p5332 bra 	$L__BB0_3035;
	{ // callseq 724, 0
	.param .b64 param0;
	st.param.f64 	[param0], %fd1;
	.param .align 16 .b8 retval0[16];
	call.uni (retval0), 
	__internal_trig_reduction_slowpathd, 
	(
	param0
	);
	ld.param.f64 	%fd28423, [retval0];
	ld.param.b32 	%r11355, [retval0+8];
	} // callseq 724
$L__BB0_3035:
	add.s32 	%r11356, %r11355, 1;
$L__BB0_3036:
	shl.b32 	%r9619, %r11356, 6;
	cvt.u64.u32 	%rd4639, %r9619;
	and.b64  	%rd4640, %rd4639, 64;
	mov.u64 	%rd4641, __cudart_sin_cos_coeffs;
	add.s64 	%rd4642, %rd4641, %rd4640;
	mul.rn.f64 	%fd25351, %fd28423, %fd28423;
	and.b32  	%r9620, %r11356, 1;
	setp.eq.b32 	%p5333, %r9620, 1;
	selp.f64 	%fd25352, 0dBDA8FF8320FD8164, 0d3DE5DB65F9785EBA, %p5333;
	ld.global.nc.v2.f64 	{%fd25353, %fd25354}, [%rd4642];
	fma.rn.f64 	%fd25355, %fd25352, %fd25351, %fd25353;
	fma.rn.f64 	%fd25356, %fd25355, %fd25351, %fd25354;
	ld.global.nc.v2.f64 	{%fd25357, %fd25358}, [%rd4642+16];
	fma.rn.f64 	%fd25359, %fd25356, %fd25351, %fd25357;
	fma.rn.f64 	%fd25360, %fd25359, %fd25351, %fd25358;
	ld.global.nc.v2.f64 	{%fd25361, %fd25362}, [%rd4642+32];
	fma.rn.f64 	%fd25363, %fd25360, %fd25351, %fd25361;
	fma.rn.f64 	%fd25364, %fd25363, %fd25351, %fd25362;
	fma.rn.f64 	%fd25365, %fd25364, %fd28423, %fd28423;
	fma.rn.f64 	%fd25366, %fd25364, %fd25351, 0d3FF0000000000000;
	selp.f64 	%fd25367, %fd25366, %fd25365, %p5333;
	and.b32  	%r9621, %r11356, 2;
	setp.eq.s32 	%p5334, %r9621, 0;
	mov.f64 	%fd25368, 0d0000000000000000;
	sub.f64 	%fd25369, %fd25368, %fd25367;
	selp.f64 	%fd2487, %fd25367, %fd25369, %p5334;
	mov.f64 	%fd28424, %fd28514;
	mov.u32 	%r11357, %r11450;
	@%p1 bra 	$L__BB0_3038;
	{ // callseq 725, 0
	.param .b64 param0;
	st.param.f64 	[param0], %fd1;
	.param .align 16 .b8 retval0[16];
	call.uni (retval0), 
	__internal_trig_reduction_slowpathd, 
	(
	param0
	);
	ld.param.f64 	%fd28424, [retval0];
	ld.param.b32 	%r11357, [retval0+8];
	} // callseq 725
$L__BB0_3038:
	shl.b32 	%r9623, %r11357, 6;
	cvt.u64.u32 	%rd4643, %r9623;
	and.b64  	%rd4644, %rd4643, 64;
	mov.u64 	%rd4645, __cudart_sin_cos_coeffs;
	add.s64 	%rd4646, %rd4645, %rd4644;
	mul.rn.f64 	%fd25371, %fd28424, %fd28424;
	and.b32  	%r9624, %r11357, 1;
	setp.eq.b32 	%p5335, %r9624, 1;
	selp.f64 	%fd25372, 0dBDA8FF8320FD8164, 0d3DE5DB65F9785EBA, %p5335;
	ld.global.nc.v2.f64 	{%fd25373, %fd25374}, [%rd4646];
	fma.rn.f64 	%fd25375, %fd25372, %fd25371, %fd25373;
	fma.rn.f64 	%fd25376, %fd25375, %fd25371, %fd25374;
	ld.global.nc.v2.f64 	{%fd25377, %fd25378}, [%rd4646+16];
	fma.rn.f64 	%fd25379, %fd25376, %fd25371, %fd25377;
	fma.rn.f64 	%fd25380, %fd25379, %fd25371, %fd25378;
	ld.global.nc.v2.f64 	{%fd25381, %fd25382}, [%rd4646+32];
	fma.rn.f64 	%fd25383, %fd25380, %fd25371, %fd25381;
	fma.rn.f64 	%fd25384, %fd25383, %fd25371, %fd25382;
	fma.rn.f64 	%fd25385, %fd25384, %fd28424, %fd28424;
	fma.rn.f64 	%fd25386, %fd25384, %fd25371, 0d3FF0000000000000;
	selp.f64 	%fd25387, %fd25386, %fd25385, %p5335;
	and.b32  	%r9625, %r11357, 2;
	setp.eq.s32 	%p5336, %r9625, 0;
	mov.f64 	%fd25388, 0d0000000000000000;
	sub.f64 	%fd25389, %fd25388, %fd25387;
	selp.f64 	%fd25390, %fd25387, %fd25389, %p5336;
	div.s32 	%r9626, %r3354, %r4277;
	max.s32 	%r9627, %r9626, 0;
	min.s32 	%r9628, %r9627, %r9;
	cvt.rn.f64.s32 	%fd25391, %r9628;
	sub.f64 	%fd2490, %fd25391, %fd6;
	mul.f64 	%fd25392, %fd2490, %fd25390;
	fma.rn.f64 	%fd25393, %fd2482, %fd2487, %fd25392;
	add.f64 	%fd25394, %fd7, %fd25393;
	mul.f64 	%fd25395, %fd2490, %fd2487;
	mul.f64 	%fd25396, %fd2482, %fd25390;
	sub.f64 	%fd25397, %fd25395, %fd25396;
	add.f64 	%fd25398, %fd8, %fd25397;
	mov.f64 	%fd25399, 0d3FE0000000000000;
	copysign.f64 	%fd25400, %fd25394, %fd25399;
	add.rz.f64 	%fd25401, %fd25394, %fd25400;
	cvt.rzi.f64.f64 	%fd25402, %fd25401;
	cvt.rzi.s32.f64 	%r3361, %fd25402;
	copysign.f64 	%fd25403, %fd25398, %fd25399;
	add.rz.f64 	%fd25404, %fd25398, %fd25403;
	cvt.rzi.f64.f64 	%fd25405, %fd25404;
	cvt.rzi.s32.f64 	%r3362, %fd25405;
	setp.lt.s32 	%p5337, %r3361, 0;
	setp.ge.s32 	%p5338, %r3361, %r4273;
	or.pred  	%p5339, %p5337, %p5338;
	setp.lt.s32 	%p5340, %r3362, 0;
	setp.ge.s32 	%p5341, %r3362, %r4274;
	or.pred  	%p5342, %p5340, %p5341;
	or.pred  	%p5344, %p5339, %p5342;
	mov.b16 	%rs5190, 0;
	mov.u16 	%rs5191, %rs5190;
	mov.u16 	%rs5192, %rs5190;
	@%p5344 bra 	$L__BB0_3040;
	mul.lo.s32 	%r9629, %r3362, %r4275;
	cvt.u64.u32 	%rd4647, %r9629;
	shl.b32 	%r9630, %r3361, 2;
	cvt.u64.u32 	%rd4648, %r9630;
	add.s64 	%rd4649, %rd4647, %rd4648;
	add.s64 	%rd4650, %rd1, %rd4649;
	ld.global.u8 	%rs5191, [%rd4650];
	ld.global.u8 	%rs5190, [%rd4650+1];
	ld.global.u8 	%rs5192, [%rd4650+2];
$L__BB0_3040:
	st.local.u8 	[%rd185+1], %rs5192;
	and.b16  	%rs3875, %rs5192, 255;
	st.local.u8 	[%rd186+1], %rs5190;
	and.b16  	%rs3876, %rs5190, 255;
	st.local.u8 	[%rd187+1], %rs5191;
	and.b16  	%rs3877, %rs5191, 255;
	cvt.rn.f64.u16 	%fd25406, %rs3875;
	mul.f64 	%fd25407, %fd25406, 0d3FD322D0E5604189;
	cvt.rn.f64.u16 	%fd25408, %rs3876;
	fma.rn.f64 	%fd25409, %fd25408, 0d3FE2C8B439581062, %fd25407;
	cvt.rn.f64.u16 	%fd25410, %rs3877;
	fma.rn.f64 	%fd25411, %fd25410, 0d3FBD2F1A9FBE76C9, %fd25409;
	cvt.rzi.u32.f64 	%r9632, %fd25411;
	st.local.u8 	[%rd188+1], %r9632;
	add.s32 	%r3363, %r3354, %r4281;
	mov.b32 	%r11359, 1;
	mov.f64 	%fd28426, %fd28513;
	@%p5315 bra 	$L__BB0_3044;
	setp.ltu.f64 	%p5346, %fd2, 0d41E0000000000000;
	mov.f64 	%fd28426, %fd28512;
	mov.u32 	%r11358, %r11448;
	@%p5346 bra 	$L__BB0_3043;
	{ // callseq 726, 0
	.param .b64 param0;
	st.param.f64 	[param0], %fd1;
	.param .align 16 .b8 retval0[16];
	call.uni (retval0), 
	__internal_trig_reduction_slowpathd, 
	(
	param0
	);
	ld.param.f64 	%fd28426, [retval0];
	ld.param.b32 	%r11358, [retval0+8];
	} // callseq 726
$L__BB0_3043:
	add.s32 	%r11359, %r11358, 1;
$L__BB0_3044:
	shl.b32 	%r9634, %r11359, 6;
	cvt.u64.u32 	%rd4651, %r9634;
	and.b64  	%rd4652, %rd4651, 64;
	mov.u64 	%rd4653, __cudart_sin_cos_coeffs;
	add.s64 	%rd4654, %rd4653, %rd4652;
	mul.rn.f64 	%fd25413, %fd28426, %fd28426;
	and.b32  	%r9635, %r11359, 1;
	setp.eq.b32 	%p5347, %r9635, 1;
	selp.f64 	%fd25414, 0dBDA8FF8320FD8164, 0d3DE5DB65F9785EBA, %p5347;
	ld.global.nc.v2.f64 	{%fd25415, %fd25416}, [%rd4654];
	fma.rn.f64 	%fd25417, %fd25414, %fd25413, %fd25415;
	fma.rn.f64 	%fd25418, %fd25417, %fd25413, %fd25416;
	ld.global.nc.v2.f64 	{%fd25419, %fd25420}, [%rd4654+16];
	fma.rn.f64 	%fd25421, %fd25418, %fd25413, %fd25419;
	fma.rn.f64 	%fd25422, %fd25421, %fd25413, %fd25420;
	ld.global.nc.v2.f64 	{%fd25423, %fd25424}, [%rd4654+32];
	fma.rn.f64 	%fd25425, %fd25422, %fd25413, %fd25423;
	fma.rn.f64 	%fd25426, %fd25425, %fd25413, %fd25424;
	fma.rn.f64 	%fd25427, %fd25426, %fd28426, %fd28426;
	fma.rn.f64 	%fd25428, %fd25426, %fd25413, 0d3FF0000000000000;
	selp.f64 	%fd25429, %fd25428, %fd25427, %p5347;
	and.b32  	%r9636, %r11359, 2;
	setp.eq.s32 	%p5348, %r9636, 0;
	mov.f64 	%fd25430, 0d0000000000000000;
	sub.f64 	%fd25431, %fd25430, %fd25429;
	selp.f64 	%fd2494, %fd25429, %fd25431, %p5348;
	mov.f64 	%fd28427, %fd28514;
	mov.u32 	%r11360, %r11450;
	@%p1 bra 	$L__BB0_3046;
	{ // callseq 727, 0
	.param .b64 param0;
	st.param.f64 	[param0], %fd1;
	.param .align 16 .b8 retval0[16];
	call.uni (retval0), 
	__internal_trig_reduction_slowpathd, 
	(
	param0
	);
	ld.param.f64 	%fd28427, [retval0];
	ld.param.b32 	%r11360, [retval0+8];
	} // callseq 727
$L__BB0_3046:
	shl.b32 	%r9638, %r11360, 6;
	cvt.u64.u32 	%rd4655, %r9638;
	and.b64  	%rd4656, %rd4655, 64;
	mov.u64 	%rd4657, __cudart_sin_cos_coeffs;
	add.s64 	%rd4658, %rd4657, %rd4656;
	mul.rn.f64 	%fd25433, %fd28427, %fd28427;
	and.b32  	%r9639, %r11360, 1;
	setp.eq.b32 	%p5349, %r9639, 1;
	selp.f64 	%fd25434, 0dBDA8FF8320FD8164, 0d3DE5DB65F9785EBA, %p5349;
	ld.global.nc.v2.f64 	{%fd25435, %fd25436}, [%rd4658];
	fma.rn.f64 	%fd25437, %fd25434, %fd25433, %fd25435;
	fma.rn.f64 	%fd25438, %fd25437, %fd25433, %fd25436;
	ld.global.nc.v2.f64 	{%fd25439, %fd25440}, [%rd4658+16];
	fma.rn.f64 	%fd25441, %fd25438, %fd25433, %fd25439;
	fma.rn.f64 	%fd25442, %fd25441, %fd25433, %fd25440;
	ld.global.nc.v2.f64 	{%fd25443, %fd25444}, [%rd4658+32];
	fma.rn.f64 	%fd25445, %fd25442, %fd25433, %fd25443;
	fma.rn.f64 	%fd25446, %fd25445, %fd25433, %fd25444;
	fma.rn.f64 	%fd25447, %fd25446, %fd28427, %fd28427;
	fma.rn.f64 	%fd25448, %fd25446, %fd25433, 0d3FF0000000000000;
	selp.f64 	%fd25449, %fd25448, %fd25447, %p5349;
	and.b32  	%r9640, %r11360, 2;
	setp.eq.s32 	%p5350, %r9640, 0;
	mov.f64 	%fd25450, 0d0000000000000000;
	sub.f64 	%fd25451, %fd25450, %fd25449;
	selp.f64 	%fd25452, %fd25449, %fd25451, %p5350;
	div.s32 	%r9641, %r3363, %r4277;
	max.s32 	%r9642, %r9641, 0;
	min.s32 	%r9643, %r9642, %r9;
	cvt.rn.f64.s32 	%fd25453, %r9643;
	sub.f64 	%fd2497, %fd25453, %fd6;
	mul.f64 	%fd25454, %fd2497, %fd25452;
	fma.rn.f64 	%fd25455, %fd2482, %fd2494, %fd25454;
	add.f64 	%fd25456, %fd7, %fd25455;
	mul.f64 	%fd25457, %fd2497, %fd2494;
	mul.f64 	%fd25458, %fd2482, %fd25452;
	sub.f64 	%fd25459, %fd25457, %fd25458;
	add.f64 	%fd25460, %fd8, %fd25459;
	mov.f64 	%fd25461, 0d3FE0000000000000;
	copysign.f64 	%fd25462, %fd25456, %fd25461;
	add.rz.f64 	%fd25463, %fd25456, %fd25462;
	cvt.rzi.f64.f64 	%fd25464, %fd25463;
	cvt.rzi.s32.f64 	%r3370, %fd25464;
	copysign.f64 	%fd25465, %fd25460, %fd25461;
	add.rz.f64 	%fd25466, %fd25460, %fd25465;
	cvt.rzi.f64.f64 	%fd25467, %fd25466;
	cvt.rzi.s32.f64 	%r3371, %fd25467;
	setp.lt.s32 	%p5351, %r3370, 0;
	setp.ge.s32 	%p5352, %r3370, %r4273;
	or.pred  	%p5353, %p5351, %p5352;
	setp.lt.s32 	%p5354, %r3371, 0;
	setp.ge.s32 	%p5355, %r3371, %r4274;
	or.pred  	%p5356, %p5354, %p5355;
	or.pred  	%p5358, %p5353, %p5356;
	mov.b16 	%rs5193, 0;
	mov.u16 	%rs5194, %rs5193;
	mov.u16 	%rs5195, %rs5193;
	@%p5358 bra 	$L__BB0_3048;
	mul.lo.s32 	%r9644, %r3371, %r4275;
	cvt.u64.u32 	%rd4659, %r9644;
	shl.b32 	%r9645, %r3370, 2;
	cvt.u64.u32 	%rd4660, %r9645;
	add.s64 	%rd4661, %rd4659, %rd4660;
	add.s64 	%rd4662, %rd1, %rd4661;
	ld.global.u8 	%rs5194, [%rd4662];
	ld.global.u8 	%rs5193, [%rd4662+1];
	ld.global.u8 	%rs5195, [%rd4662+2];
$L__BB0_3048:
	st.local.u8 	[%rd185+2], %rs5195;
	and.b16  	%rs3879, %rs5195, 255;
	st.local.u8 	[%rd186+2], %rs5193;
	and.b16  	%rs3880, %rs5193, 255;
	st.local.u8 	[%rd187+2], %rs5194;
	and.b16  	%rs3881, %rs5194, 255;
	cvt.rn.f64.u16 	%fd25468, %rs3879;
	mul.f64 	%fd25469, %fd25468, 0d3FD322D0E5604189;
	cvt.rn.f64.u16 	%fd25470, %rs3880;
	fma.rn.f64 	%fd25471, %fd25470, 0d3FE2C8B439581062, %fd25469;
	cvt.rn.f64.u16 	%fd25472, %rs3881;
	fma.rn.f64 	%fd25473, %fd25472, 0d3FBD2F1A9FBE76C9, %fd25471;
	cvt.rzi.u32.f64 	%r9647, %fd25473;
	st.local.u8 	[%rd188+2], %r9647;
	add.s32 	%r9648, %r3344, %r4280;
	div.s32 	%r9649, %r9648, %r4276;
	max.s32 	%r3372, %r9649, 0;
	mov.b32 	%r11362, 1;
	mov.f64 	%fd28429, %fd28513;
	@%p5315 bra 	$L__BB0_3052;
	setp.ltu.f64 	%p5360, %fd2, 0d41E0000000000000;
	mov.f64 	%fd28429, %fd28512;
	mov.u32 	%r11361, %r11448;
	@%p5360 bra 	$L__BB0_3051;
	{ // callseq 728, 0
	.param .b64 param0;
	st.param.f64 	[param0], %fd1;
	.param .align 16 .b8 retval0[16];
	call.uni (retval0), 
	__internal_trig_reduction_slowpathd, 
	(
	param0
	);
	ld.param.f64 	%fd28429, [retval0];
	ld.param.b32 	%r11361, [retval0+8];
	} // callseq 728
$L__BB0_3051:
	add.s32 	%r11362, %r11361, 1;
$L__BB0_3052:
	shl.b32 	%r9651, %r11362, 6;
	cvt.u64.u32 	%rd4663, %r9651;
	and.b64  	%rd4664, %rd4663, 64;
	mov.u64 	%rd4665, __cudart_sin_cos_coeffs;
	add.s64 	%rd4666, %rd4665, %rd4664;
	mul.rn.f64 	%fd25475, %fd28429, %fd28429;
	and.b32  	%r9652, %r11362, 1;
	setp.eq.b32 	%p5361, %r9652, 1;
	selp.f64 	%fd25476, 0dBDA8FF8320FD8164, 0d3DE5DB65F9785EBA, %p5361;
	ld.global.nc.v2.f64 	{%fd25477, %fd25478}, [%rd4666];
	fma.rn.f64 	%fd25479, %fd25476, %fd25475, %fd25477;
	fma.rn.f64 	%fd25480, %fd25479, %fd25475, %fd25478;
	ld.global.nc.v2.f64 	{%fd25481, %fd25482}, [%rd4666+16];
	fma.rn.f64 	%fd25483, %fd25480, %fd25475, %fd25481;
	fma.rn.f64 	%fd25484, %fd25483, %fd25475, %fd25482;
	ld.global.nc.v2.f64 	{%fd25485, %fd25486}, [%rd4666+32];
	fma.rn.f64 	%fd25487, %fd25484, %fd25475, %fd25485;
	fma.rn.f64 	%fd25488, %fd25487, %fd25475, %fd25486;
	fma.rn.f64 	%fd25489, %fd25488, %fd28429, %fd28429;
	fma.rn.f64 	%fd25490, %fd25488, %fd25475, 0d3FF0000000000000;
	selp.f64 	%fd25491, %fd25490, %fd25489, %p5361;
	and.b32  	%r9653, %r11362, 2;
	setp.eq.s32 	%p5362, %r9653, 0;
	mov.f64 	%fd25492, 0d0000000000000000;
	sub.f64 	%fd25493, %fd25492, %fd25491;
	selp.f64 	%fd2501, %fd25491, %fd25493, %p5362;
	mov.f64 	%fd28430, %fd28514;
	mov.u32 	%r11363, %r11450;
	@%p1 bra 	$L__BB0_3054;
	{ // callseq 729, 0
	.param .b64 param0;
	st.param.f64 	[param0], %fd1;
	.param .align 16 .b8 retval0[16];
	call.uni (retval0), 
	__internal_trig_reduction_slowpathd, 
	(
	param0
	);
	ld.param.f64 	%fd28430, [retval0];
	ld.param.b32 	%r11363, [retval0+8];
	} // callseq 729
$L__BB0_3054:
	shl.b32 	%r9655, %r11363, 6;
	cvt.u64.u32 	%rd4667, %r9655;
	and.b64  	%rd4668, %rd4667, 64;
	mov.u64 	%rd4669, __cudart_sin_cos_coeffs;
	add.s64 	%rd4670, %rd4669, %rd4668;
	mul.rn.f64 	%fd25495, %fd28430, %fd28430;
	and.b32  	%r9656, %r11363, 1;
	setp.eq.b32 	%p5363, %r9656, 1;
	selp.f64 	%fd25496, 0dBDA8FF8320FD8164, 0d3DE5DB65F9785EBA, %p5363;
	ld.global.nc.v2.f64 	{%fd25497, %fd25498}, [%rd4670];
	fma.rn.f64 	%fd25499, %fd25496, %fd25495, %fd25497;
	fma.rn.f64 	%fd25500, %fd25499, %fd25495, %fd25498;
	ld.global.nc.v2.f64 	{%fd25501, %fd25502}, [%rd4670+16];
	fma.rn.f64 	%fd25503, %fd25500, %fd25495, %fd25501;
	fma.rn.f64 	%fd25504, %fd25503, %fd25495, %fd25502;
	ld.global.nc.v2.f64 	{%fd25505, %fd25506}, [%rd4670+32];
	fma.rn.f64 	%fd25507, %fd25504, %fd25495, %fd25505;
	fma.rn.f64 	%fd25508, %fd25507, %fd25495, %fd25506;
	fma.rn.f64 	%fd25509, %fd25508, %fd28430, %fd28430;
	fma.rn.f64 	%fd25510, %fd25508, %fd25495, 0d3FF0000000000000;
	selp.f64 	%fd25511, %fd25510, %fd25509, %p5363;
	and.b32  	%r9657, %r11363, 2;
	setp.eq.s32 	%p5364, %r9657, 0;
	mov.f64 	%fd25512, 0d0000000000000000;
	sub.f64 	%fd25513, %fd25512, %fd25511;
	selp.f64 	%fd25514, %fd25511, %fd25513, %p5364;
	min.s32 	%r9658, %r3372, %r8;
	cvt.rn.f64.s32 	%fd25515, %r9658;
	sub.f64 	%fd2504, %fd25515, %fd5;
	mul.f64 	%fd25516, %fd2483, %fd25514;
	fma.rn.f64 	%fd25517, %fd2504, %fd2501, %fd25516;
	add.f64 	%fd25518, %fd7, %fd25517;
	mul.f64 	%fd25519, %fd2483, %fd2501;
	mul.f64 	%fd25520, %fd2504, %fd25514;
	sub.f64 	%fd25521, %fd25519, %fd25520;
	add.f64 	%fd25522, %fd8, %fd25521;
	mov.f64 	%fd25523, 0d3FE0000000000000;
	copysign.f64 	%fd25524, %fd25518, %fd25523;
	add.rz.f64 	%fd25525, %fd25518, %fd25524;
	cvt.rzi.f64.f64 	%fd25526, %fd25525;
	cvt.rzi.s32.f64 	%r3379, %fd25526;
	copysign.f64 	%fd25527, %fd25522, %fd25523;
	add.rz.f64 	%fd25528, %fd25522, %fd25527;
	cvt.rzi.f64.f64 	%fd25529, %fd25528;
	cvt.rzi.s32.f64 	%r3380, %fd25529;
	setp.lt.s32 	%p5365, %r3379, 0;
	setp.ge.s32 	%p5366, %r3379, %r4273;
	or.pred  	%p5367, %p5365, %p5366;
	setp.lt.s32 	%p5368, %r3380, 0;
	setp.ge.s32 	%p5369, %r3380, %r4274;
	or.pred  	%p5370, %p5368, %p5369;
	or.pred  	%p5372, %p5367, %p5370;
	mov.b16 	%rs5196, 0;
	mov.u16 	%rs5197, %rs5196;
	mov.u16 	%rs5198, %rs5196;
	@%p5372 bra 	$L__BB0_3056;
	mul.lo.s32 	%r9659, %r3380, %r4275;
	cvt.u64.u32 	%rd4671, %r9659;
	shl.b32 	%r9660, %r3379, 2;
	cvt.u64.u32 	%rd4672, %r9660;
	add.s64 	%rd4673, %rd4671, %rd4672;
	add.s64 	%rd4674, %rd1, %rd4673;
	ld.global.u8 	%rs5197, [%rd4674];
	ld.global.u8 	%rs5196, [%rd4674+1];
	ld.global.u8 	%rs5198, [%rd4674+2];
$L__BB0_3056:
	st.local.u8 	[%rd185+3], %rs5198;
	and.b16  	%rs3883, %rs5198, 255;
	st.local.u8 	[%rd186+3], %rs5196;
	and.b16  	%rs3884, %rs5196, 255;
	st.local.u8 	[%rd187+3], %rs5197;
	and.b16  	%rs3885, %rs5197, 255;
	cvt.rn.f64.u16 	%fd25530, %rs3883;
	mul.f64 	%fd25531, %fd25530, 0d3FD322D0E5604189;
	cvt.rn.f64.u16 	%fd25532, %rs3884;
	fma.rn.f64 	%fd25533, %fd25532, 0d3FE2C8B439581062, %fd25531;
	cvt.rn.f64.u16 	%fd25534, %rs3885;
	fma.rn.f64 	%fd25535, %fd25534, 0d3FBD2F1A9FBE76C9, %fd25533;
	cvt.rzi.u32.f64 	%r9662, %fd25535;
	st.local.u8 	[%rd188+3], %r9662;
	mov.b32 	%r11365, 1;
	mov.f64 	%fd28432, %fd28513;
	@%p5315 bra 	$L__BB0_3060;
	setp.ltu.f64 	%p5374, %fd2, 0d41E0000000000000;
	mov.f64 	%fd28432, %fd28512;
	mov.u32 	%r11364, %r11448;
	@%p5374 bra 	$L__BB0_3059;
	{ // callseq 730, 0
	.param .b64 param0;
	st.param.f64 	[param0], %fd1;
	.param .align 16 .b8 retval0[16];
	call.uni (retval0), 
	__internal_trig_reduction_slowpathd, 
	(
	param0
	);
	ld.param.f64 	%fd28432, [retval0];
	ld.param.b32 	%r11364, [retval0+8];
	} // callseq 730
$L__BB0_3059:
	add.s32 	%r11365, %r11364, 1;
$L__BB0_3060:
	shl.b32 	%r9664, %r11365, 6;
	cvt.u64.u32 	%rd4675, %r9664;
	and.b64  	%rd4676, %rd4675, 64;
	mov.u64 	%rd4677, __cudart_sin_cos_coeffs;
	add.s64 	%rd4678, %rd4677, %rd4676;
	mul.rn.f64 	%fd25537, %fd28432, %fd28432;
	and.b32  	%r9665, %r11365, 1;
	setp.eq.b32 	%p5375, %r9665, 1;
	selp.f64 	%fd25538, 0dBDA8FF8320FD8164, 0d3DE5DB65F9785EBA, %p5375;
	ld.global.nc.v2.f64 	{%fd25539, %fd25540}, [%rd4678];
	fma.rn.f64 	%fd25541, %fd25538, %fd25537, %fd25539;
	fma.rn.f64 	%fd25542, %fd25541, %fd25537, %fd25540;
	ld.global.nc.v2.f64 	{%fd25543, %fd25544}, [%rd4678+16];
	fma.rn.f64 	%fd25545, %fd25542, %fd25537, %fd25543;
	fma.rn.f64 	%fd25546, %fd25545, %fd25537, %fd25544;
	ld.global.nc.v2.f64 	{%fd25547, %fd25548}, [%rd4678+32];
	fma.rn.f64 	%fd25549, %fd25546, %fd25537, %fd25547;
	fma.rn.f64 	%fd25550, %fd25549, %fd25537, %fd25548;
	fma.rn.f64 	%fd25551, %fd25550, %fd28432, %fd28432;
	fma.rn.f64 	%fd25552, %fd25550, %fd25537, 0d3FF0000000000000;
	selp.f64 	%fd25553, %fd25552, %fd25551, %p5375;
	and.b32  	%r9666, %r11365, 2;
	setp.eq.s32 	%p5376, %r9666, 0;
	mov.f64 	%fd25554, 0d0000000000000000;
	sub.f64 	%fd25555, %fd25554, %fd25553;
	selp.f64 	%fd2508, %fd25553, %fd25555, %p5376;
	mov.f64 	%fd28433, %fd28514;
	mov.u32 	%r11366, %r11450;
	@%p1 bra 	$L__BB0_3062;
	{ // callseq 731, 0
	.param .b64 param0;
	st.param.f64 	[param0], %fd1;
	.param .align 16 .b8 retval0[16];
	call.uni (retval0), 
	__internal_trig_reduction_slowpathd, 
	(
	param0
	);
	ld.param.f64 	%fd28433, [retval0];
	ld.param.b32 	%r11366, [retval0+8];
	} // callseq 731
$L__BB0_3062:
	shl.b32 	%r9668, %r11366, 6;
	cvt.u64.u32 	%rd4679, %r9668;
	and.b64  	%rd4680, %rd4679, 64;
	mov.u64 	%rd4681, __cudart_sin_cos_coeffs;
	add.s64 	%rd4682, %rd4681, %rd4680;
	mul.rn.f64 	%fd25557, %fd28433, %fd28433;
	and.b32  	%r9669, %r11366, 1;
	setp.eq.b32 	%p5377, %r9669, 1;
	selp.f64 	%fd25558, 0dBDA8FF8320FD8164, 0d3DE5DB65F9785EBA, %p5377;
	ld.global.nc.v2.f64 	{%fd25559, %fd25560}, [%rd4682];
	fma.rn.f64 	%fd25561, %fd25558, %fd25557, %fd25559;
	fma.rn.f64 	%fd25562, %fd25561, %fd25557, %fd25560;
	ld.global.nc.v2.f64 	{%fd25563, %fd25564}, [%rd4682+16];
	fma.rn.f64 	%fd25565, %fd25562, %fd25557, %fd25563;
	fma.rn.f64 	%fd25566, %fd25565, %fd25557, %fd25564;
	ld.global.nc.v2.f64 	{%fd25567, %fd25568}, [%rd4682+32];
	fma.rn.f64 	%fd25569, %fd25566, %fd25557, %fd25567;
	fma.rn.f64 	%fd25570, %fd25569, %fd25557, %fd25568;
	fma.rn.f64 	%fd25571, %fd25570, %fd28433, %fd28433;
	fma.rn.f64 	%fd25572, %fd25570, %fd25557, 0d3FF0000000000000;
	selp.f64 	%fd25573, %fd25572, %fd25571, %p5377;
	and.b32  	%r9670, %r11366, 2;
	setp.eq.s32 	%p5378, %r9670, 0;
	mov.f64 	%fd25574, 0d0000000000000000;
	sub.f64 	%fd25575, %fd25574, %fd25573;
	selp.f64 	%fd25576, %fd25573, %fd25575, %p5378;
	mul.f64 	%fd25577, %fd2490, %fd25576;
	fma.rn.f64 	%fd25578, %fd2504, %fd2508, %fd25577;
	add.f64 	%fd25579, %fd7, %fd25578;
	mul.f64 	%fd25580, %fd2490, %fd2508;
	mul.f64 	%fd25581, %fd2504, %fd25576;
	sub.f64 	%fd25582, %fd25580, %fd25581;
	add.f64 	%fd25583, %fd8, %fd25582;
	mov.f64 	%fd25584, 0d3FE0000000000000;
	copysign.f64 	%fd25585, %fd25579, %fd25584;
	add.rz.f64 	%fd25586, %fd25579, %fd25585;
	cvt.rzi.f64.f64 	%fd25587, %fd25586;
	cvt.rzi.s32.f64 	%r3387, %fd25587;
	copysign.f64 	%fd25588, %fd25583, %fd25584;
	add.rz.f64 	%fd25589, %fd25583, %fd25588;
	cvt.rzi.f64.f64 	%fd25590, %fd25589;
	cvt.rzi.s32.f64 	%r3388, %fd25590;
	setp.lt.s32 	%p5379, %r3387, 0;
	setp.ge.s32 	%p5380, %r3387, %r4273;
	or.pred  	%p5381, %p5379, %p5380;
	setp.lt.s32 	%p5382, %r3388, 0;
	setp.ge.s32 	%p5383, %r3388, %r4274;
	or.pred  	%p5384, %p5382, %p5383;
	or.pred  	%p5386, %p5381, %p5384;
	mov.b16 	%rs5199, 0;
	mov.u16 	%rs5200, %rs5199;
	mov.u16 	%rs5201, %rs5199;
	@%p5386 bra 	$L__BB0_3064;
	mul.lo.s32 	%r9671, %r3388, %r4275;
	cvt.u64.u32 	%rd4683, %r9671;
	shl.b32 	%r9672, %r3387, 2;
	cvt.u64.u32 	%rd4684, %r9672;
	add.s64 	%rd4685, %rd4683, %rd4684;
	add.s64 	%rd4686, %rd1, %rd4685;
	ld.global.u8 	%rs5200, [%rd4686];
	ld.global.u8 	%rs5199, [%rd4686+1];
	ld.global.u8 	%rs5201, [%rd4686+2];
$L__BB0_3064:
	st.local.u8 	[%rd185+4], %rs5201;
	and.b16  	%rs3887, %rs5201, 255;
	st.local.u8 	[%rd186+4], %rs5199;
	and.b16  	%rs3888, %rs5199, 255;
	st.local.u8 	[%rd187+4], %rs5200;
	and.b16  	%rs3889, %rs5200, 255;
	cvt.rn.f64.u16 	%fd25591, %rs3887;
	mul.f64 	%fd25592, %fd25591, 0d3FD322D0E5604189;
	cvt.rn.f64.u16 	%fd25593, %rs3888;
	fma.rn.f64 	%fd25594, %fd25593, 0d3FE2C8B439581062, %fd25592;
	cvt.rn.f64.u16 	%fd25595, %rs3889;
	fma.rn.f64 	%fd25596, %fd25595, 0d3FBD2F1A9FBE76C9, %fd25594;
	cvt.rzi.u32.f64 	%r9674, %fd25596;
	st.local.u8 	[%rd188+4], %r9674;
	mov.b32 	%r11368, 1;
	mov.f64 	%fd28435, %fd28513;
	@%p5315 bra 	$L__BB0_3068;
	setp.ltu.f64 	%p5388, %fd2, 0d41E0000000000000;
	mov.f64 	%fd28435, %fd28512;
	mov.u32 	%r11367, %r11448;
	@%p5388 bra 	$L__BB0_3067;
	{ // callseq 732, 0
	.param .b64 param0;
	st.param.f64 	[param0], %fd1;
	.param .align 16 .b8 retval0[16];
	call.uni (retval0), 
	__internal_trig_reduction_slowpathd, 
	(
	param0
	);
	ld.param.f64 	%fd28435, [retval0];
	ld.param.b32 	%r11367, [retval0+8];
	} // callseq 732
$L__BB0_3067:
	add.s32 	%r11368, %r11367, 1;
$L__BB0_3068:
	shl.b32 	%r9676, %r11368, 6;
	cvt.u64.u32 	%rd4687, %r9676;
	and.b64  	%rd4688, %rd4687, 64;
	mov.u64 	%rd4689, __cudart_sin_cos_coeffs;
	add.s64 	%rd4690, %rd4689, %rd4688;
	mul.rn.f64 	%fd25598, %fd28435, %fd28435;
	and.b32  	%r9677, %r11368, 1;
	setp.eq.b32 	%p5389, %r9677, 1;
	selp.f64 	%fd25599, 0dBDA8FF8320FD8164, 0d3DE5DB65F9785EBA, %p5389;
	ld.global.nc.v2.f64 	{%fd25600, %fd25601}, [%rd4690];
	fma.rn.f64 	%fd25602, %fd25599, %fd25598, %fd25600;
	fma.rn.f64 	%fd25603, %fd25602, %fd25598, %fd25601;
	ld.global.nc.v2.f64 	{%fd25604, %fd25605}, [%rd4690+16];
	fma.rn.f64 	%fd25606, %fd25603, %fd25598, %fd25604;
	fma.rn.f64 	%fd25607, %fd25606, %fd25598, %fd25605;
	ld.global.nc.v2.f64 	{%fd25608, %fd25609}, [%rd4690+32];
	fma.rn.f64 	%fd25610, %fd25607, %fd25598, %fd25608;
	fma.rn.f64 	%fd25611, %fd25610, %fd25598, %fd25609;
	fma.rn.f64 	%fd25612, %fd25611, %fd28435, %fd28435;
	fma.rn.f64 	%fd25613, %fd25611, %fd25598, 0d3FF0000000000000;
	selp.f64 	%fd25614, %fd25613, %fd25612, %p5389;
	and.b32  	%r9678, %r11368, 2;
	setp.eq.s32 	%p5390, %r9678, 0;
	mov.f64 	%fd25615, 0d0000000000000000;
	sub.f64 	%fd25616, %fd25615, %fd25614;
	selp.f64 	%fd2514, %fd25614, %fd25616, %p5390;
	mov.f64 	%fd28436, %fd28514;
	mov.u32 	%r11369, %r11450;
	@%p1 bra 	$L__BB0_3070;
	{ // callseq 733, 0
	.param .b64 param0;
	st.param.f64 	[param0], %fd1;
	.param .align 16 .b8 retval0[16];
	call.uni (retval0), 
	__internal_trig_reduction_slowpathd, 
	(
	param0
	);
	ld.param.f64 	%fd28436, [retval0];
	ld.param.b32 	%r11369, [retval0+8];
	} // callseq 733
$L__BB0_3070:
	shl.b32 	%r9680, %r11369, 6;
	cvt.u64.u32 	%rd4691, %r9680;
	and.b64  	%rd4692, %rd4691, 64;
	mov.u64 	%rd4693, __cudart_sin_cos_coeffs;
	add.s64 	%rd4694, %rd4693, %rd4692;
	mul.rn.f64 	%fd25618, %fd28436, %fd28436;
	and.b32  	%r9681, %r11369, 1;
	setp.eq.b32 	%p5391, %r9681, 1;
	selp.f64 	%fd25619, 0dBDA8FF8320FD8164, 0d3DE5DB65F9785EBA, %p5391;
	ld.global.nc.v2.f64 	{%fd25620, %fd25621}, [%rd4694];
	fma.rn.f64 	%fd25622, %fd25619, %fd25618, %fd25620;
	fma.rn.f64 	%fd25623, %fd25622, %fd25618, %fd25621;
	ld.global.nc.v2.f64 	{%fd25624, %fd25625}, [%rd4694+16];
	fma.rn.f64 	%fd25626, %fd25623, %fd25618, %fd25624;
	fma.rn.f64 	%fd25627, %fd25626, %fd25618, %fd25625;
	ld.global.nc.v2.f64 	{%fd25628, %fd25629}, [%rd4694+32];
	fma.rn.f64 	%fd25630, %fd25627, %fd25618, %fd25628;
	fma.rn.f64 	%fd25631, %fd25630, %fd25618, %fd25629;
	fma.rn.f64 	%fd25632, %fd25631, %fd28436, %fd28436;
	fma.rn.f64 	%fd25633, %fd25631, %fd25618, 0d3FF0000000000000;
	selp.f64 	%fd25634, %fd25633, %fd25632, %p5391;
	and.b32  	%r9682, %r11369, 2;
	setp.eq.s32 	%p5392, %r9682, 0;
	mov.f64 	%fd25635, 0d0000000000000000;
	sub.f64 	%fd25636, %fd25635, %fd25634;
	selp.f64 	%fd25637, %fd25634, %fd25636, %p5392;
	mul.f64 	%fd25638, %fd2497, %fd25637;
	fma.rn.f64 	%fd25639, %fd2504, %fd2514, %fd25638;
	add.f64 	%fd25640, %fd7, %fd25639;
	mul.f64 	%fd25641, %fd2497, %fd2514;
	mul.f64 	%fd25642, %fd2504, %fd25637;
	sub.f64 	%fd25643, %fd25641, %fd25642;
	add.f64 	%fd25644, %fd8, %fd25643;
	mov.f64 	%fd25645, 0d3FE0000000000000;
	copysign.f64 	%fd25646, %fd25640, %fd25645;
	add.rz.f64 	%fd25647, %fd25640, %fd25646;
	cvt.rzi.f64.f64 	%fd25648, %fd25647;
	cvt.rzi.s32.f64 	%r3395, %fd25648;
	copysign.f64 	%fd25649, %fd25644, %fd25645;
	add.rz.f64 	%fd25650, %fd25644, %fd25649;
	cvt.rzi.f64.f64 	%fd25651, %fd25650;
	cvt.rzi.s32.f64 	%r3396, %fd25651;
	setp.lt.s32 	%p5393, %r3395, 0;
	setp.ge.s32 	%p5394, %r3395, %r4273;
	or.pred  	%p5395, %p5393, %p5394;
	setp.lt.s32 	%p5396, %r3396, 0;
	setp.ge.s32 	%p5397, %r3396, %r4274;
	or.pred  	%p5398, %p5396, %p5397;
	or.pred  	%p5400, %p5395, %p5398;
	mov.b16 	%rs5202, 0;
	mov.u16 	%rs5203, %rs5202;
	mov.u16 	%rs5204, %rs5202;
	@%p5400 bra 	$L__BB0_3072;
	mul.lo.s32 	%r9683, %r3396, %r4275;
	cvt.u64.u32 	%rd4695, %r9683;
	shl.b32 	%r9684, %r3395, 2;
	cvt.u64.u32 	%rd4696, %r9684;
	add.s64 	%rd4697, %rd4695, %rd4696;
	add.s64 	%rd4698, %rd1, %rd4697;
	ld.global.u8 	%rs5203, [%rd4698];
	ld.global.u8 	%rs5202, [%rd4698+1];
	ld.global.u8 	%rs5204, [%rd4698+2];
$L__BB0_3072:
	st.local.u8 	[%rd185+5], %rs5204;
	and.b16  	%rs3891, %rs5204, 255;
	st.local.u8 	[%rd186+5], %rs5202;
	and.b16  	%rs3892, %rs5202, 255;
	st.local.u8 	[%rd187+5], %rs5203;
	and.b16  	%rs3893, %rs5203, 255;
	cvt.rn.f64.u16 	%fd25652, %rs3891;
	mul.f64 	%fd25653, %fd25652, 0d3FD322D0E5604189;
	cvt.rn.f64.u16 	%fd25654, %rs3892;
	fma.rn.f64 	%fd25655, %fd25654, 0d3FE2C8B439581062, %fd25653;
	cvt.rn.f64.u16 	%fd25656, %rs3893;
	fma.rn.f64 	%fd25657, %fd25656, 0d3FBD2F1A9FBE76C9, %fd25655;
	cvt.rzi.u32.f64 	%r9686, %fd25657;
	st.local.u8 	[%rd188+5], %r9686;
	add.s32 	%r9687, %r3363, %r4281;
	div.s32 	%r9688, %r9687, %r4277;
	max.s32 	%r3397, %r9688, 0;
	mov.b32 	%r11371, 1;
	mov.f64 	%fd28438, %fd28513;
	@%p5315 bra 	$L__BB0_3076;
	setp.ltu.f64 	%p5402, %fd2, 0d41E0000000000000;
	mov.f64 	%fd28438, %fd28512;
	mov.u32 	%r11370, %r11448;
	@%p5402 bra 	$L__BB0_3075;
	{ // callseq 734, 0
	.param .b64 param0;
	st.param.f64 	[param0], %fd1;
	.param .align 16 .b8 retval0[16];
	call.uni (retval0), 
	__internal_trig_reduction_slowpathd, 
	(
	param0
	);
	ld.param.f64 	%fd28438, [retval0];
	ld.param.b32 	%r11370, [retval0+8];
	} // callseq 734
$L__BB0_3075:
	add.s32 	%r11371, %r11370, 1;
$L__BB0_3076:
	shl.b32 	%r9690, %r11371, 6;
	cvt.u64.u32 	%rd4699, %r9690;
	and.b64  	%rd4700, %rd4699, 64;
	mov.u64 	%rd4701, __cudart_sin_cos_coeffs;
	add.s64 	%rd4702, %rd4701, %rd4700;
	mul.rn.f64 	%fd25659, %fd28438, %fd28438;
	and.b32  	%r9691, %r11371, 1;
	setp.eq.b32 	%p5403, %r9691, 1;
	selp.f64 	%fd25660, 0dBDA8FF8320FD8164, 0d3DE5DB65F9785EBA, %p5403;
	ld.global.nc.v2.f64 	{%fd25661, %fd25662}, [%rd4702];
	fma.rn.f64 	%fd25663, %fd25660, %fd25659, %fd25661;
	fma.rn.f64 	%fd25664, %fd25663, %fd25659, %fd25662;
	ld.global.nc.v2.f64 	{%fd25665, %fd25666}, [%rd4702+16];
	fma.rn.f64 	%fd25667, %fd25664, %fd25659, %fd25665;
	fma.rn.f64 	%fd25668, %fd25667, %fd25659, %fd25666;
	ld.global.nc.v2.f64 	{%fd25669, %fd25670}, [%rd4702+32];
	fma.rn.f64 	%fd25671, %fd25668, %fd25659, %fd25669;
	fma.rn.f64 	%fd25672, %fd25671, %fd25659, %fd25670;
	fma.rn.f64 	%fd25673, %fd25672, %fd28438, %fd28438;
	fma.rn.f64 	%fd25674, %fd25672, %fd25659, 0d3FF0000000000000;
	selp.f64 	%fd25675, %fd25674, %fd25673, %p5403;
	and.b32  	%r9692, %r11371, 2;
	setp.eq.s32 	%p5404, %r9692, 0;
	mov.f64 	%fd25676, 0d0000000000000000;
	sub.f64 	%fd25677, %fd25676, %fd25675;
	selp.f64 	%fd2520, %fd25675, %fd25677, %p5404;
	mov.f64 	%fd28439, %fd28514;
	mov.u32 	%r11372, %r11450;
	@%p1 bra 	$L__BB0_3078;
	{ // callseq 735, 0
	.param .b64 param0;
	st.param.f64 	[param0], %fd1;
	.param .align 16 .b8 retval0[16];
	call.uni (retval0), 
	__internal_trig_reduction_slowpathd, 
	(
	param0
	);
	ld.param.f64 	%fd28439, [retval0];
	ld.param.b32 	%r11372, [retval0+8];
	} // callseq 735
$L__BB0_3078:
	shl.b32 	%r9694, %r11372, 6;
	cvt.u64.u32 	%rd4703, %r9694;
	and.b64  	%rd4704, %rd4703, 64;
	mov.u64 	%rd4705, __cudart_sin_cos_coeffs;
	add.s64 	%rd4706, %rd4705, %rd4704;
	mul.rn.f64 	%fd25679, %fd28439, %fd28439;
	and.b32  	%r9695, %r11372, 1;
	setp.eq.b32 	%p5405, %r9695, 1;
	selp.f64 	%fd25680, 0dBDA8FF8320FD8164, 0d3DE5DB65F9785EBA, %p5405;
	ld.global.nc.v2.f64 	{%fd25681, %fd25682}, [%rd4706];
	fma.rn.f64 	%fd25683, %fd25680, %fd25679, %fd25681;
	fma.rn.f64 	%fd25684, %fd25683, %fd25679, %fd25682;
	ld.global.nc.v2.f64 	{%fd25685, %fd25686}, [%rd4706+16];
	fma.rn.f64 	%fd25687, %fd25684, %fd25679, %fd25685;
	fma.rn.f64 	%fd25688, %fd25687, %fd25679, %fd25686;
	ld.global.nc.v2.f64 	{%fd25689, %fd25690}, [%rd4706+32];
	fma.rn.f64 	%fd25691, %fd25688, %fd25679, %fd25689;
	fma.rn.f64 	%fd25692, %fd25691, %fd25679, %fd25690;
	fma.rn.f64 	%fd25693, %fd25692, %fd28439, %fd28439;
	fma.rn.f64 	%fd25694, %fd25692, %fd25679, 0d3FF0000000000000;
	selp.f64 	%fd25695, %fd25694, %fd25693, %p5405;
	and.b32  	%r9696, %r11372, 2;
	setp.eq.s32 	%p5406, %r9696, 0;
	mov.f64 	%fd25696, 0d0000000000000000;
	sub.f64 	%fd25697, %fd25696, %fd25695;
	selp.f64 	%fd25698, %fd25695, %fd25697, %p5406;
	min.s32 	%r9697, %r3397, %r9;
	cvt.rn.f64.s32 	%fd25699, %r9697;
	sub.f64 	%fd2523, %fd25699, %fd6;
	mul.f64 	%fd25700, %fd2523, %fd25698;
	fma.rn.f64 	%fd25701, %fd2482, %fd2520, %fd25700;
	add.f64 	%fd25702, %fd7, %fd25701;
	mul.f64 	%fd25703, %fd2523, %fd2520;
	mul.f64 	%fd25704, %fd2482, %fd25698;
	sub.f64 	%fd25705, %fd25703, %fd25704;
	add.f64 	%fd25706, %fd8, %fd25705;
	mov.f64 	%fd25707, 0d3FE0000000000000;
	copysign.f64 	%fd25708, %fd25702, %fd25707;
	add.rz.f64 	%fd25709, %fd25702, %fd25708;
	cvt.rzi.f64.f64 	%fd25710, %fd25709;
	cvt.rzi.s32.f64 	%r3404, %fd25710;
	copysign.f64 	%fd25711, %fd25706, %fd25707;
	add.rz.f64 	%fd25712, %fd25706, %fd25711;
	cvt.rzi.f64.f64 	%fd25713, %fd25712;
	cvt.rzi.s32.f64 	%r3405, %fd25713;
	setp.lt.s32 	%p5407, %r3404, 0;
	setp.ge.s32 	%p5408, %r3404, %r4273;
	or.pred  	%p5409, %p5407, %p5408;
	setp.lt.s32 	%p5410, %r3405, 0;
	setp.ge.s32 	%p5411, %r3405, %r4274;
	or.pred  	%p5412, %p5410, %p5411;
	or.pred  	%p5414, %p5409, %p5412;
	mov.b16 	%rs5205, 0;
	mov.u16 	%rs5206, %rs5205;
	mov.u16 	%rs5207, %rs5205;
	@%p5414 bra 	$L__BB0_3080;
	mul.lo.s32 	%r9698, %r3405, %r4275;
	cvt.u64.u32 	%rd4707, %r9698;
	shl.b32 	%r9699, %r3404, 2;
	cvt.u64.u32 	%rd4708, %r9699;
	add.s64 	%rd4709, %rd4707, %rd4708;
	add.s64 	%rd4710, %rd1, %rd4709;
	ld.global.u8 	%rs5206, [%rd4710];
	ld.global.u8 	%rs5205, [%rd4710+1];
	ld.global.u8 	%rs5207, [%rd4710+2];
$L__BB0_3080:
	st.local.u8 	[%rd185+6], %rs5207;
	and.b16  	%rs3895, %rs5207, 255;
	st.local.u8 	[%rd186+6], %rs5205;
	and.b16  	%rs3896, %rs5205, 255;
	st.local.u8 	[%rd187+6], %rs5206;
	and.b16  	%rs3897, %rs5206, 255;
	cvt.rn.f64.u16 	%fd25714, %rs3895;
	mul.f64 	%fd25715, %fd25714, 0d3FD322D0E5604189;
	cvt.rn.f64.u16 	%fd25716, %rs3896;
	fma.rn.f64 	%fd25717, %fd25716, 0d3FE2C8B439581062, %fd25715;
	cvt.rn.f64.u16 	%fd25718, %rs3897;
	fma.rn.f64 	%fd25719, %fd25718, 0d3FBD2F1A9FBE76C9, %fd25717;
	cvt.rzi.u32.f64 	%r9701, %fd25719;
	st.local.u8 	[%rd188+6], %r9701;
	mov.b32 	%r11374, 1;
	mov.f64 	%fd28441, %fd28513;
	@%p5315 bra 	$L__BB0_3084;
	setp.ltu.f64 	%p5416, %fd2, 0d41E0000000000000;
	mov.f64 	%fd28441, %fd28512;
	mov.u32 	%r11373, %r11448;
	@%p5416 bra 	$L__BB0_3083;
	{ // callseq 736, 0
	.param .b64 param0;
	st.param.f64 	[param0], %fd1;
	.param .align 16 .b8 retval0[16];
	call.uni (retval0), 
	__internal_trig_reduction_slowpathd, 
	(
	param0
	);
	ld.param.f64 	%fd28441, [retval0];
	ld.param.b32 	%r11373, [retval0+8];
	} // callseq 736
$L__BB0_3083:
	add.s32 	%r11374, %r11373, 1;
$L__BB0_3084:
	shl.b32 	%r9703, %r11374, 6;
	cvt.u64.u32 	%rd4711, %r9703;
	and.b64  	%rd4712, %rd4711, 64;
	mov.u64 	%rd4713, __cudart_sin_cos_coeffs;
	add.s64 	%rd4714, %rd4713, %rd4712;
	mul.rn.f64 	%fd25721, %fd28441, %fd28441;
	and.b32  	%r9704, %r11374, 1;
	setp.eq.b32 	%p5417, %r9704, 1;
	selp.f64 	%fd25722, 0dBDA8FF8320FD8164, 0d3DE5DB65F9785EBA, %p5417;
	ld.global.nc.v2.f64 	{%fd25723, %fd25724}, [%rd4714];
	fma.rn.f64 	%fd25725, %fd25722, %fd25721, %fd25723;
	fma.rn.f64 	%fd25726, %fd25725, %fd25721, %fd25724;
	ld.global.nc.v2.f64 	{%fd25727, %fd25728}, [%rd4714+16];
	fma.rn.f64 	%fd25729, %fd25726, %fd25721, %fd25727;
	fma.rn.f64 	%fd25730, %fd25729, %fd25721, %fd25728;
	ld.global.nc.v2.f64 	{%fd25731, %fd25732}, [%rd4714+32];
	fma.rn.f64 	%fd25733, %fd25730, %fd25721, %fd25731;
	fma.rn.f64 	%fd25734, %fd25733, %fd25721, %fd25732;
	fma.rn.f64 	%fd25735, %fd25734, %fd28441, %fd28441;
	fma.rn.f64 	%fd25736, %fd25734, %fd25721, 0d3FF0000000000000;
	selp.f64 	%fd25737, %fd25736, %fd25735, %p5417;
	and.b32  	%r9705, %r11374, 2;
	setp.eq.s32 	%p5418, %r9705, 0;
	mov.f64 	%fd25738, 0d0000000000000000;
	sub.f64 	%fd25739, %fd25738, %fd25737;
	selp.f64 	%fd2527, %fd25737, %fd25739, %p5418;
	mov.f64 	%fd28442, %fd28514;
	mov.u32 	%r11375, %r11450;
	@%p1 bra 	$L__BB0_3086;
	{ // callseq 737, 0
	.param .b64 param0;
	st.param.f64 	[param0], %fd1;
	.param .align 16 .b8 retval0[16];
	call.uni (retval0), 
	__internal_trig_reduction_slowpathd, 
	(
	param0
	);
	ld.param.f64 	%fd28442, [retval0];
	ld.param.b32 	%r11375, [retval0+8];
	} // callseq 737
$L__BB0_3086:
	shl.b32 	%r9707, %r11375, 6;
	cvt.u64.u32 	%rd4715, %r9707;
	and.b64  	%rd4716, %rd4715, 64;
	mov.u64 	%rd4717, __cudart_sin_cos_coeffs;
	add.s64 	%rd4718, %rd4717, %rd4716;
	mul.rn.f64 	%fd25741, %fd28442, %fd28442;
	and.b32  	%r9708, %r11375, 1;
	setp.eq.b32 	%p5419, %r9708, 1;
	selp.f64 	%fd25742, 0dBDA8FF8320FD8164, 0d3DE5DB65F9785EBA, %p5419;
	ld.global.nc.v2.f64 	{%fd25743, %fd25744}, [%rd4718];
	fma.rn.f64 	%fd25745, %fd25742, %fd25741, %fd25743;
	fma.rn.f64 	%fd25746, %fd25745, %fd25741, %fd25744;
	ld.global.nc.v2.f64 	{%fd25747, %fd25748}, [%rd4718+16];
	fma.rn.f64 	%fd25749, %fd25746, %fd25741, %fd25747;
	fma.rn.f64 	%fd25750, %fd25749, %fd25741, %fd25748;
	ld.global.nc.v2.f64 	{%fd25751, %fd25752}, [%rd4718+32];
	fma.rn.f64 	%fd25753, %fd25750, %fd25741, %fd25751;
	fma.rn.f64 	%fd25754, %fd25753, %fd25741, %fd25752;
	fma.rn.f64 	%fd25755, %fd25754, %fd28442, %fd28442;
	fma.rn.f64 	%fd25756, %fd25754, %fd25741, 0d3FF0000000000000;
	selp.f64 	%fd25757, %fd25756, %fd25755, %p5419;
	and.b32  	%r9709, %r11375, 2;
	setp.eq.s32 	%p5420, %r9709, 0;
	mov.f64 	%fd25758, 0d0000000000000000;
	sub.f64 	%fd25759, %fd25758, %fd25757;
	selp.f64 	%fd25760, %fd25757, %fd25759, %p5420;
	mul.f64 	%fd25761, %fd2523, %fd25760;
	fma.rn.f64 	%fd25762, %fd2504, %fd2527, %fd25761;
	add.f64 	%fd25763, %fd7, %fd25762;
	mul.f64 	%fd25764, %fd2523, %fd2527;
	mul.f64 	%fd25765, %fd2504, %fd25760;
	sub.f64 	%fd25766, %fd25764, %fd25765;
	add.f64 	%fd25767, %fd8, %fd25766;
	mov.f64 	%fd25768, 0d3FE0000000000000;
	copysign.f64 	%fd25769, %fd25763, %fd25768;
	add.rz.f64 	%fd25770, %fd25763, %fd25769;
	cvt.rzi.f64.f64 	%fd25771, %fd25770;
	cvt.rzi.s32.f64 	%r3412, %fd25771;
	copysign.f64 	%fd25772, %fd25767, %fd25768;
	add.rz.f64 	%fd25773, %fd25767, %fd25772;
	cvt.rzi.f64.f64 	%fd25774, %fd25773;
	cvt.rzi.s32.f64 	%r3413, %fd25774;
	setp.lt.s32 	%p5421, %r3412, 0;
	setp.ge.s32 	%p5422, %r3412, %r4273;
	or.pred  	%p5423, %p5421, %p5422;
	setp.lt.s32 	%p5424, %r3413, 0;
	setp.ge.s32 	%p5425, %r3413, %r4274;
	or.pred  	%p5426, %p5424, %p5425;
	or.pred  	%p5428, %p5423, %p5426;
	mov.b16 	%rs5208, 0;
	mov.u16 	%rs5209, %rs5208;
	mov.u16 	%rs5210, %rs5208;
	@%p5428 bra 	$L__BB0_3088;
	mul.lo.s32 	%r9710, %r3413, %r4275;
	cvt.u64.u32 	%rd4719, %r9710;
	shl.b32 	%r9711, %r3412, 2;
	cvt.u64.u32 	%rd4720, %r9711;
	add.s64 	%rd4721, %rd4719, %rd4720;
	add.s64 	%rd4722, %rd1, %rd4721;
	ld.global.u8 	%rs5209, [%rd4722];
	ld.global.u8 	%rs5208, [%rd4722+1];
	ld.global.u8 	%rs5210, [%rd4722+2];
$L__BB0_3088:
	st.local.u8 	[%rd185+7], %rs5210;
	and.b16  	%rs3899, %rs5210, 255;
	st.local.u8 	[%rd186+7], %rs5208;
	and.b16  	%rs3900, %rs5208, 255;
	st.local.u8 	[%rd187+7], %rs5209;
	and.b16  	%rs3901, %rs5209, 255;
	cvt.rn.f64.u16 	%fd25775, %rs3899;
	mul.f64 	%fd25776, %fd25775, 0d3FD322D0E5604189;
	cvt.rn.f64.u16 	%fd25777, %rs3900;
	fma.rn.f64 	%fd25778, %fd25777, 0d3FE2C8B439581062, %fd25776;
	cvt.rn.f64.u16 	%fd25779, %rs3901;
	fma.rn.f64 	%fd25780, %fd25779, 0d3FBD2F1A9FBE76C9, %fd25778;
	cvt.rzi.u32.f64 	%r9712, %fd25780;
	st.local.u8 	[%rd188+7], %r9712;
	add.s32 	%r10401, %r10401, 8;
$L__BB0_3089:
	setp.gt.u32 	%p5429, %r10401, 299;
	@%p5429 bra 	$L__BB0_3290;
	setp.ge.s32 	%p5430, %r3126, %r4282;
	add.s32 	%r9713, %r142, 3;
	setp.lt.s32 	%p5431, %r9713, 0;
	setp.ge.s32 	%p5432, %r9713, %r4278;
	or.pred  	%p5433, %p5432, %p5430;
	or.pred  	%p5434, %p5433, %p5431;
	@%p5434 bra 	$L__BB0_3156;
	setp.eq.f64 	%p5435, %fd2, 0d7FF0000000000000;
	add.s32 	%r9715, %r142, 3;
	mul.lo.s32 	%r9716, %r9715, %r4280;
	shl.b32 	%r3416, %r9716, 1;
	mul.lo.s32 	%r3417, %r3127, %r4281;
	mov.b32 	%r11378, 1;
	mov.f64 	%fd28444, %fd28513;
	@%p5435 bra 	$L__BB0_3095;
	setp.ltu.f64 	%p5436, %fd2, 0d41E0000000000000;
	mov.f64 	%fd28444, %fd28512;
	mov.u32 	%r11377, %r11448;
	@%p5436 bra 	$L__BB0_3094;
	{ // callseq 738, 0
	.param .b64 param0;
	st.param.f64 	[param0], %fd1;
	.param .align 16 .b8 retval0[16];
	call.uni (retval0), 
	__internal_trig_reduction_slowpathd, 
	(
	param0
	);
	ld.param.f64 	%fd28444, [retval0];
	ld.param.b32 	%r11377, [retval0+8];
	} // callseq 738
$L__BB0_3094:
	add.s32 	%r11378, %r11377, 1;
$L__BB0_3095:
	shl.b32 	%r9718, %r11378, 6;
	cvt.u64.u32 	%rd4723, %r9718;
	and.b64  	%rd4724, %rd4723, 64;
	mov.u64 	%rd4725, __cudart_sin_cos_coeffs;
	add.s64 	%rd4726, %rd4725, %rd4724;
	mul.rn.f64 	%fd25782, %fd28444, %fd28444;
	and.b32  	%r9719, %r11378, 1;
	setp.eq.b32 	%p5437, %r9719, 1;
	selp.f64 	%fd25783, 0dBDA8FF8320FD8164, 0d3DE5DB65F9785EBA, %p5437;
	ld.global.nc.v2.f64 	{%fd25784, %fd25785}, [%rd4726];
	fma.rn.f64 	%fd25786, %fd25783, %fd25782, %fd25784;
	fma.rn.f64 	%fd25787, %fd25786, %fd25782, %fd25785;
	ld.global.nc.v2.f64 	{%fd25788, %fd25789}, [%rd4726+16];
	fma.rn.f64 	%fd25790, %fd25787, %fd25782, %fd25788;
	fma.rn.f64 	%fd25791, %fd25790, %fd25782, %fd25789;
	ld.global.nc.v2.f64 	{%fd25792, %fd25793}, [%rd4726+32];
	fma.rn.f64 	%fd25794, %fd25791, %fd25782, %fd25792;
	fma.rn.f64 	%fd25795, %fd25794, %fd25782, %fd25793;
	fma.rn.f64 	%fd25796, %fd25795, %fd28444, %fd28444;
	fma.rn.f64 	%fd25797, %fd25795, %fd25782, 0d3FF0000000000000;
	selp.f64 	%fd25798, %fd25797, %fd25796, %p5437;
	and.b32  	%r9720, %r11378, 2;
	setp.eq.s32 	%p5438, %r9720, 0;
	mov.f64 	%fd25799, 0d0000000000000000;
	sub.f64 	%fd25800, %fd25799, %fd25798;
	selp.f64 	%fd2533, %fd25798, %fd25800, %p5438;
	mov.f64 	%fd28445, %fd28514;
	mov.u32 	%r11379, %r11450;
	@%p1 bra 	$L__BB0_3097;
	{ // callseq 739, 0
	.param .b64 param0;
	st.param.f64 	[param0], %fd1;
	.param .align 16 .b8 retval0[16];
	call.uni (retval0), 
	__internal_trig_reduction_slowpathd, 
	(
	param0
	);
	ld.param.f64 	%fd28445, [retval0];
	ld.param.b32 	%r11379, [retval0+8];
	} // callseq 739
$L__BB0_3097:
	shl.b32 	%r9722, %r11379, 6;
	cvt.u64.u32 	%rd4727, %r9722;
	and.b64  	%rd4728, %rd4727, 64;
	mov.u64 	%rd4729, __cudart_sin_cos_coeffs;
	add.s64 	%rd4730, %rd4729, %rd4728;
	mul.rn.f64 	%fd25802, %fd28445, %fd28445;
	and.b32  	%r9723, %r11379, 1;
	setp.eq.b32 	%p5439, %r9723, 1;
	selp.f64 	%fd25803, 0dBDA8FF8320FD8164, 0d3DE5DB65F9785EBA, %p5439;
	ld.global.nc.v2.f64 	{%fd25804, %fd25805}, [%rd4730];
	fma.rn.f64 	%fd25806, %fd25803, %fd25802, %fd25804;
	fma.rn.f64 	%fd25807, %fd25806, %fd25802, %fd25805;
	ld.global.nc.v2.f64 	{%fd25808, %fd25809}, [%rd4730+16];
	fma.rn.f64 	%fd25810, %fd25807, %fd25802, %fd25808;
	fma.rn.f64 	%fd25811, %fd25810, %fd25802, %fd25809;
	ld.global.nc.v2.f64 	{%fd25812, %fd25813}, [%rd4730+32];
	fma.rn.f64 	%fd25814, %fd25811, %fd25802, %fd25812;
	fma.rn.f64 	%fd25815, %fd25814, %fd25802, %fd25813;
	fma.rn.f64 	%fd25816, %fd25815, %fd28445, %fd28445;
	fma.rn.f64 	%fd25817, %fd25815, %fd25802, 0d3FF0000000000000;
	selp.f64 	%fd25818, %fd25817, %fd25816, %p5439;
	and.b32  	%r9724, %r11379, 2;
	setp.eq.s32 	%p5440, %r9724, 0;
	mov.f64 	%fd25819, 0d0000000000000000;
	sub.f64 	%fd25820, %fd25819, %fd25818;
	selp.f64 	%fd25821, %fd25818, %fd25820, %p5440;
	div.s32 	%r9725, %r3416, %r4276;
	max.s32 	%r9726, %r9725, 0;
	min.s32 	%r9727, %r9726, %r8;
	cvt.rn.f64.s32 	%fd25822, %r9727;
	sub.f64 	%fd2536, %fd25822, %fd5;
	div.s32 	%r9728, %r3417, %r4277;
	max.s32 	%r9729, %r9728, 0;
	min.s32 	%r9730, %r9729, %r9;
	cvt.rn.f64.s32 	%fd25823, %r9730;
	sub.f64 	%fd2537, %fd25823, %fd6;
	mul.f64 	%fd25824, %fd2537, %fd25821;
	fma.rn.f64 	%fd25825, %fd2536, %fd2533, %fd25824;
	add.f64 	%fd25826, %fd7, %fd25825;
	mul.f64 	%fd25827, %fd2537, %fd2533;
	mul.f64 	%fd25828, %fd2536, %fd25821;
	sub.f64 	%fd25829, %fd25827, %fd25828;
	add.f64 	%fd25830, %fd8, %fd25829;
	mov.f64 	%fd25831, 0d3FE0000000000000;
	copysign.f64 	%fd25832, %fd25826, %fd25831;
	add.rz.f64 	%fd25833, %fd25826, %fd25832;
	cvt.rzi.f64.f64 	%fd25834, %fd25833;
	cvt.rzi.s32.f64 	%r3424, %fd25834;
	copysign.f64 	%fd25835, %fd25830, %fd25831;
	add.rz.f64 	%fd25836, %fd25830, %fd25835;
	cvt.rzi.f64.f64 	%fd25837, %fd25836;
	cvt.rzi.s32.f64 	%r3425, %fd25837;
	setp.lt.s32 	%p5441, %r3424, 0;
	setp.ge.s32 	%p5442, %r3424, %r4273;
	or.pred  	%p5443, %p5441, %p5442;
	setp.lt.s32 	%p5444, %r3425, 0;
	setp.ge.s32 	%p5445, %r3425, %r4274;
	or.pred  	%p5446, %p5444, %p5445;
	or.pred  	%p5448, %p5443, %p5446;
	mov.b16 	%rs5211, 0;
	mov.u16 	%rs5212, %rs5211;
	mov.u16 	%rs5213, %rs5211;
	@%p5448 bra 	$L__BB0_3099;
	mul.lo.s32 	%r9731, %r3425, %r4275;
	cvt.u64.u32 	%rd4731, %r9731;
	shl.b32 	%r9732, %r3424, 2;
	cvt.u64.u32 	%rd4732, %r9732;
	add.s64 	%rd4733, %rd4731, %rd4732;
	add.s64 	%rd4734, %rd1, %rd4733;
	ld.global.u8 	%rs5212, [%rd4734];
	ld.global.u8 	%rs5211, [%rd4734+1];
	ld.global.u8 	%rs5213, [%rd4734+2];
$L__BB0_3099:
	cvt.u64.u32 	%rd4735, %r10401;
	add.s64 	%rd189, %rd2, %rd4735;
	st.local.u8 	[%rd189], %rs5213;
	and.b16  	%rs3903, %rs5213, 255;
	add.s64 	%rd190, %rd3, %rd4735;
	st.local.u8 	[%rd190], %rs5211;
	and.b16  	%rs3904, %rs5211, 255;
	add.s64 	%rd191, %rd4, %rd4735;
	st.local.u8 	[%rd191], %rs5212;
	and.b16  	%rs3905, %rs5212, 255;
	cvt.rn.f64.u16 	%fd25838, %rs3903;
	mul.f64 	%fd25839, %fd25838, 0d3FD322D0E5604189;
	cvt.rn.f64.u16 	%fd25840, %rs3904;
	fma.rn.f64 	%fd25841, %fd25840, 0d3FE2C8B439581062, %fd25839;
	cvt.rn.f64.u16 	%fd25842, %rs3905;
	fma.rn.f64 	%fd25843, %fd25842, 0d3FBD2F1A9FBE76C9, %fd25841;
	cvt.rzi.u32.f64 	%r9734, %fd25843;
	add.s64 	%rd192, %rd5, %rd4735;
	st.local.u8 	[%rd192], %r9734;
	add.s32 	%r3426, %r3417, %r4281;
	mov.b32 	%r11381, 1;
	mov.f64 	%fd28447, %fd28513;
	@%p5435 bra 	$L__BB0_3103;
	setp.ltu.f64 	%p5450, %fd2, 0d41E0000000000000;
	mov.f64 	%fd28447, %fd28512;
	mov.u32 	%r11380, %r11448;
	@%p5450 bra 	$L__BB0_3102;
	{ // callseq 740, 0
	.param .b64 param0;
	st.param.f64 	[param0], %fd1;
	.param .align 16 .b8 retval0[16];
	call.uni (retval0), 
	__internal_trig_reduction_slowpathd, 
	(
	param0
	);
	ld.param.f64 	%fd28447, [retval0];
	ld.param.b32 	%r11380, [retval0+8];
	} // callseq 740
$L__BB0_3102:
	add.s32 	%r11381, %r11380, 1;
$L__BB0_3103:
	shl.b32 	%r9736, %r11381, 6;
	cvt.u64.u32 	%rd4736, %r9736;
	and.b64  	%rd4737, %rd4736, 64;
	mov.u64 	%rd4738, __cudart_sin_cos_coeffs;
	add.s64 	%rd4739, %rd4738, %rd4737;
	mul.rn.f64 	%fd25845, %fd28447, %fd28447;
	and.b32  	%r9737, %r11381, 1;
	setp.eq.b32 	%p5451, %r9737, 1;
	selp.f64 	%fd25846, 0dBDA8FF8320FD8164, 0d3DE5DB65F9785EBA, %p5451;
	ld.global.nc.v2.f64 	{%fd25847, %fd25848}, [%rd4739];
	fma.rn.f64 	%fd25849, %fd25846, %fd25845, %fd25847;
	fma.rn.f64 	%fd25850, %fd25849, %fd25845, %fd25848;
	ld.global.nc.v2.f64 	{%fd25851, %fd25852}, [%rd4739+16];
	fma.rn.f64 	%fd25853, %fd25850, %fd25845, %fd25851;
	fma.rn.f64 	%fd25854, %fd25853, %fd25845, %fd25852;
	ld.global.nc.v2.f64 	{%fd25855, %fd25856}, [%rd4739+32];
	fma.rn.f64 	%fd25857, %fd25854, %fd25845, %fd25855;
	fma.rn.f64 	%fd25858, %fd25857, %fd25845, %fd25856;
	fma.rn.f64 	%fd25859, %fd25858, %fd28447, %fd28447;
	fma.rn.f64 	%fd25860, %fd25858, %fd25845, 0d3FF0000000000000;
	selp.f64 	%fd25861, %fd25860, %fd25859, %p5451;
	and.b32  	%r9738, %r11381, 2;
	setp.eq.s32 	%p5452, %r9738, 0;
	mov.f64 	%fd25862, 0d0000000000000000;
	sub.f64 	%fd25863, %fd25862, %fd25861;
	selp.f64 	%fd2541, %fd25861, %fd25863, %p5452;
	mov.f64 	%fd28448, %fd28514;
	mov.u32 	%r11382, %r11450;
	@%p1 bra 	$L__BB0_3105;
	{ // callseq 741, 0
	.param .b64 param0;
	st.param.f64 	[param0], %fd1;
	.param .align 16 .b8 retval0[16];
	call.uni (retval0), 
	__internal_trig_reduction_slowpathd, 
	(
	param0
	);
	ld.param.f64 	%fd28448, [retval0];
	ld.param.b32 	%r11382, [retval0+8];
	} // callseq 741
$L__BB0_3105:
	shl.b32 	%r9740, %r11382, 6;
	cvt.u64.u32 	%rd4740, %r9740;
	and.b64  	%rd4741, %rd4740, 64;
	mov.u64 	%rd4742, __cudart_sin_cos_coeffs;
	add.s64 	%rd4743, %rd4742, %rd4741;
	mul.rn.f64 	%fd25865, %fd28448, %fd28448;
	and.b32  	%r9741, %r11382, 1;
	setp.eq.b32 	%p5453, %r9741, 1;
	selp.f64 	%fd25866, 0dBDA8FF8320FD8164, 0d3DE5DB65F9785EBA, %p5453;
	ld.global.nc.v2.f64 	{%fd25867, %fd25868}, [%rd4743];
	fma.rn.f64 	%fd25869, %fd25866, %fd25865, %fd25867;
	fma.rn.f64 	%fd25870, %fd25869, %fd25865, %fd25868;
	ld.global.nc.v2.f64 	{%fd25871, %fd25872}, [%rd4743+16];
	fma.rn.f64 	%fd25873, %fd25870, %fd25865, %fd25871;
	fma.rn.f64 	%fd25874, %fd25873, %fd25865, %fd25872;
	ld.global.nc.v2.f64 	{%fd25875, %fd25876}, [%rd4743+32];
	fma.rn.f64 	%fd25877, %fd25874, %fd25865, %fd25875;
	fma.rn.f64 	%fd25878, %fd25877, %fd25865, %fd25876;
	fma.rn.f64 	%fd25879, %fd25878, %fd28448, %fd28448;
	fma.rn.f64 	%fd25880, %fd25878, %fd25865, 0d3FF0000000000000;
	selp.f64 	%fd25881, %fd25880, %fd25879, %p5453;
	and.b32  	%r9742, %r11382, 2;
	setp.eq.s32 	%p5454, %r9742, 0;
	mov.f64 	%fd25882, 0d0000000000000000;
	sub.f64 	%fd25883, %fd25882, %fd25881;
	selp.f64 	%fd25884, %fd25881, %fd25883, %p5454;
	div.s32 	%r9743, %r3426, %r4277;
	max.s32 	%r9744, %r9743, 0;
	min.s32 	%r9745, %r9744, %r9;
	cvt.rn.f64.s32 	%fd25885, %r9745;
	sub.f64 	%fd2544, %fd25885, %fd6;
	mul.f64 	%fd25886, %fd2544, %fd25884;
	fma.rn.f64 	%fd25887, %fd2536, %fd2541, %fd25886;
	add.f64 	%fd25888, %fd7, %fd25887;
	mul.f64 	%fd25889, %fd2544, %fd2541;
	mul.f64 	%fd25890, %fd2536, %fd25884;
	sub.f64 	%fd25891, %fd25889, %fd25890;
	add.f64 	%fd25892, %fd8, %fd25891;
	mov.f64 	%fd25893, 0d3FE0000000000000;
	copysign.f64 	%fd25894, %fd25888, %fd25893;
	add.rz.f64 	%fd25895, %fd25888, %fd25894;
	cvt.rzi.f64.f64 	%fd25896, %fd25895;
	cvt.rzi.s32.f64 	%r3433, %fd25896;
	copysign.f64 	%fd25897, %fd25892, %fd25893;
	add.rz.f64 	%fd25898, %fd25892, %fd25897;
	cvt.rzi.f64.f64 	%fd25899, %fd25898;
	cvt.rzi.s32.f64 	%r3434, %fd25899;
	setp.lt.s32 	%p5455, %r3433, 0;
	setp.ge.s32 	%p5456, %r3433, %r4273;
	or.pred  	%p5457, %p5455, %p5456;
	setp.lt.s32 	%p5458, %r3434, 0;
	setp.ge.s32 	%p5459, %r3434, %r4274;
	or.pred  	%p5460, %p5458, %p5459;
	or.pred  	%p5462, %p5457, %p5460;
	mov.b16 	%rs5214, 0;
	mov.u16 	%rs5215, %rs5214;
	mov.u16 	%rs5216, %rs5214;
	@%p5462 bra 	$L__BB0_3107;
	mul.lo.s32 	%r9746, %r3434, %r4275;
	cvt.u64.u32 	%rd4744, %r9746;
	shl.b32 	%r9747, %r3433, 2;
	cvt.u64.u32 	%rd4745, %r9747;
	add.s64 	%rd4746, %rd4744, %rd4745;
	add.s64 	%rd4747, %rd1, %rd4746;
	ld.global.u8 	%rs5215, [%rd4747];
	ld.global.u8 	%rs5214, [%rd4747+1];
	ld.global.u8 	%rs5216, [%rd4747+2];
$L__BB0_3107:
	st.local.u8 	[%rd189+1], %rs5216;
	and.b16  	%rs3907, %rs5216, 255;
	st.local.u8 	[%rd190+1], %rs5214;
	and.b16  	%rs3908, %rs5214, 255;
	st.local.u8 	[%rd191+1], %rs5215;
	and.b16  	%rs3909, %rs5215, 255;
	cvt.rn.f64.u16 	%fd25900, %rs3907;
	mul.f64 	%fd25901, %fd25900, 0d3FD322D0E5604189;
	cvt.rn.f64.u16 	%fd25902, %rs3908;
	fma.rn.f64 	%fd25903, %fd25902, 0d3FE2C8B439581062, %fd25901;
	cvt.rn.f64.u16 	%fd25904, %rs3909;
	fma.rn.f64 	%fd25905, %fd25904, 0d3FBD2F1A9FBE76C9, %fd25903;
	cvt.rzi.u32.f64 	%r9749, %fd25905;
	st.local.u8 	[%rd192+1], %r9749;
	add.s32 	%r3435, %r3426, %r4281;
	mov.b32 	%r11384, 1;
	mov.f64 	%fd28450, %fd28513;
	@%p5435 bra 	$L__BB0_3111;
	setp.ltu.f64 	%p5464, %fd2, 0d41E0000000000000;
	mov.f64 	%fd28450, %fd28512;
	mov.u32 	%r11383, %r11448;
	@%p5464 bra 	$L__BB0_3110;
	{ // callseq 742, 0
	.param .b64 param0;
	st.param.f64 	[param0], %fd1;
	.param .align 16 .b8 retval0[16];
	call.uni (retval0), 
	__internal_trig_reduction_slowpathd, 
	(
	param0
	);
	ld.param.f64 	%fd28450, [retval0];
	ld.param.b32 	%r11383, [retval0+8];
	} // callseq 742
$L__BB0_3110:
	add.s32 	%r11384, %r11383, 1;
$L__BB0_3111:
	shl.b32 	%r9751, %r11384, 6;
	cvt.u64.u32 	%rd4748, %r9751;
	and.b64  	%rd4749, %rd4748, 64;
	mov.u64 	%rd4750, __cudart_sin_cos_coeffs;
	add.s64 	%rd4751, %rd4750, %rd4749;
	mul.rn.f64 	%fd25907, %fd28450, %fd28450;
	and.b32  	%r9752, %r11384, 1;
	setp.eq.b32 	%p5465, %r9752, 1;
	selp.f64 	%fd25908, 0dBDA8FF8320FD8164, 0d3DE5DB65F9785EBA, %p5465;
	ld.global.nc.v2.f64 	{%fd25909, %fd25910}, [%rd4751];
	fma.rn.f64 	%fd25911, %fd25908, %fd25907, %fd25909;
	fma.rn.f64 	%fd25912, %fd25911, %fd25907, %fd25910;
	ld.global.nc.v2.f64 	{%fd25913, %fd25914}, [%rd4751+16];
	fma.rn.f64 	%fd25915, %fd25912, %fd25907, %fd25913;
	fma.rn.f64 	%fd25916, %fd25915, %fd25907, %fd25914;
	ld.global.nc.v2.f64 	{%fd25917, %fd25918}, [%rd4751+32];
	fma.rn.f64 	%fd25919, %fd25916, %fd25907, %fd25917;
	fma.rn.f64 	%fd25920, %fd25919, %fd25907, %fd25918;
	fma.rn.f64 	%fd25921, %fd25920, %fd28450, %fd28450;
	fma.rn.f64 	%fd25922, %fd25920, %fd25907, 0d3FF0000000000000;
	selp.f64 	%fd25923, %fd25922, %fd25921, %p5465;
	and.b32  	%r9753, %r11384, 2;
	setp.eq.s32 	%p5466, %r9753, 0;
	mov.f64 	%fd25924, 0d0000000000000000;
	sub.f64 	%fd25925, %fd25924, %fd25923;
	selp.f64 	%fd2548, %fd25923, %fd25925, %p5466;
	mov.f64 	%fd28451, %fd28514;
	mov.u32 	%r11385, %r11450;
	@%p1 bra 	$L__BB0_3113;
	{ // callseq 743, 0
	.param .b64 param0;
	st.param.f64 	[param0], %fd1;
	.param .align 16 .b8 retval0[16];
	call.uni (retval0), 
	__internal_trig_reduction_slowpathd, 
	(
	param0
	);
	ld.param.f64 	%fd28451, [retval0];
	ld.param.b32 	%r11385, [retval0+8];
	} // callseq 743
$L__BB0_3113:
	shl.b32 	%r9755, %r11385, 6;
	cvt.u64.u32 	%rd4752, %r9755;
	and.b64  	%rd4753, %rd4752, 64;
	mov.u64 	%rd4754, __cudart_sin_cos_coeffs;
	add.s64 	%rd4755, %rd4754, %rd4753;
	mul.rn.f64 	%fd25927, %fd28451, %fd28451;
	and.b32  	%r9756, %r11385, 1;
	setp.eq.b32 	%p5467, %r9756, 1;
	selp.f64 	%fd25928, 0dBDA8FF8320FD8164, 0d3DE5DB65F9785EBA, %p5467;
	ld.global.nc.v2.f64 	{%fd25929, %fd25930}, [%rd4755];
	fma.rn.f64 	%fd25931, %fd25928, %fd25927, %fd25929;
	fma.rn.f64 	%fd25932, %fd25931, %fd25927, %fd25930;
	ld.global.nc.v2.f64 	{%fd25933, %fd25934}, [%rd4755+16];
	fma.rn.f64 	%fd25935, %fd25932, %fd25927, %fd25933;
	fma.rn.f64 	%fd25936, %fd25935, %fd25927, %fd25934;
	ld.global.nc.v2.f64 	{%fd25937, %fd25938}, [%rd4755+32];
	fma.rn.f64 	%fd25939, %fd25936, %fd25927, %fd25937;
	fma.rn.f64 	%fd25940, %fd25939, %fd25927, %fd25938;
	fma.rn.f64 	%fd25941, %fd25940, %fd28451, %fd28451;
	fma.rn.f64 	%fd25942, %fd25940, %fd25927, 0d3FF0000000000000;
	selp.f64 	%fd25943, %fd25942, %fd25941, %p5467;
	and.b32  	%r9757, %r11385, 2;
	setp.eq.s32 	%p5468, %r9757, 0;
	mov.f64 	%fd25944, 0d0000000000000000;
	sub.f64 	%fd25945, %fd25944, %fd25943;
	selp.f64 	%fd25946, %fd25943, %fd25945, %p5468;
	div.s32 	%r9758, %r3435, %r4277;
	max.s32 	%r9759, %r9758, 0;
	min.s32 	%r9760, %r9759, %r9;
	cvt.rn.f64.s32 	%fd25947, %r9760;
	sub.f64 	%fd2551, %fd25947, %fd6;
	mul.f64 	%fd25948, %fd2551, %fd25946;
	fma.rn.f64 	%fd25949, %fd2536, %fd2548, %fd25948;
	add.f64 	%fd25950, %fd7, %fd25949;
	mul.f64 	%fd25951, %fd2551, %fd2548;
	mul.f64 	%fd25952, %fd2536, %fd25946;
	sub.f64 	%fd25953, %fd25951, %fd25952;
	add.f64 	%fd25954, %fd8, %fd25953;
	mov.f64 	%fd25955, 0d3FE0000000000000;
	copysign.f64 	%fd25956, %fd25950, %fd25955;
	add.rz.f64 	%fd25957, %fd25950, %fd25956;
	cvt.rzi.f64.f64 	%fd25958, %fd25957;
	cvt.rzi.s32.f64 	%r3442, %fd25958;
	copysign.f64 	%fd25959, %fd25954, %fd25955;
	add.rz.f64 	%fd25960, %fd25954, %fd25959;
	cvt.rzi.f64.f64 	%fd25961, %fd25960;
	cvt.rzi.s32.f64 	%r3443, %fd25961;
	setp.lt.s32 	%p5469, %r3442, 0;
	setp.ge.s32 	%p5470, %r3442, %r4273;
	or.pred  	%p5471, %p5469, %p5470;
	setp.lt.s32 	%p5472, %r3443, 0;
	setp.ge.s32 	%p5473, %r3443, %r4274;
	or.pred  	%p5474, %p5472, %p5473;
	or.pred  	%p5476, %p5471, %p5474;
	mov.b16 	%rs5217, 0;
	mov.u16 	%rs5218, %rs5217;
	mov.u16 	%rs5219, %rs5217;
	@%p5476 bra 	$L__BB0_3115;
	mul.lo.s32 	%r9761, %r3443, %r4275;
	cvt.u64.u32 	%rd4756, %r9761;
	shl.b32 	%r9762, %r3442, 2;
	cvt.u64.u32 	%rd4757, %r9762;
	add.s64 	%rd4758, %rd4756, %rd4757;
	add.s64 	%rd4759, %rd1, %rd4758;
	ld.global.u8 	%rs5218, [%rd4759];
	ld.global.u8 	%rs5217, [%rd4759+1];
	ld.global.u8 	%rs5219, [%rd4759+2];
$L__BB0_3115:
	st.local.u8 	[%rd189+2], %rs5219;
	and.b16  	%rs3911, %rs5219, 255;
	st.local.u8 	[%rd190+2], %rs5217;
	and.b16  	%rs3912, %rs5217, 255;
	st.local.u8 	[%rd191+2], %rs5218;
	and.b16  	%rs3913, %rs5218, 255;
	cvt.rn.f64.u16 	%fd25962, %rs3911;
	mul.f64 	%fd25963, %fd25962, 0d3FD322D0E5604189;
	cvt.rn.f64.u16 	%fd25964, %rs3912;
	fma.rn.f64 	%fd25965, %fd25964, 0d3FE2C8B439581062, %fd25963;
	cvt.rn.f64.u16 	%fd25966, %rs3913;
	fma.rn.f64 	%fd25967, %fd25966, 0d3FBD2F1A9FBE76C9, %fd25965;
	cvt.rzi.u32.f64 	%r9764, %fd25967;
	st.local.u8 	[%rd192+2], %r9764;
	add.s32 	%r9765, %r3416, %r4280;
	div.s32 	%r9766, %r9765, %r4276;
	max.s32 	%r3444, %r9766, 0;
	mov.b32 	%r11387, 1;
	mov.f64 	%fd28453, %fd28513;
	@%p5435 bra 	$L__BB0_3119;
	setp.ltu.f64 	%p5478, %fd2, 0d41E0000000000000;
	mov.f64 	%fd28453, %fd28512;
	mov.u32 	%r11386, %r11448;
	@%p5478 bra 	$L__BB0_3118;
	{ // callseq 744, 0
	.param .b64 param0;
	st.param.f64 	[param0], %fd1;
	.param .align 16 .b8 retval0[16];
	call.uni (retval0), 
	__internal_trig_reduction_slowpathd, 
	(
	param0
	);
	ld.param.f64 	%fd28453, [retval0];
	ld.param.b32 	%r11386, [retval0+8];
	} // callseq 744
$L__BB0_3118:
	add.s32 	%r11387, %r11386, 1;
$L__BB0_3119:
	shl.b32 	%r9768, %r11387, 6;
	cvt.u64.u32 	%rd4760, %r9768;
	and.b64  	%rd4761, %rd4760, 64;
	mov.u64 	%rd4762, __cudart_sin_cos_coeffs;
	add.s64 	%rd4763, %rd4762, %rd4761;
	mul.rn.f64 	%fd25969, %fd28453, %fd28453;
	and.b32  	%r9769, %r11387, 1;
	setp.eq.b32 	%p5479, %r9769, 1;
	selp.f64 	%fd25970, 0dBDA8FF8320FD8164, 0d3DE5DB65F9785EBA, %p5479;
	ld.global.nc.v2.f64 	{%fd25971, %fd25972}, [%rd4763];
	fma.rn.f64 	%fd25973, %fd25970, %fd25969, %fd25971;
	fma.rn.f64 	%fd25974, %fd25973, %fd25969, %fd25972;
	ld.global.nc.v2.f64 	{%fd25975, %fd25976}, [%rd4763+16];
	fma.rn.f64 	%fd25977, %fd25974, %fd25969, %fd25975;
	fma.rn.f64 	%fd25978, %fd25977, %fd25969, %fd25976;
	ld.global.nc.v2.f64 	{%fd25979, %fd25980}, [%rd4763+32];
	fma.rn.f64 	%fd25981, %fd25978, %fd25969, %fd25979;
	fma.rn.f64 	%fd25982, %fd25981, %fd25969, %fd25980;
	fma.rn.f64 	%fd25983, %fd25982, %fd28453, %fd28453;
	fma.rn.f64 	%fd25984, %fd25982, %fd25969, 0d3FF0000000000000;
	selp.f64 	%fd25985, %fd25984, %fd25983, %p5479;
	and.b32  	%r9770, %r11387, 2;
	setp.eq.s32 	%p5480, %r9770, 0;
	mov.f64 	%fd25986, 0d0000000000000000;
	sub.f64 	%fd25987, %fd25986, %fd25985;
	selp.f64 	%fd2555, %fd25985, %fd25987, %p5480;
	mov.f64 	%fd28454, %fd28514;
	mov.u32 	%r11388, %r11450;
	@%p1 bra 	$L__BB0_3121;
	{ // callseq 745, 0
	.param .b64 param0;
	st.param.f64 	[param0], %fd1;
	.param .align 16 .b8 retval0[16];
	call.uni (retval0), 
	__internal_trig_reduction_slowpathd, 
	(
	param0
	);
	ld.param.f64 	%fd28454, [retval0];
	ld.param.b32 	%r11388, [retval0+8];
	} // callseq 745
$L__BB0_3121:
	shl.b32 	%r9772, %r11388, 6;
	cvt.u64.u32 	%rd4764, %r9772;
	and.b64  	%rd4765, %rd4764, 64;
	mov.u64 	%rd4766, __cudart_sin_cos_coeffs;
	add.s64 	%rd4767, %rd4766, %rd4765;
	mul.rn.f64 	%fd25989, %fd28454, %fd28454;
	and.b32  	%r9773, %r11388, 1;
	setp.eq.b32 	%p5481, %r9773, 1;
	selp.f64 	%fd25990, 0dBDA8FF8320FD8164, 0d3DE5DB65F9785EBA, %p5481;
	ld.global.nc.v2.f64 	{%fd25991, %fd25992}, [%rd4767];
	fma.rn.f64 	%fd25993, %fd25990, %fd25989, %fd25991;
	fma.rn.f64 	%fd25994, %fd25993, %fd25989, %fd25992;
	ld.global.nc.v2.f64 	{%fd25995, %fd25996}, [%rd4767+16];
	fma.rn.f64 	%fd25997, %fd25994, %fd25989, %fd25995;
	fma.rn.f64 	%fd25998, %fd25997, %fd25989, %fd25996;
	ld.global.nc.v2.f64 	{%fd25999, %fd26000}, [%rd4767+32];
	fma.rn.f64 	%fd26001, %fd25998, %fd25989, %fd25999;
	fma.rn.f64 	%fd26002, %fd26001, %fd25989, %fd26000;
	fma.rn.f64 	%fd26003, %fd26002, %fd28454, %fd28454;
	fma.rn.f64 	%fd26004, %fd26002, %fd25989, 0d3FF0000000000000;
	selp.f64 	%fd26005, %fd26004, %fd26003, %p5481;
	and.b32  	%r9774, %r11388, 2;
	setp.eq.s32 	%p5482, %r9774, 0;
	mov.f64 	%fd26006, 0d0000000000000000;
	sub.f64 	%fd26007, %fd26006, %fd26005;
	selp.f64 	%fd26008, %fd26005, %fd26007, %p5482;
	min.s32 	%r9775, %r3444, %r8;
	cvt.rn.f64.s32 	%fd26009, %r9775;
	sub.f64 	%fd2558, %fd26009, %fd5;
	mul.f64 	%fd26010, %fd2537, %fd26008;
	fma.rn.f64 	%fd26011, %fd2558, %fd2555, %fd26010;
	add.f64 	%fd26012, %fd7, %fd26011;
	mul.f64 	%fd26013, %fd2537, %fd2555;
	mul.f64 	%fd26014, %fd2558, %fd26008;
	sub.f64 	%fd26015, %fd26013, %fd26014;
	add.f64 	%fd26016, %fd8, %fd26015;
	mov.f64 	%fd26017, 0d3FE0000000000000;
	copysign.f64 	%fd26018, %fd26012, %fd26017;
	add.rz.f64 	%fd26019, %fd26012, %fd26018;
	cvt.rzi.f64.f64 	%fd26020, %fd26019;
	cvt.rzi.s32.f64 	%r3451, %fd26020;
	copysign.f64 	%fd26021, %fd26016, %fd26017;
	add.rz.f64 	%fd26022, %fd26016, %fd26021;
	cvt.rzi.f64.f64 	%fd26023, %fd26022;
	cvt.rzi.s32.f64 	%r3452, %fd26023;
	setp.lt.s32 	%p5483, %r3451, 0;
	setp.ge.s32 	%p5484, %r3451, %r4273;
	or.pred  	%p5485, %p5483, %p5484;
	setp.lt.s32 	%p5486, %r3452, 0;
	setp.ge.s32 	%p5487, %r3452, %r4274;
	or.pred  	%p5488, %p5486, %p5487;
	or.pred  	%p5490, %p5485, %p5488;
	mov.b16 	%rs5220, 0;
	mov.u16 	%rs5221, %rs5220;
	mov.u16 	%rs5222, %rs5220;
	@%p5490 bra 	$L__BB0_3123;
	mul.lo.s32 	%r9776, %r3452, %r4275;
	cvt.u64.u32 	%rd4768, %r9776;
	shl.b32 	%r9777, %r3451, 2;
	cvt.u64.u32 	%rd4769, %r9777;
	add.s64 	%rd4770, %rd4768, %rd4769;
	add.s64 	%rd4771, %rd1, %rd4770;
	ld.global.u8 	%rs5221, [%rd4771];
	ld.global.u8 	%rs5220, [%rd4771+1];
	ld.global.u8 	%rs5222, [%rd4771+2];
$L__BB0_3123:
	st.local.u8 	[%rd189+3], %rs5222;
	and.b16  	%rs3915, %rs5222, 255;
	st.local.u8 	[%rd190+3], %rs5220;
	and.b16  	%rs3916, %rs5220, 255;
	st.local.u8 	[%rd191+3], %rs5221;
	and.b16  	%rs3917, %rs5221, 255;
	cvt.rn.f64.u16 	%fd26024, %rs3915;
	mul.f64 	%fd26025, %fd26024, 0d3FD322D0E5604189;
	cvt.rn.f64.u16 	%fd26026, %rs3916;
	fma.rn.f64 	%fd26027, %fd26026, 0d3FE2C8B439581062, %fd26025;
	cvt.rn.f64.u16 	%fd26028, %rs3917;
	fma.rn.f64 	%fd26029, %fd26028, 0d3FBD2F1A9FBE76C9, %fd26027;
	cvt.rzi.u32.f64 	%r9779, %fd26029;
	st.local.u8 	[%rd192+3], %r9779;
	mov.b32 	%r11390, 1;
	mov.f64 	%fd28456, %fd28513;
	@%p5435 bra 	$L__BB0_3127;
	setp.ltu.f64 	%p5492, %fd2, 0d41E0000000000000;
	mov.f64 	%fd28456, %fd28512;
	mov.u32 	%r11389, %r11448;
	@%p5492 bra 	$L__BB0_3126;
	{ // callseq 746, 0
	.param .b64 param0;
	st.param.f64 	[param0], %fd1;
	.param .align 16 .b8 retval0[16];
	call.uni (retval0), 
	__internal_trig_reduction_slowpathd, 
	(
	param0
	);
	ld.param.f64 	%fd28456, [retval0];
	ld.param.b32 	%r11389, [retval0+8];
	} // callseq 746
$L__BB0_3126:
	add.s32 	%r11390, %r11389, 1;
$L__BB0_3127:
	shl.b32 	%r9781, %r11390, 6;
	cvt.u64.u32 	%rd4772, %r9781;
	and.b64  	%rd4773, %rd4772, 64;
	mov.u64 	%rd4774, __cudart_sin_cos_coeffs;
	add.s64 	%rd4775, %rd4774, %rd4773;
	mul.rn.f64 	%fd26031, %fd28456, %fd28456;
	and.b32  	%r9782, %r11390, 1;
	setp.eq.b32 	%p5493, %r9782, 1;
	selp.f64 	%fd26032, 0dBDA8FF8320FD8164, 0d3DE5DB65F9785EBA, %p5493;
	ld.global.nc.v2.f64 	{%fd26033, %fd26034}, [%rd4775];
	fma.rn.f64 	%fd26035, %fd26032, %fd26031, %fd26033;
	fma.rn.f64 	%fd26036, %fd26035, %fd26031, %fd26034;
	ld.global.nc.v2.f64 	{%fd26037, %fd26038}, [%rd4775+16];
	fma.rn.f64 	%fd26039, %fd26036, %fd26031, %fd26037;
	fma.rn.f64 	%fd26040, %fd26039, %fd26031, %fd26038;
	ld.global.nc.v2.f64 	{%fd26041, %fd26042}, [%rd4775+32];
	fma.rn.f64 	%fd26043, %fd26040, %fd26031, %fd26041;
	fma.rn.f64 	%fd26044, %fd26043, %fd26031, %fd26042;
	fma.rn.f64 	%fd26045, %fd26044, %fd28456, %fd28456;
	fma.rn.f64 	%fd26046, %fd26044, %fd26031, 0d3FF0000000000000;
	selp.f64 	%fd26047, %fd26046, %fd26045, %p5493;
	and.b32  	%r9783, %r11390, 2;
	setp.eq.s32 	%p5494, %r9783, 0;
	mov.f64 	%fd26048, 0d0000000000000000;
	sub.f64 	%fd26049, %fd26048, %fd26047;
	selp.f64 	%fd2562, %fd26047, %fd26049, %p5494;
	mov.f64 	%fd28457, %fd28514;
	mov.u32 	%r11391, %r11450;
	@%p1 bra 	$L__BB0_3129;
	{ // callseq 747, 0
	.param .b64 param0;
	st.param.f64 	[param0], %fd1;
	.param .align 16 .b8 retval0[16];
	call.uni (retval0), 
	__internal_trig_reduction_slowpathd, 
	(
	param0
	);
	ld.param.f64 	%fd28457, [retval0];
	ld.param.b32 	%r11391, [retval0+8];
	} // callseq 747
$L__BB0_3129:
	shl.b32 	%r9785, %r11391, 6;
	cvt.u64.u32 	%rd4776, %r9785;
	and.b64  	%rd4777, %rd4776, 64;
	mov.u64 	%rd4778, __cudart_sin_cos_coeffs;
	add.s64 	%rd4779, %rd4778, %rd4777;
	mul.rn.f64 	%fd26051, %fd28457, %fd28457;
	and.b32  	%r9786, %r11391, 1;
	setp.eq.b32 	%p5495, %r9786, 1;
	selp.f64 	%fd26052, 0dBDA8FF8320FD8164, 0d3DE5DB65F9785EBA, %p5495;
	ld.global.nc.v2.f64 	{%fd26053, %fd26054}, [%rd4779];
	fma.rn.f64 	%fd26055, %fd26052, %fd26051, %fd26053;
	fma.rn.f64 	%fd26056, %fd26055, %fd26051, %fd26054;
	ld.global.nc.v2.f64 	{%fd26057, %fd26058}, [%rd4779+16];
	fma.rn.f64 	%fd26059, %fd26056, %fd26051, %fd26057;
	fma.rn.f64 	%fd26060, %fd26059, %fd26051, %fd26058;
	ld.global.nc.v2.f64 	{%fd26061, %fd26062}, [%rd4779+32];
	fma.rn.f64 	%fd26063, %fd26060, %fd26051, %fd26061;
	fma.rn.f64 	%fd26064, %fd26063, %fd26051, %fd26062;
	fma.rn.f64 	%fd26065, %fd26064, %fd28457, %fd28457;
	fma.rn.f64 	%fd26066, %fd26064, %fd26051, 0d3FF0000000000000;
	selp.f64 	%fd26067, %fd26066, %fd26065, %p5495;
	and.b32  	%r9787, %r11391, 2;
	setp.eq.s32 	%p5496, %r9787, 0;
	mov.f64 	%fd26068, 0d0000000000000000;
	sub.f64 	%fd26069, %fd26068, %fd26067;
	selp.f64 	%fd26070, %fd26067, %fd26069, %p5496;
	mul.f64 	%fd26071, %fd2544, %fd26070;
	fma.rn.f64 	%fd26072, %fd2558, %fd2562, %fd26071;
	add.f64 	%fd26073, %fd7, %fd26072;
	mul.f64 	%fd26074, %fd2544, %fd2562;
	mul.f64 	%fd26075, %fd2558, %fd26070;
	sub.f64 	%fd26076, %fd26074, %fd26075;
	add.f64 	%fd26077, %fd8, %fd26076;
	mov.f64 	%fd26078, 0d3FE0000000000000;
	copysign.f64 	%fd26079, %fd26073, %fd26078;
	add.rz.f64 	%fd26080, %fd26073, %fd26079;
	cvt.rzi.f64.f64 	%fd26081, %fd26080;
	cvt.rzi.s32.f64 	%r3459, %fd26081;
	copysign.f64 	%fd26082, %fd26077, %fd26078;
	add.rz.f64 	%fd26083, %fd26077, %fd26082;
	cvt.rzi.f64.f64 	%fd26084, %fd26083;
	cvt.rzi.s32.f64 	%r3460, %fd26084;
	setp.lt.s32 	%p5497, %r3459, 0;
	setp.ge.s32 	%p5498, %r3459, %r4273;
	or.pred  	%p5499, %p5497, %p5498;
	setp.lt.s32 	%p5500, %r3460, 0;
	setp.ge.s32 	%p5501, %r3460, %r4274;
	or.pred  	%p5502, %p5500, %p5501;
	or.pred  	%p5504, %p5499, %p5502;
	mov.b16 	%rs5223, 0;
	mov.u16 	%rs5224, %rs5223;
	mov.u16 	%rs5225, %rs5223;
	@%p5504 bra 	$L__BB0_3131;
	mul.lo.s32 	%r9788, %r3460, %r4275;
	cvt.u64.u32 	%rd4780, %r9788;
	shl.b32 	%r9789, %r3459, 2;
	cvt.u64.u32 	%rd4781, %r9789;
	add.s64 	%rd4782, %rd4780, %rd4781;
	add.s64 	%rd4783, %rd1, %rd4782;
	ld.global.u8 	%rs5224, [%rd4783];
	ld.global.u8 	%rs5223, [%rd4783+1];
	ld.global.u8 	%rs5225, [%rd4783+2];
$L__BB0_3131:
	st.local.u8 	[%rd189+4], %rs5225;
	and.b16  	%rs3919, %rs5225, 255;
	st.local.u8 	[%rd190+4], %rs5223;
	and.b16  	%rs3920, %rs5223, 255;
	st.local.u8 	[%rd191+4], %rs5224;
	and.b16  	%rs3921, %rs5224, 255;
	cvt.rn.f64.u16 	%fd26085, %rs3919;
	mul.f64 	%fd26086, %fd26085, 0d3FD322D0E5604189;
	cvt.rn.f64.u16 	%fd26087, %rs3920;
	fma.rn.f64 	%fd26088, %fd26087, 0d3FE2C8B439581062, %fd26086;
	cvt.rn.f64.u16 	%fd26089, %rs3921;
	fma.rn.f64 	%fd26090, %fd26089, 0d3FBD2F1A9FBE76C9, %fd26088;
	cvt.rzi.u32.f64 	%r9791, %fd26090;
	st.local.u8 	[%rd192+4], %r9791;
	mov.b32 	%r11393, 1;
	mov.f64 	%fd28459, %fd28513;
	@%p5435 bra 	$L__BB0_3135;
	setp.ltu.f64 	%p5506, %fd2, 0d41E0000000000000;
	mov.f64 	%fd28459, %fd28512;
	mov.u32 	%r11392, %r11448;
	@%p5506 bra 	$L__BB0_3134;
	{ // callseq 748, 0
	.param .b64 param0;
	st.param.f64 	[param0], %fd1;
	.param .align 16 .b8 retval0[16];
	call.uni (retval0), 
	__internal_trig_reduction_slowpathd, 
	(
	param0
	);
	ld.param.f64 	%fd28459, [retval0];
	ld.param.b32 	%r11392, [retval0+8];
	} // callseq 748
$L__BB0_3134:
	add.s32 	%r11393, %r11392, 1;
$L__BB0_3135:
	shl.b32 	%r9793, %r11393, 6;
	cvt.u64.u32 	%rd4784, %r9793;
	and.b64  	%rd4785, %rd4784, 64;
	mov.u64 	%rd4786, __cudart_sin_cos_coeffs;
	add.s64 	%rd4787, %rd4786, %rd4785;
	mul.rn.f64 	%fd26092, %fd28459, %fd28459;
	and.b32  	%r9794, %r11393, 1;
	setp.eq.b32 	%p5507, %r9794, 1;
	selp.f64 	%fd26093, 0dBDA8FF8320FD8164, 0d3DE5DB65F9785EBA, %p5507;
	ld.global.nc.v2.f64 	{%fd26094, %fd26095}, [%rd4787];
	fma.rn.f64 	%fd26096, %fd26093, %fd26092, %fd26094;
	fma.rn.f64 	%fd26097, %fd26096, %fd26092, %fd26095;
	ld.global.nc.v2.f64 	{%fd26098, %fd26099}, [%rd4787+16];
	fma.rn.f64 	%fd26100, %fd26097, %fd26092, %fd26098;
	fma.rn.f64 	%fd26101, %fd26100, %fd26092, %fd26099;
	ld.global.nc.v2.f64 	{%fd26102, %fd26103}, [%rd4787+32];
	fma.rn.f64 	%fd26104, %fd26101, %fd26092, %fd26102;
	fma.rn.f64 	%fd26105, %fd26104, %fd26092, %fd26103;
	fma.rn.f64 	%fd26106, %fd26105, %fd28459, %fd28459;
	fma.rn.f64 	%fd26107, %fd26105, %fd26092, 0d3FF0000000000000;
	selp.f64 	%fd26108, %fd26107, %fd26106, %p5507;
	and.b32  	%r9795, %r11393, 2;
	setp.eq.s32 	%p5508, %r9795, 0;
	mov.f64 	%fd26109, 0d0000000000000000;
	sub.f64 	%fd26110, %fd26109, %fd26108;
	selp.f64 	%fd2568, %fd26108, %fd26110, %p5508;
	mov.f64 	%fd28460, %fd28514;
	mov.u32 	%r11394, %r11450;
	@%p1 bra 	$L__BB0_3137;
	{ // callseq 749, 0
	.param .b64 param0;
	st.param.f64 	[param0], %fd1;
	.param .align 16 .b8 retval0[16];
	call.uni (retval0), 
	__internal_trig_reduction_slowpathd, 
	(
	param0
	);
	ld.param.f64 	%fd28460, [retval0];
	ld.param.b32 	%r11394, [retval0+8];
	} // callseq 749
$L__BB0_3137:
	shl.b32 	%r9797, %r11394, 6;
	cvt.u64.u32 	%rd4788, %r9797;
	and.b64  	%rd4789, %rd4788, 64;
	mov.u64 	%rd4790, __cudart_sin_cos_coeffs;
	add.s64 	%rd4791, %rd4790, %rd4789;
	mul.rn.f64 	%fd26112, %fd28460, %fd28460;
	and.b32  	%r9798, %r11394, 1;
	setp.eq.b32 	%p5509, %r9798, 1;
	selp.f64 	%fd26113, 0dBDA8FF8320FD8164, 0d3DE5DB65F9785EBA, %p5509;
	ld.global.nc.v2.f64 	{%fd26114, %fd26115}, [%rd4791];
	fma.rn.f64 	%fd26116, %fd26113, %fd26112, %fd26114;
	fma.rn.f64 	%fd26117, %fd26116, %fd26112, %fd26115;
	ld.global.nc.v2.f64 	{%fd26118, %fd26119}, [%rd4791+16];
	fma.rn.f64 	%fd26120, %fd26117, %fd26112, %fd26118;
	fma.rn.f64 	%fd26121, %fd26120, %fd26112, %fd26119;
	ld.global.nc.v2.f64 	{%fd26122, %fd26123}, [%rd4791+32];
	fma.rn.f64 	%fd26124, %fd26121, %fd26112, %fd26122;
	fma.rn.f64 	%fd26125, %fd26124, %fd26112, %fd26123;
	fma.rn.f64 	%fd26126, %fd26125, %fd28460, %fd28460;
	fma.rn.f64 	%fd26127, %fd26125, %fd26112, 0d3FF0000000000000;
	selp.f64 	%fd26128, %fd26127, %fd26126, %p5509;
	and.b32  	%r9799, %r11394, 2;
	setp.eq.s32 	%p5510, %r9799, 0;
	mov.f64 	%fd26129, 0d0000000000000000;
	sub.f64 	%fd26130, %fd26129, %fd26128;
	selp.f64 	%fd26131, %fd26128, %fd26130, %p5510;
	mul.f64 	%fd26132, %fd2551, %fd26131;
	fma.rn.f64 	%fd26133, %fd2558, %fd2568, %fd26132;
	add.f64 	%fd26134, %fd7, %fd26133;
	mul.f64 	%fd26135, %fd2551, %fd2568;
	mul.f64 	%fd26136, %fd2558, %fd26131;
	sub.f64 	%fd26137, %fd26135, %fd26136;
	add.f64 	%fd26138, %fd8, %fd26137;
	mov.f64 	%fd26139, 0d3FE0000000000000;
	copysign.f64 	%fd26140, %fd26134, %fd26139;
	add.rz.f64 	%fd26141, %fd26134, %fd26140;
	cvt.rzi.f64.f64 	%fd26142, %fd26141;
	cvt.rzi.s32.f64 	%r3467, %fd26142;
	copysign.f64 	%fd26143, %fd26138, %fd26139;
	add.rz.f64 	%fd26144, %fd26138, %fd26143;
	cvt.rzi.f64.f64 	%fd26145, %fd26144;
	cvt.rzi.s32.f64 	%r3468, %fd26145;
	setp.lt.s32 	%p5511, %r3467, 0;
	setp.ge.s32 	%p5512, %r3467, %r4273;
	or.pred  	%p5513, %p5511, %p5512;
	setp.lt.s32 	%p5514, %r3468, 0;
	setp.ge.s32 	%p5515, %r3468, %r4274;
	or.pred  	%p5516, %p5514, %p5515;
	or.pred  	%p5518, %p5513, %p5516;
	mov.b16 	%rs5226, 0;
	mov.u16 	%rs5227, %rs5226;
	mov.u16 	%rs5228, %rs5226;
	@%p5518 bra 	$L__BB0_3139;
	mul.lo.s32 	%r9800, %r3468, %r4275;
	cvt.u64.u32 	%rd4792, %r9800;
	shl.b32 	%r9801, %r3467, 2;
	cvt.u64.u32 	%rd4793, %r9801;
	add.s64 	%rd4794, %rd4792, %rd4793;
	add.s64 	%rd4795, %rd1, %rd4794;
	ld.global.u8 	%rs5227, [%rd4795];
	ld.global.u8 	%rs5226, [%rd4795+1];
	ld.global.u8 	%rs5228, [%rd4795+2];
$L__BB0_3139:
	st.local.u8 	[%rd189+5], %rs5228;
	and.b16  	%rs3923, %rs5228, 255;
	st.local.u8 	[%rd190+5], %rs5226;
	and.b16  	%rs3924, %rs5226, 255;
	st.local.u8 	[%rd191+5], %rs5227;
	and.b16  	%rs3925, %rs5227, 255;
	cvt.rn.f64.u16 	%fd26146, %rs3923;
	mul.f64 	%fd26147, %fd26146, 0d3FD322D0E5604189;
	cvt.rn.f64.u16 	%fd26148, %rs3924;
	fma.rn.f64 	%fd26149, %fd26148, 0d3FE2C8B439581062, %fd26147;
	cvt.rn.f64.u16 	%fd26150, %rs3925;
	fma.rn.f64 	%fd26151, %fd26150, 0d3FBD2F1A9FBE76C9, %fd26149;
	cvt.rzi.u32.f64 	%r9803, %fd26151;
	st.local.u8 	[%rd192+5], %r9803;
	add.s32 	%r9804, %r3435, %r4281;
	div.s32 	%r9805, %r9804, %r4277;
	max.s32 	%r3469, %r9805, 0;
	mov.b32 	%r11396, 1;
	mov.f64 	%fd28462, %fd28513;
	@%p5435 bra 	$L__BB0_3143;
	setp.ltu.f64 	%p5520, %fd2, 0d41E0000000000000;
	mov.f64 	%fd28462, %fd28512;
	mov.u32 	%r11395, %r11448;
	@%p5520 bra 	$L__BB0_3142;
	{ // callseq 750, 0
	.param .b64 param0;
	st.param.f64 	[param0], %fd1;
	.param .align 16 .b8 retval0[16];
	call.uni (retval0), 
	__internal_trig_reduction_slowpathd, 
	(
	param0
	);
	ld.param.f64 	%fd28462, [retval0];
	ld.param.b32 	%r11395, [retval0+8];
	} // callseq 750
$L__BB0_3142:
	add.s32 	%r11396, %r11395, 1;
$L__BB0_3143:
	shl.b32 	%r9807, %r11396, 6;
	cvt.u64.u32 	%rd4796, %r9807;
	and.b64  	%rd4797, %rd4796, 64;
	mov.u64 	%rd4798, __cudart_sin_cos_coeffs;
	add.s64 	%rd4799, %rd4798, %rd4797;
	mul.rn.f64 	%fd26153, %fd28462, %fd28462;
	and.b32  	%r9808, %r11396, 1;
	setp.eq.b32 	%p5521, %r9808, 1;
	selp.f64 	%fd26154, 0dBDA8FF8320FD8164, 0d3DE5DB65F9785EBA, %p5521;
	ld.global.nc.v2.f64 	{%fd26155, %fd26156}, [%rd4799];
	fma.rn.f64 	%fd26157, %fd26154, %fd26153, %fd26155;
	fma.rn.f64 	%fd26158, %fd26157, %fd26153, %fd26156;
	ld.global.nc.v2.f64 	{%fd26159, %fd26160}, [%rd4799+16];
	fma.rn.f64 	%fd26161, %fd26158, %fd26153, %fd26159;
	fma.rn.f64 	%fd26162, %fd26161, %fd26153, %fd26160;
	ld.global.nc.v2.f64 	{%fd26163, %fd26164}, [%rd4799+32];
	fma.rn.f64 	%fd26165, %fd26162, %fd26153, %fd26163;
	fma.rn.f64 	%fd26166, %fd26165, %fd26153, %fd26164;
	fma.rn.f64 	%fd26167, %fd26166, %fd28462, %fd28462;
	fma.rn.f64 	%fd26168, %fd26166, %fd26153, 0d3FF0000000000000;
	selp.f64 	%fd26169, %fd26168, %fd26167, %p5521;
	and.b32  	%r9809, %r11396, 2;
	setp.eq.s32 	%p5522, %r9809, 0;
	mov.f64 	%fd26170, 0d0000000000000000;
	sub.f64 	%fd26171, %fd26170, %fd26169;
	selp.f64 	%fd2574, %fd26169, %fd26171, %p5522;
	mov.f64 	%fd28463, %fd28514;
	mov.u32 	%r11397, %r11450;
	@%p1 bra 	$L__BB0_3145;
	{ // callseq 751, 0
	.param .b64 param0;
	st.param.f64 	[param0], %fd1;
	.param .align 16 .b8 retval0[16];
	call.uni (retval0), 
	__internal_trig_reduction_slowpathd, 
	(
	param0
	);
	ld.param.f64 	%fd28463, [retval0];
	ld.param.b32 	%r11397, [retval0+8];
	} // callseq 751
$L__BB0_3145:
	shl.b32 	%r9811, %r11397, 6;
	cvt.u64.u32 	%rd4800, %r9811;
	and.b64  	%rd4801, %rd4800, 64;
	mov.u64 	%rd4802, __cudart_sin_cos_coeffs;
	add.s64 	%rd4803, %rd4802, %rd4801;
	mul.rn.f64 	%fd26173, %fd28463, %fd28463;
	and.b32  	%r9812, %r11397, 1;
	setp.eq.b32 	%p5523, %r9812, 1;
	selp.f64 	%fd26174, 0dBDA8FF8320FD8164, 0d3DE5DB65F9785EBA, %p5523;
	ld.global.nc.v2.f64 	{%fd26175, %fd26176}, [%rd4803];
	fma.rn.f64 	%fd26177, %fd26174, %fd26173, %fd26175;
	fma.rn.f64 	%fd26178, %fd26177, %fd26173, %fd26176;
	ld.global.nc.v2.f64 	{%fd26179, %fd26180}, [%rd4803+16];
	fma.rn.f64 	%fd26181, %fd26178, %fd26173, %fd26179;
	fma.rn.f64 	%fd26182, %fd26181, %fd26173, %fd26180;
	ld.global.nc.v2.f64 	{%fd26183, %fd26184}, [%rd4803+32];
	fma.rn.f64 	%fd26185, %fd26182, %fd26173, %fd26183;
	fma.rn.f64 	%fd26186, %fd26185, %fd26173, %fd26184;
	fma.rn.f64 	%fd26187, %fd26186, %fd28463, %fd28463;
	fma.rn.f64 	%fd26188, %fd26186, %fd26173, 0d3FF0000000000000;
	selp.f64 	%fd26189, %fd26188, %fd26187, %p5523;
	and.b32  	%r9813, %r11397, 2;
	setp.eq.s32 	%p5524, %r9813, 0;
	mov.f64 	%fd26190, 0d0000000000000000;
	sub.f64 	%fd26191, %fd26190, %fd26189;
	selp.f64 	%fd26192, %fd26189, %fd26191, %p5524;
	min.s32 	%r9814, %r3469, %r9;
	cvt.rn.f64.s32 	%fd26193, %r9814;
	sub.f64 	%fd2577, %fd26193, %fd6;
	mul.f64 	%fd26194, %fd2577, %fd26192;
	fma.rn.f64 	%fd26195, %fd2536, %fd2574, %fd26194;
	add.f64 	%fd26196, %fd7, %fd26195;
	mul.f64 	%fd26197, %fd2577, %fd2574;
	mul.f64 	%fd26198, %fd2536, %fd26192;
	sub.f64 	%fd26199, %fd26197, %fd26198;
	add.f64 	%fd26200, %fd8, %fd26199;
	mov.f64 	%fd26201, 0d3FE0000000000000;
	copysign.f64 	%fd26202, %fd26196, %fd26201;
	add.rz.f64 	%fd26203, %fd26196, %fd26202;
	cvt.rzi.f64.f64 	%fd26204, %fd26203;
	cvt.rzi.s32.f64 	%r3476, %fd26204;
	copysign.f64 	%fd26205, %fd26200, %fd26201;
	add.rz.f64 	%fd26206, %fd26200, %fd26205;
	cvt.rzi.f64.f64 	%fd26207, %fd26206;
	cvt.rzi.s32.f64 	%r3477, %fd26207;
	setp.lt.s32 	%p5525, %r3476, 0;
	setp.ge.s32 	%p5526, %r3476, %r4273;
	or.pred  	%p5527, %p5525, %p5526;
	setp.lt.s32 	%p5528, %r3477, 0;
	setp.ge.s32 	%p5529, %r3477, %r4274;
	or.pred  	%p5530, %p5528, %p5529;
	or.pred  	%p5532, %p5527, %p5530;
	mov.b16 	%rs5229, 0;
	mov.u16 	%rs5230, %rs5229;
	mov.u16 	%rs5231, %rs5229;
	@%p5532 bra 	$L__BB0_3147;
	mul.lo.s32 	%r9815, %r3477, %r4275;
	cvt.u64.u32 	%rd4804, %r9815;
	shl.b32 	%r9816, %r3476, 2;
	cvt.u64.u32 	%rd4805, %r9816;
	add.s64 	%rd4806, %rd4804, %rd4805;
	add.s64 	%rd4807, %rd1, %rd4806;
	ld.global.u8 	%rs5230, [%rd4807];
	ld.global.u8 	%rs5229, [%rd4807+1];
	ld.global.u8 	%rs5231, [%rd4807+2];
$L__BB0_3147:
	st.local.u8 	[%rd189+6], %rs5231;
	and.b16  	%rs3927, %rs5231, 255;
	st.local.u8 	[%rd190+6], %rs5229;
	and.b16  	%rs3928, %rs5229, 255;
	st.local.u8 	[%rd191+6], %rs5230;
	and.b16  	%rs3929, %rs5230, 255;
	cvt.rn.f64.u16 	%fd26208, %rs3927;
	mul.f64 	%fd26209, %fd26208, 0d3FD322D0E5604189;
	cvt.rn.f64.u16 	%fd26210, %rs3928;
	fma.rn.f64 	%fd26211, %fd26210, 0d3FE2C8B439581062, %fd26209;
	cvt.rn.f64.u16 	%fd26212, %rs3929;
	fma.rn.f64 	%fd26213, %fd26212, 0d3FBD2F1A9FBE76C9, %fd26211;
	cvt.rzi.u32.f64 	%r9818, %fd26213;
	st.local.u8 	[%rd192+6], %r9818;
	mov.b32 	%r11399, 1;
	mov.f64 	%fd28465, %fd28513;
	@%p5435 bra 	$L__BB0_3151;
	setp.ltu.f64 	%p5534, %fd2, 0d41E0000000000000;
	mov.f64 	%fd28465, %fd28512;
	mov.u32 	%r11398, %r11448;
	@%p5534 bra 	$L__BB0_3150;
	{ // callseq 752, 0
	.param .b64 param0;
	st.param.f64 	[param0], %fd1;
	.param .align 16 .b8 retval0[16];
	call.uni (retval0), 
	__internal_trig_reduction_slowpathd, 
	(
	param0
	);
	ld.param.f64 	%fd28465, [retval0];
	ld.param.b32 	%r11398, [retval0+8];
	} // callseq 752
$L__BB0_3150:
	add.s32 	%r11399, %r11398, 1;
$L__BB0_3151:
	shl.b32 	%r9820, %r11399, 6;
	cvt.u64.u32 	%rd4808, %r9820;
	and.b64  	%rd4809, %rd4808, 64;
	mov.u64 	%rd4810, __cudart_sin_cos_coeffs;
	add.s64 	%rd4811, %rd4810, %rd4809;
	mul.rn.f64 	%fd26215, %fd28465, %fd28465;
	and.b32  	%r9821, %r11399, 1;
	setp.eq.b32 	%p5535, %r9821, 1;
	selp.f64 	%fd26216, 0dBDA8FF8320FD8164, 0d3DE5DB65F9785EBA, %p5535;
	ld.global.nc.v2.f64 	{%fd26217, %fd26218}, [%rd4811];
	fma.rn.f64 	%fd26219, %fd26216, %fd26215, %fd26217;
	fma.rn.f64 	%fd26220, %fd26219, %fd26215, %fd26218;
	ld.global.nc.v2.f64 	{%fd26221, %fd26222}, [%rd4811+16];
	fma.rn.f64 	%fd26223, %fd26220, %fd26215, %fd26221;
	fma.rn.f64 	%fd26224, %fd26223, %fd26215, %fd26222;
	ld.global.nc.v2.f64 	{%fd26225, %fd26226}, [%rd4811+32];
	fma.rn.f64 	%fd26227, %fd26224, %fd26215, %fd26225;
	fma.rn.f64 	%fd26228, %fd26227, %fd26215, %fd26226;
	fma.rn.f64 	%fd26229, %fd26228, %fd28465, %fd28465;
	fma.rn.f64 	%fd26230, %fd26228, %fd26215, 0d3FF0000000000000;
	selp.f64 	%fd26231, %fd26230, %fd26229, %p5535;
	and.b32  	%r9822, %r11399, 2;
	setp.eq.s32 	%p5536, %r9822, 0;
	mov.f64 	%fd26232, 0d0000000000000000;
	sub.f64 	%fd26233, %fd26232, %fd26231;
	selp.f64 	%fd2581, %fd26231, %fd26233, %p5536;
	mov.f64 	%fd28466, %fd28514;
	mov.u32 	%r11400, %r11450;
	@%p1 bra 	$L__BB0_3153;
	{ // callseq 753, 0
	.param .b64 param0;
	st.param.f64 	[param0], %fd1;
	.param .align 16 .b8 retval0[16];
	call.uni (retval0), 
	__internal_trig_reduction_slowpathd, 
	(
	param0
	);
	ld.param.f64 	%fd28466, [retval0];
	ld.param.b32 	%r11400, [retval0+8];
	} // callseq 753
$L__BB0_3153:
	shl.b32 	%r9824, %r11400, 6;
	cvt.u64.u32 	%rd4812, %r9824;
	and.b64  	%rd4813, %rd4812, 64;
	mov.u64 	%rd4814, __cudart_sin_cos_coeffs;
	add.s64 	%rd4815, %rd4814, %rd4813;
	mul.rn.f64 	%fd26235, %fd28466, %fd28466;
	and.b32  	%r9825, %r11400, 1;
	setp.eq.b32 	%p5537, %r9825, 1;
	selp.f64 	%fd26236, 0dBDA8FF8320FD8164, 0d3DE5DB65F9785EBA, %p5537;
	ld.global.nc.v2.f64 	{%fd26237, %fd26238}, [%rd4815];
	fma.rn.f64 	%fd26239, %fd26236, %fd26235, %fd26237;
	fma.rn.f64 	%fd26240, %fd26239, %fd26235, %fd26238;
	ld.global.nc.v2.f64 	{%fd26241, %fd26242}, [%rd4815+16];
	fma.rn.f64 	%fd26243, %fd26240, %fd26235, %fd26241;
	fma.rn.f64 	%fd26244, %fd26243, %fd26235, %fd26242;
	ld.global.nc.v2.f64 	{%fd26245, %fd26246}, [%rd4815+32];
	fma.rn.f64 	%fd26247, %fd26244, %fd26235, %fd26245;
	fma.rn.f64 	%fd26248, %fd26247, %fd26235, %fd26246;
	fma.rn.f64 	%fd26249, %fd26248, %fd28466, %fd28466;
	fma.rn.f64 	%fd26250, %fd26248, %fd26235, 0d3FF0000000000000;
	selp.f64 	%fd26251, %fd26250, %fd26249, %p5537;
	and.b32  	%r9826, %r11400, 2;
	setp.eq.s32 	%p5538, %r9826, 0;
	mov.f64 	%fd26252, 0d0000000000000000;
	sub.f64 	%fd26253, %fd26252, %fd26251;
	selp.f64 	%fd26254, %fd26251, %fd26253, %p5538;
	mul.f64 	%fd26255, %fd2577, %fd26254;
	fma.rn.f64 	%fd26256, %fd2558, %fd2581, %fd26255;
	add.f64 	%fd26257, %fd7, %fd26256;
	mul.f64 	%fd26258, %fd2577, %fd2581;
	mul.f64 	%fd26259, %fd2558, %fd26254;
	sub.f64 	%fd26260, %fd26258, %fd26259;
	add.f64 	%fd26261, %fd8, %fd26260;
	mov.f64 	%fd26262, 0d3FE0000000000000;
	copysign.f64 	%fd26263, %fd26257, %fd26262;
	add.rz.f64 	%fd26264, %fd26257, %fd26263;
	cvt.rzi.f64.f64 	%fd26265, %fd26264;
	cvt.rzi.s32.f64 	%r3484, %fd26265;
	copysign.f64 	%fd26266, %fd26261, %fd26262;
	add.rz.f64 	%fd26267, %fd26261, %fd26266;
	cvt.rzi.f64.f64 	%fd26268, %fd26267;
	cvt.rzi.s32.f64 	%r3485, %fd26268;
	setp.lt.s32 	%p5539, %r3484, 0;
	setp.ge.s32 	%p5540, %r3484, %r4273;
	or.pred  	%p5541, %p5539, %p5540;
	setp.lt.s32 	%p5542, %r3485, 0;
	setp.ge.s32 	%p5543, %r3485, %r4274;
	or.pred  	%p5544, %p5542, %p5543;
	or.pred  	%p5546, %p5541, %p5544;
	mov.b16 	%rs5232, 0;
	mov.u16 	%rs5233, %rs5232;
	mov.u16 	%rs5234, %rs5232;
	@%p5546 bra 	$L__BB0_3155;
	mul.lo.s32 	%r9827, %r3485, %r4275;
	cvt.u64.u32 	%rd4816, %r9827;
	shl.b32 	%r9828, %r3484, 2;
	cvt.u64.u32 	%rd4817, %r9828;
	add.s64 	%rd4818, %rd4816, %rd4817;
	add.s64 	%rd4819, %rd1, %rd4818;
	ld.global.u8 	%rs5233, [%rd4819];
	ld.global.u8 	%rs5232, [%rd4819+1];
	ld.global.u8 	%rs5234, [%rd4819+2];
$L__BB0_3155:
	st.local.u8 	[%rd189+7], %rs5234;
	and.b16  	%rs3931, %rs5234, 255;
	st.local.u8 	[%rd190+7], %rs5232;
	and.b16  	%rs3932, %rs5232, 255;
	st.local.u8 	[%rd191+7], %rs5233;
	and.b16  	%rs3933, %rs5233, 255;
	cvt.rn.f64.u16 	%fd26269, %rs3931;
	mul.f64 	%fd26270, %fd26269, 0d3FD322D0E5604189;
	cvt.rn.f64.u16 	%fd26271, %rs3932;
	fma.rn.f64 	%fd26272, %fd26271, 0d3FE2C8B439581062, %fd26270;
	cvt.rn.f64.u16 	%fd26273, %rs3933;
	fma.rn.f64 	%fd26274, %fd26273, 0d3FBD2F1A9FBE76C9, %fd26272;
	cvt.rzi.u32.f64 	%r9829, %fd26274;
	st.local.u8 	[%rd192+7], %r9829;
	add.s32 	%r10401, %r10401, 8;
$L__BB0_3156:
	setp.gt.u32 	%p5547, %r10401, 299;
	@%p5547 bra 	$L__BB0_3290;
	add.s32 	%r3488, %r142, 4;
	setp.lt.s32 	%p5549, %r3488, 0;
	setp.ge.s32 	%p5550, %r3488, %r4278;
	or.pred  	%p5551, %p5550, %p5430;
	or.pred  	%p5552, %p5551, %p5549;
	@%p5552 bra 	$L__BB0_3223;
	setp.eq.f64 	%p5553, %fd2, 0d7FF0000000000000;
	mul.lo.s32 	%r9831, %r3488, %r4280;
	shl.b32 	%r3489, %r9831, 1;
	mul.lo.s32 	%r3490, %r3127, %r4281;
	mov.b32 	%r11403, 1;
	mov.f64 	%fd28468, %fd28513;
	@%p5553 bra 	$L__BB0_3162;
	setp.ltu.f64 	%p5554, %fd2, 0d41E0000000000000;
	mov.f64 	%fd28468, %fd28512;
	mov.u32 	%r11402, %r11448;
	@%p5554 bra 	$L__BB0_3161;
	{ // callseq 754, 0
	.param .b64 param0;
	st.param.f64 	[param0], %fd1;
	.param .align 16 .b8 retval0[16];
	call.uni (retval0), 
	__internal_trig_reduction_slowpathd, 
	(
	param0
	);
	ld.param.f64 	%fd28468, [retval0];
	ld.param.b32 	%r11402, [retval0+8];
	} // callseq 754
$L__BB0_3161:
	add.s32 	%r11403, %r11402, 1;
$L__BB0_3162:
	shl.b32 	%r9833, %r11403, 6;
	cvt.u64.u32 	%rd4820, %r9833;
	and.b64  	%rd4821, %rd4820, 64;
	mov.u64 	%rd4822, __cudart_sin_cos_coeffs;
	add.s64 	%rd4823, %rd4822, %rd4821;
	mul.rn.f64 	%fd26276, %fd28468, %fd28468;
	and.b32  	%r9834, %r11403, 1;
	setp.eq.b32 	%p5555, %r9834, 1;
	selp.f64 	%fd26277, 0dBDA8FF8320FD8164, 0d3DE5DB65F9785EBA, %p5555;
	ld.global.nc.v2.f64 	{%fd26278, %fd26279}, [%rd4823];
	fma.rn.f64 	%fd26280, %fd26277, %fd26276, %fd26278;
	fma.rn.f64 	%fd26281, %fd26280, %fd26276, %fd26279;
	ld.global.nc.v2.f64 	{%fd26282, %fd26283}, [%rd4823+16];
	fma.rn.f64 	%fd26284, %fd26281, %fd26276, %fd26282;
	fma.rn.f64 	%fd26285, %fd26284, %fd26276, %fd26283;
	ld.global.nc.v2.f64 	{%fd26286, %fd26287}, [%rd4823+32];
	fma.rn.f64 	%fd26288, %fd26285, %fd26276, %fd26286;
	fma.rn.f64 	%fd26289, %fd26288, %fd26276, %fd26287;
	fma.rn.f64 	%fd26290, %fd26289, %fd28468, %fd28468;
	fma.rn.f64 	%fd26291, %fd26289, %fd26276, 0d3FF0000000000000;
	selp.f64 	%fd26292, %fd26291, %fd26290, %p5555;
	and.b32  	%r9835, %r11403, 2;
	setp.eq.s32 	%p5556, %r9835, 0;
	mov.f64 	%fd26293, 0d0000000000000000;
	sub.f64 	%fd26294, %fd26293, %fd26292;
	selp.f64 	%fd2587, %fd26292, %fd26294, %p5556;
	mov.f64 	%fd28469, %fd28514;
	mov.u32 	%r11404, %r11450;
	@%p1 bra 	$L__BB0_3164;
	{ // callseq 755, 0
	.param .b64 param0;
	st.param.f64 	[param0], %fd1;
	.param .align 16 .b8 retval0[16];
	call.uni (retval0), 
	__internal_trig_reduction_slowpathd, 
	(
	param0
	);
	ld.param.f64 	%fd28469, [retval0];
	ld.param.b32 	%r11404, [retval0+8];
	} // callseq 755
$L__BB0_3164:
	shl.b32 	%r9837, %r11404, 6;
	cvt.u64.u32 	%rd4824, %r9837;
	and.b64  	%rd4825, %rd4824, 64;
	mov.u64 	%rd4826, __cudart_sin_cos_coeffs;
	add.s64 	%rd4827, %rd4826, %rd4825;
	mul.rn.f64 	%fd26296, %fd28469, %fd28469;
	and.b32  	%r9838, %r11404, 1;
	setp.eq.b32 	%p5557, %r9838, 1;
	selp.f64 	%fd26297, 0dBDA8FF8320FD8164, 0d3DE5DB65F9785EBA, %p5557;
	ld.global.nc.v2.f64 	{%fd26298, %fd26299}, [%rd4827];
	fma.rn.f64 	%fd26300, %fd26297, %fd26296, %fd26298;
	fma.rn.f64 	%fd26301, %fd26300, %fd26296, %fd26299;
	ld.global.nc.v2.f64 	{%fd26302, %fd26303}, [%rd4827+16];
	fma.rn.f64 	%fd26304, %fd26301, %fd26296, %fd26302;
	fma.rn.f64 	%fd26305, %fd26304, %fd26296, %fd26303;
	ld.global.nc.v2.f64 	{%fd26306, %fd26307}, [%rd4827+32];
	fma.rn.f64 	%fd26308, %fd26305, %fd26296, %fd26306;
	fma.rn.f64 	%fd26309, %fd26308, %fd26296, %fd26307;
	fma.rn.f64 	%fd26310, %fd26309, %fd28469, %fd28469;
	fma.rn.f64 	%fd26311, %fd26309, %fd26296, 0d3FF0000000000000;
	selp.f64 	%fd26312, %fd26311, %fd26310, %p5557;
	and.b32  	%r9839, %r11404, 2;
	setp.eq.s32 	%p5558, %r9839, 0;
	mov.f64 	%fd26313, 0d0000000000000000;
	sub.f64 	%fd26314, %fd26313, %fd26312;
	selp.f64 	%fd26315, %fd26312, %fd26314, %p5558;
	div.s32 	%r9840, %r3489, %r4276;
	max.s32 	%r9841, %r9840, 0;
	min.s32 	%r9842, %r9841, %r8;
	cvt.rn.f64.s32 	%fd26316, %r9842;
	sub.f64 	%fd2590, %fd26316, %fd5;
	div.s32 	%r9843, %r3490, %r4277;
	max.s32 	%r9844, %r9843, 0;
	min.s32 	%r9845, %r9844, %r9;
	cvt.rn.f64.s32 	%fd26317, %r9845;
	sub.f64 	%fd2591, %fd26317, %fd6;
	mul.f64 	%fd26318, %fd2591, %fd26315;
	fma.rn.f64 	%fd26319, %fd2590, %fd2587, %fd26318;
	add.f64 	%fd26320, %fd7, %fd26319;
	mul.f64 	%fd26321, %fd2591, %fd2587;
	mul.f64 	%fd26322, %fd2590, %fd26315;
	sub.f64 	%fd26323, %fd26321, %fd26322;
	add.f64 	%fd26324, %fd8, %fd26323;
	mov.f64 	%fd26325, 0d3FE0000000000000;
	copysign.f64 	%fd26326, %fd26320, %fd26325;
	add.rz.f64 	%fd26327, %fd26320, %fd26326;
	cvt.rzi.f64.f64 	%fd26328, %fd26327;
	cvt.rzi.s32.f64 	%r3497, %fd26328;
	copysign.f64 	%fd26329, %fd26324, %fd26325;
	add.rz.f64 	%fd26330, %fd26324, %fd26329;
	cvt.rzi.f64.f64 	%fd26331, %fd26330;
	cvt.rzi.s32.f64 	%r3498, %fd26331;
	setp.lt.s32 	%p5559, %r3497, 0;
	setp.ge.s32 	%p5560, %r3497, %r4273;
	or.pred  	%p5561, %p5559, %p5560;
	setp.lt.s32 	%p5562, %r3498, 0;
	setp.ge.s32 	%p5563, %r3498, %r4274;
	or.pred  	%p5564, %p5562, %p5563;
	or.pred  	%p5566, %p5561, %p5564;
	mov.b16 	%rs5235, 0;
	mov.u16 	%rs5236, %rs5235;
	mov.u16 	%rs5237, %rs5235;
	@%p5566 bra 	$L__BB0_3166;
	mul.lo.s32 	%r9846, %r3498, %r4275;
	cvt.u64.u32 	%rd4828, %r9846;
	shl.b32 	%r9847, %r3497, 2;
	cvt.u64.u32 	%rd4829, %r9847;
	add.s64 	%rd4830, %rd4828, %rd4829;
	add.s64 	%rd4831, %rd1, %rd4830;
	ld.global.u8 	%rs5236, [%rd4831];
	ld.global.u8 	%rs5235, [%rd4831+1];
	ld.global.u8 	%rs5237, [%rd4831+2];
$L__BB0_3166:
	cvt.u64.u32 	%rd4832, %r10401;
	add.s64 	%rd193, %rd2, %rd4832;
	st.local.u8 	[%rd193], %rs5237;
	and.b16  	%rs3935, %rs5237, 255;
	add.s64 	%rd194, %rd3, %rd4832;
	st.local.u8 	[%rd194], %rs5235;
	and.b16  	%rs3936, %rs5235, 255;
	add.s64 	%rd195, %rd4, %rd4832;
	st.local.u8 	[%rd195], %rs5236;
	and.b16  	%rs3937, %rs5236, 255;
	cvt.rn.f64.u16 	%fd26332, %rs3935;
	mul.f64 	%fd26333, %fd26332, 0d3FD322D0E5604189;
	cvt.rn.f64.u16 	%fd26334, %rs3936;
	fma.rn.f64 	%fd26335, %fd26334, 0d3FE2C8B439581062, %fd26333;
	cvt.rn.f64.u16 	%fd26336, %rs3937;
	fma.rn.f64 	%fd26337, %fd26336, 0d3FBD2F1A9FBE76C9, %fd26335;
	cvt.rzi.u32.f64 	%r9849, %fd26337;
	add.s64 	%rd196, %rd5, %rd4832;
	st.local.u8 	[%rd196], %r9849;
	add.s32 	%r3499, %r3490, %r4281;
	mov.b32 	%r11406, 1;
	mov.f64 	%fd28471, %fd28513;
	@%p5553 bra 	$L__BB0_3170;
	setp.ltu.f64 	%p5568, %fd2, 0d41E0000000000000;
	mov.f64 	%fd28471, %fd28512;
	mov.u32 	%r11405, %r11448;
	@%p5568 bra 	$L__BB0_3169;
	{ // callseq 756, 0
	.param .b64 param0;
	st.param.f64 	[param0], %fd1;
	.param .align 16 .b8 retval0[16];
	call.uni (retval0), 
	__internal_trig_reduction_slowpathd, 
	(
	param0
	);
	ld.param.f64 	%fd28471, [retval0];
	ld.param.b32 	%r11405, [retval0+8];
	} // callseq 756
$L__BB0_3169:
	add.s32 	%r11406, %r11405, 1;
$L__BB0_3170:
	shl.b32 	%r9851, %r11406, 6;
	cvt.u64.u32 	%rd4833, %r9851;
	and.b64  	%rd4834, %rd4833, 64;
	mov.u64 	%rd4835, __cudart_sin_cos_coeffs;
	add.s64 	%rd4836, %rd4835, %rd4834;
	mul.rn.f64 	%fd26339, %fd28471, %fd28471;
	and.b32  	%r9852, %r11406, 1;
	setp.eq.b32 	%p5569, %r9852, 1;
	selp.f64 	%fd26340, 0dBDA8FF8320FD8164, 0d3DE5DB65F9785EBA, %p5569;
	ld.global.nc.v2.f64 	{%fd26341, %fd26342}, [%rd4836];
	fma.rn.f64 	%fd26343, %fd26340, %fd26339, %fd26341;
	fma.rn.f64 	%fd26344, %fd26343, %fd26339, %fd26342;
	ld.global.nc.v2.f64 	{%fd26345, %fd26346}, [%rd4836+16];
	fma.rn.f64 	%fd26347, %fd26344, %fd26339, %fd26345;
	fma.rn.f64 	%fd26348, %fd26347, %fd26339, %fd26346;
	ld.global.nc.v2.f64 	{%fd26349, %fd26350}, [%rd4836+32];
	fma.rn.f64 	%fd26351, %fd26348, %fd26339, %fd26349;
	fma.rn.f64 	%fd26352, %fd26351, %fd26339, %fd26350;
	fma.rn.f64 	%fd26353, %fd26352, %fd28471, %fd28471;
	fma.rn.f64 	%fd26354, %fd26352, %fd26339, 0d3FF0000000000000;
	selp.f64 	%fd26355, %fd26354, %fd26353, %p5569;
	and.b32  	%r9853, %r11406, 2;
	setp.eq.s32 	%p5570, %r9853, 0;
	mov.f64 	%fd26356, 0d0000000000000000;
	sub.f64 	%fd26357, %fd26356, %fd26355;
	selp.f64 	%fd2595, %fd26355, %fd26357, %p5570;
	mov.f64 	%fd28472, %fd28514;
	mov.u32 	%r11407, %r11450;
	@%p1 bra 	$L__BB0_3172;
	{ // callseq 757, 0
	.param .b64 param0;
	st.param.f64 	[param0], %fd1;
	.param .align 16 .b8 retval0[16];
	call.uni (retval0), 
	__internal_trig_reduction_slowpathd, 
	(
	param0
	);
	ld.param.f64 	%fd28472, [retval0];
	ld.param.b32 	%r11407, [retval0+8];
	} // callseq 757
$L__BB0_3172:
	shl.b32 	%r9855, %r11407, 6;
	cvt.u64.u32 	%rd4837, %r9855;
	and.b64  	%rd4838, %rd4837, 64;
	mov.u64 	%rd4839, __cudart_sin_cos_coeffs;
	add.s64 	%rd4840, %rd4839, %rd4838;
	mul.rn.f64 	%fd26359, %fd28472, %fd28472;
	and.b32  	%r9856, %r11407, 1;
	setp.eq.b32 	%p5571, %r9856, 1;
	selp.f64 	%fd26360, 0dBDA8FF8320FD8164, 0d3DE5DB65F9785EBA, %p5571;
	ld.global.nc.v2.f64 	{%fd26361, %fd26362}, [%rd4840];
	fma.rn.f64 	%fd26363, %fd26360, %fd26359, %fd26361;
	fma.rn.f64 	%fd26364, %fd26363, %fd26359, %fd26362;
	ld.global.nc.v2.f64 	{%fd26365, %fd26366}, [%rd4840+16];
	fma.rn.f64 	%fd26367, %fd26364, %fd26359, %fd26365;
	fma.rn.f64 	%fd26368, %fd26367, %fd26359, %fd26366;
	ld.global.nc.v2.f64 	{%fd26369, %fd26370}, [%rd4840+32];
	fma.rn.f64 	%fd26371, %fd26368, %fd26359, %fd26369;
	fma.rn.f64 	%fd26372, %fd26371, %fd26359, %fd26370;
	fma.rn.f64 	%fd26373, %fd26372, %fd28472, %fd28472;
	fma.rn.f64 	%fd26374, %fd26372, %fd26359, 0d3FF0000000000000;
	selp.f64 	%fd26375, %fd26374, %fd26373, %p5571;
	and.b32  	%r9857, %r11407, 2;
	setp.eq.s32 	%p5572, %r9857, 0;
	mov.f64 	%fd26376, 0d0000000000000000;
	sub.f64 	%fd26377, %fd26376, %fd26375;
	selp.f64 	%fd26378, %fd26375, %fd26377, %p5572;
	div.s32 	%r9858, %r3499, %r4277;
	max.s32 	%r9859, %r9858, 0;
	min.s32 	%r9860, %r9859, %r9;
	cvt.rn.f64.s32 	%fd26379, %r9860;
	sub.f64 	%fd2598, %fd26379, %fd6;
	mul.f64 	%fd26380, %fd2598, %fd26378;
	fma.rn.f64 	%fd26381, %fd2590, %fd2595, %fd26380;
	add.f64 	%fd26382, %fd7, %fd26381;
	mul.f64 	%fd26383, %fd2598, %fd2595;
	mul.f64 	%fd26384, %fd2590, %fd26378;
	sub.f64 	%fd26385, %fd26383, %fd26384;
	add.f64 	%fd26386, %fd8, %fd26385;
	mov.f64 	%fd26387, 0d3FE0000000000000;
	copysign.f64 	%fd26388, %fd26382, %fd26387;
	add.rz.f64 	%fd26389, %fd26382, %fd26388;
	cvt.rzi.f64.f64 	%fd26390, %fd26389;
	cvt.rzi.s32.f64 	%r3506, %fd26390;
	copysign.f64 	%fd26391, %fd26386, %fd26387;
	add.rz.f64 	%fd26392, %fd26386, %fd26391;
	cvt.rzi.f64.f64 	%fd26393, %fd26392;
	cvt.rzi.s32.f64 	%r3507, %fd26393;
	setp.lt.s32 	%p5573, %r3506, 0;
	setp.ge.s32 	%p5574, %r3506, %r4273;
	or.pred  	%p5575, %p5573, %p5574;
	setp.lt.s32 	%p5576, %r3507, 0;
	setp.ge.s32 	%p5577, %r3507, %r4274;
	or.pred  	%p5578, %p5576, %p5577;
	or.pred  	%p5580, %p5575, %p5578;
	mov.b16 	%rs5238, 0;
	mov.u16 	%rs5239, %rs5238;
	mov.u16 	%rs5240, %rs5238;
	@%p5580 bra 	$L__BB0_3174;
	mul.lo.s32 	%r9861, %r3507, %r4275;
	cvt.u64.u32 	%rd4841, %r9861;
	shl.b32 	%r9862, %r3506, 2;
	cvt.u64.u32 	%rd4842, %r9862;
	add.s64 	%rd4843, %rd4841, %rd4842;
	add.s64 	%rd4844, %rd1, %rd4843;
	ld.global.u8 	%rs5239, [%rd4844];
	ld.global.u8 	%rs5238, [%rd4844+1];
	ld.global.u8 	%rs5240, [%rd4844+2];
$L__BB0_3174:
	st.local.u8 	[%rd193+1], %rs5240;
	and.b16  	%rs3939, %rs5240, 255;
	st.local.u8 	[%rd194+1], %rs5238;
	and.b16  	%rs3940, %rs5238, 255;
	st.local.u8 	[%rd195+1], %rs5239;
	and.b16  	%rs3941, %rs5239, 255;
	cvt.rn.f64.u16 	%fd26394, %rs3939;
	mul.f64 	%fd26395, %fd26394, 0d3FD322D0E5604189;
	cvt.rn.f64.u16 	%fd26396, %rs3940;
	fma.rn.f64 	%fd26397, %fd26396, 0d3FE2C8B439581062, %fd26395;
	cvt.rn.f64.u16 	%fd26398, %rs3941;
	fma.rn.f64 	%fd26399, %fd26398, 0d3FBD2F1A9FBE76C9, %fd26397;
	cvt.rzi.u32.f64 	%r9864, %fd26399;
	st.local.u8 	[%rd196+1], %r9864;
	add.s32 	%r3508, %r3499, %r4281;
	mov.b32 	%r11409, 1;
	mov.f64 	%fd28474, %fd28513;
	@%p5553 bra 	$L__BB0_3178;
	setp.ltu.f64 	%p5582, %fd2, 0d41E0000000000000;
	mov.f64 	%fd28474, %fd28512;
	mov.u32 	%r11408, %r11448;
	@%p5582 bra 	$L__BB0_3177;
	{ // callseq 758, 0
	.param .b64 param0;
	st.param.f64 	[param0], %fd1;
	.param .align 16 .b8 retval0[16];
	call.uni (retval0), 
	__internal_trig_reduction_slowpathd, 
	(
	param0
	);
	ld.param.f64 	%fd28474, [retval0];
	ld.param.b32 	%r11408, [retval0+8];
	} // callseq 758
$L__BB0_3177:
	add.s32 	%r11409, %r11408, 1;
$L__BB0_3178:
	shl.b32 	%r9866, %r11409, 6;
	cvt.u64.u32 	%rd4845, %r9866;
	and.b64  	%rd4846, %rd4845, 64;
	mov.u64 	%rd4847, __cudart_sin_cos_coeffs;
	add.s64 	%rd4848, %rd4847, %rd4846;
	mul.rn.f64 	%fd26401, %fd28474, %fd28474;
	and.b32  	%r9867, %r11409, 1;
	setp.eq.b32 	%p5583, %r9867, 1;
	selp.f64 	%fd26402, 0dBDA8FF8320FD8164, 0d3DE5DB65F9785EBA, %p5583;
	ld.global.nc.v2.f64 	{%fd26403, %fd26404}, [%rd4848];
	fma.rn.f64 	%fd26405, %fd26402, %fd26401, %fd26403;
	fma.rn.f64 	%fd26406, %fd26405, %fd26401, %fd26404;
	ld.global.nc.v2.f64 	{%fd26407, %fd26408}, [%rd4848+16];
	fma.rn.f64 	%fd26409, %fd26406, %fd26401, %fd26407;
	fma.rn.f64 	%fd26410, %fd26409, %fd26401, %fd26408;
	ld.global.nc.v2.f64 	{%fd26411, %fd26412}, [%rd4848+32];
	fma.rn.f64 	%fd26413, %fd26410, %fd26401, %fd26411;
	fma.rn.f64 	%fd26414, %fd26413, %fd26401, %fd26412;
	fma.rn.f64 	%fd26415, %fd26414, %fd28474, %fd28474;
	fma.rn.f64 	%fd26416, %fd26414, %fd26401, 0d3FF0000000000000;
	selp.f64 	%fd26417, %fd26416, %fd26415, %p5583;
	and.b32  	%r9868, %r11409, 2;
	setp.eq.s32 	%p5584, %r9868, 0;
	mov.f64 	%fd26418, 0d0000000000000000;
	sub.f64 	%fd26419, %fd26418, %fd26417;
	selp.f64 	%fd2602, %fd26417, %fd26419, %p5584;
	mov.f64 	%fd28475, %fd28514;
	mov.u32 	%r11410, %r11450;
	@%p1 bra 	$L__BB0_3180;
	{ // callseq 759, 0
	.param .b64 param0;
	st.param.f64 	[param0], %fd1;
	.param .align 16 .b8 retval0[16];
	call.uni (retval0), 
	__internal_trig_reduction_slowpathd, 
	(
	param0
	);
	ld.param.f64 	%fd28475, [retval0];
	ld.param.b32 	%r11410, [retval0+8];
	} // callseq 759
$L__BB0_3180:
	shl.b32 	%r9870, %r11410, 6;
	cvt.u64.u32 	%rd4849, %r9870;
	and.b64  	%rd4850, %rd4849, 64;
	mov.u64 	%rd4851, __cudart_sin_cos_coeffs;
	add.s64 	%rd4852, %rd4851, %rd4850;
	mul.rn.f64 	%fd26421, %fd28475, %fd28475;
	and.b32  	%r9871, %r11410, 1;
	setp.eq.b32 	%p5585, %r9871, 1;
	selp.f64 	%fd26422, 0dBDA8FF8320FD8164, 0d3DE5DB65F9785EBA, %p5585;
	ld.global.nc.v2.f64 	{%fd26423, %fd26424}, [%rd4852];
	fma.rn.f64 	%fd26425, %fd26422, %fd26421, %fd26423;
	fma.rn.f64 	%fd26426, %fd26425, %fd26421, %fd26424;
	ld.global.nc.v2.f64 	{%fd26427, %fd26428}, [%rd4852+16];
	fma.rn.f64 	%fd26429, %fd26426, %fd26421, %fd26427;
	fma.rn.f64 	%fd26430, %fd26429, %fd26421, %fd26428;
	ld.global.nc.v2.f64 	{%fd26431, %fd26432}, [%rd4852+32];
	fma.rn.f64 	%fd26433, %fd26430, %fd26421, %fd26431;
	fma.rn.f64 	%fd26434, %fd26433, %fd26421, %fd26432;
	fma.rn.f64 	%fd26435, %fd26434, %fd28475, %fd28475;
	fma.rn.f64 	%fd26436, %fd26434, %fd26421, 0d3FF0000000000000;
	selp.f64 	%fd26437, %fd26436, %fd26435, %p5585;
	and.b32  	%r9872, %r11410, 2;
	setp.eq.s32 	%p5586, %r9872, 0;
	mov.f64 	%fd26438, 0d0000000000000000;
	sub.f64 	%fd26439, %fd26438, %fd26437;
	selp.f64 	%fd26440, %fd26437, %fd26439, %p5586;
	div.s32 	%r9873, %r3508, %r4277;
	max.s32 	%r9874, %r9873, 0;
	min.s32 	%r9875, %r9874, %r9;
	cvt.rn.f64.s32 	%fd26441, %r9875;
	sub.f64 	%fd2605, %fd26441, %fd6;
	mul.f64 	%fd26442, %fd2605, %fd26440;
	fma.rn.f64 	%fd26443, %fd2590, %fd2602, %fd26442;
	add.f64 	%fd26444, %fd7, %fd26443;
	mul.f64 	%fd26445, %fd2605, %fd2602;
	mul.f64 	%fd26446, %fd2590, %fd26440;
	sub.f64 	%fd26447, %fd26445, %fd26446;
	add.f64 	%fd26448, %fd8, %fd26447;
	mov.f64 	%fd26449, 0d3FE0000000000000;
	copysign.f64 	%fd26450, %fd26444, %fd26449;
	add.rz.f64 	%fd26451, %fd26444, %fd26450;
	cvt.rzi.f64.f64 	%fd26452, %fd26451;
	cvt.rzi.s32.f64 	%r3515, %fd26452;
	copysign.f64 	%fd26453, %fd26448, %fd26449;
	add.rz.f64 	%fd26454, %fd26448, %fd26453;
	cvt.rzi.f64.f64 	%fd26455, %fd26454;
	cvt.rzi.s32.f64 	%r3516, %fd26455;
	setp.lt.s32 	%p5587, %r3515, 0;
	setp.ge.s32 	%p5588, %r3515, %r4273;
	or.pred  	%p5589, %p5587, %p5588;
	setp.lt.s32 	%p5590, %r3516, 0;
	setp.ge.s32 	%p5591, %r3516, %r4274;
	or.pred  	%p5592, %p5590, %p5591;
	or.pred  	%p5594, %p5589, %p5592;
	mov.b16 	%rs5241, 0;
	mov.u16 	%rs5242, %rs5241;
	mov.u16 	%rs5243, %rs5241;
	@%p5594 bra 	$L__BB0_3182;
	mul.lo.s32 	%r9876, %r3516, %r4275;
	cvt.u64.u32 	%rd4853, %r9876;
	shl.b32 	%r9877, %r3515, 2;
	cvt.u64.u32 	%rd4854, %r9877;
	add.s64 	%rd4855, %rd4853, %rd4854;
	add.s64 	%rd4856, %rd1, %rd4855;
	ld.global.u8 	%rs5242, [%rd4856];
	ld.global.u8 	%rs5241, [%rd4856+1];
	ld.global.u8 	%rs5243, [%rd4856+2];
$L__BB0_3182:
	st.local.u8 	[%rd193+2], %rs5243;
	and.b16  	%rs3943, %rs5243, 255;
	st.local.u8 	[%rd194+2], %rs5241;
	and.b16  	%rs3944, %rs5241, 255;
	st.local.u8 	[%rd195+2], %rs5242;
	and.b16  	%rs3945, %rs5242, 255;
	cvt.rn.f64.u16 	%fd26456, %rs3943;
	mul.f64 	%fd26457, %fd26456, 0d3FD322D0E5604189;
	cvt.rn.f64.u16 	%fd26458, %rs3944;
	fma.rn.f64 	%fd26459, %fd26458, 0d3FE2C8B439581062, %fd26457;
	cvt.rn.f64.u16 	%fd26460, %rs3945;
	fma.rn.f64 	%fd26461, %fd26460, 0d3FBD2F1A9FBE76C9, %fd26459;
	cvt.rzi.u32.f64 	%r9879, %fd26461;
	st.local.u8 	[%rd196+2], %r9879;
	add.s32 	%r9880, %r3489, %r4280;
	div.s32 	%r9881, %r9880, %r4276;
	max.s32 	%r3517, %r9881, 0;
	mov.b32 	%r11412, 1;
	mov.f64 	%fd28477, %fd28513;
	@%p5553 bra 	$L__BB0_3186;
	setp.ltu.f64 	%p5596, %fd2, 0d41E0000000000000;
	mov.f64 	%fd28477, %fd28512;
	mov.u32 	%r11411, %r11448;
	@%p5596 bra 	$L__BB0_3185;
	{ // callseq 760, 0
	.param .b64 param0;
	st.param.f64 	[param0], %fd1;
	.param .align 16 .b8 retval0[16];
	call.uni (retval0), 
	__internal_trig_reduction_slowpathd, 
	(
	param0
	);
	ld.param.f64 	%fd28477, [retval0];
	ld.param.b32 	%r11411, [retval0+8];
	} // callseq 760
$L__BB0_3185:
	add.s32 	%r11412, %r11411, 1;
$L__BB0_3186:
	shl.b32 	%r9883, %r11412, 6;
	cvt.u64.u32 	%rd4857, %r9883;
	and.b64  	%rd4858, %rd4857, 64;
	mov.u64 	%rd4859, __cudart_sin_cos_coeffs;
	add.s64 	%rd4860, %rd4859, %rd4858;
	mul.rn.f64 	%fd26463, %fd28477, %fd28477;
	and.b32  	%r9884, %r11412, 1;
	setp.eq.b32 	%p5597, %r9884, 1;
	selp.f64 	%fd26464, 0dBDA8FF8320FD8164, 0d3DE5DB65F9785EBA, %p5597;
	ld.global.nc.v2.f64 	{%fd26465, %fd26466}, [%rd4860];
	fma.rn.f64 	%fd26467, %fd26464, %fd26463, %fd26465;
	fma.rn.f64 	%fd26468, %fd26467, %fd26463, %fd26466;
	ld.global.nc.v2.f64 	{%fd26469, %fd26470}, [%rd4860+16];
	fma.rn.f64 	%fd26471, %fd26468, %fd26463, %fd26469;
	fma.rn.f64 	%fd26472, %fd26471, %fd26463, %fd26470;
	ld.global.nc.v2.f64 	{%fd26473, %fd26474}, [%rd4860+32];
	fma.rn.f64 	%fd26475, %fd26472, %fd26463, %fd26473;
	fma.rn.f64 	%fd26476, %fd26475, %fd26463, %fd26474;
	fma.rn.f64 	%fd26477, %fd26476, %fd28477, %fd28477;
	fma.rn.f64 	%fd26478, %fd26476, %fd26463, 0d3FF0000000000000;
	selp.f64 	%fd26479, %fd26478, %fd26477, %p5597;
	and.b32  	%r9885, %r11412, 2;
	setp.eq.s32 	%p5598, %r9885, 0;
	mov.f64 	%fd26480, 0d0000000000000000;
	sub.f64 	%fd26481, %fd26480, %fd26479;
	selp.f64 	%fd2609, %fd26479, %fd26481, %p5598;
	mov.f64 	%fd28478, %fd28514;
	mov.u32 	%r11413, %r11450;
	@%p1 bra 	$L__BB0_3188;
	{ // callseq 761, 0
	.param .b64 param0;
	st.param.f64 	[param0], %fd1;
	.param .align 16 .b8 retval0[16];
	call.uni (retval0), 
	__internal_trig_reduction_slowpathd, 
	(
	param0
	);
	ld.param.f64 	%fd28478, [retval0];
	ld.param.b32 	%r11413, [retval0+8];
	} // callseq 761
$L__BB0_3188:
	shl.b32 	%r9887, %r11413, 6;
	cvt.u64.u32 	%rd4861, %r9887;
	and.b64  	%rd4862, %rd4861, 64;
	mov.u64 	%rd4863, __cudart_sin_cos_coeffs;
	add.s64 	%rd4864, %rd4863, %rd4862;
	mul.rn.f64 	%fd26483, %fd28478, %fd28478;
	and.b32  	%r9888, %r11413, 1;
	setp.eq.b32 	%p5599, %r9888, 1;
	selp.f64 	%fd26484, 0dBDA8FF8320FD8164, 0d3DE5DB65F9785EBA, %p5599;
	ld.global.nc.v2.f64 	{%fd26485, %fd26486}, [%rd4864];
	fma.rn.f64 	%fd26487, %fd26484, %fd26483, %fd26485;
	fma.rn.f64 	%fd26488, %fd26487, %fd26483, %fd26486;
	ld.global.nc.v2.f64 	{%fd26489, %fd26490}, [%rd4864+16];
	fma.rn.f64 	%fd26491, %fd26488, %fd26483, %fd26489;
	fma.rn.f64 	%fd26492, %fd26491, %fd26483, %fd26490;
	ld.global.nc.v2.f64 	{%fd26493, %fd26494}, [%rd4864+32];
	fma.rn.f64 	%fd26495, %fd26492, %fd26483, %fd26493;
	fma.rn.f64 	%fd26496, %fd26495, %fd26483, %fd26494;
	fma.rn.f64 	%fd26497, %fd26496, %fd28478, %fd28478;
	fma.rn.f64 	%fd26498, %fd26496, %fd26483, 0d3FF0000000000000;
	selp.f64 	%fd26499, %fd26498, %fd26497, %p5599;
	and.b32  	%r9889, %r11413, 2;
	setp.eq.s32 	%p5600, %r9889, 0;
	mov.f64 	%fd26500, 0d0000000000000000;
	sub.f64 	%fd26501, %fd26500, %fd26499;
	selp.f64 	%fd26502, %fd26499, %fd26501, %p5600;
	min.s32 	%r9890, %r3517, %r8;
	cvt.rn.f64.s32 	%fd26503, %r9890;
	sub.f64 	%fd2612, %fd26503, %fd5;
	mul.f64 	%fd26504, %fd2591, %fd26502;
	fma.rn.f64 	%fd26505, %fd2612, %fd2609, %fd26504;
	add.f64 	%fd26506, %fd7, %fd26505;
	mul.f64 	%fd26507, %fd2591, %fd2609;
	mul.f64 	%fd26508, %fd2612, %fd26502;
	sub.f64 	%fd26509, %fd26507, %fd26508;
	add.f64 	%fd26510, %fd8, %fd26509;
	mov.f64 	%fd26511, 0d3FE0000000000000;
	copysign.f64 	%fd26512, %fd26506, %fd26511;
	add.rz.f64 	%fd26513, %fd26506, %fd26512;
	cvt.rzi.f64.f64 	%fd26514, %fd26513;
	cvt.rzi.s32.f64 	%r3524, %fd26514;
	copysign.f64 	%fd26515, %fd26510, %fd26511;
	add.rz.f64 	%fd26516, %fd26510, %fd26515;
	cvt.rzi.f64.f64 	%fd26517, %fd26516;
	cvt.rzi.s32.f64 	%r3525, %fd26517;
	setp.lt.s32 	%p5601, %r3524, 0;
	setp.ge.s32 	%p5602, %r3524, %r4273;
	or.pred  	%p5603, %p5601, %p5602;
	setp.lt.s32 	%p5604, %r3525, 0;
	setp.ge.s32 	%p5605, %r3525, %r4274;
	or.pred  	%p5606, %p5604, %p5605;
	or.pred  	%p5608, %p5603, %p5606;
	mov.b16 	%rs5244, 0;
	mov.u16 	%rs5245, %rs5244;
	mov.u16 	%rs5246, %rs5244;
	@%p5608 bra 	$L__BB0_3190;
	mul.lo.s32 	%r9891, %r3525, %r4275;
	cvt.u64.u32 	%rd4865, %r9891;
	shl.b32 	%r9892, %r3524, 2;
	cvt.u64.u32 	%rd4866, %r9892;
	add.s64 	%rd4867, %rd4865, %rd4866;
	add.s64 	%rd4868, %rd1, %rd4867;
	ld.global.u8 	%rs5245, [%rd4868];
	ld.global.u8 	%rs5244, [%rd4868+1];
	ld.global.u8 	%rs5246, [%rd4868+2];
$L__BB0_3190:
	st.local.u8 	[%rd193+3], %rs5246;
	and.b16  	%rs3947, %rs5246, 255;
	st.local.u8 	[%rd194+3], %rs5244;
	and.b16  	%rs3948, %rs5244, 255;
	st.local.u8 	[%rd195+3], %rs5245;
	and.b16  	%rs3949, %rs5245, 255;
	cvt.rn.f64.u16 	%fd26518, %rs3947;
	mul.f64 	%fd26519, %fd26518, 0d3FD322D0E5604189;
	cvt.rn.f64.u16 	%fd26520, %rs3948;
	fma.rn.f64 	%fd26521, %fd26520, 0d3FE2C8B439581062, %fd26519;
	cvt.rn.f64.u16 	%fd26522, %rs3949;
	fma.rn.f64 	%fd26523, %fd26522, 0d3FBD2F1A9FBE76C9, %fd26521;
	cvt.rzi.u32.f64 	%r9894, %fd26523;
	st.local.u8 	[%rd196+3], %r9894;
	mov.b32 	%r11415, 1;
	mov.f64 	%fd28480, %fd28513;
	@%p5553 bra 	$L__BB0_3194;
	setp.ltu.f64 	%p5610, %fd2, 0d41E0000000000000;
	mov.f64 	%fd28480, %fd28512;
	mov.u32 	%r11414, %r11448;
	@%p5610 bra 	$L__BB0_3193;
	{ // callseq 762, 0
	.param .b64 param0;
	st.param.f64 	[param0], %fd1;
	.param .align 16 .b8 retval0[16];
	call.uni (retval0), 
	__internal_trig_reduction_slowpathd, 
	(
	param0
	);
	ld.param.f64 	%fd28480, [retval0];
	ld.param.b32 	%r11414, [retval0+8];
	} // callseq 762
$L__BB0_3193:
	add.s32 	%r11415, %r11414, 1;
$L__BB0_3194:
	shl.b32 	%r9896, %r11415, 6;
	cvt.u64.u32 	%rd4869, %r9896;
	and.b64  	%rd4870, %rd4869, 64;
	mov.u64 	%rd4871, __cudart_sin_cos_coeffs;
	add.s64 	%rd4872, %rd4871, %rd4870;
	mul.rn.f64 	%fd26525, %fd28480, %fd28480;
	and.b32  	%r9897, %r11415, 1;
	setp.eq.b32 	%p5611, %r9897, 1;
	selp.f64 	%fd26526, 0dBDA8FF8320FD8164, 0d3DE5DB65F9785EBA, %p5611;
	ld.global.nc.v2.f64 	{%fd26527, %fd26528}, [%rd4872];
	fma.rn.f64 	%fd26529, %fd26526, %fd26525, %fd26527;
	fma.rn.f64 	%fd26530, %fd26529, %fd26525, %fd26528;
	ld.global.nc.v2.f64 	{%fd26531, %fd26532}, [%rd4872+16];
	fma.rn.f64 	%fd26533, %fd26530, %fd26525, %fd26531;
	fma.rn.f64 	%fd26534, %fd26533, %fd26525, %fd26532;
	ld.global.nc.v2.f64 	{%fd26535, %fd26536}, [%rd4872+32];
	fma.rn.f64 	%fd26537, %fd26534, %fd26525, %fd26535;
	fma.rn.f64 	%fd26538, %fd26537, %fd26525, %fd26536;
	fma.rn.f64 	%fd26539, %fd26538, %fd28480, %fd28480;
	fma.rn.f64 	%fd26540, %fd26538, %fd26525, 0d3FF0000000000000;
	selp.f64 	%fd26541, %fd26540, %fd26539, %p5611;
	and.b32  	%r9898, %r11415, 2;
	setp.eq.s32 	%p5612, %r9898, 0;
	mov.f64 	%fd26542, 0d0000000000000000;
	sub.f64 	%fd26543, %fd26542, %fd26541;
	selp.f64 	%fd2616, %fd26541, %fd26543, %p5612;
	mov.f64 	%fd28481, %fd28514;
	mov.u32 	%r11416, %r11450;
	@%p1 bra 	$L__BB0_3196;
	{ // callseq 763, 0
	.param .b64 param0;
	st.param.f64 	[param0], %fd1;
	.param .align 16 .b8 retval0[16];
	call.uni (retval0), 
	__internal_trig_reduction_slowpathd, 
	(
	param0
	);
	ld.param.f64 	%fd28481, [retval0];
	ld.param.b32 	%r11416, [retval0+8];
	} // callseq 763
$L__BB0_3196:
	shl.b32 	%r9900, %r11416, 6;
	cvt.u64.u32 	%rd4873, %r9900;
	and.b64  	%rd4874, %rd4873, 64;
	mov.u64 	%rd4875, __cudart_sin_cos_coeffs;
	add.s64 	%rd4876, %rd4875, %rd4874;
	mul.rn.f64 	%fd26545, %fd28481, %fd28481;
	and.b32  	%r9901, %r11416, 1;
	setp.eq.b32 	%p5613, %r9901, 1;
	selp.f64 	%fd26546, 0dBDA8FF8320FD8164, 0d3DE5DB65F9785EBA, %p5613;
	ld.global.nc.v2.f64 	{%fd26547, %fd26548}, [%rd4876];
	fma.rn.f64 	%fd26549, %fd26546, %fd26545, %fd26547;
	fma.rn.f64 	%fd26550, %fd26549, %fd26545, %fd26548;
	ld.global.nc.v2.f64 	{%fd26551, %fd26552}, [%rd4876+16];
	fma.rn.f64 	%fd26553, %fd26550, %fd26545, %fd26551;
	fma.rn.f64 	%fd26554, %fd26553, %fd26545, %fd26552;
	ld.global.nc.v2.f64 	{%fd26555, %fd26556}, [%rd4876+32];
	fma.rn.f64 	%fd26557, %fd26554, %fd26545, %fd26555;
	fma.rn.f64 	%fd26558, %fd26557, %fd26545, %fd26556;
	fma.rn.f64 	%fd26559, %fd26558, %fd28481, %fd28481;
	fma.rn.f64 	%fd26560, %fd26558, %fd26545, 0d3FF0000000000000;
	selp.f64 	%fd26561, %fd26560, %fd26559, %p5613;
	and.b32  	%r9902, %r11416, 2;
	setp.eq.s32 	%p5614, %r9902, 0;
	mov.f64 	%fd26562, 0d0000000000000000;
	sub.f64 	%fd26563, %fd26562, %fd26561;
	selp.f64 	%fd26564, %fd26561, %fd26563, %p5614;
	mul.f64 	%fd26565, %fd2598, %fd26564;
	fma.rn.f64 	%fd26566, %fd2612, %fd2616, %fd26565;
	add.f64 	%fd26567, %fd7, %fd26566;
	mul.f64 	%fd26568, %fd2598, %fd2616;
	mul.f64 	%fd26569, %fd2612, %fd26564;
	sub.f64 	%fd26570, %fd26568, %fd26569;
	add.f64 	%fd26571, %fd8, %fd26570;
	mov.f64 	%fd26572, 0d3FE0000000000000;
	copysign.f64 	%fd26573, %fd26567, %fd26572;
	add.rz.f64 	%fd26574, %fd26567, %fd26573;
	cvt.rzi.f64.f64 	%fd26575, %fd26574;
	cvt.rzi.s32.f64 	%r3532, %fd26575;
	copysign.f64 	%fd26576, %fd26571, %fd26572;
	add.rz.f64 	%fd26577, %fd26571, %fd26576;
	cvt.rzi.f64.f64 	%fd26578, %fd26577;
	cvt.rzi.s32.f64 	%r3533, %fd26578;
	setp.lt.s32 	%p5615, %r3532, 0;
	setp.ge.s32 	%p5616, %r3532, %r4273;
	or.pred  	%p5617, %p5615, %p5616;
	setp.lt.s32 	%p5618, %r3533, 0;
	setp.ge.s32 	%p5619, %r3533, %r4274;
	or.pred  	%p5620, %p5618, %p5619;
	or.pred  	%p5622, %p5617, %p5620;
	mov.b16 	%rs5247, 0;
	mov.u16 	%rs5248, %rs5247;
	mov.u16 	%rs5249, %rs5247;
	@%p5622 bra 	$L__BB0_3198;
	mul.lo.s32 	%r9903, %r3533, %r4275;
	cvt.u64.u32 	%rd4877, %r9903;
	shl.b32 	%r9904, %r3532, 2;
	cvt.u64.u32 	%rd4878, %r9904;
	add.s64 	%rd4879, %rd4877, %rd4878;
	add.s64 	%rd4880, %rd1, %rd4879;
	ld.global.u8 	%rs5248, [%rd4880];
	ld.global.u8 	%rs5247, [%rd4880+1];
	ld.global.u8 	%rs5249, [%rd4880+2];
$L__BB0_3198:
	st.local.u8 	[%rd193+4], %rs5249;
	and.b16  	%rs3951, %rs5249, 255;
	st.local.u8 	[%rd194+4], %rs5247;
	and.b16  	%rs3952, %rs5247, 255;
	st.local.u8 	[%rd195+4], %rs5248;
	and.b16  	%rs3953, %rs5248, 255;
	cvt.rn.f64.u16 	%fd26579, %rs3951;
	mul.f64 	%fd26580, %fd26579, 0d3FD322D0E5604189;
	cvt.rn.f64.u16 	%fd26581, %rs3952;
	fma.rn.f64 	%fd26582, %fd26581, 0d3FE2C8B439581062, %fd26580;
	cvt.rn.f64.u16 	%fd26583, %rs3953;
	fma.rn.f64 	%fd26584, %fd26583, 0d3FBD2F1A9FBE76C9, %fd26582;
	cvt.rzi.u32.f64 	%r9906, %fd26584;
	st.local.u8 	[%rd196+4], %r9906;
	mov.b32 	%r11418, 1;
	mov.f64 	%fd28483, %fd28513;
	@%p5553 bra 	$L__BB0_3202;
	setp.ltu.f64 	%p5624, %fd2, 0d41E0000000000000;
	mov.f64 	%fd28483, %fd28512;
	mov.u32 	%r11417, %r11448;
	@%p5624 bra 	$L__BB0_3201;
	{ // callseq 764, 0
	.param .b64 param0;
	st.param.f64 	[param0], %fd1;
	.param .align 16 .b8 retval0[16];
	call.uni (retval0), 
	__internal_trig_reduction_slowpathd, 
	(
	param0
	);
	ld.param.f64 	%fd28483, [retval0];
	ld.param.b32 	%r11417, [retval0+8];
	} // callseq 764
$L__BB0_3201:
	add.s32 	%r11418, %r11417, 1;
$L__BB0_3202:
	shl.b32 	%r9908, %r11418, 6;
	cvt.u64.u32 	%rd4881, %r9908;
	and.b64  	%rd4882, %rd4881, 64;
	mov.u64 	%rd4883, __cudart_sin_cos_coeffs;
	add.s64 	%rd4884, %rd4883, %rd4882;
	mul.rn.f64 	%fd26586, %fd28483, %fd28483;
	and.b32  	%r9909, %r11418, 1;
	setp.eq.b32 	%p5625, %r9909, 1;
	selp.f64 	%fd26587, 0dBDA8FF8320FD8164, 0d3DE5DB65F9785EBA, %p5625;
	ld.global.nc.v2.f64 	{%fd26588, %fd26589}, [%rd4884];
	fma.rn.f64 	%fd26590, %fd26587, %fd26586, %fd26588;
	fma.rn.f64 	%fd26591, %fd26590, %fd26586, %fd26589;
	ld.global.nc.v2.f64 	{%fd26592, %fd26593}, [%rd4884+16];
	fma.rn.f64 	%fd26594, %fd26591, %fd26586, %fd26592;
	fma.rn.f64 	%fd26595, %fd26594, %fd26586, %fd26593;
	ld.global.nc.v2.f64 	{%fd26596, %fd26597}, [%rd4884+32];
	fma.rn.f64 	%fd26598, %fd26595, %fd26586, %fd26596;
	fma.rn.f64 	%fd26599, %fd26598, %fd26586, %fd26597;
	fma.rn.f64 	%fd26600, %fd26599, %fd28483, %fd28483;
	fma.rn.f64 	%fd26601, %fd26599, %fd26586, 0d3FF0000000000000;
	selp.f64 	%fd26602, %fd26601, %fd26600, %p5625;
	and.b32  	%r9910, %r11418, 2;
	setp.eq.s32 	%p5626, %r9910, 0;
	mov.f64 	%fd26603, 0d0000000000000000;
	sub.f64 	%fd26604, %fd26603, %fd26602;
	selp.f64 	%fd2622, %fd26602, %fd26604, %p5626;
	mov.f64 	%fd28484, %fd28514;
	mov.u32 	%r11419, %r11450;
	@%p1 bra 	$L__BB0_3204;
	{ // callseq 765, 0
	.param .b64 param0;
	st.param.f64 	[param0], %fd1;
	.param .align 16 .b8 retval0[16];
	call.uni (retval0), 
	__internal_trig_reduction_slowpathd, 
	(
	param0
	);
	ld.param.f64 	%fd28484, [retval0];
	ld.param.b32 	%r11419, [retval0+8];
	} // callseq 765
$L__BB0_3204:
	shl.b32 	%r9912, %r11419, 6;
	cvt.u64.u32 	%rd4885, %r9912;
	and.b64  	%rd4886, %rd4885, 64;
	mov.u64 	%rd4887, __cudart_sin_cos_coeffs;
	add.s64 	%rd4888, %rd4887, %rd4886;
	mul.rn.f64 	%fd26606, %fd28484, %fd28484;
	and.b32  	%r9913, %r11419, 1;
	setp.eq.b32 	%p5627, %r9913, 1;
	selp.f64 	%fd26607, 0dBDA8FF8320FD8164, 0d3DE5DB65F9785EBA, %p5627;
	ld.global.nc.v2.f64 	{%fd26608, %fd26609}, [%rd4888];
	fma.rn.f64 	%fd26610, %fd26607, %fd26606, %fd26608;
	fma.rn.f64 	%fd26611, %fd26610, %fd26606, %fd26609;
	ld.global.nc.v2.f64 	{%fd26612, %fd26613}, [%rd4888+16];
	fma.rn.f64 	%fd26614, %fd26611, %fd26606, %fd26612;
	fma.rn.f64 	%fd26615, %fd26614, %fd26606, %fd26613;
	ld.global.nc.v2.f64 	{%fd26616, %fd26617}, [%rd4888+32];
	fma.rn.f64 	%fd26618, %fd26615, %fd26606, %fd26616;
	fma.rn.f64 	%fd26619, %fd26618, %fd26606, %fd26617;
	fma.rn.f64 	%fd26620, %fd26619, %fd28484, %fd28484;
	fma.rn.f64 	%fd26621, %fd26619, %fd26606, 0d3FF0000000000000;
	selp.f64 	%fd26622, %fd26621, %fd26620, %p5627;
	and.b32  	%r9914, %r11419, 2;
	setp.eq.s32 	%p5628, %r9914, 0;
	mov.f64 	%fd26623, 0d0000000000000000;
	sub.f64 	%fd26624, %fd26623, %fd26622;
	selp.f64 	%fd26625, %fd26622, %fd26624, %p5628;
	mul.f64 	%fd26626, %fd2605, %fd26625;
	fma.rn.f64 	%fd26627, %fd2612, %fd2622, %fd26626;
	add.f64 	%fd26628, %fd7, %fd26627;
	mul.f64 	%fd26629, %fd2605, %fd2622;
	mul.f64 	%fd26630, %fd2612, %fd26625;
	sub.f64 	%fd26631, %fd26629, %fd26630;
	add.f64 	%fd26632, %fd8, %fd26631;
	mov.f64 	%fd26633, 0d3FE0000000000000;
	copysign.f64 	%fd26634, %fd26628, %fd26633;
	add.rz.f64 	%fd26635, %fd26628, %fd26634;
	cvt.rzi.f64.f64 	%fd26636, %fd26635;
	cvt.rzi.s32.f64 	%r3540, %fd26636;
	copysign.f64 	%fd26637, %fd26632, %fd26633;
	add.rz.f64 	%fd26638, %fd26632, %fd26637;
	cvt.rzi.f64.f64 	%fd26639, %fd26638;
	cvt.rzi.s32.f64 	%r3541, %fd26639;
	setp.lt.s32 	%p5629, %r3540, 0;
	setp.ge.s32 	%p5630, %r3540, %r4273;
	or.pred  	%p5631, %p5629, %p5630;
	setp.lt.s32 	%p5632, %r3541, 0;
	setp.ge.s32 	%p5633, %r3541, %r4274;
	or.pred  	%p5634, %p5632, %p5633;
	or.pred  	%p5636, %p5631, %p5634;
	mov.b16 	%rs5250, 0;
	mov.u16 	%rs5251, %rs5250;
	mov.u16 	%rs5252, %rs5250;
	@%p5636 bra 	$L__BB0_3206;
	mul.lo.s32 	%r9915, %r3541, %r4275;
	cvt.u64.u32 	%rd4889, %r9915;
	shl.b32 	%r9916, %r3540, 2;
	cvt.u64.u32 	%rd4890, %r9916;
	add.s64 	%rd4891, %rd4889, %rd4890;
	add.s64 	%rd4892, %rd1, %rd4891;
	ld.global.u8 	%rs5251, [%rd4892];
	ld.global.u8 	%rs5250, [%rd4892+1];
	ld.global.u8 	%rs5252, [%rd4892+2];
$L__BB0_3206:
	st.local.u8 	[%rd193+5], %rs5252;
	and.b16  	%rs3955, %rs5252, 255;
	st.local.u8 	[%rd194+5], %rs5250;
	and.b16  	%rs3956, %rs5250, 255;
	st.local.u8 	[%rd195+5], %rs5251;
	and.b16  	%rs3957, %rs5251, 255;
	cvt.rn.f64.u16 	%fd26640, %rs3955;
	mul.f64 	%fd26641, %fd26640, 0d3FD322D0E5604189;
	cvt.rn.f64.u16 	%fd26642, %rs3956;
	fma.rn.f64 	%fd26643, %fd26642, 0d3FE2C8B439581062, %fd26641;
	cvt.rn.f64.u16 	%fd26644, %rs3957;
	fma.rn.f64 	%fd26645, %fd26644, 0d3FBD2F1A9FBE76C9, %fd26643;
	cvt.rzi.u32.f64 	%r9918, %fd26645;
	st.local.u8 	[%rd196+5], %r9918;
	add.s32 	%r9919, %r3508, %r4281;
	div.s32 	%r9920, %r9919, %r4277;
	max.s32 	%r3542, %r9920, 0;
	mov.b32 	%r11421, 1;
	mov.f64 	%fd28486, %fd28513;
	@%p5553 bra 	$L__BB0_3210;
	setp.ltu.f64 	%p5638, %fd2, 0d41E0000000000000;
	mov.f64 	%fd28486, %fd28512;
	mov.u32 	%r11420, %r11448;
	@%p5638 bra 	$L__BB0_3209;
	{ // callseq 766, 0
	.param .b64 param0;
	st.param.f64 	[param0], %fd1;
	.param .align 16 .b8 retval0[16];
	call.uni (retval0), 
	__internal_trig_reduction_slowpathd, 
	(
	param0
	);
	ld.param.f64 	%fd28486, [retval0];
	ld.param.b32 	%r11420, [retval0+8];
	} // callseq 766
$L__BB0_3209:
	add.s32 	%r11421, %r11420, 1;
$L__BB0_3210:
	shl.b32 	%r9922, %r11421, 6;
	cvt.u64.u32 	%rd4893, %r9922;
	and.b64  	%rd4894, %rd4893, 64;
	mov.u64 	%rd4895, __cudart_sin_cos_coeffs;
	add.s64 	%rd4896, %rd4895, %rd4894;
	mul.rn.f64 	%fd26647, %fd28486, %fd28486;
	and.b32  	%r9923, %r11421, 1;
	setp.eq.b32 	%p5639, %r9923, 1;
	selp.f64 	%fd26648, 0dBDA8FF8320FD8164, 0d3DE5DB65F9785EBA, %p5639;
	ld.global.nc.v2.f64 	{%fd26649, %fd26650}, [%rd4896];
	fma.rn.f64 	%fd26651, %fd26648, %fd26647, %fd26649;
	fma.rn.f64 	%fd26652, %fd26651, %fd26647, %fd26650;
	ld.global.nc.v2.f64 	{%fd26653, %fd26654}, [%rd4896+16];
	fma.rn.f64 	%fd26655, %fd26652, %fd26647, %fd26653;
	fma.rn.f64 	%fd26656, %fd26655, %fd26647, %fd26654;
	ld.global.nc.v2.f64 	{%fd26657, %fd26658}, [%rd4896+32];
	fma.rn.f64 	%fd26659, %fd26656, %fd26647, %fd26657;
	fma.rn.f64 	%fd26660, %fd26659, %fd26647, %fd26658;
	fma.rn.f64 	%fd26661, %fd26660, %fd28486, %fd28486;
	fma.rn.f64 	%fd26662, %fd26660, %fd26647, 0d3FF0000000000000;
	selp.f64 	%fd26663, %fd26662, %fd26661, %p5639;
	and.b32  	%r9924, %r11421, 2;
	setp.eq.s32 	%p5640, %r9924, 0;
	mov.f64 	%fd26664, 0d0000000000000000;
	sub.f64 	%fd26665, %fd26664, %fd26663;
	selp.f64 	%fd2628, %fd26663, %fd26665, %p5640;
	mov.f64 	%fd28487, %fd28514;
	mov.u32 	%r11422, %r11450;
	@%p1 bra 	$L__BB0_3212;
	{ // callseq 767, 0
	.param .b64 param0;
	st.param.f64 	[param0], %fd1;
	.param .align 16 .b8 retval0[16];
	call.uni (retval0), 
	__internal_trig_reduction_slowpathd, 
	(
	param0
	);
	ld.param.f64 	%fd28487, [retval0];
	ld.param.b32 	%r11422, [retval0+8];
	} // callseq 767
$L__BB0_3212:
	shl.b32 	%r9926, %r11422, 6;
	cvt.u64.u32 	%rd4897, %r9926;
	and.b64  	%rd4898, %rd4897, 64;
	mov.u64 	%rd4899, __cudart_sin_cos_coeffs;
	add.s64 	%rd4900, %rd4899, %rd4898;
	mul.rn.f64 	%fd26667, %fd28487, %fd28487;
	and.b32  	%r9927, %r11422, 1;
	setp.eq.b32 	%p5641, %r9927, 1;
	selp.f64 	%fd26668, 0dBDA8FF8320FD8164, 0d3DE5DB65F9785EBA, %p5641;
	ld.global.nc.v2.f64 	{%fd26669, %fd26670}, [%rd4900];
	fma.rn.f64 	%fd26671, %fd26668, %fd26667, %fd26669;
	fma.rn.f64 	%fd26672, %fd26671, %fd26667, %fd26670;
	ld.global.nc.v2.f64 	{%fd26673, %fd26674}, [%rd4900+16];
	fma.rn.f64 	%fd26675, %fd26672, %fd26667, %fd26673;
	fma.rn.f64 	%fd26676, %fd26675, %fd26667, %fd26674;
	ld.global.nc.v2.f64 	{%fd26677, %fd26678}, [%rd4900+32];
	fma.rn.f64 	%fd26679, %fd26676, %fd26667, %fd26677;
	fma.rn.f64 	%fd26680, %fd26679, %fd26667, %fd26678;
	fma.rn.f64 	%fd26681, %fd26680, %fd28487, %fd28487;
	fma.rn.f64 	%fd26682, %fd26680, %fd26667, 0d3FF0000000000000;
	selp.f64 	%fd26683, %fd26682, %fd26681, %p5641;
	and.b32  	%r9928, %r11422, 2;
	setp.eq.s32 	%p5642, %r9928, 0;
	mov.f64 	%fd26684, 0d0000000000000000;
	sub.f64 	%fd26685, %fd26684, %fd26683;
	selp.f64 	%fd26686, %fd26683, %fd26685, %p5642;
	min.s32 	%r9929, %r3542, %r9;
	cvt.rn.f64.s32 	%fd26687, %r9929;
	sub.f64 	%fd2631, %fd26687, %fd6;
	mul.f64 	%fd26688, %fd2631, %fd26686;
	fma.rn.f64 	%fd26689, %fd2590, %fd2628, %fd26688;
	add.f64 	%fd26690, %fd7, %fd26689;
	mul.f64 	%fd26691, %fd2631, %fd2628;
	mul.f64 	%fd26692, %fd2590, %fd26686;
	sub.f64 	%fd26693, %fd26691, %fd26692;
	add.f64 	%fd26694, %fd8, %fd26693;
	mov.f64 	%fd26695, 0d3FE0000000000000;
	copysign.f64 	%fd26696, %fd26690, %fd26695;
	add.rz.f64 	%fd26697, %fd26690, %fd26696;
	cvt.rzi.f64.f64 	%fd26698, %fd26697;
	cvt.rzi.s32.f64 	%r3549, %fd26698;
	copysign.f64 	%fd26699, %fd26694, %fd26695;
	add.rz.f64 	%fd26700, %fd26694, %fd26699;
	cvt.rzi.f64.f64 	%fd26701, %fd26700;
	cvt.rzi.s32.f64 	%r3550, %fd26701;
	setp.lt.s32 	%p5643, %r3549, 0;
	setp.ge.s32 	%p5644, %r3549, %r4273;
	or.pred  	%p5645, %p5643, %p5644;
	setp.lt.s32 	%p5646, %r3550, 0;
	setp.ge.s32 	%p5647, %r3550, %r4274;
	or.pred  	%p5648, %p5646, %p5647;
	or.pred  	%p5650, %p5645, %p5648;
	mov.b16 	%rs5253, 0;
	mov.u16 	%rs5254, %rs5253;
	mov.u16 	%rs5255, %rs5253;
	@%p5650 bra 	$L__BB0_3214;
	mul.lo.s32 	%r9930, %r3550, %r4275;
	cvt.u64.u32 	%rd4901, %r9930;
	shl.b32 	%r9931, %r3549, 2;
	cvt.u64.u32 	%rd4902, %r9931;
	add.s64 	%rd4903, %rd4901, %rd4902;
	add.s64 	%rd4904, %rd1, %rd4903;
	ld.global.u8 	%rs5254, [%rd4904];
	ld.global.u8 	%rs5253, [%rd4904+1];
	ld.global.u8 	%rs5255, [%rd4904+2];
$L__BB0_3214:
	st.local.u8 	[%rd193+6], %rs5255;
	and.b16  	%rs3959, %rs5255, 255;
	st.local.u8 	[%rd194+6], %rs5253;
	and.b16  	%rs3960, %rs5253, 255;
	st.local.u8 	[%rd195+6], %rs5254;
	and.b16  	%rs3961, %rs5254, 255;
	cvt.rn.f64.u16 	%fd26702, %rs3959;
	mul.f64 	%fd26703, %fd26702, 0d3FD322D0E5604189;
	cvt.rn.f64.u16 	%fd26704, %rs3960;
	fma.rn.f64 	%fd26705, %fd26704, 0d3FE2C8B439581062, %fd26703;
	cvt.rn.f64.u16 	%fd26706, %rs3961;
	fma.rn.f64 	%fd26707, %fd26706, 0d3FBD2F1A9FBE76C9, %fd26705;
	cvt.rzi.u32.f64 	%r9933, %fd26707;
	st.local.u8 	[%rd196+6], %r9933;
	mov.b32 	%r11424, 1;
	mov.f64 	%fd28489, %fd28513;
	@%p5553 bra 	$L__BB0_3218;
	setp.ltu.f64 	%p5652, %fd2, 0d41E0000000000000;
	mov.f64 	%fd28489, %fd28512;
	mov.u32 	%r11423, %r11448;
	@%p5652 bra 	$L__BB0_3217;
	{ // callseq 768, 0
	.param .b64 param0;
	st.param.f64 	[param0], %fd1;
	.param .align 16 .b8 retval0[16];
	call.uni (retval0), 
	__internal_trig_reduction_slowpathd, 
	(
	param0
	);
	ld.param.f64 	%fd28489, [retval0];
	ld.param.b32 	%r11423, [retval0+8];
	} // callseq 768
$L__BB0_3217:
	add.s32 	%r11424, %r11423, 1;
$L__BB0_3218:
	shl.b32 	%r9935, %r11424, 6;
	cvt.u64.u32 	%rd4905, %r9935;
	and.b64  	%rd4906, %rd4905, 64;
	mov.u64 	%rd4907, __cudart_sin_cos_coeffs;
	add.s64 	%rd4908, %rd4907, %rd4906;
	mul.rn.f64 	%fd26709, %fd28489, %fd28489;
	and.b32  	%r9936, %r11424, 1;
	setp.eq.b32 	%p5653, %r9936, 1;
	selp.f64 	%fd26710, 0dBDA8FF8320FD8164, 0d3DE5DB65F9785EBA, %p5653;
	ld.global.nc.v2.f64 	{%fd26711, %fd26712}, [%rd4908];
	fma.rn.f64 	%fd26713, %fd26710, %fd26709, %fd26711;
	fma.rn.f64 	%fd26714, %fd26713, %fd26709, %fd26712;
	ld.global.nc.v2.f64 	{%fd26715, %fd26716}, [%rd4908+16];
	fma.rn.f64 	%fd26717, %fd26714, %fd26709, %fd26715;
	fma.rn.f64 	%fd26718, %fd26717, %fd26709, %fd26716;
	ld.global.nc.v2.f64 	{%fd26719, %fd26720}, [%rd4908+32];
	fma.rn.f64 	%fd26721, %fd26718, %fd26709, %fd26719;
	fma.rn.f64 	%fd26722, %fd26721, %fd26709, %fd26720;
	fma.rn.f64 	%fd26723, %fd26722, %fd28489, %fd28489;
	fma.rn.f64 	%fd26724, %fd26722, %fd26709, 0d3FF0000000000000;
	selp.f64 	%fd26725, %fd26724, %fd26723, %p5653;
	and.b32  	%r9937, %r11424, 2;
	setp.eq.s32 	%p5654, %r9937, 0;
	mov.f64 	%fd26726, 0d0000000000000000;
	sub.f64 	%fd26727, %fd26726, %fd26725;
	selp.f64 	%fd2635, %fd26725, %fd26727, %p5654;
	mov.f64 	%fd28490, %fd28514;
	mov.u32 	%r11425, %r11450;
	@%p1 bra 	$L__BB0_3220;
	{ // callseq 769, 0
	.param .b64 param0;
	st.param.f64 	[param0], %fd1;
	.param .align 16 .b8 retval0[16];
	call.uni (retval0), 
	__internal_trig_reduction_slowpathd, 
	(
	param0
	);
	ld.param.f64 	%fd28490, [retval0];
	ld.param.b32 	%r11425, [retval0+8];
	} // callseq 769
$L__BB0_3220:
	shl.b32 	%r9939, %r11425, 6;
	cvt.u64.u32 	%rd4909, %r9939;
	and.b64  	%rd4910, %rd4909, 64;
	mov.u64 	%rd4911, __cudart_sin_cos_coeffs;
	add.s64 	%rd4912, %rd4911, %rd4910;
	mul.rn.f64 	%fd26729, %fd28490, %fd28490;
	and.b32  	%r9940, %r11425, 1;
	setp.eq.b32 	%p5655, %r9940, 1;
	selp.f64 	%fd26730, 0dBDA8FF8320FD8164, 0d3DE5DB65F9785EBA, %p5655;
	ld.global.nc.v2.f64 	{%fd26731, %fd26732}, [%rd4912];
	fma.rn.f64 	%fd26733, %fd26730, %fd26729, %fd26731;
	fma.rn.f64 	%fd26734, %fd26733, %fd26729, %fd26732;
	ld.global.nc.v2.f64 	{%fd26735, %fd26736}, [%rd4912+16];
	fma.rn.f64 	%fd26737, %fd26734, %fd26729, %fd26735;
	fma.rn.f64 	%fd26738, %fd26737, %fd26729, %fd26736;
	ld.global.nc.v2.f64 	{%fd26739, %fd26740}, [%rd4912+32];
	fma.rn.f64 	%fd26741, %fd26738, %fd26729, %fd26739;
	fma.rn.f64 	%fd26742, %fd26741, %fd26729, %fd26740;
	fma.rn.f64 	%fd26743, %fd26742, %fd28490, %fd28490;
	fma.rn.f64 	%fd26744, %fd26742, %fd26729, 0d3FF0000000000000;
	selp.f64 	%fd26745, %fd26744, %fd26743, %p5655;
	and.b32  	%r9941, %r11425, 2;
	setp.eq.s32 	%p5656, %r9941, 0;
	mov.f64 	%fd26746, 0d0000000000000000;
	sub.f64 	%fd26747, %fd26746, %fd26745;
	selp.f64 	%fd26748, %fd26745, %fd26747, %p5656;
	mul.f64 	%fd26749, %fd2631, %fd26748;
	fma.rn.f64 	%fd26750, %fd2612, %fd2635, %fd26749;
	add.f64 	%fd26751, %fd7, %fd26750;
	mul.f64 	%fd26752, %fd2631, %fd2635;
	mul.f64 	%fd26753, %fd2612, %fd26748;
	sub.f64 	%fd26754, %fd26752, %fd26753;
	add.f64 	%fd26755, %fd8, %fd26754;
	mov.f64 	%fd26756, 0d3FE0000000000000;
	copysign.f64 	%fd26757, %fd26751, %fd26756;
	add.rz.f64 	%fd26758, %fd26751, %fd26757;
	cvt.rzi.f64.f64 	%fd26759, %fd26758;
	cvt.rzi.s32.f64 	%r3557, %fd26759;
	copysign.f64 	%fd26760, %fd26755, %fd26756;
	add.rz.f64 	%fd26761, %fd26755, %fd26760;
	cvt.rzi.f64.f64 	%fd26762, %fd26761;
	cvt.rzi.s32.f64 	%r3558, %fd26762;
	setp.lt.s32 	%p5657, %r3557, 0;
	setp.ge.s32 	%p5658, %r3557, %r4273;
	or.pred  	%p5659, %p5657, %p5658;
	setp.lt.s32 	%p5660, %r3558, 0;
	setp.ge.s32 	%p5661, %r3558, %r4274;
	or.pred  	%p5662, %p5660, %p5661;
	or.pred  	%p5664, %p5659, %p5662;
	mov.b16 	%rs5256, 0;
	mov.u16 	%rs5257, %rs5256;
	mov.u16 	%rs5258, %rs5256;
	@%p5664 bra 	$L__BB0_3222;
	mul.lo.s32 	%r9942, %r3558, %r4275;
	cvt.u64.u32 	%rd4913, %r9942;
	shl.b32 	%r9943, %r3557, 2;
	cvt.u64.u32 	%rd4914, %r9943;
	add.s64 	%rd4915, %rd4913, %rd4914;
	add.s64 	%rd4916, %rd1, %rd4915;
	ld.global.u8 	%rs5257, [%rd4916];
	ld.global.u8 	%rs5256, [%rd4916+1];
	ld.global.u8 	%rs5258, [%rd4916+2];
$L__BB0_3222:
	st.local.u8 	[%rd193+7], %rs5258;
	and.b16  	%rs3963, %rs5258, 255;
	st.local.u8 	[%rd194+7], %rs5256;
	and.b16  	%rs3964, %rs5256, 255;
	st.local.u8 	[%rd195+7], %rs5257;
	and.b16  	%rs3965, %rs5257, 255;
	cvt.rn.f64.u16 	%fd26763, %rs3963;
	mul.f64 	%fd26764, %fd26763, 0d3FD322D0E5604189;
	cvt.rn.f64.u16 	%fd26765, %rs3964;
	fma.rn.f64 	%fd26766, %fd26765, 0d3FE2C8B439581062, %fd26764;
	cvt.rn.f64.u16 	%fd26767, %rs3965;
	fma.rn.f64 	%fd26768, %fd26767, 0d3FBD2F1A9FBE76C9, %fd26766;
	cvt.rzi.u32.f64 	%r9944, %fd26768;
	st.local.u8 	[%rd196+7], %r9944;
	add.s32 	%r10401, %r10401, 8;
$L__BB0_3223:
	setp.gt.u32 	%p5665, %r10401, 299;
	@%p5665 bra 	$L__BB0_3290;
	setp.ge.s32 	%p5666, %r3126, %r4282;
	add.s32 	%r3561, %r70, 6;
	setp.lt.s32 	%p5667, %r3561, 0;
	setp.ge.s32 	%p5668, %r3561, %r4278;
	or.pred  	%p5669, %p5668, %p5666;
	or.pred  	%p5670, %p5669, %p5667;
	@%p5670 bra 	$L__BB0_3290;
	setp.eq.f64 	%p5671, %fd2, 0d7FF0000000000000;
	mul.lo.s32 	%r9946, %r3561, %r4280;
	shl.b32 	%r3562, %r9946, 1;
	mul.lo.s32 	%r3563, %r3127, %r4281;
	mov.b32 	%r11428, 1;
	mov.f64 	%fd28492, %fd28513;
	@%p5671 bra 	$L__BB0_3229;
	setp.ltu.f64 	%p5672, %fd2, 0d41E0000000000000;
	mov.f64 	%fd28492, %fd28512;
	mov.u32 	%r11427, %r11448;
	@%p5672 bra 	$L__BB0_3228;
	{ // callseq 770, 0
	.param .b64 param0;
	st.param.f64 	[param0], %fd1;
	.param .align 16 .b8 retval0[16];
	call.uni (retval0), 
	__internal_trig_reduction_slowpathd, 
	(
	param0
	);
	ld.param.f64 	%fd28492, [retval0];
	ld.param.b32 	%r11427, [retval0+8];
	} // callseq 770
$L__BB0_3228:
	add.s32 	%r11428, %r11427, 1;
$L__BB0_3229:
	shl.b32 	%r9948, %r11428, 6;
	cvt.u64.u32 	%rd4917, %r9948;
	and.b64  	%rd4918, %rd4917, 64;
	mov.u64 	%rd4919, __cudart_sin_cos_coeffs;
	add.s64 	%rd4920, %rd4919, %rd4918;
	mul.rn.f64 	%fd26770, %fd28492, %fd28492;
	and.b32  	%r9949, %r11428, 1;
	setp.eq.b32 	%p5673, %r9949, 1;
	selp.f64 	%fd26771, 0dBDA8FF8320FD8164, 0d3DE5DB65F9785EBA, %p5673;
	ld.global.nc.v2.f64 	{%fd26772, %fd26773}, [%rd4920];
	fma.rn.f64 	%fd26774, %fd26771, %fd26770, %fd26772;
	fma.rn.f64 	%fd26775, %fd26774, %fd26770, %fd26773;
	ld.global.nc.v2.f64 	{%fd26776, %fd26777}, [%rd4920+16];
	fma.rn.f64 	%fd26778, %fd26775, %fd26770, %fd26776;
	fma.rn.f64 	%fd26779, %fd26778, %fd26770, %fd26777;
	ld.global.nc.v2.f64 	{%fd26780, %fd26781}, [%rd4920+32];
	fma.rn.f64 	%fd26782, %fd26779, %fd26770, %fd26780;
	fma.rn.f64 	%fd26783, %fd26782, %fd26770, %fd26781;
	fma.rn.f64 	%fd26784, %fd26783, %fd28492, %fd28492;
	fma.rn.f64 	%fd26785, %fd26783, %fd26770, 0d3FF0000000000000;
	selp.f64 	%fd26786, %fd26785, %fd26784, %p5673;
	and.b32  	%r9950, %r11428, 2;
	setp.eq.s32 	%p5674, %r9950, 0;
	mov.f64 	%fd26787, 0d0000000000000000;
	sub.f64 	%fd26788, %fd26787, %fd26786;
	selp.f64 	%fd2641, %fd26786, %fd26788, %p5674;
	mov.f64 	%fd28493, %fd28514;
	mov.u32 	%r11429, %r11450;
	@%p1 bra 	$L__BB0_3231;
	{ // callseq 771, 0
	.param .b64 param0;
	st.param.f64 	[param0], %fd1;
	.param .align 16 .b8 retval0[16];
	call.uni (retval0), 
	__internal_trig_reduction_slowpathd, 
	(
	param0
	);
	ld.param.f64 	%fd28493, [retval0];
	ld.param.b32 	%r11429, [retval0+8];
	} // callseq 771
$L__BB0_3231:
	shl.b32 	%r9952, %r11429, 6;
	cvt.u64.u32 	%rd4921, %r9952;
	and.b64  	%rd4922, %rd4921, 64;
	mov.u64 	%rd4923, __cudart_sin_cos_coeffs;
	add.s64 	%rd4924, %rd4923, %rd4922;
	mul.rn.f64 	%fd26790, %fd28493, %fd28493;
	and.b32  	%r9953, %r11429, 1;
	setp.eq.b32 	%p5675, %r9953, 1;
	selp.f64 	%fd26791, 0dBDA8FF8320FD8164, 0d3DE5DB65F9785EBA, %p5675;
	ld.global.nc.v2.f64 	{%fd26792, %fd26793}, [%rd4924];
	fma.rn.f64 	%fd26794, %fd26791, %fd26790, %fd26792;
	fma.rn.f64 	%fd26795, %fd26794, %fd26790, %fd26793;
	ld.global.nc.v2.f64 	{%fd26796, %fd26797}, [%rd4924+16];
	fma.rn.f64 	%fd26798, %fd26795, %fd26790, %fd26796;
	fma.rn.f64 	%fd26799, %fd26798, %fd26790, %fd26797;
	ld.global.nc.v2.f64 	{%fd26800, %fd26801}, [%rd4924+32];
	fma.rn.f64 	%fd26802, %fd26799, %fd26790, %fd26800;
	fma.rn.f64 	%fd26803, %fd26802, %fd26790, %fd26801;
	fma.rn.f64 	%fd26804, %fd26803, %fd28493, %fd28493;
	fma.rn.f64 	%fd26805, %fd26803, %fd26790, 0d3FF0000000000000;
	selp.f64 	%fd26806, %fd26805, %fd26804, %p5675;
	and.b32  	%r9954, %r11429, 2;
	setp.eq.s32 	%p5676, %r9954, 0;
	mov.f64 	%fd26807, 0d0000000000000000;
	sub.f64 	%fd26808, %fd26807, %fd26806;
	selp.f64 	%fd26809, %fd26806, %fd26808, %p5676;
	div.s32 	%r9955, %r3562, %r4276;
	max.s32 	%r9956, %r9955, 0;
	min.s32 	%r9957, %r9956, %r8;
	cvt.rn.f64.s32 	%fd26810, %r9957;
	sub.f64 	%fd2644, %fd26810, %fd5;
	div.s32 	%r9958, %r3563, %r4277;
	max.s32 	%r9959, %r9958, 0;
	min.s32 	%r9960, %r9959, %r9;
	cvt.rn.f64.s32 	%fd26811, %r9960;
	sub.f64 	%fd2645, %fd26811, %fd6;
	mul.f64 	%fd26812, %fd2645, %fd26809;
	fma.rn.f64 	%fd26813, %fd2644, %fd2641, %fd26812;
	add.f64 	%fd26814, %fd7, %fd26813;
	mul.f64 	%fd26815, %fd2645, %fd2641;
	mul.f64 	%fd26816, %fd2644, %fd26809;
	sub.f64 	%fd26817, %fd26815, %fd26816;
	add.f64 	%fd26818, %fd8, %fd26817;
	mov.f64 	%fd26819, 0d3FE0000000000000;
	copysign.f64 	%fd26820, %fd26814, %fd26819;
	add.rz.f64 	%fd26821, %fd26814, %fd26820;
	cvt.rzi.f64.f64 	%fd26822, %fd26821;
	cvt.rzi.s32.f64 	%r3570, %fd26822;
	copysign.f64 	%fd26823, %fd26818, %fd26819;
	add.rz.f64 	%fd26824, %fd26818, %fd26823;
	cvt.rzi.f64.f64 	%fd26825, %fd26824;
	cvt.rzi.s32.f64 	%r3571, %fd26825;
	setp.lt.s32 	%p5677, %r3570, 0;
	setp.ge.s32 	%p5678, %r3570, %r4273;
	or.pred  	%p5679, %p5677, %p5678;
	setp.lt.s32 	%p5680, %r3571, 0;
	setp.ge.s32 	%p5681, %r3571, %r4274;
	or.pred  	%p5682, %p5680, %p5681;
	or.pred  	%p5684, %p5679, %p5682;
	mov.b16 	%rs5259, 0;
	mov.u16 	%rs5260, %rs5259;
	mov.u16 	%rs5261, %rs5259;
	@%p5684 bra 	$L__BB0_3233;
	mul.lo.s32 	%r9961, %r3571, %r4275;
	cvt.u64.u32 	%rd4925, %r9961;
	shl.b32 	%r9962, %r3570, 2;
	cvt.u64.u32 	%rd4926, %r9962;
	add.s64 	%rd4927, %rd4925, %rd4926;
	add.s64 	%rd4928, %rd1, %rd4927;
	ld.global.u8 	%rs5260, [%rd4928];
	ld.global.u8 	%rs5259, [%rd4928+1];
	ld.global.u8 	%rs5261, [%rd4928+2];
$L__BB0_3233:
	cvt.u64.u32 	%rd4929, %r10401;
	add.s64 	%rd197, %rd2, %rd4929;
	st.local.u8 	[%rd197], %rs5261;
	and.b16  	%rs3967, %rs5261, 255;
	add.s64 	%rd198, %rd3, %rd4929;
	st.local.u8 	[%rd198], %rs5259;
	and.b16  	%rs3968, %rs5259, 255;
	add.s64 	%rd199, %rd4, %rd4929;
	st.local.u8 	[%rd199], %rs5260;
	and.b16  	%rs3969, %rs5260, 255;
	cvt.rn.f64.u16 	%fd26826, %rs3967;
	mul.f64 	%fd26827, %fd26826, 0d3FD322D0E5604189;
	cvt.rn.f64.u16 	%fd26828, %rs3968;
	fma.rn.f64 	%fd26829, %fd26828, 0d3FE2C8B439581062, %fd26827;
	cvt.rn.f64.u16 	%fd26830, %rs3969;
	fma.rn.f64 	%fd26831, %fd26830, 0d3FBD2F1A9FBE76C9, %fd26829;
	cvt.rzi.u32.f64 	%r9964, %fd26831;
	add.s64 	%rd200, %rd5, %rd4929;
	st.local.u8 	[%rd200], %r9964;
	add.s32 	%r3572, %r3563, %r4281;
	mov.b32 	%r11431, 1;
	mov.f64 	%fd28495, %fd28513;
	@%p5671 bra 	$L__BB0_3237;
	setp.ltu.f64 	%p5686, %fd2, 0d41E0000000000000;
	mov.f64 	%fd28495, %fd28512;
	mov.u32 	%r11430, %r11448;
	@%p5686 bra 	$L__BB0_3236;
	{ // callseq 772, 0
	.param .b64 param0;
	st.param.f64 	[param0], %fd1;
	.param .align 16 .b8 retval0[16];
	call.uni (retval0), 
	__internal_trig_reduction_slowpathd, 
	(
	param0
	);
	ld.param.f64 	%fd28495, [retval0];
	ld.param.b32 	%r11430, [retval0+8];
	} // callseq 772
$L__BB0_3236:
	add.s32 	%r11431, %r11430, 1;
$L__BB0_3237:
	shl.b32 	%r9966, %r11431, 6;
	cvt.u64.u32 	%rd4930, %r9966;
	and.b64  	%rd4931, %rd4930, 64;
	mov.u64 	%rd4932, __cudart_sin_cos_coeffs;
	add.s64 	%rd4933, %rd4932, %rd4931;
	mul.rn.f64 	%fd26833, %fd28495, %fd28495;
	and.b32  	%r9967, %r11431, 1;
	setp.eq.b32 	%p5687, %r9967, 1;
	selp.f64 	%fd26834, 0dBDA8FF8320FD8164, 0d3DE5DB65F9785EBA, %p5687;
	ld.global.nc.v2.f64 	{%fd26835, %fd26836}, [%rd4933];
	fma.rn.f64 	%fd26837, %fd26834, %fd26833, %fd26835;
	fma.rn.f64 	%fd26838, %fd26837, %fd26833, %fd26836;
	ld.global.nc.v2.f64 	{%fd26839, %fd26840}, [%rd4933+16];
	fma.rn.f64 	%fd26841, %fd26838, %fd26833, %fd26839;
	fma.rn.f64 	%fd26842, %fd26841, %fd26833, %fd26840;
	ld.global.nc.v2.f64 	{%fd26843, %fd26844}, [%rd4933+32];
	fma.rn.f64 	%fd26845, %fd26842, %fd26833, %fd26843;
	fma.rn.f64 	%fd26846, %fd26845, %fd26833, %fd26844;
	fma.rn.f64 	%fd26847, %fd26846, %fd28495, %fd28495;
	fma.rn.f64 	%fd26848, %fd26846, %fd26833, 0d3FF0000000000000;
	selp.f64 	%fd26849, %fd26848, %fd26847, %p5687;
	and.b32  	%r9968, %r11431, 2;
	setp.eq.s32 	%p5688, %r9968, 0;
	mov.f64 	%fd26850, 0d0000000000000000;
	sub.f64 	%fd26851, %fd26850, %fd26849;
	selp.f64 	%fd2649, %fd26849, %fd26851, %p5688;
	mov.f64 	%fd28496, %fd28514;
	mov.u32 	%r11432, %r11450;
	@%p1 bra 	$L__BB0_3239;
	{ // callseq 773, 0
	.param .b64 param0;
	st.param.f64 	[param0], %fd1;
	.param .align 16 .b8 retval0[16];
	call.uni (retval0), 
	__internal_trig_reduction_slowpathd, 
	(
	param0
	);
	ld.param.f64 	%fd28496, [retval0];
	ld.param.b32 	%r11432, [retval0+8];
	} // callseq 773
$L__BB0_3239:
	shl.b32 	%r9970, %r11432, 6;
	cvt.u64.u32 	%rd4934, %r9970;
	and.b64  	%rd4935, %rd4934, 64;
	mov.u64 	%rd4936, __cudart_sin_cos_coeffs;
	add.s64 	%rd4937, %rd4936, %rd4935;
	mul.rn.f64 	%fd26853, %fd28496, %fd28496;
	and.b32  	%r9971, %r11432, 1;
	setp.eq.b32 	%p5689, %r9971, 1;
	selp.f64 	%fd26854, 0dBDA8FF8320FD8164, 0d3DE5DB65F9785EBA, %p5689;
	ld.global.nc.v2.f64 	{%fd26855, %fd26856}, [%rd4937];
	fma.rn.f64 	%fd26857, %fd26854, %fd26853, %fd26855;
	fma.rn.f64 	%fd26858, %fd26857, %fd26853, %fd26856;
	ld.global.nc.v2.f64 	{%fd26859, %fd26860}, [%rd4937+16];
	fma.rn.f64 	%fd26861, %fd26858, %fd26853, %fd26859;
	fma.rn.f64 	%fd26862, %fd26861, %fd26853, %fd26860;
	ld.global.nc.v2.f64 	{%fd26863, %fd26864}, [%rd4937+32];
	fma.rn.f64 	%fd26865, %fd26862, %fd26853, %fd26863;
	fma.rn.f64 	%fd26866, %fd26865, %fd26853, %fd26864;
	fma.rn.f64 	%fd26867, %fd26866, %fd28496, %fd28496;
	fma.rn.f64 	%fd26868, %fd26866, %fd26853, 0d3FF0000000000000;
	selp.f64 	%fd26869, %fd26868, %fd26867, %p5689;
	and.b32  	%r9972, %r11432, 2;
	setp.eq.s32 	%p5690, %r9972, 0;
	mov.f64 	%fd26870, 0d0000000000000000;
	sub.f64 	%fd26871, %fd26870, %fd26869;
	selp.f64 	%fd26872, %fd26869, %fd26871, %p5690;
	div.s32 	%r9973, %r3572, %r4277;
	max.s32 	%r9974, %r9973, 0;
	min.s32 	%r9975, %r9974, %r9;
	cvt.rn.f64.s32 	%fd26873, %r9975;
	sub.f64 	%fd2652, %fd26873, %fd6;
	mul.f64 	%fd26874, %fd2652, %fd26872;
	fma.rn.f64 	%fd26875, %fd2644, %fd2649, %fd26874;
	add.f64 	%fd26876, %fd7, %fd26875;
	mul.f64 	%fd26877, %fd2652, %fd2649;
	mul.f64 	%fd26878, %fd2644, %fd26872;
	sub.f64 	%fd26879, %fd26877, %fd26878;
	add.f64 	%fd26880, %fd8, %fd26879;
	mov.f64 	%fd26881, 0d3FE0000000000000;
	copysign.f64 	%fd26882, %fd26876, %fd26881;
	add.rz.f64 	%fd26883, %fd26876, %fd26882;
	cvt.rzi.f64.f64 	%fd26884, %fd26883;
	cvt.rzi.s32.f64 	%r3579, %fd26884;
	copysign.f64 	%fd26885, %fd26880, %fd26881;
	add.rz.f64 	%fd26886, %fd26880, %fd26885;
	cvt.rzi.f64.f64 	%fd26887, %fd26886;
	cvt.rzi.s32.f64 	%r3580, %fd26887;
	setp.lt.s32 	%p5691, %r3579, 0;
	setp.ge.s32 	%p5692, %r3579, %r4273;
	or.pred  	%p5693, %p5691, %p5692;
	setp.lt.s32 	%p5694, %r3580, 0;
	setp.ge.s32 	%p5695, %r3580, %r4274;
	or.pred  	%p5696, %p5694, %p5695;
	or.pred  	%p5698, %p5693, %p5696;
	mov.b16 	%rs5262, 0;
	mov.u16 	%rs5263, %rs5262;
	mov.u16 	%rs5264, %rs5262;
	@%p5698 bra 	$L__BB0_3241;
	mul.lo.s32 	%r9976, %r3580, %r4275;
	cvt.u64.u32 	%rd4938, %r9976;
	shl.b32 	%r9977, %r3579, 2;
	cvt.u64.u32 	%rd4939, %r9977;
	add.s64 	%rd4940, %rd4938, %rd4939;
	add.s64 	%rd4941, %rd1, %rd4940;
	ld.global.u8 	%rs5263, [%rd4941];
	ld.global.u8 	%rs5262, [%rd4941+1];
	ld.global.u8 	%rs5264, [%rd4941+2];
$L__BB0_3241:
	st.local.u8 	[%rd197+1], %rs5264;
	and.b16  	%rs3971, %rs5264, 255;
	st.local.u8 	[%rd198+1], %rs5262;
	and.b16  	%rs3972, %rs5262, 255;
	st.local.u8 	[%rd199+1], %rs5263;
	and.b16  	%rs3973, %rs5263, 255;
	cvt.rn.f64.u16 	%fd26888, %rs3971;
	mul.f64 	%fd26889, %fd26888, 0d3FD322D0E5604189;
	cvt.rn.f64.u16 	%fd26890, %rs3972;
	fma.rn.f64 	%fd26891, %fd26890, 0d3FE2C8B439581062, %fd26889;
	cvt.rn.f64.u16 	%fd26892, %rs3973;
	fma.rn.f64 	%fd26893, %fd26892, 0d3FBD2F1A9FBE76C9, %fd26891;
	cvt.rzi.u32.f64 	%r9979, %fd26893;
	st.local.u8 	[%rd200+1], %r9979;
	add.s32 	%r3581, %r3572, %r4281;
	mov.b32 	%r11434, 1;
	mov.f64 	%fd28498, %fd28513;
	@%p5671 bra 	$L__BB0_3245;
	setp.ltu.f64 	%p5700, %fd2, 0d41E0000000000000;
	mov.f64 	%fd28498, %fd28512;
	mov.u32 	%r11433, %r11448;
	@%p5700 bra 	$L__BB0_3244;
	{ // callseq 774, 0
	.param .b64 param0;
	st.param.f64 	[param0], %fd1;
	.param .align 16 .b8 retval0[16];
	call.uni (retval0), 
	__internal_trig_reduction_slowpathd, 
	(
	param0
	);
	ld.param.f64 	%fd28498, [retval0];
	ld.param.b32 	%r11433, [retval0+8];
	} // callseq 774
$L__BB0_3244:
	add.s32 	%r11434, %r11433, 1;
$L__BB0_3245:
	shl.b32 	%r9981, %r11434, 6;
	cvt.u64.u32 	%rd4942, %r9981;
	and.b64  	%rd4943, %rd4942, 64;
	mov.u64 	%rd4944, __cudart_sin_cos_coeffs;
	add.s64 	%rd4945, %rd4944, %rd4943;
	mul.rn.f64 	%fd26895, %fd28498, %fd28498;
	and.b32  	%r9982, %r11434, 1;
	setp.eq.b32 	%p5701, %r9982, 1;
	selp.f64 	%fd26896, 0dBDA8FF8320FD8164, 0d3DE5DB65F9785EBA, %p5701;
	ld.global.nc.v2.f64 	{%fd26897, %fd26898}, [%rd4945];
	fma.rn.f64 	%fd26899, %fd26896, %fd26895, %fd26897;
	fma.rn.f64 	%fd26900, %fd26899, %fd26895, %fd26898;
	ld.global.nc.v2.f64 	{%fd26901, %fd26902}, [%rd4945+16];
	fma.rn.f64 	%fd26903, %fd26900, %fd26895, %fd26901;
	fma.rn.f64 	%fd26904, %fd26903, %fd26895, %fd26902;
	ld.global.nc.v2.f64 	{%fd26905, %fd26906}, [%rd4945+32];
	fma.rn.f64 	%fd26907, %fd26904, %fd26895, %fd26905;
	fma.rn.f64 	%fd26908, %fd26907, %fd26895, %fd26906;
	fma.rn.f64 	%fd26909, %fd26908, %fd28498, %fd28498;
	fma.rn.f64 	%fd26910, %fd26908, %fd26895, 0d3FF0000000000000;
	selp.f64 	%fd26911, %fd26910, %fd26909, %p5701;
	and.b32  	%r9983, %r11434, 2;
	setp.eq.s32 	%p5702, %r9983, 0;
	mov.f64 	%fd26912, 0d0000000000000000;
	sub.f64 	%fd26913, %fd26912, %fd26911;
	selp.f64 	%fd2656, %fd26911, %fd26913, %p5702;
	mov.f64 	%fd28499, %fd28514;
	mov.u32 	%r11435, %r11450;
	@%p1 bra 	$L__BB0_3247;
	{ // callseq 775, 0
	.param .b64 param0;
	st.param.f64 	[param0], %fd1;
	.param .align 16 .b8 retval0[16];
	call.uni (retval0), 
	__internal_trig_reduction_slowpathd, 
	(
	param0
	);
	ld.param.f64 	%fd28499, [retval0];
	ld.param.b32 	%r11435, [retval0+8];
	} // callseq 775
$L__BB0_3247:
	shl.b32 	%r9985, %r11435, 6;
	cvt.u64.u32 	%rd4946, %r9985;
	and.b64  	%rd4947, %rd4946, 64;
	mov.u64 	%rd4948, __cudart_sin_cos_coeffs;
	add.s64 	%rd4949, %rd4948, %rd4947;
	mul.rn.f64 	%fd26915, %fd28499, %fd28499;
	and.b32  	%r9986, %r11435, 1;
	setp.eq.b32 	%p5703, %r9986, 1;
	selp.f64 	%fd26916, 0dBDA8FF8320FD8164, 0d3DE5DB65F9785EBA, %p5703;
	ld.global.nc.v2.f64 	{%fd26917, %fd26918}, [%rd4949];
	fma.rn.f64 	%fd26919, %fd26916, %fd26915, %fd26917;
	fma.rn.f64 	%fd26920, %fd26919, %fd26915, %fd26918;
	ld.global.nc.v2.f64 	{%fd26921, %fd26922}, [%rd4949+16];
	fma.rn.f64 	%fd26923, %fd26920, %fd26915, %fd26921;
	fma.rn.f64 	%fd26924, %fd26923, %fd26915, %fd26922;
	ld.global.nc.v2.f64 	{%fd26925, %fd26926}, [%rd4949+32];
	fma.rn.f64 	%fd26927, %fd26924, %fd26915, %fd26925;
	fma.rn.f64 	%fd26928, %fd26927, %fd26915, %fd26926;
	fma.rn.f64 	%fd26929, %fd26928, %fd28499, %fd28499;
	fma.rn.f64 	%fd26930, %fd26928, %fd26915, 0d3FF0000000000000;
	selp.f64 	%fd26931, %fd26930, %fd26929, %p5703;
	and.b32  	%r9987, %r11435, 2;
	setp.eq.s32 	%p5704, %r9987, 0;
	mov.f64 	%fd26932, 0d0000000000000000;
	sub.f64 	%fd26933, %fd26932, %fd26931;
	selp.f64 	%fd26934, %fd26931, %fd26933, %p5704;
	div.s32 	%r9988, %r3581, %r4277;
	max.s32 	%r9989, %r9988, 0;
	min.s32 	%r9990, %r9989, %r9;
	cvt.rn.f64.s32 	%fd26935, %r9990;
	sub.f64 	%fd2659, %fd26935, %fd6;
	mul.f64 	%fd26936, %fd2659, %fd26934;
	fma.rn.f64 	%fd26937, %fd2644, %fd2656, %fd26936;
	add.f64 	%fd26938, %fd7, %fd26937;
	mul.f64 	%fd26939, %fd2659, %fd2656;
	mul.f64 	%fd26940, %fd2644, %fd26934;
	sub.f64 	%fd26941, %fd26939, %fd26940;
	add.f64 	%fd26942, %fd8, %fd26941;
	mov.f64 	%fd26943, 0d3FE0000000000000;
	copysign.f64 	%fd26944, %fd26938, %fd26943;
	add.rz.f64 	%fd26945, %fd26938, %fd26944;
	cvt.rzi.f64.f64 	%fd26946, %fd26945;
	cvt.rzi.s32.f64 	%r3588, %fd26946;
	copysign.f64 	%fd26947, %fd26942, %fd26943;
	add.rz.f64 	%fd26948, %fd26942, %fd26947;
	cvt.rzi.f64.f64 	%fd26949, %fd26948;
	cvt.rzi.s32.f64 	%r3589, %fd26949;
	setp.lt.s32 	%p5705, %r3588, 0;
	setp.ge.s32 	%p5706, %r3588, %r4273;
	or.pred  	%p5707, %p5705, %p5706;
	setp.lt.s32 	%p5708, %r3589, 0;
	setp.ge.s32 	%p5709, %r3589, %r4274;
	or.pred  	%p5710, %p5708, %p5709;
	or.pred  	%p5712, %p5707, %p5710;
	mov.b16 	%rs5265, 0;
	mov.u16 	%rs5266, %rs5265;
	mov.u16 	%rs5267, %rs5265;
	@%p5712 bra 	$L__BB0_3249;
	mul.lo.s32 	%r9991, %r3589, %r4275;
	cvt.u64.u32 	%rd4950, %r9991;
	shl.b32 	%r9992, %r3588, 2;
	cvt.u64.u32 	%rd4951, %r9992;
	add.s64 	%rd4952, %rd4950, %rd4951;
	add.s64 	%rd4953, %rd1, %rd4952;
	ld.global.u8 	%rs5266, [%rd4953];
	ld.global.u8 	%rs5265, [%rd4953+1];
	ld.global.u8 	%rs5267, [%rd4953+2];
$L__BB0_3249:
	st.local.u8 	[%rd197+2], %rs5267;
	and.b16  	%rs3975, %rs5267, 255;
	st.local.u8 	[%rd198+2], %rs5265;
	and.b16  	%rs3976, %rs5265, 255;
	st.local.u8 	[%rd199+2], %rs5266;
	and.b16  	%rs3977, %rs5266, 255;
	cvt.rn.f64.u16 	%fd26950, %rs3975;
	mul.f64 	%fd26951, %fd26950, 0d3FD322D0E5604189;
	cvt.rn.f64.u16 	%fd26952, %rs3976;
	fma.rn.f64 	%fd26953, %fd26952, 0d3FE2C8B439581062, %fd26951;
	cvt.rn.f64.u16 	%fd26954, %rs3977;
	fma.rn.f64 	%fd26955, %fd26954, 0d3FBD2F1A9FBE76C9, %fd26953;
	cvt.rzi.u32.f64 	%r9994, %fd26955;
	st.local.u8 	[%rd200+2], %r9994;
	add.s32 	%r9995, %r3562, %r4280;
	div.s32 	%r9996, %r9995, %r4276;
	max.s32 	%r9997, %r9996, 0;
	min.s32 	%r3590, %r9997, %r8;
	mov.b32 	%r11437, 1;
	mov.f64 	%fd28501, %fd28513;
	@%p5671 bra 	$L__BB0_3253;
	setp.ltu.f64 	%p5714, %fd2, 0d41E0000000000000;
	mov.f64 	%fd28501, %fd28512;
	mov.u32 	%r11436, %r11448;
	@%p5714 bra 	$L__BB0_3252;
	{ // callseq 776, 0
	.param .b64 param0;
	st.param.f64 	[param0], %fd1;
	.param .align 16 .b8 retval0[16];
	call.uni (retval0), 
	__internal_trig_reduction_slowpathd, 
	(
	param0
	);
	ld.param.f64 	%fd28501, [retval0];
	ld.param.b32 	%r11436, [retval0+8];
	} // callseq 776
$L__BB0_3252:
	add.s32 	%r11437, %r11436, 1;
$L__BB0_3253:
	shl.b32 	%r9999, %r11437, 6;
	cvt.u64.u32 	%rd4954, %r9999;
	and.b64  	%rd4955, %rd4954, 64;
	mov.u64 	%rd4956, __cudart_sin_cos_coeffs;
	add.s64 	%rd4957, %rd4956, %rd4955;
	mul.rn.f64 	%fd26957, %fd28501, %fd28501;
	and.b32  	%r10000, %r11437, 1;
	setp.eq.b32 	%p5715, %r10000, 1;
	selp.f64 	%fd26958, 0dBDA8FF8320FD8164, 0d3DE5DB65F9785EBA, %p5715;
	ld.global.nc.v2.f64 	{%fd26959, %fd26960}, [%rd4957];
	fma.rn.f64 	%fd26961, %fd26958, %fd26957, %fd26959;
	fma.rn.f64 	%fd26962, %fd26961, %fd26957, %fd26960;
	ld.global.nc.v2.f64 	{%fd26963, %fd26964}, [%rd4957+16];
	fma.rn.f64 	%fd26965, %fd26962, %fd26957, %fd26963;
	fma.rn.f64 	%fd26966, %fd26965, %fd26957, %fd26964;
	ld.global.nc.v2.f64 	{%fd26967, %fd26968}, [%rd4957+32];
	fma.rn.f64 	%fd26969, %fd26966, %fd26957, %fd26967;
	fma.rn.f64 	%fd26970, %fd26969, %fd26957, %fd26968;
	fma.rn.f64 	%fd26971, %fd26970, %fd28501, %fd28501;
	fma.rn.f64 	%fd26972, %fd26970, %fd26957, 0d3FF0000000000000;
	selp.f64 	%fd26973, %fd26972, %fd26971, %p5715;
	and.b32  	%r10001, %r11437, 2;
	setp.eq.s32 	%p5716, %r10001, 0;
	mov.f64 	%fd26974, 0d0000000000000000;
	sub.f64 	%fd26975, %fd26974, %fd26973;
	selp.f64 	%fd2663, %fd26973, %fd26975, %p5716;
	mov.f64 	%fd28502, %fd28514;
	mov.u32 	%r11438, %r11450;
	@%p1 bra 	$L__BB0_3255;
	{ // callseq 777, 0
	.param .b64 param0;
	st.param.f64 	[param0], %fd1;
	.param .align 16 .b8 retval0[16];
	call.uni (retval0), 
	__internal_trig_reduction_slowpathd, 
	(
	param0
	);
	ld.param.f64 	%fd28502, [retval0];
	ld.param.b32 	%r11438, [retval0+8];
	} // callseq 777
$L__BB0_3255:
	shl.b32 	%r10003, %r11438, 6;
	cvt.u64.u32 	%rd4958, %r10003;
	and.b64  	%rd4959, %rd4958, 64;
	mov.u64 	%rd4960, __cudart_sin_cos_coeffs;
	add.s64 	%rd4961, %rd4960, %rd4959;
	mul.rn.f64 	%fd26977, %fd28502, %fd28502;
	and.b32  	%r10004, %r11438, 1;
	setp.eq.b32 	%p5717, %r10004, 1;
	selp.f64 	%fd26978, 0dBDA8FF8320FD8164, 0d3DE5DB65F9785EBA, %p5717;
	ld.global.nc.v2.f64 	{%fd26979, %fd26980}, [%rd4961];
	fma.rn.f64 	%fd26981, %fd26978, %fd26977, %fd26979;
	fma.rn.f64 	%fd26982, %fd26981, %fd26977, %fd26980;
	ld.global.nc.v2.f64 	{%fd26983, %fd26984}, [%rd4961+16];
	fma.rn.f64 	%fd26985, %fd26982, %fd26977, %fd26983;
	fma.rn.f64 	%fd26986, %fd26985, %fd26977, %fd26984;
	ld.global.nc.v2.f64 	{%fd26987, %fd26988}, [%rd4961+32];
	fma.rn.f64 	%fd26989, %fd26986, %fd26977, %fd26987;
	fma.rn.f64 	%fd26990, %fd26989, %fd26977, %fd26988;
	fma.rn.f64 	%fd26991, %fd26990, %fd28502, %fd28502;
	fma.rn.f64 	%fd26992, %fd26990, %fd26977, 0d3FF0000000000000;
	selp.f64 	%fd26993, %fd26992, %fd26991, %p5717;
	and.b32  	%r10005, %r11438, 2;
	setp.eq.s32 	%p5718, %r10005, 0;
	mov.f64 	%fd26994, 0d0000000000000000;
	sub.f64 	%fd26995, %fd26994, %fd26993;
	selp.f64 	%fd26996, %fd26993, %fd26995, %p5718;
	cvt.rn.f64.s32 	%fd26997, %r3590;
	sub.f64 	%fd2666, %fd26997, %fd5;
	mul.f64 	%fd26998, %fd2645, %fd26996;
	fma.rn.f64 	%fd26999, %fd2666, %fd2663, %fd26998;
	add.f64 	%fd27000, %fd7, %fd26999;
	mul.f64 	%fd27001, %fd2645, %fd2663;
	mul.f64 	%fd27002, %fd2666, %fd26996;
	sub.f64 	%fd27003, %fd27001, %fd27002;
	add.f64 	%fd27004, %fd8, %fd27003;
	mov.f64 	%fd27005, 0d3FE0000000000000;
	copysign.f64 	%fd27006, %fd27000, %fd27005;
	add.rz.f64 	%fd27007, %fd27000, %fd27006;
	cvt.rzi.f64.f64 	%fd27008, %fd27007;
	cvt.rzi.s32.f64 	%r3597, %fd27008;
	copysign.f64 	%fd27009, %fd27004, %fd27005;
	add.rz.f64 	%fd27010, %fd27004, %fd27009;
	cvt.rzi.f64.f64 	%fd27011, %fd27010;
	cvt.rzi.s32.f64 	%r3598, %fd27011;
	setp.lt.s32 	%p5719, %r3597, 0;
	setp.ge.s32 	%p5720, %r3597, %r4273;
	or.pred  	%p5721, %p5719, %p5720;
	setp.lt.s32 	%p5722, %r3598, 0;
	setp.ge.s32 	%p5723, %r3598, %r4274;
	or.pred  	%p5724, %p5722, %p5723;
	or.pred  	%p5726, %p5721, %p5724;
	mov.b16 	%rs5268, 0;
	mov.u16 	%rs5269, %rs5268;
	mov.u16 	%rs5270, %rs5268;
	@%p5726 bra 	$L__BB0_3257;
	mul.lo.s32 	%r10006, %r3598, %r4275;
	cvt.u64.u32 	%rd4962, %r10006;
	shl.b32 	%r10007, %r3597, 2;
	cvt.u64.u32 	%rd4963, %r10007;
	add.s64 	%rd4964, %rd4962, %rd4963;
	add.s64 	%rd4965, %rd1, %rd4964;
	ld.global.u8 	%rs5269, [%rd4965];
	ld.global.u8 	%rs5268, [%rd4965+1];
	ld.global.u8 	%rs5270, [%rd4965+2];
$L__BB0_3257:
	st.local.u8 	[%rd197+3], %rs5270;
	and.b16  	%rs3979, %rs5270, 255;
	st.local.u8 	[%rd198+3], %rs5268;
	and.b16  	%rs3980, %rs5268, 255;
	st.local.u8 	[%rd199+3], %rs5269;
	and.b16  	%rs3981, %rs5269, 255;
	cvt.rn.f64.u16 	%fd27012, %rs3979;
	mul.f64 	%fd27013, %fd27012, 0d3FD322D0E5604189;
	cvt.rn.f64.u16 	%fd27014, %rs3980;
	fma.rn.f64 	%fd27015, %fd27014, 0d3FE2C8B439581062, %fd27013;
	cvt.rn.f64.u16 	%fd27016, %rs3981;
	fma.rn.f64 	%fd27017, %fd27016, 0d3FBD2F1A9FBE76C9, %fd27015;
	cvt.rzi.u32.f64 	%r10009, %fd27017;
	st.local.u8 	[%rd200+3], %r10009;
	mov.b32 	%r11440, 1;
	mov.f64 	%fd28504, %fd28513;
	@%p5671 bra 	$L__BB0_3261;
	setp.ltu.f64 	%p5728, %fd2, 0d41E0000000000000;
	mov.f64 	%fd28504, %fd28512;
	mov.u32 	%r11439, %r11448;
	@%p5728 bra 	$L__BB0_3260;
	{ // callseq 778, 0
	.param .b64 param0;
	st.param.f64 	[param0], %fd1;
	.param .align 16 .b8 retval0[16];
	call.uni (retval0), 
	__internal_trig_reduction_slowpathd, 
	(
	param0
	);
	ld.param.f64 	%fd28504, [retval0];
	ld.param.b32 	%r11439, [retval0+8];
	} // callseq 778
$L__BB0_3260:
	add.s32 	%r11440, %r11439, 1;
$L__BB0_3261:
	shl.b32 	%r10011, %r11440, 6;
	cvt.u64.u32 	%rd4966, %r10011;
	and.b64  	%rd4967, %rd4966, 64;
	mov.u64 	%rd4968, __cudart_sin_cos_coeffs;
	add.s64 	%rd4969, %rd4968, %rd4967;
	mul.rn.f64 	%fd27019, %fd28504, %fd28504;
	and.b32  	%r10012, %r11440, 1;
	setp.eq.b32 	%p5729, %r10012, 1;
	selp.f64 	%fd27020, 0dBDA8FF8320FD8164, 0d3DE5DB65F9785EBA, %p5729;
	ld.global.nc.v2.f64 	{%fd27021, %fd27022}, [%rd4969];
	fma.rn.f64 	%fd27023, %fd27020, %fd27019, %fd27021;
	fma.rn.f64 	%fd27024, %fd27023, %fd27019, %fd27022;
	ld.global.nc.v2.f64 	{%fd27025, %fd27026}, [%rd4969+16];
	fma.rn.f64 	%fd27027, %fd27024, %fd27019, %fd27025;
	fma.rn.f64 	%fd27028, %fd27027, %fd27019, %fd27026;
	ld.global.nc.v2.f64 	{%fd27029, %fd27030}, [%rd4969+32];
	fma.rn.f64 	%fd27031, %fd27028, %fd27019, %fd27029;
	fma.rn.f64 	%fd27032, %fd27031, %fd27019, %fd27030;
	fma.rn.f64 	%fd27033, %fd27032, %fd28504, %fd28504;
	fma.rn.f64 	%fd27034, %fd27032, %fd27019, 0d3FF0000000000000;
	selp.f64 	%fd27035, %fd27034, %fd27033, %p5729;
	and.b32  	%r10013, %r11440, 2;
	setp.eq.s32 	%p5730, %r10013, 0;
	mov.f64 	%fd27036, 0d0000000000000000;
	sub.f64 	%fd27037, %fd27036, %fd27035;
	selp.f64 	%fd2670, %fd27035, %fd27037, %p5730;
	mov.f64 	%fd28505, %fd28514;
	mov.u32 	%r11441, %r11450;
	@%p1 bra 	$L__BB0_3263;
	{ // callseq 779, 0
	.param .b64 param0;
	st.param.f64 	[param0], %fd1;
	.param .align 16 .b8 retval0[16];
	call.uni (retval0), 
	__internal_trig_reduction_slowpathd, 
	(
	param0
	);
	ld.param.f64 	%fd28505, [retval0];
	ld.param.b32 	%r11441, [retval0+8];
	} // callseq 779
$L__BB0_3263:
	shl.b32 	%r10015, %r11441, 6;
	cvt.u64.u32 	%rd4970, %r10015;
	and.b64  	%rd4971, %rd4970, 64;
	mov.u64 	%rd4972, __cudart_sin_cos_coeffs;
	add.s64 	%rd4973, %rd4972, %rd4971;
	mul.rn.f64 	%fd27039, %fd28505, %fd28505;
	and.b32  	%r10016, %r11441, 1;
	setp.eq.b32 	%p5731, %r10016, 1;
	selp.f64 	%fd27040, 0dBDA8FF8320FD8164, 0d3DE5DB65F9785EBA, %p5731;
	ld.global.nc.v2.f64 	{%fd27041, %fd27042}, [%rd4973];
	fma.rn.f64 	%fd27043, %fd27040, %fd27039, %fd27041;
	fma.rn.f64 	%fd27044, %fd27043, %fd27039, %fd27042;
	ld.global.nc.v2.f64 	{%fd27045, %fd27046}, [%rd4973+16];
	fma.rn.f64 	%fd27047, %fd27044, %fd27039, %fd27045;
	fma.rn.f64 	%fd27048, %fd27047, %fd27039, %fd27046;
	ld.global.nc.v2.f64 	{%fd27049, %fd27050}, [%rd4973+32];
	fma.rn.f64 	%fd27051, %fd27048, %fd27039, %fd27049;
	fma.rn.f64 	%fd27052, %fd27051, %fd27039, %fd27050;
	fma.rn.f64 	%fd27053, %fd27052, %fd28505, %fd28505;
	fma.rn.f64 	%fd27054, %fd27052, %fd27039, 0d3FF0000000000000;
	selp.f64 	%fd27055, %fd27054, %fd27053, %p5731;
	and.b32  	%r10017, %r11441, 2;
	setp.eq.s32 	%p5732, %r10017, 0;
	mov.f64 	%fd27056, 0d0000000000000000;
	sub.f64 	%fd27057, %fd27056, %fd27055;
	selp.f64 	%fd27058, %fd27055, %fd27057, %p5732;
	mul.f64 	%fd27059, %fd2652, %fd27058;
	fma.rn.f64 	%fd27060, %fd2666, %fd2670, %fd27059;
	add.f64 	%fd27061, %fd7, %fd27060;
	mul.f64 	%fd27062, %fd2652, %fd2670;
	mul.f64 	%fd27063, %fd2666, %fd27058;
	sub.f64 	%fd27064, %fd27062, %fd27063;
	add.f64 	%fd27065, %fd8, %fd27064;
	mov.f64 	%fd27066, 0d3FE0000000000000;
	copysign.f64 	%fd27067, %fd27061, %fd27066;
	add.rz.f64 	%fd27068, %fd27061, %fd27067;
	cvt.rzi.f64.f64 	%fd27069, %fd27068;
	cvt.rzi.s32.f64 	%r3605, %fd27069;
	copysign.f64 	%fd27070, %fd27065, %fd27066;
	add.rz.f64 	%fd27071, %fd27065, %fd27070;
	cvt.rzi.f64.f64 	%fd27072, %fd27071;
	cvt.rzi.s32.f64 	%r3606, %fd27072;
	setp.lt.s32 	%p5733, %r3605, 0;
	setp.ge.s32 	%p5734, %r3605, %r4273;
	or.pred  	%p5735, %p5733, %p5734;
	setp.lt.s32 	%p5736, %r3606, 0;
	setp.ge.s32 	%p5737, %r3606, %r4274;
	or.pred  	%p5738, %p5736, %p5737;
	or.pred  	%p5740, %p5735, %p5738;
	mov.b16 	%rs5271, 0;
	mov.u16 	%rs5272, %rs5271;
	mov.u16 	%rs5273, %rs5271;
	@%p5740 bra 	$L__BB0_3265;
	mul.lo.s32 	%r10018, %r3606, %r4275;
	cvt.u64.u32 	%rd4974, %r10018;
	shl.b32 	%r10019, %r3605, 2;
	cvt.u64.u32 	%rd4975, %r10019;
	add.s64 	%rd4976, %rd4974, %rd4975;
	add.s64 	%rd4977, %rd1, %rd4976;
	ld.global.u8 	%rs5272, [%rd4977];
	ld.global.u8 	%rs5271, [%rd4977+1];
	ld.global.u8 	%rs5273, [%rd4977+2];
$L__BB0_3265:
	st.local.u8 	[%rd197+4], %rs5273;
	and.b16  	%rs3983, %rs5273, 255;
	st.local.u8 	[%rd198+4], %rs5271;
	and.b16  	%rs3984, %rs5271, 255;
	st.local.u8 	[%rd199+4], %rs5272;
	and.b16  	%rs3985, %rs5272, 255;
	cvt.rn.f64.u16 	%fd27073, %rs3983;
	mul.f64 	%fd27074, %fd27073, 0d3FD322D0E5604189;
	cvt.rn.f64.u16 	%fd27075, %rs3984;
	fma.rn.f64 	%fd27076, %fd27075, 0d3FE2C8B439581062, %fd27074;
	cvt.rn.f64.u16 	%fd27077, %rs3985;
	fma.rn.f64 	%fd27078, %fd27077, 0d3FBD2F1A9FBE76C9, %fd27076;
	cvt.rzi.u32.f64 	%r10021, %fd27078;
	st.local.u8 	[%rd200+4], %r10021;
	mov.b32 	%r11443, 1;
	mov.f64 	%fd28507, %fd28513;
	@%p5671 bra 	$L__BB0_3269;
	setp.ltu.f64 	%p5742, %fd2, 0d41E0000000000000;
	mov.f64 	%fd28507, %fd28512;
	mov.u32 	%r11442, %r11448;
	@%p5742 bra 	$L__BB0_3268;
	{ // callseq 780, 0
	.param .b64 param0;
	st.param.f64 	[param0], %fd1;
	.param .align 16 .b8 retval0[16];
	call.uni (retval0), 
	__internal_trig_reduction_slowpathd, 
	(
	param0
	);
	ld.param.f64 	%fd28507, [retval0];
	ld.param.b32 	%r11442, [retval0+8];
	} // callseq 780
$L__BB0_3268:
	add.s32 	%r11443, %r11442, 1;
$L__BB0_3269:
	shl.b32 	%r10023, %r11443, 6;
	cvt.u64.u32 	%rd4978, %r10023;
	and.b64  	%rd4979, %rd4978, 64;
	mov.u64 	%rd4980, __cudart_sin_cos_coeffs;
	add.s64 	%rd4981, %rd4980, %rd4979;
	mul.rn.f64 	%fd27080, %fd28507, %fd28507;
	and.b32  	%r10024, %r11443, 1;
	setp.eq.b32 	%p5743, %r10024, 1;
	selp.f64 	%fd27081, 0dBDA8FF8320FD8164, 0d3DE5DB65F9785EBA, %p5743;
	ld.global.nc.v2.f64 	{%fd27082, %fd27083}, [%rd4981];
	fma.rn.f64 	%fd27084, %fd27081, %fd27080, %fd27082;
	fma.rn.f64 	%fd27085, %fd27084, %fd27080, %fd27083;
	ld.global.nc.v2.f64 	{%fd27086, %fd27087}, [%rd4981+16];
	fma.rn.f64 	%fd27088, %fd27085, %fd27080, %fd27086;
	fma.rn.f64 	%fd27089, %fd27088, %fd27080, %fd27087;
	ld.global.nc.v2.f64 	{%fd27090, %fd27091}, [%rd4981+32];
	fma.rn.f64 	%fd27092, %fd27089, %fd27080, %fd27090;
	fma.rn.f64 	%fd27093, %fd27092, %fd27080, %fd27091;
	fma.rn.f64 	%fd27094, %fd27093, %fd28507, %fd28507;
	fma.rn.f64 	%fd27095, %fd27093, %fd27080, 0d3FF0000000000000;
	selp.f64 	%fd27096, %fd27095, %fd27094, %p5743;
	and.b32  	%r10025, %r11443, 2;
	setp.eq.s32 	%p5744, %r10025, 0;
	mov.f64 	%fd27097, 0d0000000000000000;
	sub.f64 	%fd27098, %fd27097, %fd27096;
	selp.f64 	%fd2676, %fd27096, %fd27098, %p5744;
	mov.f64 	%fd28508, %fd28514;
	mov.u32 	%r11444, %r11450;
	@%p1 bra 	$L__BB0_3271;
	{ // callseq 781, 0
	.param .b64 param0;
	st.param.f64 	[param0], %fd1;
	.param .align 16 .b8 retval0[16];
	call.uni (retval0), 
	__internal_trig_reduction_slowpathd, 
	(
	param0
	);
	ld.param.f64 	%fd28508, [retval0];
	ld.param.b32 	%r11444, [retval0+8];
	} // callseq 781
$L__BB0_3271:
	shl.b32 	%r10027, %r11444, 6;
	cvt.u64.u32 	%rd4982, %r10027;
	and.b64  	%rd4983, %rd4982, 64;
	mov.u64 	%rd4984, __cudart_sin_cos_coeffs;
	add.s64 	%rd4985, %rd4984, %rd4983;
	mul.rn.f64 	%fd27100, %fd28508, %fd28508;
	and.b32  	%r10028, %r11444, 1;
	setp.eq.b32 	%p5745, %r10028, 1;
	selp.f64 	%fd27101, 0dBDA8FF8320FD8164, 0d3DE5DB65F9785EBA, %p5745;
	ld.global.nc.v2.f64 	{%fd27102, %fd27103}, [%rd4985];
	fma.rn.f64 	%fd27104, %fd27101, %fd27100, %fd27102;
	fma.rn.f64 	%fd27105, %fd27104, %fd27100, %fd27103;
	ld.global.nc.v2.f64 	{%fd27106, %fd27107}, [%rd4985+16];
	fma.rn.f64 	%fd27108, %fd27105, %fd27100, %fd27106;
	fma.rn.f64 	%fd27109, %fd27108, %fd27100, %fd27107;
	ld.global.nc.v2.f64 	{%fd27110, %fd27111}, [%rd4985+32];
	fma.rn.f64 	%fd27112, %fd27109, %fd27100, %fd27110;
	fma.rn.f64 	%fd27113, %fd27112, %fd27100, %fd27111;
	fma.rn.f64 	%fd27114, %fd27113, %fd28508, %fd28508;
	fma.rn.f64 	%fd27115, %fd27113, %fd27100, 0d3FF0000000000000;
	selp.f64 	%fd27116, %fd27115, %fd27114, %p5745;
	and.b32  	%r10029, %r11444, 2;
	setp.eq.s32 	%p5746, %r10029, 0;
	mov.f64 	%fd27117, 0d0000000000000000;
	sub.f64 	%fd27118, %fd27117, %fd27116;
	selp.f64 	%fd27119, %fd27116, %fd27118, %p5746;
	mul.f64 	%fd27120, %fd2659, %fd27119;
	fma.rn.f64 	%fd27121, %fd2666, %fd2676, %fd27120;
	add.f64 	%fd27122, %fd7, %fd27121;
	mul.f64 	%fd27123, %fd2659, %fd2676;
	mul.f64 	%fd27124, %fd2666, %fd27119;
	sub.f64 	%fd27125, %fd27123, %fd27124;
	add.f64 	%fd27126, %fd8, %fd27125;
	mov.f64 	%fd27127, 0d3FE0000000000000;
	copysign.f64 	%fd27128, %fd27122, %fd27127;
	add.rz.f64 	%fd27129, %fd27122, %fd27128;
	cvt.rzi.f64.f64 	%fd27130, %fd27129;
	cvt.rzi.s32.f64 	%r3613, %fd27130;
	copysign.f64 	%fd27131, %fd27126, %fd27127;
	add.rz.f64 	%fd27132, %fd27126, %fd27131;
	cvt.rzi.f64.f64 	%fd27133, %fd27132;
	cvt.rzi.s32.f64 	%r3614, %fd27133;
	setp.lt.s32 	%p5747, %r3613, 0;
	setp.ge.s32 	%p5748, %r3613, %r4273;
	or.pred  	%p5749, %p5747, %p5748;
	setp.lt.s32 	%p5750, %r3614, 0;
	setp.ge.s32 	%p5751, %r3614, %r4274;
	or.pred  	%p5752, %p5750, %p5751;
	or.pred  	%p5754, %p5749, %p5752;
	mov.b16 	%rs5274, 0;
	mov.u16 	%rs5275, %rs5274;
	mov.u16 	%rs5276, %rs5274;
	@%p5754 bra 	$L__BB0_3273;
	mul.lo.s32 	%r10030, %r3614, %r4275;
	cvt.u64.u32 	%rd4986, %r10030;
	shl.b32 	%r10031, %r3613, 2;
	cvt.u64.u32 	%rd4987, %r10031;
	add.s64 	%rd4988, %rd4986, %rd4987;
	add.s64 	%rd4989, %rd1, %rd4988;
	ld.global.u8 	%rs5275, [%rd4989];
	ld.global.u8 	%rs5274, [%rd4989+1];
	ld.global.u8 	%rs5276, [%rd4989+2];
$L__BB0_3273:
	st.local.u8 	[%rd197+5], %rs5276;
	and.b16  	%rs3987, %rs5276, 255;
	st.local.u8 	[%rd198+5], %rs5274;
	and.b16  	%rs3988, %rs5274, 255;
	st.local.u8 	[%rd199+5], %rs5275;
	and.b16  	%rs3989, %rs5275, 255;
	cvt.rn.f64.u16 	%fd27134, %rs3987;
	mul.f64 	%fd27135, %fd27134, 0d3FD322D0E5604189;
	cvt.rn.f64.u16 	%fd27136, %rs3988;
	fma.rn.f64 	%fd27137, %fd27136, 0d3FE2C8B439581062, %fd27135;
	cvt.rn.f64.u16 	%fd27138, %rs3989;
	fma.rn.f64 	%fd27139, %fd27138, 0d3FBD2F1A9FBE76C9, %fd27137;
	cvt.rzi.u32.f64 	%r10033, %fd27139;
	st.local.u8 	[%rd200+5], %r10033;
	add.s32 	%r10034, %r3581, %r4281;
	div.s32 	%r10035, %r10034, %r4277;
	max.s32 	%r10036, %r10035, 0;
	min.s32 	%r3615, %r10036, %r9;
	mov.b32 	%r11446, 1;
	mov.f64 	%fd28510, %fd28513;
	@%p5671 bra 	$L__BB0_3277;
	setp.ltu.f64 	%p5756, %fd2, 0d41E0000000000000;
	mov.f64 	%fd28510, %fd28512;
	mov.u32 	%r11445, %r11448;
	@%p5756 bra 	$L__BB0_3276;
	{ // callseq 782, 0
	.param .b64 param0;
	st.param.f64 	[param0], %fd1;
	.param .align 16 .b8 retval0[16];
	call.uni (retval0), 
	__internal_trig_reduction_slowpathd, 
	(
	param0
	);
	ld.param.f64 	%fd28510, [retval0];
	ld.param.b32 	%r11445, [retval0+8];
	} // callseq 782
$L__BB0_3276:
	add.s32 	%r11446, %r11445, 1;
$L__BB0_3277:
	shl.b32 	%r10038, %r11446, 6;
	cvt.u64.u32 	%rd4990, %r10038;
	and.b64  	%rd4991, %rd4990, 64;
	mov.u64 	%rd4992, __cudart_sin_cos_coeffs;
	add.s64 	%rd4993, %rd4992, %rd4991;
	mul.rn.f64 	%fd27141, %fd28510, %fd28510;
	and.b32  	%r10039, %r11446, 1;
	setp.eq.b32 	%p5757, %r10039, 1;
	selp.f64 	%fd27142, 0dBDA8FF8320FD8164, 0d3DE5DB65F9785EBA, %p5757;
	ld.global.nc.v2.f64 	{%fd27143, %fd27144}, [%rd4993];
	fma.rn.f64 	%fd27145, %fd27142, %fd27141, %fd27143;
	fma.rn.f64 	%fd27146, %fd27145, %fd27141, %fd27144;
	ld.global.nc.v2.f64 	{%fd27147, %fd27148}, [%rd4993+16];
	fma.rn.f64 	%fd27149, %fd27146, %fd27141, %fd27147;
	fma.rn.f64 	%fd27150, %fd27149, %fd27141, %fd27148;
	ld.global.nc.v2.f64 	{%fd27151, %fd27152}, [%rd4993+32];
	fma.rn.f64 	%fd27153, %fd27150, %fd27141, %fd27151;
	fma.rn.f64 	%fd27154, %fd27153, %fd27141, %fd27152;
	fma.rn.f64 	%fd27155, %fd27154, %fd28510, %fd28510;
	fma.rn.f64 	%fd27156, %fd27154, %fd27141, 0d3FF0000000000000;
	selp.f64 	%fd27157, %fd27156, %fd27155, %p5757;
	and.b32  	%r10040, %r11446, 2;
	setp.eq.s32 	%p5758, %r10040, 0;
	mov.f64 	%fd27158, 0d0000000000000000;
	sub.f64 	%fd27159, %fd27158, %fd27157;
	selp.f64 	%fd2682, %fd27157, %fd27159, %p5758;
	mov.f64 	%fd28511, %fd28514;
	mov.u32 	%r11447, %r11450;
	@%p1 bra 	$L__BB0_3279;
	{ // callseq 783, 0
	.param .b64 param0;
	st.param.f64 	[param0], %fd1;
	.param .align 16 .b8 retval0[16];
	call.uni (retval0), 
	__internal_trig_reduction_slowpathd, 
	(
	param0
	);
	ld.param.f64 	%fd28511, [retval0];
	ld.param.b32 	%r11447, [retval0+8];
	} // callseq 783
$L__BB0_3279:
	shl.b32 	%r10042, %r11447, 6;
	cvt.u64.u32 	%rd4994, %r10042;
	and.b64  	%rd4995, %rd4994, 64;
	mov.u64 	%rd4996, __cudart_sin_cos_coeffs;
	add.s64 	%rd4997, %rd4996, %rd4995;
	mul.rn.f64 	%fd27161, %fd28511, %fd28511;
	and.b32  	%r10043, %r11447, 1;
	setp.eq.b32 	%p5759, %r10043, 1;
	selp.f64 	%fd27162, 0dBDA8FF8320FD8164, 0d3DE5DB65F9785EBA, %p5759;
	ld.global.nc.v2.f64 	{%fd27163, %fd27164}, [%rd4997];
	fma.rn.f64 	%fd27165, %fd27162, %fd27161, %fd27163;
	fma.rn.f64 	%fd27166, %fd27165, %fd27161, %fd27164;
	ld.global.nc.v2.f64 	{%fd27167, %fd27168}, [%rd4997+16];
	fma.rn.f64 	%fd27169, %fd27166, %fd27161, %fd27167;
	fma.rn.f64 	%fd27170, %fd27169, %fd27161, %fd27168;
	ld.global.nc.v2.f64 	{%fd27171, %fd27172}, [%rd4997+32];
	fma.rn.f64 	%fd27173, %fd27170, %fd27161, %fd27171;
	fma.rn.f64 	%fd27174, %fd27173, %fd27161, %fd27172;
	fma.rn.f64 	%fd27175, %fd27174, %fd28511, %fd28511;
	fma.rn.f64 	%fd27176, %fd27174, %fd27161, 0d3FF0000000000000;
	selp.f64 	%fd27177, %fd27176, %fd27175, %p5759;
	and.b32  	%r10044, %r11447, 2;
	setp.eq.s32 	%p5760, %r10044, 0;
	mov.f64 	%fd27178, 0d0000000000000000;
	sub.f64 	%fd27179, %fd27178, %fd27177;
	selp.f64 	%fd27180, %fd27177, %fd27179, %p5760;
	cvt.rn.f64.s32 	%fd27181, %r3615;
	sub.f64 	%fd2685, %fd27181, %fd6;
	mul.f64 	%fd27182, %fd2685, %fd27180;
	fma.rn.f64 	%fd27183, %fd2644, %fd2682, %fd27182;
	add.f64 	%fd27184, %fd7, %fd27183;
	mul.f64 	%fd27185, %fd2685, %fd2682;
	mul.f64 	%fd27186, %fd2644, %fd27180;
	sub.f64 	%fd27187, %fd27185, %fd27186;
	add.f64 	%fd27188, %fd8, %fd27187;
	mov.f64 	%fd27189, 0d3FE0000000000000;
	copysign.f64 	%fd27190, %fd27184, %fd27189;
	add.rz.f64 	%fd27191, %fd27184, %fd27190;
	cvt.rzi.f64.f64 	%fd27192, %fd27191;
	cvt.rzi.s32.f64 	%r3622, %fd27192;
	copysign.f64 	%fd27193, %fd27188, %fd27189;
	add.rz.f64 	%fd27194, %fd27188, %fd27193;
	cvt.rzi.f64.f64 	%fd27195, %fd27194;
	cvt.rzi.s32.f64 	%r3623, %fd27195;
	setp.lt.s32 	%p5761, %r3622, 0;
	setp.ge.s32 	%p5762, %r3622, %r4273;
	or.pred  	%p5763, %p5761, %p5762;
	setp.lt.s32 	%p5764, %r3623, 0;
	setp.ge.s32 	%p5765, %r3623, %r4274;
	or.pred  	%p5766, %p5764, %p5765;
	or.pred  	%p5768, %p5763, %p5766;
	mov.b16 	%rs5277, 0;
	mov.u16 	%rs5278, %rs5277;
	mov.u16 	%rs5279, %rs5277;
	@%p5768 bra 	$L__BB0_3281;
	mul.lo.s32 	%r10045, %r3623, %r4275;
	cvt.u64.u32 	%rd4998, %r10045;
	shl.b32 	%r10046, %r3622, 2;
	cvt.u64.u32 	%rd4999, %r10046;
	add.s64 	%rd5000, %rd4998, %rd4999;
	add.s64 	%rd5001, %rd1, %rd5000;
	ld.global.u8 	%rs5278, [%rd5001];
	ld.global.u8 	%rs5277, [%rd5001+1];
	ld.global.u8 	%rs5279, [%rd5001+2];
$L__BB0_3281:
	st.local.u8 	[%rd197+6], %rs5279;
	and.b16  	%rs3991, %rs5279, 255;
	st.local.u8 	[%rd198+6], %rs5277;
	and.b16  	%rs3992, %rs5277, 255;
	st.local.u8 	[%rd199+6], %rs5278;
	and.b16  	%rs3993, %rs5278, 255;
	cvt.rn.f64.u16 	%fd27196, %rs3991;
	mul.f64 	%fd27197, %fd27196, 0d3FD322D0E5604189;
	cvt.rn.f64.u16 	%fd27198, %rs3992;
	fma.rn.f64 	%fd27199, %fd27198, 0d3FE2C8B439581062, %fd27197;
	cvt.rn.f64.u16 	%fd27200, %rs3993;
	fma.rn.f64 	%fd27201, %fd27200, 0d3FBD2F1A9FBE76C9, %fd27199;
	cvt.rzi.u32.f64 	%r10048, %fd27201;
	st.local.u8 	[%rd200+6], %r10048;
	mov.b32 	%r11449, 1;
	@%p5671 bra 	$L__BB0_3285;
	setp.ltu.f64 	%p5770, %fd2, 0d41E0000000000000;
	@%p5770 bra 	$L__BB0_3284;
	{ // callseq 784, 0
	.param .b64 param0;
	st.param.f64 	[param0], %fd1;
	.param .align 16 .b8 retval0[16];
	call.uni (retval0), 
	__internal_trig_reduction_slowpathd, 
	(
	param0
	);
	ld.param.f64 	%fd28512, [retval0];
	ld.param.b32 	%r11448, [retval0+8];
	} // callseq 784
$L__BB0_3284:
	add.s32 	%r11449, %r11448, 1;
	mov.f64 	%fd28513, %fd28512;
$L__BB0_3285:
	shl.b32 	%r10050, %r11449, 6;
	cvt.u64.u32 	%rd5002, %r10050;
	and.b64  	%rd5003, %rd5002, 64;
	mov.u64 	%rd5004, __cudart_sin_cos_coeffs;
	add.s64 	%rd5005, %rd5004, %rd5003;
	mul.rn.f64 	%fd27203, %fd28513, %fd28513;
	and.b32  	%r10051, %r11449, 1;
	setp.eq.b32 	%p5771, %r10051, 1;
	selp.f64 	%fd27204, 0dBDA8FF8320FD8164, 0d3DE5DB65F9785EBA, %p5771;
	ld.global.nc.v2.f64 	{%fd27205, %fd27206}, [%rd5005];
	fma.rn.f64 	%fd27207, %fd27204, %fd27203, %fd27205;
	fma.rn.f64 	%fd27208, %fd27207, %fd27203, %fd27206;
	ld.global.nc.v2.f64 	{%fd27209, %fd27210}, [%rd5005+16];
	fma.rn.f64 	%fd27211, %fd27208, %fd27203, %fd27209;
	fma.rn.f64 	%fd27212, %fd27211, %fd27203, %fd27210;
	ld.global.nc.v2.f64 	{%fd27213, %fd27214}, [%rd5005+32];
	fma.rn.f64 	%fd27215, %fd27212, %fd27203, %fd27213;
	fma.rn.f64 	%fd27216, %fd27215, %fd27203, %fd27214;
	fma.rn.f64 	%fd27217, %fd27216, %fd28513, %fd28513;
	fma.rn.f64 	%fd27218, %fd27216, %fd27203, 0d3FF0000000000000;
	selp.f64 	%fd27219, %fd27218, %fd27217, %p5771;
	and.b32  	%r10052, %r11449, 2;
	setp.eq.s32 	%p5772, %r10052, 0;
	mov.f64 	%fd27220, 0d0000000000000000;
	sub.f64 	%fd27221, %fd27220, %fd27219;
	selp.f64 	%fd2689, %fd27219, %fd27221, %p5772;
	@%p1 bra 	$L__BB0_3287;
	{ // callseq 785, 0
	.param .b64 param0;
	st.param.f64 	[param0], %fd1;
	.param .align 16 .b8 retval0[16];
	call.uni (retval0), 
	__internal_trig_reduction_slowpathd, 
	(
	param0
	);
	ld.param.f64 	%fd28514, [retval0];
	ld.param.b32 	%r11450, [retval0+8];
	} // callseq 785
$L__BB0_3287:
	shl.b32 	%r10054, %r11450, 6;
	cvt.u64.u32 	%rd5006, %r10054;
	and.b64  	%rd5007, %rd5006, 64;
	mov.u64 	%rd5008, __cudart_sin_cos_coeffs;
	add.s64 	%rd5009, %rd5008, %rd5007;
	mul.rn.f64 	%fd27223, %fd28514, %fd28514;
	and.b32  	%r10055, %r11450, 1;
	setp.eq.b32 	%p5773, %r10055, 1;
	selp.f64 	%fd27224, 0dBDA8FF8320FD8164, 0d3DE5DB65F9785EBA, %p5773;
	ld.global.nc.v2.f64 	{%fd27225, %fd27226}, [%rd5009];
	fma.rn.f64 	%fd27227, %fd27224, %fd27223, %fd27225;
	fma.rn.f64 	%fd27228, %fd27227, %fd27223, %fd27226;
	ld.global.nc.v2.f64 	{%fd27229, %fd27230}, [%rd5009+16];
	fma.rn.f64 	%fd27231, %fd27228, %fd27223, %fd27229;
	fma.rn.f64 	%fd27232, %fd27231, %fd27223, %fd27230;
	ld.global.nc.v2.f64 	{%fd27233, %fd27234}, [%rd5009+32];
	fma.rn.f64 	%fd27235, %fd27232, %fd27223, %fd27233;
	fma.rn.f64 	%fd27236, %fd27235, %fd27223, %fd27234;
	fma.rn.f64 	%fd27237, %fd27236, %fd28514, %fd28514;
	fma.rn.f64 	%fd27238, %fd27236, %fd27223, 0d3FF0000000000000;
	selp.f64 	%fd27239, %fd27238, %fd27237, %p5773;
	and.b32  	%r10056, %r11450, 2;
	setp.eq.s32 	%p5774, %r10056, 0;
	mov.f64 	%fd27240, 0d0000000000000000;
	sub.f64 	%fd27241, %fd27240, %fd27239;
	selp.f64 	%fd27242, %fd27239, %fd27241, %p5774;
	mul.f64 	%fd27243, %fd2685, %fd27242;
	fma.rn.f64 	%fd27244, %fd2666, %fd2689, %fd27243;
	add.f64 	%fd27245, %fd7, %fd27244;
	mul.f64 	%fd27246, %fd2685, %fd2689;
	mul.f64 	%fd27247, %fd2666, %fd27242;
	sub.f64 	%fd27248, %fd27246, %fd27247;
	add.f64 	%fd27249, %fd8, %fd27248;
	mov.f64 	%fd27250, 0d3FE0000000000000;
	copysign.f64 	%fd27251, %fd27245, %fd27250;
	add.rz.f64 	%fd27252, %fd27245, %fd27251;
	cvt.rzi.f64.f64 	%fd27253, %fd27252;
	cvt.rzi.s32.f64 	%r3630, %fd27253;
	copysign.f64 	%fd27254, %fd27249, %fd27250;
	add.rz.f64 	%fd27255, %fd27249, %fd27254;
	cvt.rzi.f64.f64 	%fd27256, %fd27255;
	cvt.rzi.s32.f64 	%r3631, %fd27256;
	setp.lt.s32 	%p5775, %r3630, 0;
	setp.ge.s32 	%p5776, %r3630, %r4273;
	or.pred  	%p5777, %p5775, %p5776;
	setp.lt.s32 	%p5778, %r3631, 0;
	setp.ge.s32 	%p5779, %r3631, %r4274;
	or.pred  	%p5780, %p5778, %p5779;
	or.pred  	%p5782, %p5777, %p5780;
	mov.b16 	%rs5280, 0;
	mov.u16 	%rs5281, %rs5280;
	mov.u16 	%rs5282, %rs5280;
	@%p5782 bra 	$L__BB0_3289;
	mul.lo.s32 	%r10057, %r3631, %r4275;
	cvt.u64.u32 	%rd5010, %r10057;
	shl.b32 	%r10058, %r3630, 2;
	cvt.u64.u32 	%rd5011, %r10058;
	add.s64 	%rd5012, %rd5010, %rd5011;
	add.s64 	%rd5013, %rd1, %rd5012;
	ld.global.u8 	%rs5281, [%rd5013];
	ld.global.u8 	%rs5280, [%rd5013+1];
	ld.global.u8 	%rs5282, [%rd5013+2];
$L__BB0_3289:
	st.local.u8 	[%rd197+7], %rs5282;
	and.b16  	%rs3995, %rs5282, 255;
	st.local.u8 	[%rd198+7], %rs5280;
	and.b16  	%rs3996, %rs5280, 255;
	st.local.u8 	[%rd199+7], %rs5281;
	and.b16  	%rs3997, %rs5281, 255;
	cvt.rn.f64.u16 	%fd27257, %rs3995;
	mul.f64 	%fd27258, %fd27257, 0d3FD322D0E5604189;
	cvt.rn.f64.u16 	%fd27259, %rs3996;
	fma.rn.f64 	%fd27260, %fd27259, 0d3FE2C8B439581062, %fd27258;
	cvt.rn.f64.u16 	%fd27261, %rs3997;
	fma.rn.f64 	%fd27262, %fd27261, 0d3FBD2F1A9FBE76C9, %fd27260;
	cvt.rzi.u32.f64 	%r10059, %fd27262;
	st.local.u8 	[%rd200+7], %r10059;
	add.s32 	%r10401, %r10401, 8;
$L__BB0_3290:
	setp.eq.s32 	%p5783, %r10401, 0;
	mov.b16 	%rs5303, 64;
	mov.b16 	%rs5296, 128;
	mov.u16 	%rs5297, %rs5296;
	mov.u16 	%rs5298, %rs5296;
	mov.u16 	%rs5304, %rs5303;
	mov.u16 	%rs5305, %rs5303;
	@%p5783 bra 	$L__BB0_3377;
	cvt.u64.u32 	%rd201, %r10401;
	mov.b64 	%rd5043, 0;
$L__BB0_3292:
	add.s64 	%rd5015, %rd5, %rd5043;
	ld.local.u8 	%rs4004, [%rd5015];
	add.s64 	%rd5016, %rd6, %rd5043;
	st.local.u8 	[%rd5016], %rs4004;
	add.s64 	%rd5043, %rd5043, 1;
	setp.lt.u64 	%p5784, %rd5043, %rd201;
	@%p5784 bra 	$L__BB0_3292;
	add.s32 	%r3634, %r10401, -1;
	setp.eq.s32 	%p5785, %r10401, 1;
	@%p5785 bra 	$L__BB0_3317;
	add.s32 	%r3635, %r10401, -2;
	add.s64 	%rd204, %rd6, 2;
	mov.b32 	%r11453, 0;
	mov.u32 	%r11452, %r3634;
$L__BB0_3295:
	sub.s32 	%r10061, %r11453, %r10401;
	setp.gt.s32 	%p5786, %r10061, -2;
	@%p5786 bra 	$L__BB0_3316;
	and.b32  	%r3638, %r11452, 3;
	sub.s32 	%r10063, %r3635, %r11453;
	setp.lt.u32 	%p5787, %r10063, 3;
	mov.b32 	%r11455, 0;
	@%p5787 bra 	$L__BB0_3307;
	and.b32  	%r11455, %r11452, -4;
	ld.local.u8 	%rs5283, [%rd6];
	neg.s32 	%r11454, %r11455;
	mov.u64 	%rd5044, %rd204;
$L__BB0_3298:
	ld.local.u8 	%rs5284, [%rd5044+-1];
	setp.le.u16 	%p5788, %rs5283, %rs5284;
	@%p5788 bra 	$L__BB0_3300;
	st.local.v2.u8 	[%rd5044+-2], {%rs5284, %rs5283};
	mov.u16 	%rs5284, %rs5283;
$L__BB0_3300:
	ld.local.u8 	%rs5285, [%rd5044];
	setp.le.u16 	%p5789, %rs5284, %rs5285;
	@%p5789 bra 	$L__BB0_3302;
	st.local.u8 	[%rd5044+-1], %rs5285;
	st.local.u8 	[%rd5044], %rs5284;
	mov.u16 	%rs5285, %rs5284;
$L__BB0_3302:
	ld.local.u8 	%rs5286, [%rd5044+1];
	setp.le.u16 	%p5790, %rs5285, %rs5286;
	@%p5790 bra 	$L__BB0_3304;
	st.local.v2.u8 	[%rd5044], {%rs5286, %rs5285};
	mov.u16 	%rs5286, %rs5285;
$L__BB0_3304:
	ld.local.u8 	%rs5283, [%rd5044+2];
	setp.le.u16 	%p5791, %rs5286, %rs5283;
	@%p5791 bra 	$L__BB0_3306;
	st.local.u8 	[%rd5044+1], %rs5283;
	st.local.u8 	[%rd5044+2], %rs5286;
	mov.u16 	%rs5283, %rs5286;
$L__BB0_3306:
	add.s32 	%r11454, %r11454, 4;
	add.s64 	%rd5044, %rd5044, 4;
	setp.ne.s32 	%p5792, %r11454, 0;
	@%p5792 bra 	$L__BB0_3298;
$L__BB0_3307:
	setp.eq.s32 	%p5793, %r3638, 0;
	@%p5793 bra 	$L__BB0_3316;
	cvt.u64.u32 	%rd5017, %r11455;
	add.s64 	%rd207, %rd6, %rd5017;
	ld.local.u8 	%rs2364, [%rd207];
	ld.local.u8 	%rs5288, [%rd207+1];
	setp.le.u16 	%p5794, %rs2364, %rs5288;
	@%p5794 bra 	$L__BB0_3310;
	st.local.u8 	[%rd207], %rs5288;
	st.local.u8 	[%rd207+1], %rs2364;
	mov.u16 	%rs5288, %rs2364;
$L__BB0_3310:
	setp.eq.s32 	%p5795, %r3638, 1;
	@%p5795 bra 	$L__BB0_3316;
	ld.local.u8 	%rs5289, [%rd207+2];
	setp.le.u16 	%p5796, %rs5288, %rs5289;
	@%p5796 bra 	$L__BB0_3313;
	st.local.u8 	[%rd207+1], %rs5289;
	st.local.u8 	[%rd207+2], %rs5288;
	mov.u16 	%rs5289, %rs5288;
$L__BB0_3313:
	setp.eq.s32 	%p5797, %r3638, 2;
	@%p5797 bra 	$L__BB0_3316;
	ld.local.u8 	%rs2369, [%rd207+3];
	setp.le.u16 	%p5798, %rs5289, %rs2369;
	@%p5798 bra 	$L__BB0_3316;
	st.local.u8 	[%rd207+2], %rs2369;
	st.local.u8 	[%rd207+3], %rs5289;
$L__BB0_3316:
	add.s32 	%r11453, %r11453, 1;
	add.s32 	%r11452, %r11452, -1;
	setp.ne.s32 	%p5799, %r11453, %r3634;
	@%p5799 bra 	$L__BB0_3295;
$L__BB0_3317:
	shr.u32 	%r10065, %r10401, 1;
	cvt.u64.u32 	%rd5018, %r10065;
	add.s64 	%rd5019, %rd6, %rd5018;
	ld.local.u8 	%rs2370, [%rd5019];
	setp.lt.s32 	%p5800, %r10401, 1;
	mov.b32 	%r11464, 0;
	mov.u32 	%r11463, %r11464;
	mov.u32 	%r11462, %r11464;
	mov.u32 	%r11461, %r11464;
	mov.u32 	%r11460, %r11464;
	mov.u32 	%r11459, %r11464;
	mov.u32 	%r11458, %r11464;
	mov.u32 	%r11457, %r11464;
	@%p5800 bra 	$L__BB0_3373;
	and.b32  	%r3646, %r10401, 7;
	setp.lt.u32 	%p5801, %r10401, 8;
	mov.b32 	%r11586, 0;
	mov.u32 	%r11457, %r11586;
	mov.u32 	%r11458, %r11586;
	mov.u32 	%r11459, %r11586;
	mov.u32 	%r11460, %r11586;
	mov.u32 	%r11461, %r11586;
	mov.u32 	%r11462, %r11586;
	mov.u32 	%r11463, %r11586;
	mov.u32 	%r11464, %r11586;
	@%p5801 bra 	$L__BB0_3345;
	and.b32  	%r11586, %r10401, 2147483640;
	neg.s32 	%r11456, %r11586;
	add.s64 	%rd5048, %rd5, 3;
	add.s64 	%rd5047, %rd2, 3;
	add.s64 	%rd5046, %rd3, 3;
	add.s64 	%rd5045, %rd4, 3;
	mov.b32 	%r11457, 0;
	mov.u32 	%r11458, %r11457;
	mov.u32 	%r11459, %r11457;
	mov.u32 	%r11460, %r11457;
	mov.u32 	%r11461, %r11457;
	mov.u32 	%r11462, %r11457;
	mov.u32 	%r11463, %r11457;
	mov.u32 	%r11464, %r11457;
$L__BB0_3320:
	.pragma "nounroll";
	ld.local.u8 	%rs4009, [%rd5048+-3];
	setp.lt.u16 	%p5802, %rs4009, %rs2370;
	@%p5802 bra 	$L__BB0_3322;
	ld.local.u8 	%r10069, [%rd5047+-3];
	add.s32 	%r11464, %r11464, %r10069;
	ld.local.u8 	%r10070, [%rd5046+-3];
	add.s32 	%r11463, %r11463, %r10070;
	ld.local.u8 	%r10071, [%rd5045+-3];
	add.s32 	%r11462, %r11462, %r10071;
	add.s32 	%r11461, %r11461, 1;
	bra.uni 	$L__BB0_3323;
$L__BB0_3322:
	ld.local.u8 	%r10072, [%rd5047+-3];
	add.s32 	%r11460, %r11460, %r10072;
	ld.local.u8 	%r10073, [%rd5046+-3];
	add.s32 	%r11459, %r11459, %r10073;
	ld.local.u8 	%r10074, [%rd5045+-3];
	add.s32 	%r11458, %r11458, %r10074;
	add.s32 	%r11457, %r11457, 1;
$L__BB0_3323:
	ld.local.u8 	%rs4011, [%rd5048+-2];
	setp.lt.u16 	%p5803, %rs4011, %rs2370;
	@%p5803 bra 	$L__BB0_3325;
	ld.local.u8 	%r10075, [%rd5047+-2];
	add.s32 	%r11464, %r11464, %r10075;
	ld.local.u8 	%r10076, [%rd5046+-2];
	add.s32 	%r11463, %r11463, %r10076;
	ld.local.u8 	%r10077, [%rd5045+-2];
	add.s32 	%r11462, %r11462, %r10077;
	add.s32 	%r11461, %r11461, 1;
	bra.uni 	$L__BB0_3326;
$L__BB0_3325:
	ld.local.u8 	%r10078, [%rd5047+-2];
	add.s32 	%r11460, %r11460, %r10078;
	ld.local.u8 	%r10079, [%rd5046+-2];
	add.s32 	%r11459, %r11459, %r10079;
	ld.local.u8 	%r10080, [%rd5045+-2];
	add.s32 	%r11458, %r11458, %r10080;
	add.s32 	%r11457, %r11457, 1;
$L__BB0_3326:
	ld.local.u8 	%rs4013, [%rd5048+-1];
	setp.lt.u16 	%p5804, %rs4013, %rs2370;
	@%p5804 bra 	$L__BB0_3328;
	ld.local.u8 	%r10081, [%rd5047+-1];
	add.s32 	%r11464, %r11464, %r10081;
	ld.local.u8 	%r10082, [%rd5046+-1];
	add.s32 	%r11463, %r11463, %r10082;
	ld.local.u8 	%r10083, [%rd5045+-1];
	add.s32 	%r11462, %r11462, %r10083;
	add.s32 	%r11461, %r11461, 1;
	bra.uni 	$L__BB0_3329;
$L__BB0_3328:
	ld.local.u8 	%r10084, [%rd5047+-1];
	add.s32 	%r11460, %r11460, %r10084;
	ld.local.u8 	%r10085, [%rd5046+-1];
	add.s32 	%r11459, %r11459, %r10085;
	ld.local.u8 	%r10086, [%rd5045+-1];
	add.s32 	%r11458, %r11458, %r10086;
	add.s32 	%r11457, %r11457, 1;
$L__BB0_3329:
	ld.local.u8 	%rs4015, [%rd5048];
	setp.lt.u16 	%p5805, %rs4015, %rs2370;
	@%p5805 bra 	$L__BB0_3331;
	ld.local.u8 	%r10087, [%rd5047];
	add.s32 	%r11464, %r11464, %r10087;
	ld.local.u8 	%r10088, [%rd5046];
	add.s32 	%r11463, %r11463, %r10088;
	ld.local.u8 	%r10089, [%rd5045];
	add.s32 	%r11462, %r11462, %r10089;
	add.s32 	%r11461, %r11461, 1;
	bra.uni 	$L__BB0_3332;
$L__BB0_3331:
	ld.local.u8 	%r10090, [%rd5047];
	add.s32 	%r11460, %r11460, %r10090;
	ld.local.u8 	%r10091, [%rd5046];
	add.s32 	%r11459, %r11459, %r10091;
	ld.local.u8 	%r10092, [%rd5045];
	add.s32 	%r11458, %r11458, %r10092;
	add.s32 	%r11457, %r11457, 1;
$L__BB0_3332:
	ld.local.u8 	%rs4017, [%rd5048+1];
	setp.lt.u16 	%p5806, %rs4017, %rs2370;
	@%p5806 bra 	$L__BB0_3334;
	ld.local.u8 	%r10093, [%rd5047+1];
	add.s32 	%r11464, %r11464, %r10093;
	ld.local.u8 	%r10094, [%rd5046+1];
	add.s32 	%r11463, %r11463, %r10094;
	ld.local.u8 	%r10095, [%rd5045+1];
	add.s32 	%r11462, %r11462, %r10095;
	add.s32 	%r11461, %r11461, 1;
	bra.uni 	$L__BB0_3335;
$L__BB0_3334:
	ld.local.u8 	%r10096, [%rd5047+1];
	add.s32 	%r11460, %r11460, %r10096;
	ld.local.u8 	%r10097, [%rd5046+1];
	add.s32 	%r11459, %r11459, %r10097;
	ld.local.u8 	%r10098, [%rd5045+1];
	add.s32 	%r11458, %r11458, %r10098;
	add.s32 	%r11457, %r11457, 1;
$L__BB0_3335:
	ld.local.u8 	%rs4019, [%rd5048+2];
	setp.lt.u16 	%p5807, %rs4019, %rs2370;
	@%p5807 bra 	$L__BB0_3337;
	ld.local.u8 	%r10099, [%rd5047+2];
	add.s32 	%r11464, %r11464, %r10099;
	ld.local.u8 	%r10100, [%rd5046+2];
	add.s32 	%r11463, %r11463, %r10100;
	ld.local.u8 	%r10101, [%rd5045+2];
	add.s32 	%r11462, %r11462, %r10101;
	add.s32 	%r11461, %r11461, 1;
	bra.uni 	$L__BB0_3338;
$L__BB0_3337:
	ld.local.u8 	%r10102, [%rd5047+2];
	add.s32 	%r11460, %r11460, %r10102;
	ld.local.u8 	%r10103, [%rd5046+2];
	add.s32 	%r11459, %r11459, %r10103;
	ld.local.u8 	%r10104, [%rd5045+2];
	add.s32 	%r11458, %r11458, %r10104;
	add.s32 	%r11457, %r11457, 1;
$L__BB0_3338:
	ld.local.u8 	%rs4021, [%rd5048+3];
	setp.lt.u16 	%p5808, %rs4021, %rs2370;
	@%p5808 bra 	$L__BB0_3340;
	ld.local.u8 	%r10105, [%rd5047+3];
	add.s32 	%r11464, %r11464, %r10105;
	ld.local.u8 	%r10106, [%rd5046+3];
	add.s32 	%r11463, %r11463, %r10106;
	ld.local.u8 	%r10107, [%rd5045+3];
	add.s32 	%r11462, %r11462, %r10107;
	add.s32 	%r11461, %r11461, 1;
	bra.uni 	$L__BB0_3341;
$L__BB0_3340:
	ld.local.u8 	%r10108, [%rd5047+3];
	add.s32 	%r11460, %r11460, %r10108;
	ld.local.u8 	%r10109, [%rd5046+3];
	add.s32 	%r11459, %r11459, %r10109;
	ld.local.u8 	%r10110, [%rd5045+3];
	add.s32 	%r11458, %r11458, %r10110;
	add.s32 	%r11457, %r11457, 1;
$L__BB0_3341:
	ld.local.u8 	%rs4023, [%rd5048+4];
	setp.lt.u16 	%p5809, %rs4023, %rs2370;
	@%p5809 bra 	$L__BB0_3343;
	ld.local.u8 	%r10111, [%rd5047+4];
	add.s32 	%r11464, %r11464, %r10111;
	ld.local.u8 	%r10112, [%rd5046+4];
	add.s32 	%r11463, %r11463, %r10112;
	ld.local.u8 	%r10113, [%rd5045+4];
	add.s32 	%r11462, %r11462, %r10113;
	add.s32 	%r11461, %r11461, 1;
	bra.uni 	$L__BB0_3344;
$L__BB0_3343:
	ld.local.u8 	%r10114, [%rd5047+4];
	add.s32 	%r11460, %r11460, %r10114;
	ld.local.u8 	%r10115, [%rd5046+4];
	add.s32 	%r11459, %r11459, %r10115;
	ld.local.u8 	%r10116, [%rd5045+4];
	add.s32 	%r11458, %r11458, %r10116;
	add.s32 	%r11457, %r11457, 1;
$L__BB0_3344:
	add.s32 	%r11456, %r11456, 8;
	add.s64 	%rd5048, %rd5048, 8;
	add.s64 	%rd5047, %rd5047, 8;
	add.s64 	%rd5046, %rd5046, 8;
	add.s64 	%rd5045, %rd5045, 8;
	setp.ne.s32 	%p5810, %r11456, 0;
	@%p5810 bra 	$L__BB0_3320;
$L__BB0_3345:
	setp.eq.s32 	%p5811, %r3646, 0;
	@%p5811 bra 	$L__BB0_3373;
	and.b32  	%r3804, %r10401, 3;
	setp.lt.u32 	%p5812, %r3646, 4;
	@%p5812 bra 	$L__BB0_3360;
	cvt.u64.u32 	%rd5020, %r11586;
	add.s64 	%rd220, %rd5, %rd5020;
	ld.local.u8 	%rs4025, [%rd220];
	setp.lt.u16 	%p5813, %rs4025, %rs2370;
	add.s64 	%rd221, %rd2, %rd5020;
	add.s64 	%rd222, %rd3, %rd5020;
	add.s64 	%rd223, %rd4, %rd5020;
	@%p5813 bra 	$L__BB0_3349;
	ld.local.u8 	%r10118, [%rd221];
	add.s32 	%r11464, %r11464, %r10118;
	ld.local.u8 	%r10119, [%rd222];
	add.s32 	%r11463, %r11463, %r10119;
	ld.local.u8 	%r10120, [%rd223];
	add.s32 	%r11462, %r11462, %r10120;
	add.s32 	%r11461, %r11461, 1;
	bra.uni 	$L__BB0_3350;
$L__BB0_3349:
	ld.local.u8 	%r10121, [%rd221];
	add.s32 	%r11460, %r11460, %r10121;
	ld.local.u8 	%r10122, [%rd222];
	add.s32 	%r11459, %r11459, %r10122;
	ld.local.u8 	%r10123, [%rd223];
	add.s32 	%r11458, %r11458, %r10123;
	add.s32 	%r11457, %r11457, 1;
$L__BB0_3350:
	ld.local.u8 	%rs4027, [%rd220+1];
	setp.lt.u16 	%p5814, %rs4027, %rs2370;
	@%p5814 bra 	$L__BB0_3352;
	ld.local.u8 	%r10124, [%rd221+1];
	add.s32 	%r11464, %r11464, %r10124;
	ld.local.u8 	%r10125, [%rd222+1];
	add.s32 	%r11463, %r11463, %r10125;
	ld.local.u8 	%r10126, [%rd223+1];
	add.s32 	%r11462, %r11462, %r10126;
	add.s32 	%r11461, %r11461, 1;
	bra.uni 	$L__BB0_3353;
$L__BB0_3352:
	ld.local.u8 	%r10127, [%rd221+1];
	add.s32 	%r11460, %r11460, %r10127;
	ld.local.u8 	%r10128, [%rd222+1];
	add.s32 	%r11459, %r11459, %r10128;
	ld.local.u8 	%r10129, [%rd223+1];
	add.s32 	%r11458, %r11458, %r10129;
	add.s32 	%r11457, %r11457, 1;
$L__BB0_3353:
	ld.local.u8 	%rs4029, [%rd220+2];
	setp.lt.u16 	%p5815, %rs4029, %rs2370;
	@%p5815 bra 	$L__BB0_3355;
	ld.local.u8 	%r10130, [%rd221+2];
	add.s32 	%r11464, %r11464, %r10130;
	ld.local.u8 	%r10131, [%rd222+2];
	add.s32 	%r11463, %r11463, %r10131;
	ld.local.u8 	%r10132, [%rd223+2];
	add.s32 	%r11462, %r11462, %r10132;
	add.s32 	%r11461, %r11461, 1;
	bra.uni 	$L__BB0_3356;
$L__BB0_3355:
	ld.local.u8 	%r10133, [%rd221+2];
	add.s32 	%r11460, %r11460, %r10133;
	ld.local.u8 	%r10134, [%rd222+2];
	add.s32 	%r11459, %r11459, %r10134;
	ld.local.u8 	%r10135, [%rd223+2];
	add.s32 	%r11458, %r11458, %r10135;
	add.s32 	%r11457, %r11457, 1;
$L__BB0_3356:
	ld.local.u8 	%rs4031, [%rd220+3];
	setp.lt.u16 	%p5816, %rs4031, %rs2370;
	@%p5816 bra 	$L__BB0_3358;
	ld.local.u8 	%r10136, [%rd221+3];
	add.s32 	%r11464, %r11464, %r10136;
	ld.local.u8 	%r10137, [%rd222+3];
	add.s32 	%r11463, %r11463, %r10137;
	ld.local.u8 	%r10138, [%rd223+3];
	add.s32 	%r11462, %r11462, %r10138;
	add.s32 	%r11461, %r11461, 1;
	bra.uni 	$L__BB0_3359;
$L__BB0_3358:
	ld.local.u8 	%r10139, [%rd221+3];
	add.s32 	%r11460, %r11460, %r10139;
	ld.local.u8 	%r10140, [%rd222+3];
	add.s32 	%r11459, %r11459, %r10140;
	ld.local.u8 	%r10141, [%rd223+3];
	add.s32 	%r11458, %r11458, %r10141;
	add.s32 	%r11457, %r11457, 1;
$L__BB0_3359:
	add.s32 	%r11586, %r11586, 4;
$L__BB0_3360:
	setp.eq.s32 	%p5817, %r3804, 0;
	@%p5817 bra 	$L__BB0_3373;
	setp.eq.s32 	%p5818, %r3804, 1;
	@%p5818 bra 	$L__BB0_3369;
	cvt.u64.u32 	%rd5021, %r11586;
	add.s64 	%rd224, %rd5, %rd5021;
	ld.local.u8 	%rs4033, [%rd224];
	setp.lt.u16 	%p5819, %rs4033, %rs2370;
	add.s64 	%rd225, %rd2, %rd5021;
	add.s64 	%rd226, %rd3, %rd5021;
	add.s64 	%rd227, %rd4, %rd5021;
	@%p5819 bra 	$L__BB0_3364;
	ld.local.u8 	%r10143, [%rd225];
	add.s32 	%r11464, %r11464, %r10143;
	ld.local.u8 	%r10144, [%rd226];
	add.s32 	%r11463, %r11463, %r10144;
	ld.local.u8 	%r10145, [%rd227];
	add.s32 	%r11462, %r11462, %r10145;
	add.s32 	%r11461, %r11461, 1;
	bra.uni 	$L__BB0_3365;
$L__BB0_3364:
	ld.local.u8 	%r10146, [%rd225];
	add.s32 	%r11460, %r11460, %r10146;
	ld.local.u8 	%r10147, [%rd226];
	add.s32 	%r11459, %r11459, %r10147;
	ld.local.u8 	%r10148, [%rd227];
	add.s32 	%r11458, %r11458, %r10148;
	add.s32 	%r11457, %r11457, 1;
$L__BB0_3365:
	ld.local.u8 	%rs4035, [%rd224+1];
	setp.lt.u16 	%p5820, %rs4035, %rs2370;
	@%p5820 bra 	$L__BB0_3367;
	ld.local.u8 	%r10149, [%rd225+1];
	add.s32 	%r11464, %r11464, %r10149;
	ld.local.u8 	%r10150, [%rd226+1];
	add.s32 	%r11463, %r11463, %r10150;
	ld.local.u8 	%r10151, [%rd227+1];
	add.s32 	%r11462, %r11462, %r10151;
	add.s32 	%r11461, %r11461, 1;
	bra.uni 	$L__BB0_3368;
$L__BB0_3367:
	ld.local.u8 	%r10152, [%rd225+1];
	add.s32 	%r11460, %r11460, %r10152;
	ld.local.u8 	%r10153, [%rd226+1];
	add.s32 	%r11459, %r11459, %r10153;
	ld.local.u8 	%r10154, [%rd227+1];
	add.s32 	%r11458, %r11458, %r10154;
	add.s32 	%r11457, %r11457, 1;
$L__BB0_3368:
	add.s32 	%r11586, %r11586, 2;
$L__BB0_3369:
	and.b32  	%r10155, %r10401, 1;
	setp.eq.b32 	%p5821, %r10155, 1;
	not.pred 	%p5822, %p5821;
	@%p5822 bra 	$L__BB0_3373;
	cvt.u64.u32 	%rd5022, %r11586;
	add.s64 	%rd5023, %rd5, %rd5022;
	ld.local.u8 	%rs4037, [%rd5023];
	setp.lt.u16 	%p5823, %rs4037, %rs2370;
	@%p5823 bra 	$L__BB0_3372;
	add.s64 	%rd5025, %rd2, %rd5022;
	ld.local.u8 	%r10156, [%rd5025];
	add.s32 	%r11464, %r11464, %r10156;
	add.s64 	%rd5026, %rd3, %rd5022;
	ld.local.u8 	%r10157, [%rd5026];
	add.s32 	%r11463, %r11463, %r10157;
	add.s64 	%rd5027, %rd4, %rd5022;
	ld.local.u8 	%r10158, [%rd5027];
	add.s32 	%r11462, %r11462, %r10158;
	add.s32 	%r11461, %r11461, 1;
	bra.uni 	$L__BB0_3373;
$L__BB0_3372:
	add.s64 	%rd5029, %rd2, %rd5022;
	ld.local.u8 	%r10159, [%rd5029];
	add.s32 	%r11460, %r11460, %r10159;
	add.s64 	%rd5030, %rd3, %rd5022;
	ld.local.u8 	%r10160, [%rd5030];
	add.s32 	%r11459, %r11459, %r10160;
	add.s64 	%rd5031, %rd4, %rd5022;
	ld.local.u8 	%r10161, [%rd5031];
	add.s32 	%r11458, %r11458, %r10161;
	add.s32 	%r11457, %r11457, 1;
$L__BB0_3373:
	setp.eq.s32 	%p5824, %r11461, 0;
	mov.b16 	%rs5296, 200;
	mov.u16 	%rs5297, %rs5296;
	mov.u16 	%rs5298, %rs5296;
	@%p5824 bra 	$L__BB0_3375;
	div.u32 	%r10162, %r11464, %r11461;
	cvt.u16.u32 	%rs5296, %r10162;
	div.u32 	%r10163, %r11463, %r11461;
	cvt.u16.u32 	%rs5297, %r10163;
	div.u32 	%r10164, %r11462, %r11461;
	cvt.u16.u32 	%rs5298, %r10164;
$L__BB0_3375:
	setp.eq.s32 	%p5825, %r11457, 0;
	mov.b16 	%rs5303, 55;
	mov.u16 	%rs5304, %rs5303;
	mov.u16 	%rs5305, %rs5303;
	@%p5825 bra 	$L__BB0_3377;
	div.u32 	%r10165, %r11460, %r11457;
	cvt.u16.u32 	%rs5303, %r10165;
	div.u32 	%r10166, %r11459, %r11457;
	cvt.u16.u32 	%rs5304, %r10166;
	div.u32 	%r10167, %r11458, %r11457;
	cvt.u16.u32 	%rs5305, %r10167;
$L__BB0_3377:
	ld.param.u8 	%rs4106, [_Z21render_braille_kernelPKhjjjiiiiiidhhPhS1_S1__param_12];
	ld.param.u8 	%rs4104, [_Z21render_braille_kernelPKhjjjiiiiiidhhPhS1_S1__param_11];
	add.f64 	%fd2694, %fd37, 0d0000000000000000;
	setp.lt.u16 	%p5826, %rs4104, 90;
	mul.lo.s16 	%rs4047, %rs4106, 37;
	shr.u16 	%rs4048, %rs4047, 8;
	sub.s16 	%rs4049, %rs4106, %rs4048;
	and.b16  	%rs4050, %rs4049, 254;
	shr.u16 	%rs4051, %rs4050, 1;
	add.s16 	%rs4052, %rs4051, %rs4048;
	shr.u16 	%rs4053, %rs4052, 2;
	cvt.u32.u16 	%r10168, %rs4053;
	sub.s32 	%r10169, 16, %r10168;
	max.s32 	%r3953, %r10169, 1;
	@%p5826 bra 	$L__BB0_3451;
	cvt.u16.u32 	%rs4075, %r3953;
	and.b16  	%rs4076, %rs4075, 255;
	div.u16 	%rs4077, 255, %rs4076;
	cvt.u32.u16 	%r3954, %rs4077;
	add.s32 	%r10184, %r3954, 1;
	shl.b32 	%r3955, %r3953, 1;
	and.b32  	%r10185, %r10184, 510;
	neg.s32 	%r11636, %r10185;
	mov.b32 	%r11638, 0;
	mov.f64 	%fd28531, 0d0000000000000000;
	mov.u32 	%r11637, %r3953;
$L__BB0_3379:
	cvt.rn.f64.u32 	%fd2697, %r11638;
	setp.geu.f64 	%p5884, %fd37, %fd2697;
	selp.f64 	%fd28517, %fd2694, 0d0000000000000000, %p5884;
	selp.f64 	%fd28520, 0d0000000000000000, %fd2694, %p5884;
	setp.lt.f64 	%p5885, %fd38, %fd2697;
	@%p5885 bra 	$L__BB0_3381;
	setp.lt.f64 	%p5887, %fd37, %fd2697;
	selp.u32 	%r11642, 1, 0, %p5887;
	add.f64 	%fd28517, %fd28517, %fd38;
	selp.b32 	%r11641, 2, 1, %p5884;
	bra.uni 	$L__BB0_3382;
$L__BB0_3381:
	selp.u32 	%r11641, 1, 0, %p5884;
	add.f64 	%fd28520, %fd28520, %fd38;
	selp.b32 	%r11642, 1, 2, %p5884;
$L__BB0_3382:
	setp.lt.f64 	%p5889, %fd39, %fd2697;
	@%p5889 bra 	$L__BB0_3384;
	add.f64 	%fd28517, %fd28517, %fd39;
	add.s32 	%r11641, %r11641, 1;
	bra.uni 	$L__BB0_3385;
$L__BB0_3384:
	add.f64 	%fd28520, %fd28520, %fd39;
	add.s32 	%r11642, %r11642, 1;
$L__BB0_3385:
	setp.lt.f64 	%p5890, %fd40, %fd2697;
	@%p5890 bra 	$L__BB0_3387;
	add.f64 	%fd28517, %fd28517, %fd40;
	add.s32 	%r11641, %r11641, 1;
	bra.uni 	$L__BB0_3388;
$L__BB0_3387:
	add.f64 	%fd28520, %fd28520, %fd40;
	add.s32 	%r11642, %r11642, 1;
$L__BB0_3388:
	setp.lt.f64 	%p5891, %fd41, %fd2697;
	@%p5891 bra 	$L__BB0_3390;
	add.f64 	%fd28517, %fd28517, %fd41;
	add.s32 	%r11641, %r11641, 1;
	bra.uni 	$L__BB0_3391;
$L__BB0_3390:
	add.f64 	%fd28520, %fd28520, %fd41;
	add.s32 	%r11642, %r11642, 1;
$L__BB0_3391:
	setp.lt.f64 	%p5892, %fd42, %fd2697;
	@%p5892 bra 	$L__BB0_3393;
	add.f64 	%fd28517, %fd28517, %fd42;
	add.s32 	%r11641, %r11641, 1;
	bra.uni 	$L__BB0_3394;
$L__BB0_3393:
	add.f64 	%fd28520, %fd28520, %fd42;
	add.s32 	%r11642, %r11642, 1;
$L__BB0_3394:
	setp.lt.f64 	%p5893, %fd43, %fd2697;
	@%p5893 bra 	$L__BB0_3396;
	add.f64 	%fd28517, %fd28517, %fd43;
	add.s32 	%r11641, %r11641, 1;
	bra.uni 	$L__BB0_3397;
$L__BB0_3396:
	add.f64 	%fd28520, %fd28520, %fd43;
	add.s32 	%r11642, %r11642, 1;
$L__BB0_3397:
	setp.lt.f64 	%p5894, %fd44, %fd2697;
	@%p5894 bra 	$L__BB0_3399;
	add.f64 	%fd28517, %fd28517, %fd44;
	add.s32 	%r11641, %r11641, 1;
	bra.uni 	$L__BB0_3400;
$L__BB0_3399:
	add.f64 	%fd28520, %fd28520, %fd44;
	add.s32 	%r11642, %r11642, 1;
$L__BB0_3400:
	setp.eq.s32 	%p5895, %r11642, 0;
	setp.eq.s32 	%p5896, %r11641, 0;
	or.pred  	%p5897, %p5895, %p5896;
	@%p5897 bra 	$L__BB0_3402;
	cvt.rn.f64.u32 	%fd27305, %r11642;
	div.rn.f64 	%fd27306, %fd28520, %fd27305;
	cvt.rn.f64.u32 	%fd27307, %r11641;
	div.rn.f64 	%fd27308, %fd28517, %fd27307;
	mul.lo.s32 	%r10187, %r11642, %r11641;
	cvt.rn.f64.u32 	%fd27309, %r10187;
	sub.f64 	%fd27310, %fd27308, %fd27306;
	mul.f64 	%fd27311, %fd27310, %fd27309;
	mul.f64 	%fd27312, %fd27310, %fd27311;
	setp.gt.f64 	%p5898, %fd27312, %fd28531;
	selp.f64 	%fd28531, %fd27312, %fd28531, %p5898;
	selp.f64 	%fd28580, %fd2697, %fd28580, %p5898;
$L__BB0_3402:
	cvt.rn.f64.u32 	%fd2732, %r11637;
	setp.geu.f64 	%p5899, %fd37, %fd2732;
	selp.f64 	%fd28533, %fd2694, 0d0000000000000000, %p5899;
	selp.f64 	%fd28536, 0d0000000000000000, %fd2694, %p5899;
	setp.lt.f64 	%p5900, %fd38, %fd2732;
	@%p5900 bra 	$L__BB0_3404;
	setp.lt.f64 	%p5902, %fd37, %fd2732;
	selp.u32 	%r11656, 1, 0, %p5902;
	add.f64 	%fd28533, %fd28533, %fd38;
	selp.b32 	%r11655, 2, 1, %p5899;
	bra.uni 	$L__BB0_3405;
$L__BB0_3404:
	selp.u32 	%r11655, 1, 0, %p5899;
	add.f64 	%fd28536, %fd28536, %fd38;
	selp.b32 	%r11656, 1, 2, %p5899;
$L__BB0_3405:
	setp.lt.f64 	%p5904, %fd39, %fd2732;
	@%p5904 bra 	$L__BB0_3407;
	add.f64 	%fd28533, %fd28533, %fd39;
	add.s32 	%r11655, %r11655, 1;
	bra.uni 	$L__BB0_3408;
$L__BB0_3407:
	add.f64 	%fd28536, %fd28536, %fd39;
	add.s32 	%r11656, %r11656, 1;
$L__BB0_3408:
	setp.lt.f64 	%p5905, %fd40, %fd2732;
	@%p5905 bra 	$L__BB0_3410;
	add.f64 	%fd28533, %fd28533, %fd40;
	add.s32 	%r11655, %r11655, 1;
	bra.uni 	$L__BB0_3411;
$L__BB0_3410:
	add.f64 	%fd28536, %fd28536, %fd40;
	add.s32 	%r11656, %r11656, 1;
$L__BB0_3411:
	setp.lt.f64 	%p5906, %fd41, %fd2732;
	@%p5906 bra 	$L__BB0_3413;
	add.f64 	%fd28533, %fd28533, %fd41;
	add.s32 	%r11655, %r11655, 1;
	bra.uni 	$L__BB0_3414;
$L__BB0_3413:
	add.f64 	%fd28536, %fd28536, %fd41;
	add.s32 	%r11656, %r11656, 1;
$L__BB0_3414:
	setp.lt.f64 	%p5907, %fd42, %fd2732;
	@%p5907 bra 	$L__BB0_3416;
	add.f64 	%fd28533, %fd28533, %fd42;
	add.s32 	%r11655, %r11655, 1;
	bra.uni 	$L__BB0_3417;
$L__BB0_3416:
	add.f64 	%fd28536, %fd28536, %fd42;
	add.s32 	%r11656, %r11656, 1;
$L__BB0_3417:
	setp.lt.f64 	%p5908, %fd43, %fd2732;
	@%p5908 bra 	$L__BB0_3419;
	add.f64 	%fd28533, %fd28533, %fd43;
	add.s32 	%r11655, %r11655, 1;
	bra.uni 	$L__BB0_3420;
$L__BB0_3419:
	add.f64 	%fd28536, %fd28536, %fd43;
	add.s32 	%r11656, %r11656, 1;
$L__BB0_3420:
	setp.lt.f64 	%p5909, %fd44, %fd2732;
	@%p5909 bra 	$L__BB0_3422;
	add.f64 	%fd28533, %fd28533, %fd44;
	add.s32 	%r11655, %r11655, 1;
	bra.uni 	$L__BB0_3423;
$L__BB0_3422:
	add.f64 	%fd28536, %fd28536, %fd44;
	add.s32 	%r11656, %r11656, 1;
$L__BB0_3423:
	setp.eq.s32 	%p5910, %r11656, 0;
	setp.eq.s32 	%p5911, %r11655, 0;
	or.pred  	%p5912, %p5910, %p5911;
	@%p5912 bra 	$L__BB0_3425;
	cvt.rn.f64.u32 	%fd27313, %r11656;
	div.rn.f64 	%fd27314, %fd28536, %fd27313;
	cvt.rn.f64.u32 	%fd27315, %r11655;
	div.rn.f64 	%fd27316, %fd28533, %fd27315;
	mul.lo.s32 	%r10189, %r11656, %r11655;
	cvt.rn.f64.u32 	%fd27317, %r10189;
	sub.f64 	%fd27318, %fd27316, %fd27314;
	mul.f64 	%fd27319, %fd27318, %fd27317;
	mul.f64 	%fd27320, %fd27318, %fd27319;
	setp.gt.f64 	%p5913, %fd27320, %fd28531;
	selp.f64 	%fd28531, %fd27320, %fd28531, %p5913;
	selp.f64 	%fd28580, %fd2732, %fd28580, %p5913;
$L__BB0_3425:
	add.s32 	%r10190, %r11638, %r3953;
	add.s32 	%r11638, %r10190, %r3953;
	add.s32 	%r11637, %r11637, %r3955;
	add.s32 	%r11636, %r11636, 2;
	setp.ne.s32 	%p5914, %r11636, 0;
	@%p5914 bra 	$L__BB0_3379;
	cvt.rn.f64.u32 	%fd2767, %r11638;
	and.b32  	%r10191, %r3954, 1;
	setp.eq.b32 	%p5915, %r10191, 1;
	@%p5915 bra 	$L__BB0_3450;
	setp.geu.f64 	%p5916, %fd37, %fd2767;
	selp.f64 	%fd28549, %fd2694, 0d0000000000000000, %p5916;
	selp.f64 	%fd28552, 0d0000000000000000, %fd2694, %p5916;
	setp.lt.f64 	%p5917, %fd38, %fd2767;
	@%p5917 bra 	$L__BB0_3429;
	setp.geu.f64 	%p5918, %fd37, %fd2767;
	setp.lt.f64 	%p5919, %fd37, %fd2767;
	selp.u32 	%r11670, 1, 0, %p5919;
	add.f64 	%fd28549, %fd28549, %fd38;
	selp.b32 	%r11669, 2, 1, %p5918;
	bra.uni 	$L__BB0_3430;
$L__BB0_3429:
	setp.geu.f64 	%p5920, %fd37, %fd2767;
	selp.u32 	%r11669, 1, 0, %p5920;
	add.f64 	%fd28552, %fd28552, %fd38;
	selp.b32 	%r11670, 1, 2, %p5920;
$L__BB0_3430:
	setp.lt.f64 	%p5921, %fd39, %fd2767;
	@%p5921 bra 	$L__BB0_3432;
	add.f64 	%fd28549, %fd28549, %fd39;
	add.s32 	%r11669, %r11669, 1;
	bra.uni 	$L__BB0_3433;
$L__BB0_3432:
	add.f64 	%fd28552, %fd28552, %fd39;
	add.s32 	%r11670, %r11670, 1;
$L__BB0_3433:
	setp.lt.f64 	%p5922, %fd40, %fd2767;
	@%p5922 bra 	$L__BB0_3435;
	add.f64 	%fd28549, %fd28549, %fd40;
	add.s32 	%r11669, %r11669, 1;
	bra.uni 	$L__BB0_3436;
$L__BB0_3435:
	add.f64 	%fd28552, %fd28552, %fd40;
	add.s32 	%r11670, %r11670, 1;
$L__BB0_3436:
	setp.lt.f64 	%p5923, %fd41, %fd2767;
	@%p5923 bra 	$L__BB0_3438;
	add.f64 	%fd28549, %fd28549, %fd41;
	add.s32 	%r11669, %r11669, 1;
	bra.uni 	$L__BB0_3439;
$L__BB0_3438:
	add.f64 	%fd28552, %fd28552, %fd41;
	add.s32 	%r11670, %r11670, 1;
$L__BB0_3439:
	setp.lt.f64 	%p5924, %fd42, %fd2767;
	@%p5924 bra 	$L__BB0_3441;
	add.f64 	%fd28549, %fd28549, %fd42;
	add.s32 	%r11669, %r11669, 1;
	bra.uni 	$L__BB0_3442;
$L__BB0_3441:
	add.f64 	%fd28552, %fd28552, %fd42;
	add.s32 	%r11670, %r11670, 1;
$L__BB0_3442:
	setp.lt.f64 	%p5925, %fd43, %fd2767;
	@%p5925 bra 	$L__BB0_3444;
	add.f64 	%fd28549, %fd28549, %fd43;
	add.s32 	%r11669, %r11669, 1;
	bra.uni 	$L__BB0_3445;
$L__BB0_3444:
	add.f64 	%fd28552, %fd28552, %fd43;
	add.s32 	%r11670, %r11670, 1;
$L__BB0_3445:
	setp.lt.f64 	%p5926, %fd44, %fd2767;
	@%p5926 bra 	$L__BB0_3447;
	add.f64 	%fd28549, %fd28549, %fd44;
	add.s32 	%r11669, %r11669, 1;
	bra.uni 	$L__BB0_3448;
$L__BB0_3447:
	add.f64 	%fd28552, %fd28552, %fd44;
	add.s32 	%r11670, %r11670, 1;
$L__BB0_3448:
	setp.eq.s32 	%p5927, %r11670, 0;
	setp.eq.s32 	%p5928, %r11669, 0;
	or.pred  	%p5929, %p5927, %p5928;
	@%p5929 bra 	$L__BB0_3450;
	cvt.rn.f64.u32 	%fd27321, %r11670;
	div.rn.f64 	%fd27322, %fd28552, %fd27321;
	cvt.rn.f64.u32 	%fd27323, %r11669;
	div.rn.f64 	%fd27324, %fd28549, %fd27323;
	mul.lo.s32 	%r10193, %r11670, %r11669;
	cvt.rn.f64.u32 	%fd27325, %r10193;
	sub.f64 	%fd27326, %fd27324, %fd27322;
	mul.f64 	%fd27327, %fd27326, %fd27325;
	mul.f64 	%fd27328, %fd27326, %fd27327;
	setp.gt.f64 	%p5930, %fd27328, %fd28531;
	selp.f64 	%fd28580, %fd2767, %fd28580, %p5930;
$L__BB0_3450:
	setp.gt.f64 	%p5931, %fd37, %fd28580;
	selp.u16 	%rs4078, 1, 0, %p5931;
	setp.gt.f64 	%p5932, %fd38, %fd28580;
	selp.b16 	%rs4079, 2, 0, %p5932;
	or.b16  	%rs4080, %rs4079, %rs4078;
	setp.gt.f64 	%p5933, %fd39, %fd28580;
	selp.b16 	%rs4081, 4, 0, %p5933;
	or.b16  	%rs4082, %rs4081, %rs4080;
	setp.gt.f64 	%p5934, %fd40, %fd28580;
	selp.b16 	%rs4083, 8, 0, %p5934;
	or.b16  	%rs4084, %rs4083, %rs4082;
	setp.gt.f64 	%p5935, %fd41, %fd28580;
	selp.b16 	%rs4085, 16, 0, %p5935;
	or.b16  	%rs4086, %rs4085, %rs4084;
	setp.gt.f64 	%p5936, %fd42, %fd28580;
	selp.b16 	%rs4087, 32, 0, %p5936;
	or.b16  	%rs4088, %rs4087, %rs4086;
	setp.gt.f64 	%p5937, %fd43, %fd28580;
	selp.b16 	%rs4089, 64, 0, %p5937;
	or.b16  	%rs4090, %rs4089, %rs4088;
	setp.gt.f64 	%p5938, %fd44, %fd28580;
	selp.b16 	%rs4091, -128, 0, %p5938;
	or.b16  	%rs4092, %rs4091, %rs4090;
	and.b16  	%rs4093, %rs4092, 255;
	cvt.u32.u16 	%r10194, %rs4093;
	popc.b32 	%r10195, %r10194;
	cvt.u16.u32 	%rs4094, %r10195;
	setp.gt.u16 	%p5939, %rs4094, 4;
	selp.s16 	%rs4095, -1, 0, %p5939;
	xor.b16  	%rs5302, %rs4092, %rs4095;
	bra.uni 	$L__BB0_3525;
$L__BB0_3451:
	ld.param.u8 	%rs4105, [_Z21render_braille_kernelPKhjjjiiiiiidhhPhS1_S1__param_11];
	setp.lt.u16 	%p5827, %rs4105, 70;
	@%p5827 bra 	$L__BB0_3524;
	cvt.u16.u32 	%rs4054, %r3953;
	and.b16  	%rs4055, %rs4054, 255;
	div.u16 	%rs4056, 255, %rs4055;
	cvt.u32.u16 	%r4053, %rs4056;
	add.s32 	%r10171, %r4053, 1;
	shl.b32 	%r4054, %r3953, 1;
	and.b32  	%r10172, %r10171, 510;
	neg.s32 	%r11681, %r10172;
	mov.f64 	%fd28581, 0d0000000000000000;
	mov.b32 	%r11683, 0;
	mov.u32 	%r11682, %r3953;
$L__BB0_3453:
	cvt.rn.f64.u32 	%fd2802, %r11683;
	setp.lt.f64 	%p5828, %fd37, %fd2802;
	selp.f64 	%fd28568, %fd2694, 0d0000000000000000, %p5828;
	selp.f64 	%fd28567, 0d0000000000000000, %fd2694, %p5828;
	setp.lt.f64 	%p5829, %fd38, %fd2802;
	@%p5829 bra 	$L__BB0_3455;
	selp.u32 	%r11686, 1, 0, %p5828;
	add.f64 	%fd28567, %fd28567, %fd38;
	selp.b32 	%r11687, 1, 2, %p5828;
	bra.uni 	$L__BB0_3456;
$L__BB0_3455:
	setp.geu.f64 	%p5832, %fd37, %fd2802;
	selp.u32 	%r11687, 1, 0, %p5832;
	add.f64 	%fd28568, %fd28568, %fd38;
	selp.b32 	%r11686, 2, 1, %p5828;
$L__BB0_3456:
	setp.lt.f64 	%p5833, %fd39, %fd2802;
	@%p5833 bra 	$L__BB0_3458;
	add.f64 	%fd28567, %fd28567, %fd39;
	add.s32 	%r11687, %r11687, 1;
	bra.uni 	$L__BB0_3459;
$L__BB0_3458:
	add.f64 	%fd28568, %fd28568, %fd39;
	add.s32 	%r11686, %r11686, 1;
$L__BB0_3459:
	setp.lt.f64 	%p5834, %fd40, %fd2802;
	@%p5834 bra 	$L__BB0_3461;
	add.f64 	%fd28567, %fd28567, %fd40;
	add.s32 	%r11687, %r11687, 1;
	bra.uni 	$L__BB0_3462;
$L__BB0_3461:
	add.f64 	%fd28568, %fd28568, %fd40;
	add.s32 	%r11686, %r11686, 1;
$L__BB0_3462:
	setp.lt.f64 	%p5835, %fd41, %fd2802;
	@%p5835 bra 	$L__BB0_3464;
	add.f64 	%fd28567, %fd28567, %fd41;
	add.s32 	%r11687, %r11687, 1;
	bra.uni 	$L__BB0_3465;
$L__BB0_3464:
	add.f64 	%fd28568, %fd28568, %fd41;
	add.s32 	%r11686, %r11686, 1;
$L__BB0_3465:
	setp.lt.f64 	%p5836, %fd42, %fd2802;
	@%p5836 bra 	$L__BB0_3467;
	add.f64 	%fd28567, %fd28567, %fd42;
	add.s32 	%r11687, %r11687, 1;
	bra.uni 	$L__BB0_3468;
$L__BB0_3467:
	add.f64 	%fd28568, %fd28568, %fd42;
	add.s32 	%r11686, %r11686, 1;
$L__BB0_3468:
	setp.lt.f64 	%p5837, %fd43, %fd2802;
	@%p5837 bra 	$L__BB0_3470;
	add.f64 	%fd28567, %fd28567, %fd43;
	add.s32 	%r11687, %r11687, 1;
	bra.uni 	$L__BB0_3471;
$L__BB0_3470:
	add.f64 	%fd28568, %fd28568, %fd43;
	add.s32 	%r11686, %r11686, 1;
$L__BB0_3471:
	setp.lt.f64 	%p5838, %fd44, %fd2802;
	@%p5838 bra 	$L__BB0_3473;
	add.f64 	%fd28567, %fd28567, %fd44;
	add.s32 	%r11687, %r11687, 1;
	bra.uni 	$L__BB0_3474;
$L__BB0_3473:
	add.f64 	%fd28568, %fd28568, %fd44;
	add.s32 	%r11686, %r11686, 1;
$L__BB0_3474:
	setp.eq.s32 	%p5839, %r11686, 0;
	setp.eq.s32 	%p5840, %r11687, 0;
	or.pred  	%p5841, %p5839, %p5840;
	@%p5841 bra 	$L__BB0_3476;
	cvt.rn.f64.u32 	%fd27278, %r11686;
	div.rn.f64 	%fd27279, %fd28568, %fd27278;
	cvt.rn.f64.u32 	%fd27280, %r11687;
	div.rn.f64 	%fd27281, %fd28567, %fd27280;
	sub.f64 	%fd27282, %fd27281, %fd27279;
	mul.lo.s32 	%r10174, %r11687, %r11686;
	cvt.rn.f64.u32 	%fd27283, %r10174;
	mul.f64 	%fd27284, %fd27282, %fd27283;
	mul.f64 	%fd27285, %fd27282, %fd27284;
	setp.gt.f64 	%p5842, %fd27285, %fd28581;
	selp.f64 	%fd28580, %fd2802, %fd28580, %p5842;
	selp.f64 	%fd28581, %fd27285, %fd28581, %p5842;
$L__BB0_3476:
	cvt.rn.f64.u32 	%fd2837, %r11682;
	setp.lt.f64 	%p5843, %fd37, %fd2837;
	selp.f64 	%fd28584, %fd2694, 0d0000000000000000, %p5843;
	selp.f64 	%fd28583, 0d0000000000000000, %fd2694, %p5843;
	setp.lt.f64 	%p5844, %fd38, %fd2837;
	@%p5844 bra 	$L__BB0_3478;
	selp.u32 	%r11700, 1, 0, %p5843;
	add.f64 	%fd28583, %fd28583, %fd38;
	selp.b32 	%r11701, 1, 2, %p5843;
	bra.uni 	$L__BB0_3479;
$L__BB0_3478:
	setp.geu.f64 	%p5847, %fd37, %fd2837;
	selp.u32 	%r11701, 1, 0, %p5847;
	add.f64 	%fd28584, %fd28584, %fd38;
	selp.b32 	%r11700, 2, 1, %p5843;
$L__BB0_3479:
	setp.lt.f64 	%p5848, %fd39, %fd2837;
	@%p5848 bra 	$L__BB0_3481;
	add.f64 	%fd28583, %fd28583, %fd39;
	add.s32 	%r11701, %r11701, 1;
	bra.uni 	$L__BB0_3482;
$L__BB0_3481:
	add.f64 	%fd28584, %fd28584, %fd39;
	add.s32 	%r11700, %r11700, 1;
$L__BB0_3482:
	setp.lt.f64 	%p5849, %fd40, %fd2837;
	@%p5849 bra 	$L__BB0_3484;
	add.f64 	%fd28583, %fd28583, %fd40;
	add.s32 	%r11701, %r11701, 1;
	bra.uni 	$L__BB0_3485;
$L__BB0_3484:
	add.f64 	%fd28584, %fd28584, %fd40;
	add.s32 	%r11700, %r11700, 1;
$L__BB0_3485:
	setp.lt.f64 	%p5850, %fd41, %fd2837;
	@%p5850 bra 	$L__BB0_3487;
	add.f64 	%fd28583, %fd28583, %fd41;
	add.s32 	%r11701, %r11701, 1;
	bra.uni 	$L__BB0_3488;
$L__BB0_3487:
	add.f64 	%fd28584, %fd28584, %fd41;
	add.s32 	%r11700, %r11700, 1;
$L__BB0_3488:
	setp.lt.f64 	%p5851, %fd42, %fd2837;
	@%p5851 bra 	$L__BB0_3490;
	add.f64 	%fd28583, %fd28583, %fd42;
	add.s32 	%r11701, %r11701, 1;
	bra.uni 	$L__BB0_3491;
$L__BB0_3490:
	add.f64 	%fd28584, %fd28584, %fd42;
	add.s32 	%r11700, %r11700, 1;
$L__BB0_3491:
	setp.lt.f64 	%p5852, %fd43, %fd2837;
	@%p5852 bra 	$L__BB0_3493;
	add.f64 	%fd28583, %fd28583, %fd43;
	add.s32 	%r11701, %r11701, 1;
	bra.uni 	$L__BB0_3494;
$L__BB0_3493:
	add.f64 	%fd28584, %fd28584, %fd43;
	add.s32 	%r11700, %r11700, 1;
$L__BB0_3494:
	setp.lt.f64 	%p5853, %fd44, %fd2837;
	@%p5853 bra 	$L__BB0_3496;
	add.f64 	%fd28583, %fd28583, %fd44;
	add.s32 	%r11701, %r11701, 1;
	bra.uni 	$L__BB0_3497;
$L__BB0_3496:
	add.f64 	%fd28584, %fd28584, %fd44;
	add.s32 	%r11700, %r11700, 1;
$L__BB0_3497:
	setp.eq.s32 	%p5854, %r11700, 0;
	setp.eq.s32 	%p5855, %r11701, 0;
	or.pred  	%p5856, %p5854, %p5855;
	@%p5856 bra 	$L__BB0_3499;
	cvt.rn.f64.u32 	%fd27286, %r11700;
	div.rn.f64 	%fd27287, %fd28584, %fd27286;
	cvt.rn.f64.u32 	%fd27288, %r11701;
	div.rn.f64 	%fd27289, %fd28583, %fd27288;
	sub.f64 	%fd27290, %fd27289, %fd27287;
	mul.lo.s32 	%r10176, %r11701, %r11700;
	cvt.rn.f64.u32 	%fd27291, %r10176;
	mul.f64 	%fd27292, %fd27290, %fd27291;
	mul.f64 	%fd27293, %fd27290, %fd27292;
	setp.gt.f64 	%p5857, %fd27293, %fd28581;
	selp.f64 	%fd28580, %fd2837, %fd28580, %p5857;
	selp.f64 	%fd28581, %fd27293, %fd28581, %p5857;
$L__BB0_3499:
	add.s32 	%r10177, %r11683, %r3953;
	add.s32 	%r11683, %r10177, %r3953;
	add.s32 	%r11682, %r11682, %r4054;
	add.s32 	%r11681, %r11681, 2;
	setp.ne.s32 	%p5858, %r11681, 0;
	@%p5858 bra 	$L__BB0_3453;
	cvt.rn.f64.u32 	%fd2872, %r11683;
	and.b32  	%r10178, %r4053, 1;
	setp.eq.b32 	%p5859, %r10178, 1;
	@%p5859 bra 	$L__BB0_3524;
	setp.lt.f64 	%p5860, %fd37, %fd2872;
	selp.f64 	%fd28600, %fd2694, 0d0000000000000000, %p5860;
	selp.f64 	%fd28599, 0d0000000000000000, %fd2694, %p5860;
	setp.lt.f64 	%p5861, %fd38, %fd2872;
	@%p5861 bra 	$L__BB0_3503;
	setp.lt.f64 	%p5862, %fd37, %fd2872;
	selp.u32 	%r11714, 1, 0, %p5862;
	add.f64 	%fd28599, %fd28599, %fd38;
	selp.b32 	%r11715, 1, 2, %p5862;
	bra.uni 	$L__BB0_3504;
$L__BB0_3503:
	setp.lt.f64 	%p5863, %fd37, %fd2872;
	setp.geu.f64 	%p5864, %fd37, %fd2872;
	selp.u32 	%r11715, 1, 0, %p5864;
	add.f64 	%fd28600, %fd28600, %fd38;
	selp.b32 	%r11714, 2, 1, %p5863;
$L__BB0_3504:
	setp.lt.f64 	%p5865, %fd39, %fd2872;
	@%p5865 bra 	$L__BB0_3506;
	add.f64 	%fd28599, %fd28599, %fd39;
	add.s32 	%r11715, %r11715, 1;
	bra.uni 	$L__BB0_3507;
$L__BB0_3506:
	add.f64 	%fd28600, %fd28600, %fd39;
	add.s32 	%r11714, %r11714, 1;
$L__BB0_3507:
	setp.lt.f64 	%p5866, %fd40, %fd2872;
	@%p5866 bra 	$L__BB0_3509;
	add.f64 	%fd28599, %fd28599, %fd40;
	add.s32 	%r11715, %r11715, 1;
	bra.uni 	$L__BB0_3510;
$L__BB0_3509:
	add.f64 	%fd28600, %fd28600, %fd40;
	add.s32 	%r11714, %r11714, 1;
$L__BB0_3510:
	setp.lt.f64 	%p5867, %fd41, %fd2872;
	@%p5867 bra 	$L__BB0_3512;
	add.f64 	%fd28599, %fd28599, %fd41;
	add.s32 	%r11715, %r11715, 1;
	bra.uni 	$L__BB0_3513;
$L__BB0_3512:
	add.f64 	%fd28600, %fd28600, %fd41;
	add.s32 	%r11714, %r11714, 1;
$L__BB0_3513:
	setp.lt.f64 	%p5868, %fd42, %fd2872;
	@%p5868 bra 	$L__BB0_3515;
	add.f64 	%fd28599, %fd28599, %fd42;
	add.s32 	%r11715, %r11715, 1;
	bra.uni 	$L__BB0_3516;
$L__BB0_3515:
	add.f64 	%fd28600, %fd28600, %fd42;
	add.s32 	%r11714, %r11714, 1;
$L__BB0_3516:
	setp.lt.f64 	%p5869, %fd43, %fd2872;
	@%p5869 bra 	$L__BB0_3518;
	add.f64 	%fd28599, %fd28599, %fd43;
	add.s32 	%r11715, %r11715, 1;
	bra.uni 	$L__BB0_3519;
$L__BB0_3518:
	add.f64 	%fd28600, %fd28600, %fd43;
	add.s32 	%r11714, %r11714, 1;
$L__BB0_3519:
	setp.lt.f64 	%p5870, %fd44, %fd2872;
	@%p5870 bra 	$L__BB0_3521;
	add.f64 	%fd28599, %fd28599, %fd44;
	add.s32 	%r11715, %r11715, 1;
	bra.uni 	$L__BB0_3522;
$L__BB0_3521:
	add.f64 	%fd28600, %fd28600, %fd44;
	add.s32 	%r11714, %r11714, 1;
$L__BB0_3522:
	setp.eq.s32 	%p5871, %r11714, 0;
	setp.eq.s32 	%p5872, %r11715, 0;
	or.pred  	%p5873, %p5871, %p5872;
	@%p5873 bra 	$L__BB0_3524;
	cvt.rn.f64.u32 	%fd27294, %r11714;
	div.rn.f64 	%fd27295, %fd28600, %fd27294;
	cvt.rn.f64.u32 	%fd27296, %r11715;
	div.rn.f64 	%fd27297, %fd28599, %fd27296;
	sub.f64 	%fd27298, %fd27297, %fd27295;
	mul.lo.s32 	%r10180, %r11715, %r11714;
	cvt.rn.f64.u32 	%fd27299, %r10180;
	mul.f64 	%fd27300, %fd27298, %fd27299;
	mul.f64 	%fd27301, %fd27298, %fd27300;
	setp.gt.f64 	%p5874, %fd27301, %fd28581;
	selp.f64 	%fd28580, %fd2872, %fd28580, %p5874;
$L__BB0_3524:
	max.f64 	%fd27302, %fd28580, 0d0000000000000000;
	min.f64 	%fd27303, %fd27302, 0d406FE00000000000;
	setp.gt.f64 	%p5875, %fd37, %fd27303;
	selp.u16 	%rs4057, 1, 0, %p5875;
	setp.gt.f64 	%p5876, %fd38, %fd27303;
	selp.b16 	%rs4058, 2, 0, %p5876;
	or.b16  	%rs4059, %rs4058, %rs4057;
	setp.gt.f64 	%p5877, %fd39, %fd27303;
	selp.b16 	%rs4060, 4, 0, %p5877;
	or.b16  	%rs4061, %rs4060, %rs4059;
	setp.gt.f64 	%p5878, %fd40, %fd27303;
	selp.b16 	%rs4062, 8, 0, %p5878;
	or.b16  	%rs4063, %rs4062, %rs4061;
	setp.gt.f64 	%p5879, %fd41, %fd27303;
	selp.b16 	%rs4064, 16, 0, %p5879;
	or.b16  	%rs4065, %rs4064, %rs4063;
	setp.gt.f64 	%p5880, %fd42, %fd27303;
	selp.b16 	%rs4066, 32, 0, %p5880;
	or.b16  	%rs4067, %rs4066, %rs4065;
	setp.gt.f64 	%p5881, %fd43, %fd27303;
	selp.b16 	%rs4068, 64, 0, %p5881;
	or.b16  	%rs4069, %rs4068, %rs4067;
	setp.gt.f64 	%p5882, %fd44, %fd27303;
	selp.b16 	%rs4070, -128, 0, %p5882;
	or.b16  	%rs4071, %rs4070, %rs4069;
	and.b16  	%rs4072, %rs4071, 255;
	cvt.u32.u16 	%r10181, %rs4072;
	popc.b32 	%r10182, %r10181;
	cvt.u16.u32 	%rs4073, %r10182;
	setp.gt.u16 	%p5883, %rs4073, 4;
	selp.s16 	%rs4074, -1, 0, %p5883;
	xor.b16  	%rs5302, %rs4071, %rs4074;
$L__BB0_3525:
	cvt.u32.u16 	%r10196, %rs5302;
	and.b32  	%r4152, %r10196, 255;
	and.b32  	%r11726, %r10196, 1;
	neg.s32 	%r10197, %r11726;
	setp.eq.s32 	%p5940, %r11726, 0;
	and.b32  	%r11728, %r10197, %r44;
	and.b32  	%r11729, %r10197, %r46;
	and.b32  	%r11730, %r10197, %r48;
	selp.b32 	%r11739, %r44, 0, %p5940;
	selp.b32 	%r11740, %r46, 0, %p5940;
	selp.b32 	%r11741, %r48, 0, %p5940;
	and.b32  	%r10198, %r10196, 2;
	setp.eq.s32 	%p5941, %r10198, 0;
	@%p5941 bra 	$L__BB0_3527;
	xor.b32  	%r11735, %r11726, 1;
	add.s32 	%r11728, %r11728, %r45;
	add.s32 	%r11729, %r11729, %r47;
	add.s32 	%r11730, %r11730, %r49;
	add.s32 	%r11726, %r11726, 1;
	bra.uni 	$L__BB0_3528;
$L__BB0_3527:
	add.s32 	%r11739, %r11739, %r45;
	add.s32 	%r11740, %r11740, %r47;
	add.s32 	%r11741, %r11741, %r49;
	sub.s32 	%r11735, 2, %r11726;
$L__BB0_3528:
	and.b32  	%r10199, %r4152, 4;
	setp.eq.s32 	%p5942, %r10199, 0;
	@%p5942 bra 	$L__BB0_3530;
	add.s32 	%r11728, %r11728, %r50;
	add.s32 	%r11729, %r11729, %r51;
	add.s32 	%r11730, %r11730, %r52;
	add.s32 	%r11726, %r11726, 1;
	bra.uni 	$L__BB0_3531;
$L__BB0_3530:
	add.s32 	%r11739, %r11739, %r50;
	add.s32 	%r11740, %r11740, %r51;
	add.s32 	%r11741, %r11741, %r52;
	add.s32 	%r11735, %r11735, 1;
$L__BB0_3531:
	and.b32  	%r10200, %r4152, 8;
	setp.eq.s32 	%p5943, %r10200, 0;
	@%p5943 bra 	$L__BB0_3533;
	add.s32 	%r11728, %r11728, %r53;
	add.s32 	%r11729, %r11729, %r55;
	add.s32 	%r11730, %r11730, %r57;
	add.s32 	%r11726, %r11726, 1;
	bra.uni 	$L__BB0_3534;
$L__BB0_3533:
	add.s32 	%r11739, %r11739, %r53;
	add.s32 	%r11740, %r11740, %r55;
	add.s32 	%r11741, %r11741, %r57;
	add.s32 	%r11735, %r11735, 1;
$L__BB0_3534:
	and.b32  	%r10201, %r4152, 16;
	setp.eq.s32 	%p5944, %r10201, 0;
	@%p5944 bra 	$L__BB0_3536;
	add.s32 	%r11728, %r11728, %r54;
	add.s32 	%r11729, %r11729, %r56;
	add.s32 	%r11730, %r11730, %r58;
	add.s32 	%r11726, %r11726, 1;
	bra.uni 	$L__BB0_3537;
$L__BB0_3536:
	add.s32 	%r11739, %r11739, %r54;
	add.s32 	%r11740, %r11740, %r56;
	add.s32 	%r11741, %r11741, %r58;
	add.s32 	%r11735, %r11735, 1;
$L__BB0_3537:
	and.b32  	%r10202, %r4152, 32;
	setp.eq.s32 	%p5945, %r10202, 0;
	@%p5945 bra 	$L__BB0_3539;
	add.s32 	%r11728, %r11728, %r59;
	add.s32 	%r11729, %r11729, %r60;
	add.s32 	%r11730, %r11730, %r61;
	add.s32 	%r11726, %r11726, 1;
	bra.uni 	$L__BB0_3540;
$L__BB0_3539:
	add.s32 	%r11739, %r11739, %r59;
	add.s32 	%r11740, %r11740, %r60;
	add.s32 	%r11741, %r11741, %r61;
	add.s32 	%r11735, %r11735, 1;
$L__BB0_3540:
	and.b32  	%r10203, %r4152, 64;
	setp.eq.s32 	%p5946, %r10203, 0;
	@%p5946 bra 	$L__BB0_3542;
	add.s32 	%r11728, %r11728, %r62;
	add.s32 	%r11729, %r11729, %r64;
	add.s32 	%r11730, %r11730, %r66;
	add.s32 	%r11726, %r11726, 1;
	bra.uni 	$L__BB0_3543;
$L__BB0_3542:
	add.s32 	%r11739, %r11739, %r62;
	add.s32 	%r11740, %r11740, %r64;
	add.s32 	%r11741, %r11741, %r66;
	add.s32 	%r11735, %r11735, 1;
$L__BB0_3543:
	and.b32  	%r10204, %r4152, 128;
	setp.eq.s32 	%p5947, %r10204, 0;
	@%p5947 bra 	$L__BB0_3545;
	add.s32 	%r11728, %r11728, %r63;
	add.s32 	%r11729, %r11729, %r65;
	add.s32 	%r11730, %r11730, %r67;
	add.s32 	%r11726, %r11726, 1;
	bra.uni 	$L__BB0_3546;
$L__BB0_3545:
	add.s32 	%r11739, %r11739, %r63;
	add.s32 	%r11740, %r11740, %r65;
	add.s32 	%r11741, %r11741, %r67;
	add.s32 	%r11735, %r11735, 1;
$L__BB0_3546:
	setp.eq.s32 	%p5948, %r11726, 0;
	mov.u16 	%rs5306, %rs5303;
	mov.u16 	%rs5307, %rs5304;
	mov.u16 	%rs5308, %rs5305;
	@%p5948 bra 	$L__BB0_3549;
	setp.eq.s32 	%p5949, %r11735, 0;
	mov.u16 	%rs5303, %rs5296;
	mov.u16 	%rs5304, %rs5297;
	mov.u16 	%rs5305, %rs5298;
	mov.u16 	%rs5306, %rs5296;
	mov.u16 	%rs5307, %rs5297;
	mov.u16 	%rs5308, %rs5298;
	@%p5949 bra 	$L__BB0_3549;
	div.u32 	%r10205, %r11728, %r11726;
	cvt.u16.u32 	%rs5303, %r10205;
	div.u32 	%r10206, %r11729, %r11726;
	cvt.u16.u32 	%rs5304, %r10206;
	div.u32 	%r10207, %r11730, %r11726;
	cvt.u16.u32 	%rs5305, %r10207;
	div.u32 	%r10208, %r11739, %r11735;
	cvt.u16.u32 	%rs5306, %r10208;
	div.u32 	%r10209, %r11740, %r11735;
	cvt.u16.u32 	%rs5307, %r10209;
	div.u32 	%r10210, %r11741, %r11735;
	cvt.u16.u32 	%rs5308, %r10210;
$L__BB0_3549:
	ld.param.u64 	%rd5042, [_Z21render_braille_kernelPKhjjjiiiiiidhhPhS1_S1__param_15];
	ld.param.u64 	%rd5041, [_Z21render_braille_kernelPKhjjjiiiiiidhhPhS1_S1__param_14];
	ld.param.u64 	%rd5040, [_Z21render_braille_kernelPKhjjjiiiiiidhhPhS1_S1__param_13];
	mad.lo.s32 	%r10211, %r4278, %r4289, %r1;
	cvt.s64.s32 	%rd5032, %r10211;
	cvta.to.global.u64 	%rd5033, %rd5040;
	add.s64 	%rd5034, %rd5033, %rd5032;
	st.global.u8 	[%rd5034], %rs5302;
	mul.lo.s32 	%r10212, %r10211, 3;
	cvt.s64.s32 	%rd5035, %r10212;
	cvta.to.global.u64 	%rd5036, %rd5041;
	add.s64 	%rd5037, %rd5036, %rd5035;
	st.global.u8 	[%rd5037], %rs5303;
	st.global.u8 	[%rd5037+1], %rs5304;
	st.global.u8 	[%rd5037+2], %rs5305;
	cvta.to.global.u64 	%rd5038, %rd5042;
	add.s64 	%rd5039, %rd5038, %rd5035;
	st.global.u8 	[%rd5039], %rs5306;
	st.global.u8 	[%rd5039+1], %rs5307;
	st.global.u8 	[%rd5039+2], %rs5308;
$L__BB0_3550:
	ret;

}
	// .globl	_Z20render_hybrid_kernelPKhjjjiiiiiidhhPhS1_S1_S1_
.visible .entry _Z20render_hybrid_kernelPKhjjjiiiiiidhhPhS1_S1_S1_(
	.param .u64 .ptr .align 1 _Z20render_hybrid_kernelPKhjjjiiiiiidhhPhS1_S1_S1__param_0,
	.param .u32 _Z20render_hybrid_kernelPKhjjjiiiiiidhhPhS1_S1_S1__param_1,
	.param .u32 _Z20render_hybrid_kernelPKhjjjiiiiiidhhPhS1_S1_S1__param_2,
	.param .u32 _Z20render_hybrid_kernelPKhjjjiiiiiidhhPhS1_S1_S1__param_3,
	.param .u32 _Z20render_hybrid_kernelPKhjjjiiiiiidhhPhS1_S1_S1__param_4,
	.param .u32 _Z20render_hybrid_kernelPKhjjjiiiiiidhhPhS1_S1_S1__param_5,
	.param .u32 _Z20render_hybrid_kernelPKhjjjiiiiiidhhPhS1_S1_S1__param_6,
	.param .u32 _Z20render_hybrid_kernelPKhjjjiiiiiidhhPhS1_S1_S1__param_7,
	.param .u32 _Z20render_hybrid_kernelPKhjjjiiiiiidhhPhS1_S1_S1__param_8,
	.param .u32 _Z20render_hybrid_kernelPKhjjjiiiiiidhhPhS1_S1_S1__param_9,
	.param .f64 _Z20render_hybrid_kernelPKhjjjiiiiiidhhPhS1_S1_S1__param_10,
	.param .u8 _Z20render_hybrid_kernelPKhjjjiiiiiidhhPhS1_S1_S1__param_11,
	.param .u8 _Z20render_hybrid_kernelPKhjjjiiiiiidhhPhS1_S1_S1__param_12,
	.param .u64 .ptr .align 1 _Z20render_hybrid_kernelPKhjjjiiiiiidhhPhS1_S1_S1__param_13,
	.param .u64 .ptr .align 1 _Z20render_hybrid_kernelPKhjjjiiiiiidhhPhS1_S1_S1__param_14,
	.param .u64 .ptr .align 1 _Z20render_hybrid_kernelPKhjjjiiiiiidhhPhS1_S1_S1__param_15,
	.param .u64 .ptr .align 1 _Z20render_hybrid_kernelPKhjjjiiiiiidhhPhS1_S1_S1__param_16
)
{
	.local .align 16 .b8 	__local_depot1[1504];
	.reg .b64 	%SP;
	.reg .b64 	%SPL;
	.reg .pred 	%p<5966>;
	.reg .b16 	%rs<5400>;
	.reg .b32 	%r<11909>;
	.reg .b32 	%f<3>;
	.reg .b64 	%rd<5065>;
	.reg .b64 	%fd<28763>;

	mov.u64 	%SPL, __local_depot1;
	ld.param.u64 	%rd232, [_Z20render_hybrid_kernelPKhjjjiiiiiidhhPhS1_S1_S1__param_0];
	ld.param.u32 	%r4279, [_Z20render_hybrid_kernelPKhjjjiiiiiidhhPhS1_S1_S1__param_1];
	ld.param.u32 	%r4280, [_Z20render_hybrid_kernelPKhjjjiiiiiidhhPhS1_S1_S1__param_2];
	ld.param.u32 	%r4281, [_Z20render_hybrid_kernelPKhjjjiiiiiidhhPhS1_S1_S1__param_3];
	ld.param.u32 	%r4282, [_Z20render_hybrid_kernelPKhjjjiiiiiidhhPhS1_S1_S1__param_4];
	ld.param.u32 	%r4283, [_Z20render_hybrid_kernelPKhjjjiiiiiidhhPhS1_S1_S1__param_5];
	ld.param.u32 	%r4284, [_Z20render_hybrid_kernelPKhjjjiiiiiidhhPhS1_S1_S1__param_6];
	ld.param.u32 	%r4288, [_Z20render_hybrid_kernelPKhjjjiiiiiidhhPhS1_S1_S1__param_7];
	ld.param.u32 	%r4286, [_Z20render_hybrid_kernelPKhjjjiiiiiidhhPhS1_S1_S1__param_8];
	ld.param.u32 	%r4287, [_Z20render_hybrid_kernelPKhjjjiiiiiidhhPhS1_S1_S1__param_9];
	ld.param.f64 	%fd2906, [_Z20render_hybrid_kernelPKhjjjiiiiiidhhPhS1_S1_S1__param_10];
	cvta.to.global.u64 	%rd1, %rd232;
	add.u64 	%rd2, %SPL, 0;
	add.u64 	%rd3, %SPL, 304;
	add.u64 	%rd4, %SPL, 604;
	add.u64 	%rd5, %SPL, 904;
	add.u64 	%rd6, %SPL, 1204;
	add.u64 	%rd7, %SPL, 0;
	add.u64 	%rd8, %SPL, 304;
	mov.u32 	%r4289, %ctaid.x;
	mov.u32 	%r4290, %ntid.x;
	mov.u32 	%r4291, %tid.x;
	mad.lo.s32 	%r1, %r4289, %r4290, %r4291;
	mov.u32 	%r4292, %ctaid.y;
	mov.u32 	%r4293, %ntid.y;
	mov.u32 	%r4294, %tid.y;
	mad.lo.s32 	%r4295, %r4292, %r4293, %r4294;
	setp.ge.s32 	%p7, %r1, %r4284;
	setp.ge.s32 	%p8, %r4295, %r4288;
	or.pred  	%p9, %p7, %p8;
	@%p9 bra 	$L__BB1_3552;
	ld.param.u8 	%rs4188, [_Z20render_hybrid_kernelPKhjjjiiiiiidhhPhS1_S1_S1__param_11];
	mad.lo.s32 	%r3, %r4284, %r4295, %r1;
	mov.b32 	%r4297, 0;
	st.local.v2.u32 	[%rd7], {%r4297, %r4297};
	st.local.v2.u32 	[%rd7+8], {%r4297, %r4297};
	st.local.v2.u32 	[%rd7+16], {%r4297, %r4297};
	st.local.v2.u32 	[%rd7+24], {%r4297, %r4297};
	st.local.v2.u32 	[%rd7+32], {%r4297, %r4297};
	st.local.v2.u32 	[%rd7+40], {%r4297, %r4297};
	st.local.v2.u32 	[%rd7+48], {%r4297, %r4297};
	st.local.v2.u32 	[%rd7+56], {%r4297, %r4297};
	st.local.v2.u32 	[%rd7+64], {%r4297, %r4297};
	st.local.v2.u32 	[%rd7+72], {%r4297, %r4297};
	st.local.v2.u32 	[%rd7+80], {%r4297, %r4297};
	st.local.v2.u32 	[%rd7+88], {%r4297, %r4297};
	st.local.v2.u32 	[%rd7+96], {%r4297, %r4297};
	st.local.v2.u32 	[%rd7+104], {%r4297, %r4297};
	mov.b32 	%r10340, 1;
	st.local.v4.u32 	[%rd8], {%r4297, %r4297, %r4297, %r10340};
	mov.b32 	%r4298, 2;
	st.local.v4.u32 	[%rd8+16], {%r4297, %r4298, %r10340, %r4297};
	st.local.v4.u32 	[%rd8+32], {%r10340, %r10340, %r10340, %r4298};
	mov.b32 	%r4299, 3;
	st.local.v4.u32 	[%rd8+48], {%r4297, %r4299, %r10340, %r4299};
	setp.gt.u16 	%p10, %rs4188, 94;
	@%p10 bra 	$L__BB1_4;
	ld.param.u8 	%rs4189, [_Z20render_hybrid_kernelPKhjjjiiiiiidhhPhS1_S1_S1__param_11];
	setp.gt.u16 	%p11, %rs4189, 79;
	mov.b32 	%r10340, 2;
	@%p11 bra 	$L__BB1_4;
	ld.param.u8 	%rs4190, [_Z20render_hybrid_kernelPKhjjjiiiiiidhhPhS1_S1_S1__param_11];
	setp.gt.u16 	%p12, %rs4190, 59;
	setp.gt.u16 	%p13, %rs4190, 39;
	selp.b32 	%r4301, 4, 2, %p13;
	selp.b32 	%r10340, 3, %r4301, %p12;
$L__BB1_4:
	shl.b32 	%r6, %r1, 1;
	shl.b32 	%r7, %r4295, 2;
	shr.u32 	%r8, %r10340, 1;
	add.s32 	%r9, %r4286, -1;
	add.s32 	%r10, %r4287, -1;
	mul.f64 	%fd2907, %fd2906, 0d400921FB54442D18;
	div.rn.f64 	%fd1, %fd2907, 0d4066800000000000;
	abs.f64 	%fd2, %fd1;
	setp.eq.f64 	%p14, %fd2, 0d7FF0000000000000;
	mul.f64 	%fd2908, %fd1, 0d3FE45F306DC9C883;
	cvt.rni.s32.f64 	%r11575, %fd2908;
	cvt.rn.f64.s32 	%fd2909, %r11575;
	fma.rn.f64 	%fd2910, %fd2909, 0dBFF921FB54442D18, %fd1;
	fma.rn.f64 	%fd2911, %fd2909, 0dBC91A62633145C00, %fd2910;
	fma.rn.f64 	%fd28662, %fd2909, 0dB97B839A252049C0, %fd2911;
	setp.ltu.f64 	%p15, %fd2, 0d41E0000000000000;
	mov.f64 	%fd2912, 0d0000000000000000;
	mul.rn.f64 	%fd28663, %fd1, %fd2912;
	cvt.rn.f64.s32 	%fd2913, %r4286;
	mul.f64 	%fd5, %fd2913, 0d3FE0000000000000;
	cvt.rn.f64.s32 	%fd2914, %r4287;
	mul.f64 	%fd6, %fd2914, 0d3FE0000000000000;
	cvt.rn.f64.u32 	%fd2915, %r4279;
	mul.f64 	%fd7, %fd2915, 0d3FE0000000000000;
	cvt.rn.f64.u32 	%fd2916, %r4280;
	mul.f64 	%fd8, %fd2916, 0d3FE0000000000000;
	cvt.rn.f64.u32 	%fd2917, %r10340;
	mul.f64 	%fd9, %fd2917, 0d3FE0000000000000;
	mul.f64 	%fd2918, %fd2917, 0d3FD999999999999A;
	add.f64 	%fd2919, %fd2918, %fd2918;
	mul.f64 	%fd10, %fd2918, %fd2919;
	or.pred  	%p1, %p14, %p15;
	selp.f64 	%fd28664, %fd28663, %fd28662, %p14;
	selp.b32 	%r11577, 0, %r11575, %p14;
	neg.s32 	%r13, %r10340;
	neg.s32 	%r14, %r8;
	mov.b32 	%r10341, 0;
	mov.u64 	%rd244, __cudart_sin_cos_coeffs;
$L__BB1_5:
	mul.wide.u32 	%rd240, %r10341, 8;
	add.s64 	%rd241, %rd8, %rd240;
	ld.local.v2.u32 	{%r4304, %r4305}, [%rd241];
	add.s32 	%r4306, %r6, %r4304;
	mul.lo.s32 	%r4307, %r4306, %r4286;
	div.s32 	%r4308, %r4307, %r4282;
	add.s32 	%r4309, %r7, %r4305;
	mul.lo.s32 	%r4310, %r4309, %r4287;
	div.s32 	%r4311, %r4310, %r4283;
	sub.s32 	%r16, %r4311, %r8;
	add.s32 	%r17, %r14, %r4308;
	mov.f64 	%fd27481, 0d0000000000000000;
	mov.b32 	%r10342, 0;
	mov.u32 	%r10348, %r10342;
	mov.u32 	%r10349, %r10342;
	mov.u32 	%r10350, %r10342;
$L__BB1_6:
	add.s32 	%r4312, %r16, %r10342;
	max.s32 	%r4313, %r4312, 0;
	min.s32 	%r4314, %r4313, %r10;
	cvt.rn.f64.s32 	%fd2922, %r4314;
	sub.f64 	%fd13, %fd2922, %fd6;
	cvt.rn.f64.u32 	%fd2923, %r10342;
	sub.f64 	%fd2924, %fd2923, %fd9;
	mul.f64 	%fd14, %fd2924, %fd2924;
	mov.f64 	%fd27480, 0d0000000000000000;
	mov.u32 	%r10346, %r17;
	mov.u32 	%r10347, %r13;
$L__BB1_7:
	mov.b32 	%r10352, 1;
	mov.f64 	%fd27483, %fd28663;
	@%p14 bra 	$L__BB1_11;
	mov.f64 	%fd27483, %fd28662;
	mov.u32 	%r10351, %r11575;
	@%p15 bra 	$L__BB1_10;
	{ // callseq 786, 0
	.param .b64 param0;
	st.param.f64 	[param0], %fd1;
	.param .align 16 .b8 retval0[16];
	call.uni (retval0), 
	__internal_trig_reduction_slowpathd, 
	(
	param0
	);
	ld.param.f64 	%fd27483, [retval0];
	ld.param.b32 	%r10351, [retval0+8];
	} // callseq 786
$L__BB1_10:
	add.s32 	%r10352, %r10351, 1;
$L__BB1_11:
	shl.b32 	%r4317, %r10352, 6;
	cvt.u64.u32 	%rd242, %r4317;
	and.b64  	%rd243, %rd242, 64;
	add.s64 	%rd245, %rd244, %rd243;
	mul.rn.f64 	%fd2926, %fd27483, %fd27483;
	and.b32  	%r4318, %r10352, 1;
	setp.eq.b32 	%p18, %r4318, 1;
	selp.f64 	%fd2927, 0dBDA8FF8320FD8164, 0d3DE5DB65F9785EBA, %p18;
	ld.global.nc.v2.f64 	{%fd2928, %fd2929}, [%rd245];
	fma.rn.f64 	%fd2930, %fd2927, %fd2926, %fd2928;
	fma.rn.f64 	%fd2931, %fd2930, %fd2926, %fd2929;
	ld.global.nc.v2.f64 	{%fd2932, %fd2933}, [%rd245+16];
	fma.rn.f64 	%fd2934, %fd2931, %fd2926, %fd2932;
	fma.rn.f64 	%fd2935, %fd2934, %fd2926, %fd2933;
	ld.global.nc.v2.f64 	{%fd2936, %fd2937}, [%rd245+32];
	fma.rn.f64 	%fd2938, %fd2935, %fd2926, %fd2936;
	fma.rn.f64 	%fd2939, %fd2938, %fd2926, %fd2937;
	fma.rn.f64 	%fd2940, %fd2939, %fd27483, %fd27483;
	fma.rn.f64 	%fd2941, %fd2939, %fd2926, 0d3FF0000000000000;
	selp.f64 	%fd2942, %fd2941, %fd2940, %p18;
	and.b32  	%r4319, %r10352, 2;
	setp.eq.s32 	%p19, %r4319, 0;
	mov.f64 	%fd2943, 0d0000000000000000;
	sub.f64 	%fd2944, %fd2943, %fd2942;
	selp.f64 	%fd20, %fd2942, %fd2944, %p19;
	mov.f64 	%fd27484, %fd28664;
	mov.u32 	%r10353, %r11577;
	@%p1 bra 	$L__BB1_13;
	{ // callseq 787, 0
	.param .b64 param0;
	st.param.f64 	[param0], %fd1;
	.param .align 16 .b8 retval0[16];
	call.uni (retval0), 
	__internal_trig_reduction_slowpathd, 
	(
	param0
	);
	ld.param.f64 	%fd27484, [retval0];
	ld.param.b32 	%r10353, [retval0+8];
	} // callseq 787
$L__BB1_13:
	shl.b32 	%r4321, %r10353, 6;
	cvt.u64.u32 	%rd246, %r4321;
	and.b64  	%rd247, %rd246, 64;
	add.s64 	%rd249, %rd244, %rd247;
	mul.rn.f64 	%fd2947, %fd27484, %fd27484;
	and.b32  	%r4322, %r10353, 1;
	setp.eq.b32 	%p20, %r4322, 1;
	selp.f64 	%fd2948, 0dBDA8FF8320FD8164, 0d3DE5DB65F9785EBA, %p20;
	ld.global.nc.v2.f64 	{%fd2949, %fd2950}, [%rd249];
	fma.rn.f64 	%fd2951, %fd2948, %fd2947, %fd2949;
	fma.rn.f64 	%fd2952, %fd2951, %fd2947, %fd2950;
	ld.global.nc.v2.f64 	{%fd2953, %fd2954}, [%rd249+16];
	fma.rn.f64 	%fd2955, %fd2952, %fd2947, %fd2953;
	fma.rn.f64 	%fd2956, %fd2955, %fd2947, %fd2954;
	ld.global.nc.v2.f64 	{%fd2957, %fd2958}, [%rd249+32];
	fma.rn.f64 	%fd2959, %fd2956, %fd2947, %fd2957;
	fma.rn.f64 	%fd2960, %fd2959, %fd2947, %fd2958;
	fma.rn.f64 	%fd2961, %fd2960, %fd27484, %fd27484;
	fma.rn.f64 	%fd2962, %fd2960, %fd2947, 0d3FF0000000000000;
	selp.f64 	%fd2963, %fd2962, %fd2961, %p20;
	and.b32  	%r4323, %r10353, 2;
	setp.eq.s32 	%p21, %r4323, 0;
	mov.f64 	%fd27485, 0d0000000000000000;
	sub.f64 	%fd2964, %fd27485, %fd2963;
	selp.f64 	%fd2965, %fd2963, %fd2964, %p21;
	max.s32 	%r4324, %r10346, 0;
	min.s32 	%r4325, %r4324, %r9;
	cvt.rn.f64.s32 	%fd2966, %r4325;
	sub.f64 	%fd2967, %fd2966, %fd5;
	mul.f64 	%fd2968, %fd13, %fd2965;
	fma.rn.f64 	%fd2969, %fd2967, %fd20, %fd2968;
	add.f64 	%fd2970, %fd7, %fd2969;
	mul.f64 	%fd2971, %fd13, %fd20;
	mul.f64 	%fd2972, %fd2967, %fd2965;
	sub.f64 	%fd2973, %fd2971, %fd2972;
	add.f64 	%fd2974, %fd8, %fd2973;
	mov.f64 	%fd2975, 0d3FE0000000000000;
	copysign.f64 	%fd2976, %fd2970, %fd2975;
	add.rz.f64 	%fd2977, %fd2970, %fd2976;
	cvt.rzi.f64.f64 	%fd2978, %fd2977;
	cvt.rzi.s32.f64 	%r33, %fd2978;
	copysign.f64 	%fd2979, %fd2974, %fd2975;
	add.rz.f64 	%fd2980, %fd2974, %fd2979;
	cvt.rzi.f64.f64 	%fd2981, %fd2980;
	cvt.rzi.s32.f64 	%r34, %fd2981;
	setp.lt.s32 	%p22, %r33, 0;
	setp.ge.s32 	%p23, %r33, %r4279;
	or.pred  	%p24, %p22, %p23;
	setp.lt.s32 	%p25, %r34, 0;
	setp.ge.s32 	%p26, %r34, %r4280;
	or.pred  	%p27, %p25, %p26;
	or.pred  	%p29, %p24, %p27;
	mov.f64 	%fd27486, %fd27485;
	mov.f64 	%fd27487, %fd27485;
	@%p29 bra 	$L__BB1_15;
	mul.lo.s32 	%r4326, %r34, %r4281;
	cvt.u64.u32 	%rd250, %r4326;
	shl.b32 	%r4327, %r33, 2;
	cvt.u64.u32 	%rd251, %r4327;
	add.s64 	%rd252, %rd250, %rd251;
	add.s64 	%rd253, %rd1, %rd252;
	ld.global.u8 	%rs2445, [%rd253];
	ld.global.u8 	%rs2446, [%rd253+1];
	ld.global.u8 	%rs2447, [%rd253+2];
	cvt.rn.f64.u16 	%fd27487, %rs2447;
	cvt.rn.f64.u16 	%fd27486, %rs2446;
	cvt.rn.f64.u16 	%fd27485, %rs2445;
$L__BB1_15:
	sub.f64 	%fd2982, %fd27480, %fd9;
	fma.rn.f64 	%fd2983, %fd2982, %fd2982, %fd14;
	neg.f64 	%fd2984, %fd2983;
	div.rn.f64 	%fd29, %fd2984, %fd10;
	fma.rn.f64 	%fd2985, %fd29, 0d3FF71547652B82FE, 0d4338000000000000;
	{
	.reg .b32 %temp; 
	mov.b64 	{%r35, %temp}, %fd2985;
	}
	mov.f64 	%fd2986, 0dC338000000000000;
	add.rn.f64 	%fd2987, %fd2985, %fd2986;
	fma.rn.f64 	%fd2988, %fd2987, 0dBFE62E42FEFA39EF, %fd29;
	fma.rn.f64 	%fd2989, %fd2987, 0dBC7ABC9E3B39803F, %fd2988;
	fma.rn.f64 	%fd2990, %fd2989, 0d3E5ADE1569CE2BDF, 0d3E928AF3FCA213EA;
	fma.rn.f64 	%fd2991, %fd2990, %fd2989, 0d3EC71DEE62401315;
	fma.rn.f64 	%fd2992, %fd2991, %fd2989, 0d3EFA01997C89EB71;
	fma.rn.f64 	%fd2993, %fd2992, %fd2989, 0d3F2A01A014761F65;
	fma.rn.f64 	%fd2994, %fd2993, %fd2989, 0d3F56C16C1852B7AF;
	fma.rn.f64 	%fd2995, %fd2994, %fd2989, 0d3F81111111122322;
	fma.rn.f64 	%fd2996, %fd2995, %fd2989, 0d3FA55555555502A1;
	fma.rn.f64 	%fd2997, %fd2996, %fd2989, 0d3FC5555555555511;
	fma.rn.f64 	%fd2998, %fd2997, %fd2989, 0d3FE000000000000B;
	fma.rn.f64 	%fd2999, %fd2998, %fd2989, 0d3FF0000000000000;
	fma.rn.f64 	%fd3000, %fd2999, %fd2989, 0d3FF0000000000000;
	{
	.reg .b32 %temp; 
	mov.b64 	{%r36, %temp}, %fd3000;
	}
	{
	.reg .b32 %temp; 
	mov.b64 	{%temp, %r37}, %fd3000;
	}
	shl.b32 	%r4328, %r35, 20;
	add.s32 	%r4329, %r4328, %r37;
	mov.b64 	%fd27488, {%r36, %r4329};
	{
	.reg .b32 %temp; 
	mov.b64 	{%temp, %r4330}, %fd29;
	}
	mov.b32 	%f2, %r4330;
	abs.f32 	%f1, %f2;
	setp.lt.f32 	%p30, %f1, 0f4086232B;
	@%p30 bra 	$L__BB1_18;
	setp.lt.f64 	%p31, %fd29, 0d0000000000000000;
	add.f64 	%fd3001, %fd29, 0d7FF0000000000000;
	selp.f64 	%fd27488, 0d0000000000000000, %fd3001, %p31;
	setp.geu.f32 	%p32, %f1, 0f40874800;
	@%p32 bra 	$L__BB1_18;
	shr.u32 	%r4331, %r35, 31;
	add.s32 	%r4332, %r35, %r4331;
	shr.s32 	%r4333, %r4332, 1;
	shl.b32 	%r4334, %r4333, 20;
	add.s32 	%r4335, %r37, %r4334;
	mov.b64 	%fd3002, {%r36, %r4335};
	sub.s32 	%r4336, %r35, %r4333;
	shl.b32 	%r4337, %r4336, 20;
	add.s32 	%r4338, %r4337, 1072693248;
	mov.b32 	%r4339, 0;
	mov.b64 	%fd3003, {%r4339, %r4338};
	mul.f64 	%fd27488, %fd3003, %fd3002;
$L__BB1_18:
	cvt.rn.f64.u32 	%fd3004, %r10350;
	fma.rn.f64 	%fd3005, %fd27487, %fd27488, %fd3004;
	cvt.rzi.u32.f64 	%r10350, %fd3005;
	cvt.rn.f64.u32 	%fd3006, %r10349;
	fma.rn.f64 	%fd3007, %fd27486, %fd27488, %fd3006;
	cvt.rzi.u32.f64 	%r10349, %fd3007;
	cvt.rn.f64.u32 	%fd3008, %r10348;
	fma.rn.f64 	%fd3009, %fd27485, %fd27488, %fd3008;
	cvt.rzi.u32.f64 	%r10348, %fd3009;
	add.f64 	%fd27481, %fd27481, %fd27488;
	add.f64 	%fd27480, %fd27480, 0d3FF0000000000000;
	add.s32 	%r10347, %r10347, 1;
	setp.ne.s32 	%p33, %r10347, 0;
	add.s32 	%r10346, %r10346, 1;
	@%p33 bra 	$L__BB1_7;
	add.s32 	%r10342, %r10342, 1;
	setp.ne.s32 	%p34, %r10342, %r10340;
	@%p34 bra 	$L__BB1_6;
	cvt.rn.f64.u32 	%fd3010, %r10350;
	div.rn.f64 	%fd3011, %fd3010, %fd27481;
	cvt.rzi.u32.f64 	%r4340, %fd3011;
	cvt.u16.u32 	%rs2448, %r4340;
	and.b16  	%rs2449, %rs2448, 255;
	cvt.rn.f64.u32 	%fd3012, %r10349;
	div.rn.f64 	%fd3013, %fd3012, %fd27481;
	cvt.rzi.u32.f64 	%r4341, %fd3013;
	cvt.u16.u32 	%rs2450, %r4341;
	and.b16  	%rs2451, %rs2450, 255;
	cvt.rn.f64.u32 	%fd3014, %r10348;
	div.rn.f64 	%fd3015, %fd3014, %fd27481;
	cvt.rzi.u32.f64 	%r4342, %fd3015;
	cvt.u16.u32 	%rs2452, %r4342;
	and.b16  	%rs2453, %rs2452, 255;
	mul.wide.u32 	%rd254, %r10341, 3;
	add.s64 	%rd255, %rd7, %rd254;
	st.local.u8 	[%rd255+64], %rs2448;
	mul.lo.s32 	%r4343, %r10341, 3;
	cvt.u64.u32 	%rd256, %r4343;
	add.s64 	%rd257, %rd7, %rd256;
	st.local.u8 	[%rd257+65], %rs2450;
	st.local.u8 	[%rd257+66], %rs2452;
	cvt.rn.f64.u16 	%fd3016, %rs2449;
	cvt.rn.f64.u16 	%fd3017, %rs2451;
	mul.f64 	%fd3018, %fd3017, 0d3FE2C8B439581062;
	fma.rn.f64 	%fd3019, %fd3016, 0d3FD322D0E5604189, %fd3018;
	cvt.rn.f64.u16 	%fd3020, %rs2453;
	fma.rn.f64 	%fd3021, %fd3020, 0d3FBD2F1A9FBE76C9, %fd3019;
	mul.wide.u32 	%rd258, %r10341, 5;
	add.s64 	%rd259, %rd255, %rd258;
	st.local.f64 	[%rd259], %fd3021;
	add.s32 	%r10341, %r10341, 1;
	setp.ne.s32 	%p35, %r10341, 8;
	@%p35 bra 	$L__BB1_5;
	ld.param.u8 	%rs4191, [_Z20render_hybrid_kernelPKhjjjiiiiiidhhPhS1_S1_S1__param_11];
	setp.gt.u16 	%p36, %rs4191, 69;
	selp.f64 	%fd36, 0d403E000000000000, 0d4049000000000000, %p36;
	ld.local.v2.b32 	{%r4344, %r4345}, [%rd7+64];
	bfe.u32 	%r45, %r4344, 0, 8;
	cvt.u16.u32 	%rs1, %r45;
	bfe.u32 	%r47, %r4344, 8, 8;
	cvt.u16.u32 	%rs2, %r47;
	bfe.u32 	%r49, %r4344, 16, 8;
	cvt.u16.u32 	%rs3, %r49;
	bfe.u32 	%r46, %r4344, 24, 8;
	cvt.u16.u32 	%rs4, %r46;
	bfe.u32 	%r48, %r4345, 0, 8;
	cvt.u16.u32 	%rs5, %r48;
	mov.b64 	%rd260, {%r4344, %r4345};
	sub.s32 	%r4346, %r45, %r46;
	cvt.rn.f64.s32 	%fd3022, %r4346;
	sub.s32 	%r4347, %r47, %r48;
	cvt.rn.f64.s32 	%fd3023, %r4347;
	shr.u64 	%rd261, %rd260, 40;
	cvt.u16.u64 	%rs6, %rd261;
	cvt.u32.u64 	%r4348, %rd261;
	and.b32  	%r50, %r4348, 255;
	sub.s32 	%r4349, %r49, %r50;
	cvt.rn.f64.s32 	%fd3024, %r4349;
	add.f64 	%fd3025, %fd3022, %fd3022;
	mul.f64 	%fd3026, %fd3023, 0d4010000000000000;
	mul.f64 	%fd3027, %fd3026, %fd3023;
	fma.rn.f64 	%fd3028, %fd3025, %fd3022, %fd3027;
	mul.f64 	%fd3029, %fd3024, 0d4008000000000000;
	fma.rn.f64 	%fd3030, %fd3029, %fd3024, %fd3028;
	sqrt.rn.f64 	%fd3031, %fd3030;
	ld.local.f64 	%fd37, [%rd7];
	ld.local.f64 	%fd38, [%rd7+8];
	sub.f64 	%fd3032, %fd37, %fd38;
	abs.f64 	%fd3033, %fd3032;
	add.f64 	%fd3034, %fd3033, %fd3033;
	max.f64 	%fd3035, %fd3031, %fd3034;
	setp.leu.f64 	%p37, %fd3035, %fd36;
	shr.u64 	%rd262, %rd260, 48;
	cvt.u16.u64 	%rs7, %rd262;
	mov.b16 	%rs4196, 0;
	@%p37 bra 	$L__BB1_23;
	mov.b16 	%rs4196, 1;
	st.local.u8 	[%rd7+96], %rs4196;
$L__BB1_23:
	shr.u16 	%rs10, %rs7, 8;
	cvt.u32.u16 	%r4350, %rs7;
	and.b32  	%r51, %r4350, 255;
	sub.s32 	%r4351, %r46, %r51;
	cvt.rn.f64.s32 	%fd3036, %r4351;
	cvt.u32.u16 	%r52, %rs10;
	sub.s32 	%r4352, %r48, %r52;
	cvt.rn.f64.s32 	%fd3037, %r4352;
	ld.local.v2.b32 	{%r4353, %r4354}, [%rd7+72];
	bfe.u32 	%r53, %r4353, 0, 8;
	cvt.u16.u32 	%rs11, %r53;
	bfe.u32 	%r54, %r4353, 8, 8;
	cvt.u16.u32 	%rs12, %r54;
	bfe.u32 	%r56, %r4353, 16, 8;
	cvt.u16.u32 	%rs13, %r56;
	bfe.u32 	%r58, %r4353, 24, 8;
	cvt.u16.u32 	%rs14, %r58;
	bfe.u32 	%r55, %r4354, 0, 8;
	cvt.u16.u32 	%rs15, %r55;
	bfe.u32 	%r57, %r4354, 8, 8;
	cvt.u16.u32 	%rs16, %r57;
	bfe.u32 	%r59, %r4354, 16, 8;
	cvt.u16.u32 	%rs17, %r59;
	bfe.u32 	%r60, %r4354, 24, 8;
	cvt.u16.u32 	%rs18, %r60;
	sub.s32 	%r4355, %r50, %r53;
	cvt.rn.f64.s32 	%fd3038, %r4355;
	add.f64 	%fd3039, %fd3036, %fd3036;
	mul.f64 	%fd3040, %fd3037, 0d4010000000000000;
	mul.f64 	%fd3041, %fd3040, %fd3037;
	fma.rn.f64 	%fd3042, %fd3039, %fd3036, %fd3041;
	mul.f64 	%fd3043, %fd3038, 0d4008000000000000;
	fma.rn.f64 	%fd3044, %fd3043, %fd3038, %fd3042;
	sqrt.rn.f64 	%fd3045, %fd3044;
	ld.local.f64 	%fd39, [%rd7+16];
	sub.f64 	%fd3046, %fd38, %fd39;
	abs.f64 	%fd3047, %fd3046;
	add.f64 	%fd3048, %fd3047, %fd3047;
	max.f64 	%fd3049, %fd3045, %fd3048;
	setp.gt.f64 	%p38, %fd3049, %fd36;
	sub.s32 	%r4356, %r54, %r55;
	cvt.rn.f64.s32 	%fd3051, %r4356;
	sub.s32 	%r4357, %r56, %r57;
	cvt.rn.f64.s32 	%fd3052, %r4357;
	sub.s32 	%r4358, %r58, %r59;
	cvt.rn.f64.s32 	%fd3053, %r4358;
	add.f64 	%fd3054, %fd3051, %fd3051;
	mul.f64 	%fd3055, %fd3052, 0d4010000000000000;
	mul.f64 	%fd3056, %fd3055, %fd3052;
	fma.rn.f64 	%fd3057, %fd3054, %fd3051, %fd3056;
	mul.f64 	%fd3058, %fd3053, 0d4008000000000000;
	fma.rn.f64 	%fd3059, %fd3058, %fd3053, %fd3057;
	sqrt.rn.f64 	%fd3060, %fd3059;
	ld.local.f64 	%fd40, [%rd7+24];
	ld.local.f64 	%fd41, [%rd7+32];
	sub.f64 	%fd3061, %fd40, %fd41;
	abs.f64 	%fd3062, %fd3061;
	add.f64 	%fd3063, %fd3062, %fd3062;
	max.f64 	%fd3064, %fd3060, %fd3063;
	sub.s32 	%r4359, %r55, %r60;
	cvt.rn.f64.s32 	%fd3066, %r4359;
	ld.local.v2.b32 	{%r4360, %r4361}, [%rd7+80];
	bfe.u32 	%r61, %r4360, 0, 8;
	cvt.u16.u32 	%rs19, %r61;
	bfe.u32 	%r62, %r4360, 8, 8;
	cvt.u16.u32 	%rs20, %r62;
	bfe.u32 	%r63, %r4360, 16, 8;
	cvt.u16.u32 	%rs21, %r63;
	bfe.u32 	%r65, %r4360, 24, 8;
	cvt.u16.u32 	%rs22, %r65;
	bfe.u32 	%r67, %r4361, 0, 8;
	cvt.u16.u32 	%rs23, %r67;
	bfe.u32 	%r64, %r4361, 8, 8;
	cvt.u16.u32 	%rs24, %r64;
	bfe.u32 	%r66, %r4361, 16, 8;
	cvt.u16.u32 	%rs25, %r66;
	bfe.u32 	%r68, %r4361, 24, 8;
	cvt.u16.u32 	%rs26, %r68;
	sub.s32 	%r4362, %r57, %r61;
	cvt.rn.f64.s32 	%fd3067, %r4362;
	sub.s32 	%r4363, %r59, %r62;
	cvt.rn.f64.s32 	%fd3068, %r4363;
	add.f64 	%fd3069, %fd3066, %fd3066;
	mul.f64 	%fd3070, %fd3067, 0d4010000000000000;
	mul.f64 	%fd3071, %fd3070, %fd3067;
	fma.rn.f64 	%fd3072, %fd3069, %fd3066, %fd3071;
	mul.f64 	%fd3073, %fd3068, 0d4008000000000000;
	fma.rn.f64 	%fd3074, %fd3073, %fd3068, %fd3072;
	sqrt.rn.f64 	%fd3075, %fd3074;
	ld.local.f64 	%fd42, [%rd7+40];
	sub.f64 	%fd3076, %fd41, %fd42;
	abs.f64 	%fd3077, %fd3076;
	add.f64 	%fd3078, %fd3077, %fd3077;
	max.f64 	%fd3079, %fd3075, %fd3078;
	max.f64 	%fd3080, %fd3079, %fd3064;
	setp.gt.f64 	%p39, %fd3080, %fd36;
	selp.b16 	%rs2456, 1, %rs4196, %p38;
	selp.b16 	%rs4197, 1, %rs2456, %p39;
	sub.s32 	%r4364, %r63, %r64;
	cvt.rn.f64.s32 	%fd3081, %r4364;
	sub.s32 	%r4365, %r65, %r66;
	cvt.rn.f64.s32 	%fd3082, %r4365;
	sub.s32 	%r4366, %r67, %r68;
	cvt.rn.f64.s32 	%fd3083, %r4366;
	add.f64 	%fd3084, %fd3081, %fd3081;
	mul.f64 	%fd3085, %fd3082, 0d4010000000000000;
	mul.f64 	%fd3086, %fd3085, %fd3082;
	fma.rn.f64 	%fd3087, %fd3084, %fd3081, %fd3086;
	mul.f64 	%fd3088, %fd3083, 0d4008000000000000;
	fma.rn.f64 	%fd3089, %fd3088, %fd3083, %fd3087;
	sqrt.rn.f64 	%fd3090, %fd3089;
	ld.local.f64 	%fd43, [%rd7+48];
	ld.local.f64 	%fd44, [%rd7+56];
	sub.f64 	%fd3091, %fd43, %fd44;
	abs.f64 	%fd3092, %fd3091;
	add.f64 	%fd3093, %fd3092, %fd3092;
	max.f64 	%fd45, %fd3090, %fd3093;
	setp.leu.f64 	%p40, %fd45, %fd36;
	@%p40 bra 	$L__BB1_25;
	mov.b16 	%rs4197, 1;
	st.local.u8 	[%rd7+96], %rs4197;
$L__BB1_25:
	ld.param.u64 	%rd5052, [_Z20render_hybrid_kernelPKhjjjiiiiiidhhPhS1_S1_S1__param_13];
	setp.gt.f64 	%p41, %fd45, %fd36;
	sub.s32 	%r4367, %r45, %r54;
	cvt.rn.f64.s32 	%fd3094, %r4367;
	sub.s32 	%r4368, %r47, %r56;
	cvt.rn.f64.s32 	%fd3095, %r4368;
	sub.s32 	%r4369, %r49, %r58;
	cvt.rn.f64.s32 	%fd3096, %r4369;
	add.f64 	%fd3097, %fd3094, %fd3094;
	mul.f64 	%fd3098, %fd3095, 0d4010000000000000;
	mul.f64 	%fd3099, %fd3098, %fd3095;
	fma.rn.f64 	%fd3100, %fd3097, %fd3094, %fd3099;
	mul.f64 	%fd3101, %fd3096, 0d4008000000000000;
	fma.rn.f64 	%fd3102, %fd3101, %fd3096, %fd3100;
	sqrt.rn.f64 	%fd3103, %fd3102;
	sub.f64 	%fd3104, %fd37, %fd40;
	abs.f64 	%fd3105, %fd3104;
	add.f64 	%fd3106, %fd3105, %fd3105;
	max.f64 	%fd3107, %fd3103, %fd3106;
	setp.gt.f64 	%p42, %fd3107, %fd36;
	sub.s32 	%r4370, %r46, %r55;
	cvt.rn.f64.s32 	%fd3109, %r4370;
	sub.s32 	%r4371, %r48, %r57;
	cvt.rn.f64.s32 	%fd3110, %r4371;
	sub.s32 	%r4372, %r50, %r59;
	cvt.rn.f64.s32 	%fd3111, %r4372;
	add.f64 	%fd3112, %fd3109, %fd3109;
	mul.f64 	%fd3113, %fd3110, 0d4010000000000000;
	mul.f64 	%fd3114, %fd3113, %fd3110;
	fma.rn.f64 	%fd3115, %fd3112, %fd3109, %fd3114;
	mul.f64 	%fd3116, %fd3111, 0d4008000000000000;
	fma.rn.f64 	%fd3117, %fd3116, %fd3111, %fd3115;
	sqrt.rn.f64 	%fd3118, %fd3117;
	sub.f64 	%fd3119, %fd38, %fd41;
	abs.f64 	%fd3120, %fd3119;
	add.f64 	%fd3121, %fd3120, %fd3120;
	max.f64 	%fd3122, %fd3118, %fd3121;
	setp.gt.f64 	%p43, %fd3122, %fd36;
	sub.s32 	%r4373, %r51, %r60;
	cvt.rn.f64.s32 	%fd3124, %r4373;
	sub.s32 	%r4374, %r52, %r61;
	cvt.rn.f64.s32 	%fd3125, %r4374;
	sub.s32 	%r4375, %r53, %r62;
	cvt.rn.f64.s32 	%fd3126, %r4375;
	add.f64 	%fd3127, %fd3124, %fd3124;
	mul.f64 	%fd3128, %fd3125, 0d4010000000000000;
	mul.f64 	%fd3129, %fd3128, %fd3125;
	fma.rn.f64 	%fd3130, %fd3127, %fd3124, %fd3129;
	mul.f64 	%fd3131, %fd3126, 0d4008000000000000;
	fma.rn.f64 	%fd3132, %fd3131, %fd3126, %fd3130;
	sqrt.rn.f64 	%fd3133, %fd3132;
	sub.f64 	%fd3134, %fd39, %fd42;
	abs.f64 	%fd3135, %fd3134;
	add.f64 	%fd3136, %fd3135, %fd3135;
	max.f64 	%fd3137, %fd3133, %fd3136;
	setp.gt.f64 	%p44, %fd3137, %fd36;
	sub.s32 	%r4376, %r45, %r55;
	cvt.rn.f64.s32 	%fd3139, %r4376;
	sub.s32 	%r4377, %r47, %r57;
	cvt.rn.f64.s32 	%fd3140, %r4377;
	sub.s32 	%r4378, %r49, %r59;
	cvt.rn.f64.s32 	%fd3141, %r4378;
	add.f64 	%fd3142, %fd3139, %fd3139;
	mul.f64 	%fd3143, %fd3140, 0d4010000000000000;
	mul.f64 	%fd3144, %fd3143, %fd3140;
	fma.rn.f64 	%fd3145, %fd3142, %fd3139, %fd3144;
	mul.f64 	%fd3146, %fd3141, 0d4008000000000000;
	fma.rn.f64 	%fd3147, %fd3146, %fd3141, %fd3145;
	sqrt.rn.f64 	%fd3148, %fd3147;
	sub.f64 	%fd3149, %fd37, %fd41;
	abs.f64 	%fd3150, %fd3149;
	add.f64 	%fd3151, %fd3150, %fd3150;
	max.f64 	%fd3152, %fd3148, %fd3151;
	setp.gt.f64 	%p45, %fd3152, %fd36;
	sub.s32 	%r4379, %r46, %r54;
	cvt.rn.f64.s32 	%fd3154, %r4379;
	sub.s32 	%r4380, %r48, %r56;
	cvt.rn.f64.s32 	%fd3155, %r4380;
	sub.s32 	%r4381, %r50, %r58;
	cvt.rn.f64.s32 	%fd3156, %r4381;
	add.f64 	%fd3157, %fd3154, %fd3154;
	mul.f64 	%fd3158, %fd3155, 0d4010000000000000;
	mul.f64 	%fd3159, %fd3158, %fd3155;
	fma.rn.f64 	%fd3160, %fd3157, %fd3154, %fd3159;
	mul.f64 	%fd3161, %fd3156, 0d4008000000000000;
	fma.rn.f64 	%fd3162, %fd3161, %fd3156, %fd3160;
	sqrt.rn.f64 	%fd3163, %fd3162;
	sub.f64 	%fd3164, %fd38, %fd40;
	abs.f64 	%fd3165, %fd3164;
	add.f64 	%fd3166, %fd3165, %fd3165;
	max.f64 	%fd3167, %fd3163, %fd3166;
	setp.gt.f64 	%p46, %fd3167, %fd36;
	sub.s32 	%r4382, %r46, %r60;
	cvt.rn.f64.s32 	%fd3169, %r4382;
	sub.s32 	%r4383, %r48, %r61;
	cvt.rn.f64.s32 	%fd3170, %r4383;
	sub.s32 	%r4384, %r50, %r62;
	cvt.rn.f64.s32 	%fd3171, %r4384;
	add.f64 	%fd3172, %fd3169, %fd3169;
	mul.f64 	%fd3173, %fd3170, 0d4010000000000000;
	mul.f64 	%fd3174, %fd3173, %fd3170;
	fma.rn.f64 	%fd3175, %fd3172, %fd3169, %fd3174;
	mul.f64 	%fd3176, %fd3171, 0d4008000000000000;
	fma.rn.f64 	%fd3177, %fd3176, %fd3171, %fd3175;
	sqrt.rn.f64 	%fd3178, %fd3177;
	sub.f64 	%fd3179, %fd38, %fd42;
	abs.f64 	%fd3180, %fd3179;
	add.f64 	%fd3181, %fd3180, %fd3180;
	max.f64 	%fd3182, %fd3178, %fd3181;
	sub.s32 	%r4385, %r51, %r55;
	cvt.rn.f64.s32 	%fd3184, %r4385;
	sub.s32 	%r4386, %r52, %r57;
	cvt.rn.f64.s32 	%fd3185, %r4386;
	sub.s32 	%r4387, %r53, %r59;
	cvt.rn.f64.s32 	%fd3186, %r4387;
	add.f64 	%fd3187, %fd3184, %fd3184;
	mul.f64 	%fd3188, %fd3185, 0d4010000000000000;
	mul.f64 	%fd3189, %fd3188, %fd3185;
	fma.rn.f64 	%fd3190, %fd3187, %fd3184, %fd3189;
	mul.f64 	%fd3191, %fd3186, 0d4008000000000000;
	fma.rn.f64 	%fd3192, %fd3191, %fd3186, %fd3190;
	sqrt.rn.f64 	%fd3193, %fd3192;
	sub.f64 	%fd3194, %fd39, %fd41;
	abs.f64 	%fd3195, %fd3194;
	add.f64 	%fd3196, %fd3195, %fd3195;
	max.f64 	%fd3197, %fd3193, %fd3196;
	max.f64 	%fd3198, %fd3197, %fd3182;
	setp.gt.f64 	%p47, %fd3198, %fd36;
	selp.b16 	%rs2458, 1, %rs4197, %p42;
	selp.b16 	%rs2459, 1, %rs2458, %p43;
	selp.b16 	%rs2460, 1, %rs2459, %p44;
	selp.b16 	%rs2461, 1, %rs2460, %p45;
	selp.b16 	%rs2462, 1, %rs2461, %p41;
	selp.b16 	%rs2463, 1, %rs2462, %p46;
	selp.b16 	%rs2464, 1, %rs2463, %p47;
	and.b16  	%rs2465, %rs2464, 255;
	add.f64 	%fd3199, %fd37, 0d0000000000000000;
	add.f64 	%fd3200, %fd3199, %fd38;
	add.f64 	%fd3201, %fd3200, %fd39;
	add.f64 	%fd3202, %fd3201, %fd40;
	add.f64 	%fd3203, %fd3202, %fd41;
	add.f64 	%fd3204, %fd3203, %fd42;
	add.f64 	%fd3205, %fd3204, %fd43;
	add.f64 	%fd3206, %fd3205, %fd44;
	mul.f64 	%fd28730, %fd3206, 0d3FC0000000000000;
	cvt.s64.s32 	%rd263, %r3;
	cvta.to.global.u64 	%rd264, %rd5052;
	add.s64 	%rd265, %rd264, %rd263;
	st.global.u8 	[%rd265], %rs2464;
	setp.eq.s16 	%p48, %rs2465, 0;
	@%p48 bra 	$L__BB1_3551;
	ld.param.u8 	%rs4192, [_Z20render_hybrid_kernelPKhjjjiiiiiidhhPhS1_S1_S1__param_11];
	setp.eq.f64 	%p49, %fd2, 0d7FF0000000000000;
	setp.ltu.f64 	%p50, %fd2, 0d41E0000000000000;
	or.pred  	%p2, %p49, %p50;
	setp.gt.u16 	%p51, %rs4192, 89;
	setp.lt.u16 	%p52, %rs4192, 50;
	selp.b32 	%r4389, 3, 2, %p52;
	selp.b32 	%r69, 1, %r4389, %p51;
	sub.s32 	%r70, %r4295, %r69;
	setp.lt.s32 	%p53, %r70, 0;
	setp.ge.s32 	%p54, %r70, %r4288;
	or.pred  	%p3, %p53, %p54;
	shl.b32 	%r71, %r70, 2;
	sub.s32 	%r72, %r1, %r69;
	setp.lt.s32 	%p56, %r72, 0;
	setp.ge.s32 	%p57, %r72, %r4284;
	or.pred  	%p58, %p56, %p57;
	or.pred  	%p59, %p58, %p3;
	mov.b32 	%r10528, 0;
	@%p59 bra 	$L__BB1_92;
	mul.lo.s32 	%r4391, %r72, %r4286;
	shl.b32 	%r73, %r4391, 1;
	mul.lo.s32 	%r74, %r71, %r4287;
	mov.b32 	%r10355, 1;
	mov.f64 	%fd27490, %fd28663;
	@%p49 bra 	$L__BB1_31;
	mov.f64 	%fd27490, %fd28662;
	mov.u32 	%r10354, %r11575;
	@%p50 bra 	$L__BB1_30;
	{ // callseq 788, 0
	.param .b64 param0;
	st.param.f64 	[param0], %fd1;
	.param .align 16 .b8 retval0[16];
	call.uni (retval0), 
	__internal_trig_reduction_slowpathd, 
	(
	param0
	);
	ld.param.f64 	%fd27490, [retval0];
	ld.param.b32 	%r10354, [retval0+8];
	} // callseq 788
$L__BB1_30:
	add.s32 	%r10355, %r10354, 1;
$L__BB1_31:
	shl.b32 	%r4393, %r10355, 6;
	cvt.u64.u32 	%rd266, %r4393;
	and.b64  	%rd267, %rd266, 64;
	mov.u64 	%rd268, __cudart_sin_cos_coeffs;
	add.s64 	%rd269, %rd268, %rd267;
	mul.rn.f64 	%fd3208, %fd27490, %fd27490;
	and.b32  	%r4394, %r10355, 1;
	setp.eq.b32 	%p62, %r4394, 1;
	selp.f64 	%fd3209, 0dBDA8FF8320FD8164, 0d3DE5DB65F9785EBA, %p62;
	ld.global.nc.v2.f64 	{%fd3210, %fd3211}, [%rd269];
	fma.rn.f64 	%fd3212, %fd3209, %fd3208, %fd3210;
	fma.rn.f64 	%fd3213, %fd3212, %fd3208, %fd3211;
	ld.global.nc.v2.f64 	{%fd3214, %fd3215}, [%rd269+16];
	fma.rn.f64 	%fd3216, %fd3213, %fd3208, %fd3214;
	fma.rn.f64 	%fd3217, %fd3216, %fd3208, %fd3215;
	ld.global.nc.v2.f64 	{%fd3218, %fd3219}, [%rd269+32];
	fma.rn.f64 	%fd3220, %fd3217, %fd3208, %fd3218;
	fma.rn.f64 	%fd3221, %fd3220, %fd3208, %fd3219;
	fma.rn.f64 	%fd3222, %fd3221, %fd27490, %fd27490;
	fma.rn.f64 	%fd3223, %fd3221, %fd3208, 0d3FF0000000000000;
	selp.f64 	%fd3224, %fd3223, %fd3222, %p62;
	and.b32  	%r4395, %r10355, 2;
	setp.eq.s32 	%p63, %r4395, 0;
	mov.f64 	%fd3225, 0d0000000000000000;
	sub.f64 	%fd3226, %fd3225, %fd3224;
	selp.f64 	%fd50, %fd3224, %fd3226, %p63;
	mov.f64 	%fd27491, %fd28664;
	mov.u32 	%r10356, %r11577;
	@%p2 bra 	$L__BB1_33;
	{ // callseq 789, 0
	.param .b64 param0;
	st.param.f64 	[param0], %fd1;
	.param .align 16 .b8 retval0[16];
	call.uni (retval0), 
	__internal_trig_reduction_slowpathd, 
	(
	param0
	);
	ld.param.f64 	%fd27491, [retval0];
	ld.param.b32 	%r10356, [retval0+8];
	} // callseq 789
$L__BB1_33:
	shl.b32 	%r4397, %r10356, 6;
	cvt.u64.u32 	%rd270, %r4397;
	and.b64  	%rd271, %rd270, 64;
	mov.u64 	%rd272, __cudart_sin_cos_coeffs;
	add.s64 	%rd273, %rd272, %rd271;
	mul.rn.f64 	%fd3228, %fd27491, %fd27491;
	and.b32  	%r4398, %r10356, 1;
	setp.eq.b32 	%p64, %r4398, 1;
	selp.f64 	%fd3229, 0dBDA8FF8320FD8164, 0d3DE5DB65F9785EBA, %p64;
	ld.global.nc.v2.f64 	{%fd3230, %fd3231}, [%rd273];
	fma.rn.f64 	%fd3232, %fd3229, %fd3228, %fd3230;
	fma.rn.f64 	%fd3233, %fd3232, %fd3228, %fd3231;
	ld.global.nc.v2.f64 	{%fd3234, %fd3235}, [%rd273+16];
	fma.rn.f64 	%fd3236, %fd3233, %fd3228, %fd3234;
	fma.rn.f64 	%fd3237, %fd3236, %fd3228, %fd3235;
	ld.global.nc.v2.f64 	{%fd3238, %fd3239}, [%rd273+32];
	fma.rn.f64 	%fd3240, %fd3237, %fd3228, %fd3238;
	fma.rn.f64 	%fd3241, %fd3240, %fd3228, %fd3239;
	fma.rn.f64 	%fd3242, %fd3241, %fd27491, %fd27491;
	fma.rn.f64 	%fd3243, %fd3241, %fd3228, 0d3FF0000000000000;
	selp.f64 	%fd3244, %fd3243, %fd3242, %p64;
	and.b32  	%r4399, %r10356, 2;
	setp.eq.s32 	%p65, %r4399, 0;
	mov.f64 	%fd3245, 0d0000000000000000;
	sub.f64 	%fd3246, %fd3245, %fd3244;
	selp.f64 	%fd3247, %fd3244, %fd3246, %p65;
	div.s32 	%r4400, %r73, %r4282;
	max.s32 	%r4401, %r4400, 0;
	min.s32 	%r4402, %r4401, %r9;
	cvt.rn.f64.s32 	%fd3248, %r4402;
	sub.f64 	%fd53, %fd3248, %fd5;
	div.s32 	%r4403, %r74, %r4283;
	max.s32 	%r4404, %r4403, 0;
	min.s32 	%r4405, %r4404, %r10;
	cvt.rn.f64.s32 	%fd3249, %r4405;
	sub.f64 	%fd54, %fd3249, %fd6;
	mul.f64 	%fd3250, %fd54, %fd3247;
	fma.rn.f64 	%fd3251, %fd53, %fd50, %fd3250;
	add.f64 	%fd3252, %fd7, %fd3251;
	mul.f64 	%fd3253, %fd54, %fd50;
	mul.f64 	%fd3254, %fd53, %fd3247;
	sub.f64 	%fd3255, %fd3253, %fd3254;
	add.f64 	%fd3256, %fd8, %fd3255;
	mov.f64 	%fd3257, 0d3FE0000000000000;
	copysign.f64 	%fd3258, %fd3252, %fd3257;
	add.rz.f64 	%fd3259, %fd3252, %fd3258;
	cvt.rzi.f64.f64 	%fd3260, %fd3259;
	cvt.rzi.s32.f64 	%r81, %fd3260;
	copysign.f64 	%fd3261, %fd3256, %fd3257;
	add.rz.f64 	%fd3262, %fd3256, %fd3261;
	cvt.rzi.f64.f64 	%fd3263, %fd3262;
	cvt.rzi.s32.f64 	%r82, %fd3263;
	setp.lt.s32 	%p66, %r81, 0;
	setp.ge.s32 	%p67, %r81, %r4279;
	or.pred  	%p68, %p66, %p67;
	setp.lt.s32 	%p69, %r82, 0;
	setp.ge.s32 	%p70, %r82, %r4280;
	or.pred  	%p71, %p69, %p70;
	or.pred  	%p73, %p68, %p71;
	mov.b16 	%rs4198, 0;
	mov.u16 	%rs4199, %rs4198;
	mov.u16 	%rs4200, %rs4198;
	@%p73 bra 	$L__BB1_35;
	mul.lo.s32 	%r4406, %r82, %r4281;
	cvt.u64.u32 	%rd274, %r4406;
	shl.b32 	%r4407, %r81, 2;
	cvt.u64.u32 	%rd275, %r4407;
	add.s64 	%rd276, %rd274, %rd275;
	add.s64 	%rd277, %rd1, %rd276;
	ld.global.u8 	%rs4198, [%rd277];
	ld.global.u8 	%rs4199, [%rd277+1];
	ld.global.u8 	%rs4200, [%rd277+2];
$L__BB1_35:
	st.local.u8 	[%rd2], %rs4200;
	and.b16  	%rs2467, %rs4200, 255;
	st.local.u8 	[%rd3], %rs4199;
	and.b16  	%rs2468, %rs4199, 255;
	st.local.u8 	[%rd4], %rs4198;
	and.b16  	%rs2469, %rs4198, 255;
	cvt.rn.f64.u16 	%fd3264, %rs2467;
	mul.f64 	%fd3265, %fd3264, 0d3FD322D0E5604189;
	cvt.rn.f64.u16 	%fd3266, %rs2468;
	fma.rn.f64 	%fd3267, %fd3266, 0d3FE2C8B439581062, %fd3265;
	cvt.rn.f64.u16 	%fd3268, %rs2469;
	fma.rn.f64 	%fd3269, %fd3268, 0d3FBD2F1A9FBE76C9, %fd3267;
	cvt.rzi.u32.f64 	%r4409, %fd3269;
	st.local.u8 	[%rd5], %r4409;
	add.s32 	%r83, %r74, %r4287;
	mov.b32 	%r10358, 1;
	mov.f64 	%fd27493, %fd28663;
	@%p49 bra 	$L__BB1_39;
	setp.ltu.f64 	%p75, %fd2, 0d41E0000000000000;
	mov.f64 	%fd27493, %fd28662;
	mov.u32 	%r10357, %r11575;
	@%p75 bra 	$L__BB1_38;
	{ // callseq 790, 0
	.param .b64 param0;
	st.param.f64 	[param0], %fd1;
	.param .align 16 .b8 retval0[16];
	call.uni (retval0), 
	__internal_trig_reduction_slowpathd, 
	(
	param0
	);
	ld.param.f64 	%fd27493, [retval0];
	ld.param.b32 	%r10357, [retval0+8];
	} // callseq 790
$L__BB1_38:
	add.s32 	%r10358, %r10357, 1;
$L__BB1_39:
	shl.b32 	%r4411, %r10358, 6;
	cvt.u64.u32 	%rd278, %r4411;
	and.b64  	%rd279, %rd278, 64;
	mov.u64 	%rd280, __cudart_sin_cos_coeffs;
	add.s64 	%rd281, %rd280, %rd279;
	mul.rn.f64 	%fd3271, %fd27493, %fd27493;
	and.b32  	%r4412, %r10358, 1;
	setp.eq.b32 	%p76, %r4412, 1;
	selp.f64 	%fd3272, 0dBDA8FF8320FD8164, 0d3DE5DB65F9785EBA, %p76;
	ld.global.nc.v2.f64 	{%fd3273, %fd3274}, [%rd281];
	fma.rn.f64 	%fd3275, %fd3272, %fd3271, %fd3273;
	fma.rn.f64 	%fd3276, %fd3275, %fd3271, %fd3274;
	ld.global.nc.v2.f64 	{%fd3277, %fd3278}, [%rd281+16];
	fma.rn.f64 	%fd3279, %fd3276, %fd3271, %fd3277;
	fma.rn.f64 	%fd3280, %fd3279, %fd3271, %fd3278;
	ld.global.nc.v2.f64 	{%fd3281, %fd3282}, [%rd281+32];
	fma.rn.f64 	%fd3283, %fd3280, %fd3271, %fd3281;
	fma.rn.f64 	%fd3284, %fd3283, %fd3271, %fd3282;
	fma.rn.f64 	%fd3285, %fd3284, %fd27493, %fd27493;
	fma.rn.f64 	%fd3286, %fd3284, %fd3271, 0d3FF0000000000000;
	selp.f64 	%fd3287, %fd3286, %fd3285, %p76;
	and.b32  	%r4413, %r10358, 2;
	setp.eq.s32 	%p77, %r4413, 0;
	mov.f64 	%fd3288, 0d0000000000000000;
	sub.f64 	%fd3289, %fd3288, %fd3287;
	selp.f64 	%fd58, %fd3287, %fd3289, %p77;
	mov.f64 	%fd27494, %fd28664;
	mov.u32 	%r10359, %r11577;
	@%p2 bra 	$L__BB1_41;
	{ // callseq 791, 0
	.param .b64 param0;
	st.param.f64 	[param0], %fd1;
	.param .align 16 .b8 retval0[16];
	call.uni (retval0), 
	__internal_trig_reduction_slowpathd, 
	(
	param0
	);
	ld.param.f64 	%fd27494, [retval0];
	ld.param.b32 	%r10359, [retval0+8];
	} // callseq 791
$L__BB1_41:
	shl.b32 	%r4415, %r10359, 6;
	cvt.u64.u32 	%rd282, %r4415;
	and.b64  	%rd283, %rd282, 64;
	mov.u64 	%rd284, __cudart_sin_cos_coeffs;
	add.s64 	%rd285, %rd284, %rd283;
	mul.rn.f64 	%fd3291, %fd27494, %fd27494;
	and.b32  	%r4416, %r10359, 1;
	setp.eq.b32 	%p78, %r4416, 1;
	selp.f64 	%fd3292, 0dBDA8FF8320FD8164, 0d3DE5DB65F9785EBA, %p78;
	ld.global.nc.v2.f64 	{%fd3293, %fd3294}, [%rd285];
	fma.rn.f64 	%fd3295, %fd3292, %fd3291, %fd3293;
	fma.rn.f64 	%fd3296, %fd3295, %fd3291, %fd3294;
	ld.global.nc.v2.f64 	{%fd3297, %fd3298}, [%rd285+16];
	fma.rn.f64 	%fd3299, %fd3296, %fd3291, %fd3297;
	fma.rn.f64 	%fd3300, %fd3299, %fd3291, %fd3298;
	ld.global.nc.v2.f64 	{%fd3301, %fd3302}, [%rd285+32];
	fma.rn.f64 	%fd3303, %fd3300, %fd3291, %fd3301;
	fma.rn.f64 	%fd3304, %fd3303, %fd3291, %fd3302;
	fma.rn.f64 	%fd3305, %fd3304, %fd27494, %fd27494;
	fma.rn.f64 	%fd3306, %fd3304, %fd3291, 0d3FF0000000000000;
	selp.f64 	%fd3307, %fd3306, %fd3305, %p78;
	and.b32  	%r4417, %r10359, 2;
	setp.eq.s32 	%p79, %r4417, 0;
	mov.f64 	%fd3308, 0d0000000000000000;
	sub.f64 	%fd3309, %fd3308, %fd3307;
	selp.f64 	%fd3310, %fd3307, %fd3309, %p79;
	div.s32 	%r4418, %r83, %r4283;
	max.s32 	%r4419, %r4418, 0;
	min.s32 	%r4420, %r4419, %r10;
	cvt.rn.f64.s32 	%fd3311, %r4420;
	sub.f64 	%fd61, %fd3311, %fd6;
	mul.f64 	%fd3312, %fd61, %fd3310;
	fma.rn.f64 	%fd3313, %fd53, %fd58, %fd3312;
	add.f64 	%fd3314, %fd7, %fd3313;
	mul.f64 	%fd3315, %fd61, %fd58;
	mul.f64 	%fd3316, %fd53, %fd3310;
	sub.f64 	%fd3317, %fd3315, %fd3316;
	add.f64 	%fd3318, %fd8, %fd3317;
	mov.f64 	%fd3319, 0d3FE0000000000000;
	copysign.f64 	%fd3320, %fd3314, %fd3319;
	add.rz.f64 	%fd3321, %fd3314, %fd3320;
	cvt.rzi.f64.f64 	%fd3322, %fd3321;
	cvt.rzi.s32.f64 	%r90, %fd3322;
	copysign.f64 	%fd3323, %fd3318, %fd3319;
	add.rz.f64 	%fd3324, %fd3318, %fd3323;
	cvt.rzi.f64.f64 	%fd3325, %fd3324;
	cvt.rzi.s32.f64 	%r91, %fd3325;
	setp.lt.s32 	%p80, %r90, 0;
	setp.ge.s32 	%p81, %r90, %r4279;
	or.pred  	%p82, %p80, %p81;
	setp.lt.s32 	%p83, %r91, 0;
	setp.ge.s32 	%p84, %r91, %r4280;
	or.pred  	%p85, %p83, %p84;
	or.pred  	%p87, %p82, %p85;
	mov.b16 	%rs4201, 0;
	mov.u16 	%rs4202, %rs4201;
	mov.u16 	%rs4203, %rs4201;
	@%p87 bra 	$L__BB1_43;
	mul.lo.s32 	%r4421, %r91, %r4281;
	cvt.u64.u32 	%rd286, %r4421;
	shl.b32 	%r4422, %r90, 2;
	cvt.u64.u32 	%rd287, %r4422;
	add.s64 	%rd288, %rd286, %rd287;
	add.s64 	%rd289, %rd1, %rd288;
	ld.global.u8 	%rs4201, [%rd289];
	ld.global.u8 	%rs4202, [%rd289+1];
	ld.global.u8 	%rs4203, [%rd289+2];
$L__BB1_43:
	setp.eq.f64 	%p88, %fd2, 0d7FF0000000000000;
	st.local.u8 	[%rd2+1], %rs4203;
	and.b16  	%rs2471, %rs4203, 255;
	st.local.u8 	[%rd3+1], %rs4202;
	and.b16  	%rs2472, %rs4202, 255;
	st.local.u8 	[%rd4+1], %rs4201;
	and.b16  	%rs2473, %rs4201, 255;
	cvt.rn.f64.u16 	%fd3326, %rs2471;
	mul.f64 	%fd3327, %fd3326, 0d3FD322D0E5604189;
	cvt.rn.f64.u16 	%fd3328, %rs2472;
	fma.rn.f64 	%fd3329, %fd3328, 0d3FE2C8B439581062, %fd3327;
	cvt.rn.f64.u16 	%fd3330, %rs2473;
	fma.rn.f64 	%fd3331, %fd3330, 0d3FBD2F1A9FBE76C9, %fd3329;
	cvt.rzi.u32.f64 	%r4424, %fd3331;
	st.local.u8 	[%rd5+1], %r4424;
	add.s32 	%r92, %r83, %r4287;
	mov.b32 	%r10361, 1;
	mov.f64 	%fd27496, %fd28663;
	@%p88 bra 	$L__BB1_47;
	setp.ltu.f64 	%p89, %fd2, 0d41E0000000000000;
	mov.f64 	%fd27496, %fd28662;
	mov.u32 	%r10360, %r11575;
	@%p89 bra 	$L__BB1_46;
	{ // callseq 792, 0
	.param .b64 param0;
	st.param.f64 	[param0], %fd1;
	.param .align 16 .b8 retval0[16];
	call.uni (retval0), 
	__internal_trig_reduction_slowpathd, 
	(
	param0
	);
	ld.param.f64 	%fd27496, [retval0];
	ld.param.b32 	%r10360, [retval0+8];
	} // callseq 792
$L__BB1_46:
	add.s32 	%r10361, %r10360, 1;
$L__BB1_47:
	shl.b32 	%r4426, %r10361, 6;
	cvt.u64.u32 	%rd290, %r4426;
	and.b64  	%rd291, %rd290, 64;
	mov.u64 	%rd292, __cudart_sin_cos_coeffs;
	add.s64 	%rd293, %rd292, %rd291;
	mul.rn.f64 	%fd3333, %fd27496, %fd27496;
	and.b32  	%r4427, %r10361, 1;
	setp.eq.b32 	%p90, %r4427, 1;
	selp.f64 	%fd3334, 0dBDA8FF8320FD8164, 0d3DE5DB65F9785EBA, %p90;
	ld.global.nc.v2.f64 	{%fd3335, %fd3336}, [%rd293];
	fma.rn.f64 	%fd3337, %fd3334, %fd3333, %fd3335;
	fma.rn.f64 	%fd3338, %fd3337, %fd3333, %fd3336;
	ld.global.nc.v2.f64 	{%fd3339, %fd3340}, [%rd293+16];
	fma.rn.f64 	%fd3341, %fd3338, %fd3333, %fd3339;
	fma.rn.f64 	%fd3342, %fd3341, %fd3333, %fd3340;
	ld.global.nc.v2.f64 	{%fd3343, %fd3344}, [%rd293+32];
	fma.rn.f64 	%fd3345, %fd3342, %fd3333, %fd3343;
	fma.rn.f64 	%fd3346, %fd3345, %fd3333, %fd3344;
	fma.rn.f64 	%fd3347, %fd3346, %fd27496, %fd27496;
	fma.rn.f64 	%fd3348, %fd3346, %fd3333, 0d3FF0000000000000;
	selp.f64 	%fd3349, %fd3348, %fd3347, %p90;
	and.b32  	%r4428, %r10361, 2;
	setp.eq.s32 	%p91, %r4428, 0;
	mov.f64 	%fd3350, 0d0000000000000000;
	sub.f64 	%fd3351, %fd3350, %fd3349;
	selp.f64 	%fd65, %fd3349, %fd3351, %p91;
	mov.f64 	%fd27497, %fd28664;
	mov.u32 	%r10362, %r11577;
	@%p2 bra 	$L__BB1_49;
	{ // callseq 793, 0
	.param .b64 param0;
	st.param.f64 	[param0], %fd1;
	.param .align 16 .b8 retval0[16];
	call.uni (retval0), 
	__internal_trig_reduction_slowpathd, 
	(
	param0
	);
	ld.param.f64 	%fd27497, [retval0];
	ld.param.b32 	%r10362, [retval0+8];
	} // callseq 793
$L__BB1_49:
	shl.b32 	%r4430, %r10362, 6;
	cvt.u64.u32 	%rd294, %r4430;
	and.b64  	%rd295, %rd294, 64;
	mov.u64 	%rd296, __cudart_sin_cos_coeffs;
	add.s64 	%rd297, %rd296, %rd295;
	mul.rn.f64 	%fd3353, %fd27497, %fd27497;
	and.b32  	%r4431, %r10362, 1;
	setp.eq.b32 	%p92, %r4431, 1;
	selp.f64 	%fd3354, 0dBDA8FF8320FD8164, 0d3DE5DB65F9785EBA, %p92;
	ld.global.nc.v2.f64 	{%fd3355, %fd3356}, [%rd297];
	fma.rn.f64 	%fd3357, %fd3354, %fd3353, %fd3355;
	fma.rn.f64 	%fd3358, %fd3357, %fd3353, %fd3356;
	ld.global.nc.v2.f64 	{%fd3359, %fd3360}, [%rd297+16];
	fma.rn.f64 	%fd3361, %fd3358, %fd3353, %fd3359;
	fma.rn.f64 	%fd3362, %fd3361, %fd3353, %fd3360;
	ld.global.nc.v2.f64 	{%fd3363, %fd3364}, [%rd297+32];
	fma.rn.f64 	%fd3365, %fd3362, %fd3353, %fd3363;
	fma.rn.f64 	%fd3366, %fd3365, %fd3353, %fd3364;
	fma.rn.f64 	%fd3367, %fd3366, %fd27497, %fd27497;
	fma.rn.f64 	%fd3368, %fd3366, %fd3353, 0d3FF0000000000000;
	selp.f64 	%fd3369, %fd3368, %fd3367, %p92;
	and.b32  	%r4432, %r10362, 2;
	setp.eq.s32 	%p93, %r4432, 0;
	mov.f64 	%fd3370, 0d0000000000000000;
	sub.f64 	%fd3371, %fd3370, %fd3369;
	selp.f64 	%fd3372, %fd3369, %fd3371, %p93;
	div.s32 	%r4433, %r92, %r4283;
	max.s32 	%r4434, %r4433, 0;
	min.s32 	%r4435, %r4434, %r10;
	cvt.rn.f64.s32 	%fd3373, %r4435;
	sub.f64 	%fd68, %fd3373, %fd6;
	mul.f64 	%fd3374, %fd68, %fd3372;
	fma.rn.f64 	%fd3375, %fd53, %fd65, %fd3374;
	add.f64 	%fd3376, %fd7, %fd3375;
	mul.f64 	%fd3377, %fd68, %fd65;
	mul.f64 	%fd3378, %fd53, %fd3372;
	sub.f64 	%fd3379, %fd3377, %fd3378;
	add.f64 	%fd3380, %fd8, %fd3379;
	mov.f64 	%fd3381, 0d3FE0000000000000;
	copysign.f64 	%fd3382, %fd3376, %fd3381;
	add.rz.f64 	%fd3383, %fd3376, %fd3382;
	cvt.rzi.f64.f64 	%fd3384, %fd3383;
	cvt.rzi.s32.f64 	%r99, %fd3384;
	copysign.f64 	%fd3385, %fd3380, %fd3381;
	add.rz.f64 	%fd3386, %fd3380, %fd3385;
	cvt.rzi.f64.f64 	%fd3387, %fd3386;
	cvt.rzi.s32.f64 	%r100, %fd3387;
	setp.lt.s32 	%p94, %r99, 0;
	setp.ge.s32 	%p95, %r99, %r4279;
	or.pred  	%p96, %p94, %p95;
	setp.lt.s32 	%p97, %r100, 0;
	setp.ge.s32 	%p98, %r100, %r4280;
	or.pred  	%p99, %p97, %p98;
	or.pred  	%p101, %p96, %p99;
	mov.b16 	%rs4204, 0;
	mov.u16 	%rs4205, %rs4204;
	mov.u16 	%rs4206, %rs4204;
	@%p101 bra 	$L__BB1_51;
	mul.lo.s32 	%r4436, %r100, %r4281;
	cvt.u64.u32 	%rd298, %r4436;
	shl.b32 	%r4437, %r99, 2;
	cvt.u64.u32 	%rd299, %r4437;
	add.s64 	%rd300, %rd298, %rd299;
	add.s64 	%rd301, %rd1, %rd300;
	ld.global.u8 	%rs4204, [%rd301];
	ld.global.u8 	%rs4205, [%rd301+1];
	ld.global.u8 	%rs4206, [%rd301+2];
$L__BB1_51:
	st.local.u8 	[%rd2+2], %rs4206;
	and.b16  	%rs2475, %rs4206, 255;
	st.local.u8 	[%rd3+2], %rs4205;
	and.b16  	%rs2476, %rs4205, 255;
	st.local.u8 	[%rd4+2], %rs4204;
	and.b16  	%rs2477, %rs4204, 255;
	cvt.rn.f64.u16 	%fd3388, %rs2475;
	mul.f64 	%fd3389, %fd3388, 0d3FD322D0E5604189;
	cvt.rn.f64.u16 	%fd3390, %rs2476;
	fma.rn.f64 	%fd3391, %fd3390, 0d3FE2C8B439581062, %fd3389;
	cvt.rn.f64.u16 	%fd3392, %rs2477;
	fma.rn.f64 	%fd3393, %fd3392, 0d3FBD2F1A9FBE76C9, %fd3391;
	cvt.rzi.u32.f64 	%r4439, %fd3393;
	st.local.u8 	[%rd5+2], %r4439;
	add.s32 	%r4440, %r73, %r4286;
	div.s32 	%r4441, %r4440, %r4282;
	max.s32 	%r101, %r4441, 0;
	mov.b32 	%r10364, 1;
	mov.f64 	%fd27499, %fd28663;
	@%p88 bra 	$L__BB1_55;
	setp.ltu.f64 	%p103, %fd2, 0d41E0000000000000;
	mov.f64 	%fd27499, %fd28662;
	mov.u32 	%r10363, %r11575;
	@%p103 bra 	$L__BB1_54;
	{ // callseq 794, 0
	.param .b64 param0;
	st.param.f64 	[param0], %fd1;
	.param .align 16 .b8 retval0[16];
	call.uni (retval0), 
	__internal_trig_reduction_slowpathd, 
	(
	param0
	);
	ld.param.f64 	%fd27499, [retval0];
	ld.param.b32 	%r10363, [retval0+8];
	} // callseq 794
$L__BB1_54:
	add.s32 	%r10364, %r10363, 1;
$L__BB1_55:
	shl.b32 	%r4443, %r10364, 6;
	cvt.u64.u32 	%rd302, %r4443;
	and.b64  	%rd303, %rd302, 64;
	mov.u64 	%rd304, __cudart_sin_cos_coeffs;
	add.s64 	%rd305, %rd304, %rd303;
	mul.rn.f64 	%fd3395, %fd27499, %fd27499;
	and.b32  	%r4444, %r10364, 1;
	setp.eq.b32 	%p104, %r4444, 1;
	selp.f64 	%fd3396, 0dBDA8FF8320FD8164, 0d3DE5DB65F9785EBA, %p104;
	ld.global.nc.v2.f64 	{%fd3397, %fd3398}, [%rd305];
	fma.rn.f64 	%fd3399, %fd3396, %fd3395, %fd3397;
	fma.rn.f64 	%fd3400, %fd3399, %fd3395, %fd3398;
	ld.global.nc.v2.f64 	{%fd3401, %fd3402}, [%rd305+16];
	fma.rn.f64 	%fd3403, %fd3400, %fd3395, %fd3401;
	fma.rn.f64 	%fd3404, %fd3403, %fd3395, %fd3402;
	ld.global.nc.v2.f64 	{%fd3405, %fd3406}, [%rd305+32];
	fma.rn.f64 	%fd3407, %fd3404, %fd3395, %fd3405;
	fma.rn.f64 	%fd3408, %fd3407, %fd3395, %fd3406;
	fma.rn.f64 	%fd3409, %fd3408, %fd27499, %fd27499;
	fma.rn.f64 	%fd3410, %fd3408, %fd3395, 0d3FF0000000000000;
	selp.f64 	%fd3411, %fd3410, %fd3409, %p104;
	and.b32  	%r4445, %r10364, 2;
	setp.eq.s32 	%p105, %r4445, 0;
	mov.f64 	%fd3412, 0d0000000000000000;
	sub.f64 	%fd3413, %fd3412, %fd3411;
	selp.f64 	%fd72, %fd3411, %fd3413, %p105;
	mov.f64 	%fd27500, %fd28664;
	mov.u32 	%r10365, %r11577;
	@%p2 bra 	$L__BB1_57;
	{ // callseq 795, 0
	.param .b64 param0;
	st.param.f64 	[param0], %fd1;
	.param .align 16 .b8 retval0[16];
	call.uni (retval0), 
	__internal_trig_reduction_slowpathd, 
	(
	param0
	);
	ld.param.f64 	%fd27500, [retval0];
	ld.param.b32 	%r10365, [retval0+8];
	} // callseq 795
$L__BB1_57:
	shl.b32 	%r4447, %r10365, 6;
	cvt.u64.u32 	%rd306, %r4447;
	and.b64  	%rd307, %rd306, 64;
	mov.u64 	%rd308, __cudart_sin_cos_coeffs;
	add.s64 	%rd309, %rd308, %rd307;
	mul.rn.f64 	%fd3415, %fd27500, %fd27500;
	and.b32  	%r4448, %r10365, 1;
	setp.eq.b32 	%p106, %r4448, 1;
	selp.f64 	%fd3416, 0dBDA8FF8320FD8164, 0d3DE5DB65F9785EBA, %p106;
	ld.global.nc.v2.f64 	{%fd3417, %fd3418}, [%rd309];
	fma.rn.f64 	%fd3419, %fd3416, %fd3415, %fd3417;
	fma.rn.f64 	%fd3420, %fd3419, %fd3415, %fd3418;
	ld.global.nc.v2.f64 	{%fd3421, %fd3422}, [%rd309+16];
	fma.rn.f64 	%fd3423, %fd3420, %fd3415, %fd3421;
	fma.rn.f64 	%fd3424, %fd3423, %fd3415, %fd3422;
	ld.global.nc.v2.f64 	{%fd3425, %fd3426}, [%rd309+32];
	fma.rn.f64 	%fd3427, %fd3424, %fd3415, %fd3425;
	fma.rn.f64 	%fd3428, %fd3427, %fd3415, %fd3426;
	fma.rn.f64 	%fd3429, %fd3428, %fd27500, %fd27500;
	fma.rn.f64 	%fd3430, %fd3428, %fd3415, 0d3FF0000000000000;
	selp.f64 	%fd3431, %fd3430, %fd3429, %p106;
	and.b32  	%r4449, %r10365, 2;
	setp.eq.s32 	%p107, %r4449, 0;
	mov.f64 	%fd3432, 0d0000000000000000;
	sub.f64 	%fd3433, %fd3432, %fd3431;
	selp.f64 	%fd3434, %fd3431, %fd3433, %p107;
	min.s32 	%r4450, %r101, %r9;
	cvt.rn.f64.s32 	%fd3435, %r4450;
	sub.f64 	%fd75, %fd3435, %fd5;
	mul.f64 	%fd3436, %fd54, %fd3434;
	fma.rn.f64 	%fd3437, %fd75, %fd72, %fd3436;
	add.f64 	%fd3438, %fd7, %fd3437;
	mul.f64 	%fd3439, %fd54, %fd72;
	mul.f64 	%fd3440, %fd75, %fd3434;
	sub.f64 	%fd3441, %fd3439, %fd3440;
	add.f64 	%fd3442, %fd8, %fd3441;
	mov.f64 	%fd3443, 0d3FE0000000000000;
	copysign.f64 	%fd3444, %fd3438, %fd3443;
	add.rz.f64 	%fd3445, %fd3438, %fd3444;
	cvt.rzi.f64.f64 	%fd3446, %fd3445;
	cvt.rzi.s32.f64 	%r108, %fd3446;
	copysign.f64 	%fd3447, %fd3442, %fd3443;
	add.rz.f64 	%fd3448, %fd3442, %fd3447;
	cvt.rzi.f64.f64 	%fd3449, %fd3448;
	cvt.rzi.s32.f64 	%r109, %fd3449;
	setp.lt.s32 	%p108, %r108, 0;
	setp.ge.s32 	%p109, %r108, %r4279;
	or.pred  	%p110, %p108, %p109;
	setp.lt.s32 	%p111, %r109, 0;
	setp.ge.s32 	%p112, %r109, %r4280;
	or.pred  	%p113, %p111, %p112;
	or.pred  	%p115, %p110, %p113;
	mov.b16 	%rs4207, 0;
	mov.u16 	%rs4208, %rs4207;
	mov.u16 	%rs4209, %rs4207;
	@%p115 bra 	$L__BB1_59;
	mul.lo.s32 	%r4451, %r109, %r4281;
	cvt.u64.u32 	%rd310, %r4451;
	shl.b32 	%r4452, %r108, 2;
	cvt.u64.u32 	%rd311, %r4452;
	add.s64 	%rd312, %rd310, %rd311;
	add.s64 	%rd313, %rd1, %rd312;
	ld.global.u8 	%rs4207, [%rd313];
	ld.global.u8 	%rs4208, [%rd313+1];
	ld.global.u8 	%rs4209, [%rd313+2];
$L__BB1_59:
	setp.eq.f64 	%p116, %fd2, 0d7FF0000000000000;
	st.local.u8 	[%rd2+3], %rs4209;
	and.b16  	%rs2479, %rs4209, 255;
	st.local.u8 	[%rd3+3], %rs4208;
	and.b16  	%rs2480, %rs4208, 255;
	st.local.u8 	[%rd4+3], %rs4207;
	and.b16  	%rs2481, %rs4207, 255;
	cvt.rn.f64.u16 	%fd3450, %rs2479;
	mul.f64 	%fd3451, %fd3450, 0d3FD322D0E5604189;
	cvt.rn.f64.u16 	%fd3452, %rs2480;
	fma.rn.f64 	%fd3453, %fd3452, 0d3FE2C8B439581062, %fd3451;
	cvt.rn.f64.u16 	%fd3454, %rs2481;
	fma.rn.f64 	%fd3455, %fd3454, 0d3FBD2F1A9FBE76C9, %fd3453;
	cvt.rzi.u32.f64 	%r4454, %fd3455;
	st.local.u8 	[%rd5+3], %r4454;
	mov.b32 	%r10367, 1;
	mov.f64 	%fd27502, %fd28663;
	@%p116 bra 	$L__BB1_63;
	setp.ltu.f64 	%p117, %fd2, 0d41E0000000000000;
	mov.f64 	%fd27502, %fd28662;
	mov.u32 	%r10366, %r11575;
	@%p117 bra 	$L__BB1_62;
	{ // callseq 796, 0
	.param .b64 param0;
	st.param.f64 	[param0], %fd1;
	.param .align 16 .b8 retval0[16];
	call.uni (retval0), 
	__internal_trig_reduction_slowpathd, 
	(
	param0
	);
	ld.param.f64 	%fd27502, [retval0];
	ld.param.b32 	%r10366, [retval0+8];
	} // callseq 796
$L__BB1_62:
	add.s32 	%r10367, %r10366, 1;
$L__BB1_63:
	shl.b32 	%r4456, %r10367, 6;
	cvt.u64.u32 	%rd314, %r4456;
	and.b64  	%rd315, %rd314, 64;
	mov.u64 	%rd316, __cudart_sin_cos_coeffs;
	add.s64 	%rd317, %rd316, %rd315;
	mul.rn.f64 	%fd3457, %fd27502, %fd27502;
	and.b32  	%r4457, %r10367, 1;
	setp.eq.b32 	%p118, %r4457, 1;
	selp.f64 	%fd3458, 0dBDA8FF8320FD8164, 0d3DE5DB65F9785EBA, %p118;
	ld.global.nc.v2.f64 	{%fd3459, %fd3460}, [%rd317];
	fma.rn.f64 	%fd3461, %fd3458, %fd3457, %fd3459;
	fma.rn.f64 	%fd3462, %fd3461, %fd3457, %fd3460;
	ld.global.nc.v2.f64 	{%fd3463, %fd3464}, [%rd317+16];
	fma.rn.f64 	%fd3465, %fd3462, %fd3457, %fd3463;
	fma.rn.f64 	%fd3466, %fd3465, %fd3457, %fd3464;
	ld.global.nc.v2.f64 	{%fd3467, %fd3468}, [%rd317+32];
	fma.rn.f64 	%fd3469, %fd3466, %fd3457, %fd3467;
	fma.rn.f64 	%fd3470, %fd3469, %fd3457, %fd3468;
	fma.rn.f64 	%fd3471, %fd3470, %fd27502, %fd27502;
	fma.rn.f64 	%fd3472, %fd3470, %fd3457, 0d3FF0000000000000;
	selp.f64 	%fd3473, %fd3472, %fd3471, %p118;
	and.b32  	%r4458, %r10367, 2;
	setp.eq.s32 	%p119, %r4458, 0;
	mov.f64 	%fd3474, 0d0000000000000000;
	sub.f64 	%fd3475, %fd3474, %fd3473;
	selp.f64 	%fd79, %fd3473, %fd3475, %p119;
	mov.f64 	%fd27503, %fd28664;
	mov.u32 	%r10368, %r11577;
	@%p2 bra 	$L__BB1_65;
	{ // callseq 797, 0
	.param .b64 param0;
	st.param.f64 	[param0], %fd1;
	.param .align 16 .b8 retval0[16];
	call.uni (retval0), 
	__internal_trig_reduction_slowpathd, 
	(
	param0
	);
	ld.param.f64 	%fd27503, [retval0];
	ld.param.b32 	%r10368, [retval0+8];
	} // callseq 797
$L__BB1_65:
	shl.b32 	%r4460, %r10368, 6;
	cvt.u64.u32 	%rd318, %r4460;
	and.b64  	%rd319, %rd318, 64;
	mov.u64 	%rd320, __cudart_sin_cos_coeffs;
	add.s64 	%rd321, %rd320, %rd319;
	mul.rn.f64 	%fd3477, %fd27503, %fd27503;
	and.b32  	%r4461, %r10368, 1;
	setp.eq.b32 	%p120, %r4461, 1;
	selp.f64 	%fd3478, 0dBDA8FF8320FD8164, 0d3DE5DB65F9785EBA, %p120;
	ld.global.nc.v2.f64 	{%fd3479, %fd3480}, [%rd321];
	fma.rn.f64 	%fd3481, %fd3478, %fd3477, %fd3479;
	fma.rn.f64 	%fd3482, %fd3481, %fd3477, %fd3480;
	ld.global.nc.v2.f64 	{%fd3483, %fd3484}, [%rd321+16];
	fma.rn.f64 	%fd3485, %fd3482, %fd3477, %fd3483;
	fma.rn.f64 	%fd3486, %fd3485, %fd3477, %fd3484;
	ld.global.nc.v2.f64 	{%fd3487, %fd3488}, [%rd321+32];
	fma.rn.f64 	%fd3489, %fd3486, %fd3477, %fd3487;
	fma.rn.f64 	%fd3490, %fd3489, %fd3477, %fd3488;
	fma.rn.f64 	%fd3491, %fd3490, %fd27503, %fd27503;
	fma.rn.f64 	%fd3492, %fd3490, %fd3477, 0d3FF0000000000000;
	selp.f64 	%fd3493, %fd3492, %fd3491, %p120;
	and.b32  	%r4462, %r10368, 2;
	setp.eq.s32 	%p121, %r4462, 0;
	mov.f64 	%fd3494, 0d0000000000000000;
	sub.f64 	%fd3495, %fd3494, %fd3493;
	selp.f64 	%fd3496, %fd3493, %fd3495, %p121;
	mul.f64 	%fd3497, %fd61, %fd3496;
	fma.rn.f64 	%fd3498, %fd75, %fd79, %fd3497;
	add.f64 	%fd3499, %fd7, %fd3498;
	mul.f64 	%fd3500, %fd61, %fd79;
	mul.f64 	%fd3501, %fd75, %fd3496;
	sub.f64 	%fd3502, %fd3500, %fd3501;
	add.f64 	%fd3503, %fd8, %fd3502;
	mov.f64 	%fd3504, 0d3FE0000000000000;
	copysign.f64 	%fd3505, %fd3499, %fd3504;
	add.rz.f64 	%fd3506, %fd3499, %fd3505;
	cvt.rzi.f64.f64 	%fd3507, %fd3506;
	cvt.rzi.s32.f64 	%r116, %fd3507;
	copysign.f64 	%fd3508, %fd3503, %fd3504;
	add.rz.f64 	%fd3509, %fd3503, %fd3508;
	cvt.rzi.f64.f64 	%fd3510, %fd3509;
	cvt.rzi.s32.f64 	%r117, %fd3510;
	setp.lt.s32 	%p122, %r116, 0;
	setp.ge.s32 	%p123, %r116, %r4279;
	or.pred  	%p124, %p122, %p123;
	setp.lt.s32 	%p125, %r117, 0;
	setp.ge.s32 	%p126, %r117, %r4280;
	or.pred  	%p127, %p125, %p126;
	or.pred  	%p129, %p124, %p127;
	mov.b16 	%rs4210, 0;
	mov.u16 	%rs4211, %rs4210;
	mov.u16 	%rs4212, %rs4210;
	@%p129 bra 	$L__BB1_67;
	mul.lo.s32 	%r4463, %r117, %r4281;
	cvt.u64.u32 	%rd322, %r4463;
	shl.b32 	%r4464, %r116, 2;
	cvt.u64.u32 	%rd323, %r4464;
	add.s64 	%rd324, %rd322, %rd323;
	add.s64 	%rd325, %rd1, %rd324;
	ld.global.u8 	%rs4210, [%rd325];
	ld.global.u8 	%rs4211, [%rd325+1];
	ld.global.u8 	%rs4212, [%rd325+2];
$L__BB1_67:
	st.local.u8 	[%rd2+4], %rs4212;
	and.b16  	%rs2483, %rs4212, 255;
	st.local.u8 	[%rd3+4], %rs4211;
	and.b16  	%rs2484, %rs4211, 255;
	st.local.u8 	[%rd4+4], %rs4210;
	and.b16  	%rs2485, %rs4210, 255;
	cvt.rn.f64.u16 	%fd3511, %rs2483;
	mul.f64 	%fd3512, %fd3511, 0d3FD322D0E5604189;
	cvt.rn.f64.u16 	%fd3513, %rs2484;
	fma.rn.f64 	%fd3514, %fd3513, 0d3FE2C8B439581062, %fd3512;
	cvt.rn.f64.u16 	%fd3515, %rs2485;
	fma.rn.f64 	%fd3516, %fd3515, 0d3FBD2F1A9FBE76C9, %fd3514;
	cvt.rzi.u32.f64 	%r4466, %fd3516;
	st.local.u8 	[%rd5+4], %r4466;
	mov.b32 	%r10370, 1;
	mov.f64 	%fd27505, %fd28663;
	@%p116 bra 	$L__BB1_71;
	setp.ltu.f64 	%p131, %fd2, 0d41E0000000000000;
	mov.f64 	%fd27505, %fd28662;
	mov.u32 	%r10369, %r11575;
	@%p131 bra 	$L__BB1_70;
	{ // callseq 798, 0
	.param .b64 param0;
	st.param.f64 	[param0], %fd1;
	.param .align 16 .b8 retval0[16];
	call.uni (retval0), 
	__internal_trig_reduction_slowpathd, 
	(
	param0
	);
	ld.param.f64 	%fd27505, [retval0];
	ld.param.b32 	%r10369, [retval0+8];
	} // callseq 798
$L__BB1_70:
	add.s32 	%r10370, %r10369, 1;
$L__BB1_71:
	shl.b32 	%r4468, %r10370, 6;
	cvt.u64.u32 	%rd326, %r4468;
	and.b64  	%rd327, %rd326, 64;
	mov.u64 	%rd328, __cudart_sin_cos_coeffs;
	add.s64 	%rd329, %rd328, %rd327;
	mul.rn.f64 	%fd3518, %fd27505, %fd27505;
	and.b32  	%r4469, %r10370, 1;
	setp.eq.b32 	%p132, %r4469, 1;
	selp.f64 	%fd3519, 0dBDA8FF8320FD8164, 0d3DE5DB65F9785EBA, %p132;
	ld.global.nc.v2.f64 	{%fd3520, %fd3521}, [%rd329];
	fma.rn.f64 	%fd3522, %fd3519, %fd3518, %fd3520;
	fma.rn.f64 	%fd3523, %fd3522, %fd3518, %fd3521;
	ld.global.nc.v2.f64 	{%fd3524, %fd3525}, [%rd329+16];
	fma.rn.f64 	%fd3526, %fd3523, %fd3518, %fd3524;
	fma.rn.f64 	%fd3527, %fd3526, %fd3518, %fd3525;
	ld.global.nc.v2.f64 	{%fd3528, %fd3529}, [%rd329+32];
	fma.rn.f64 	%fd3530, %fd3527, %fd3518, %fd3528;
	fma.rn.f64 	%fd3531, %fd3530, %fd3518, %fd3529;
	fma.rn.f64 	%fd3532, %fd3531, %fd27505, %fd27505;
	fma.rn.f64 	%fd3533, %fd3531, %fd3518, 0d3FF0000000000000;
	selp.f64 	%fd3534, %fd3533, %fd3532, %p132;
	and.b32  	%r4470, %r10370, 2;
	setp.eq.s32 	%p133, %r4470, 0;
	mov.f64 	%fd3535, 0d0000000000000000;
	sub.f64 	%fd3536, %fd3535, %fd3534;
	selp.f64 	%fd85, %fd3534, %fd3536, %p133;
	mov.f64 	%fd27506, %fd28664;
	mov.u32 	%r10371, %r11577;
	@%p2 bra 	$L__BB1_73;
	{ // callseq 799, 0
	.param .b64 param0;
	st.param.f64 	[param0], %fd1;
	.param .align 16 .b8 retval0[16];
	call.uni (retval0), 
	__internal_trig_reduction_slowpathd, 
	(
	param0
	);
	ld.param.f64 	%fd27506, [retval0];
	ld.param.b32 	%r10371, [retval0+8];
	} // callseq 799
$L__BB1_73:
	shl.b32 	%r4472, %r10371, 6;
	cvt.u64.u32 	%rd330, %r4472;
	and.b64  	%rd331, %rd330, 64;
	mov.u64 	%rd332, __cudart_sin_cos_coeffs;
	add.s64 	%rd333, %rd332, %rd331;
	mul.rn.f64 	%fd3538, %fd27506, %fd27506;
	and.b32  	%r4473, %r10371, 1;
	setp.eq.b32 	%p134, %r4473, 1;
	selp.f64 	%fd3539, 0dBDA8FF8320FD8164, 0d3DE5DB65F9785EBA, %p134;
	ld.global.nc.v2.f64 	{%fd3540, %fd3541}, [%rd333];
	fma.rn.f64 	%fd3542, %fd3539, %fd3538, %fd3540;
	fma.rn.f64 	%fd3543, %fd3542, %fd3538, %fd3541;
	ld.global.nc.v2.f64 	{%fd3544, %fd3545}, [%rd333+16];
	fma.rn.f64 	%fd3546, %fd3543, %fd3538, %fd3544;
	fma.rn.f64 	%fd3547, %fd3546, %fd3538, %fd3545;
	ld.global.nc.v2.f64 	{%fd3548, %fd3549}, [%rd333+32];
	fma.rn.f64 	%fd3550, %fd3547, %fd3538, %fd3548;
	fma.rn.f64 	%fd3551, %fd3550, %fd3538, %fd3549;
	fma.rn.f64 	%fd3552, %fd3551, %fd27506, %fd27506;
	fma.rn.f64 	%fd3553, %fd3551, %fd3538, 0d3FF0000000000000;
	selp.f64 	%fd3554, %fd3553, %fd3552, %p134;
	and.b32  	%r4474, %r10371, 2;
	setp.eq.s32 	%p135, %r4474, 0;
	mov.f64 	%fd3555, 0d0000000000000000;
	sub.f64 	%fd3556, %fd3555, %fd3554;
	selp.f64 	%fd3557, %fd3554, %fd3556, %p135;
	mul.f64 	%fd3558, %fd68, %fd3557;
	fma.rn.f64 	%fd3559, %fd75, %fd85, %fd3558;
	add.f64 	%fd3560, %fd7, %fd3559;
	mul.f64 	%fd3561, %fd68, %fd85;
	mul.f64 	%fd3562, %fd75, %fd3557;
	sub.f64 	%fd3563, %fd3561, %fd3562;
	add.f64 	%fd3564, %fd8, %fd3563;
	mov.f64 	%fd3565, 0d3FE0000000000000;
	copysign.f64 	%fd3566, %fd3560, %fd3565;
	add.rz.f64 	%fd3567, %fd3560, %fd3566;
	cvt.rzi.f64.f64 	%fd3568, %fd3567;
	cvt.rzi.s32.f64 	%r124, %fd3568;
	copysign.f64 	%fd3569, %fd3564, %fd3565;
	add.rz.f64 	%fd3570, %fd3564, %fd3569;
	cvt.rzi.f64.f64 	%fd3571, %fd3570;
	cvt.rzi.s32.f64 	%r125, %fd3571;
	setp.lt.s32 	%p136, %r124, 0;
	setp.ge.s32 	%p137, %r124, %r4279;
	or.pred  	%p138, %p136, %p137;
	setp.lt.s32 	%p139, %r125, 0;
	setp.ge.s32 	%p140, %r125, %r4280;
	or.pred  	%p141, %p139, %p140;
	or.pred  	%p143, %p138, %p141;
	mov.b16 	%rs4213, 0;
	mov.u16 	%rs4214, %rs4213;
	mov.u16 	%rs4215, %rs4213;
	@%p143 bra 	$L__BB1_75;
	mul.lo.s32 	%r4475, %r125, %r4281;
	cvt.u64.u32 	%rd334, %r4475;
	shl.b32 	%r4476, %r124, 2;
	cvt.u64.u32 	%rd335, %r4476;
	add.s64 	%rd336, %rd334, %rd335;
	add.s64 	%rd337, %rd1, %rd336;
	ld.global.u8 	%rs4213, [%rd337];
	ld.global.u8 	%rs4214, [%rd337+1];
	ld.global.u8 	%rs4215, [%rd337+2];
$L__BB1_75:
	setp.eq.f64 	%p144, %fd2, 0d7FF0000000000000;
	st.local.u8 	[%rd2+5], %rs4215;
	and.b16  	%rs2487, %rs4215, 255;
	st.local.u8 	[%rd3+5], %rs4214;
	and.b16  	%rs2488, %rs4214, 255;
	st.local.u8 	[%rd4+5], %rs4213;
	and.b16  	%rs2489, %rs4213, 255;
	cvt.rn.f64.u16 	%fd3572, %rs2487;
	mul.f64 	%fd3573, %fd3572, 0d3FD322D0E5604189;
	cvt.rn.f64.u16 	%fd3574, %rs2488;
	fma.rn.f64 	%fd3575, %fd3574, 0d3FE2C8B439581062, %fd3573;
	cvt.rn.f64.u16 	%fd3576, %rs2489;
	fma.rn.f64 	%fd3577, %fd3576, 0d3FBD2F1A9FBE76C9, %fd3575;
	cvt.rzi.u32.f64 	%r4478, %fd3577;
	st.local.u8 	[%rd5+5], %r4478;
	add.s32 	%r4479, %r92, %r4287;
	div.s32 	%r4480, %r4479, %r4283;
	max.s32 	%r126, %r4480, 0;
	mov.b32 	%r10373, 1;
	mov.f64 	%fd27508, %fd28663;
	@%p144 bra 	$L__BB1_79;
	setp.ltu.f64 	%p145, %fd2, 0d41E0000000000000;
	mov.f64 	%fd27508, %fd28662;
	mov.u32 	%r10372, %r11575;
	@%p145 bra 	$L__BB1_78;
	{ // callseq 800, 0
	.param .b64 param0;
	st.param.f64 	[param0], %fd1;
	.param .align 16 .b8 retval0[16];
	call.uni (retval0), 
	__internal_trig_reduction_slowpathd, 
	(
	param0
	);
	ld.param.f64 	%fd27508, [retval0];
	ld.param.b32 	%r10372, [retval0+8];
	} // callseq 800
$L__BB1_78:
	add.s32 	%r10373, %r10372, 1;
$L__BB1_79:
	shl.b32 	%r4482, %r10373, 6;
	cvt.u64.u32 	%rd338, %r4482;
	and.b64  	%rd339, %rd338, 64;
	mov.u64 	%rd340, __cudart_sin_cos_coeffs;
	add.s64 	%rd341, %rd340, %rd339;
	mul.rn.f64 	%fd3579, %fd27508, %fd27508;
	and.b32  	%r4483, %r10373, 1;
	setp.eq.b32 	%p146, %r4483, 1;
	selp.f64 	%fd3580, 0dBDA8FF8320FD8164, 0d3DE5DB65F9785EBA, %p146;
	ld.global.nc.v2.f64 	{%fd3581, %fd3582}, [%rd341];
	fma.rn.f64 	%fd3583, %fd3580, %fd3579, %fd3581;
	fma.rn.f64 	%fd3584, %fd3583, %fd3579, %fd3582;
	ld.global.nc.v2.f64 	{%fd3585, %fd3586}, [%rd341+16];
	fma.rn.f64 	%fd3587, %fd3584, %fd3579, %fd3585;
	fma.rn.f64 	%fd3588, %fd3587, %fd3579, %fd3586;
	ld.global.nc.v2.f64 	{%fd3589, %fd3590}, [%rd341+32];
	fma.rn.f64 	%fd3591, %fd3588, %fd3579, %fd3589;
	fma.rn.f64 	%fd3592, %fd3591, %fd3579, %fd3590;
	fma.rn.f64 	%fd3593, %fd3592, %fd27508, %fd27508;
	fma.rn.f64 	%fd3594, %fd3592, %fd3579, 0d3FF0000000000000;
	selp.f64 	%fd3595, %fd3594, %fd3593, %p146;
	and.b32  	%r4484, %r10373, 2;
	setp.eq.s32 	%p147, %r4484, 0;
	mov.f64 	%fd3596, 0d0000000000000000;
	sub.f64 	%fd3597, %fd3596, %fd3595;
	selp.f64 	%fd91, %fd3595, %fd3597, %p147;
	mov.f64 	%fd27509, %fd28664;
	mov.u32 	%r10374, %r11577;
	@%p2 bra 	$L__BB1_81;
	{ // callseq 801, 0
	.param .b64 param0;
	st.param.f64 	[param0], %fd1;
	.param .align 16 .b8 retval0[16];
	call.uni (retval0), 
	__internal_trig_reduction_slowpathd, 
	(
	param0
	);
	ld.param.f64 	%fd27509, [retval0];
	ld.param.b32 	%r10374, [retval0+8];
	} // callseq 801
$L__BB1_81:
	shl.b32 	%r4486, %r10374, 6;
	cvt.u64.u32 	%rd342, %r4486;
	and.b64  	%rd343, %rd342, 64;
	mov.u64 	%rd344, __cudart_sin_cos_coeffs;
	add.s64 	%rd345, %rd344, %rd343;
	mul.rn.f64 	%fd3599, %fd27509, %fd27509;
	and.b32  	%r4487, %r10374, 1;
	setp.eq.b32 	%p148, %r4487, 1;
	selp.f64 	%fd3600, 0dBDA8FF8320FD8164, 0d3DE5DB65F9785EBA, %p148;
	ld.global.nc.v2.f64 	{%fd3601, %fd3602}, [%rd345];
	fma.rn.f64 	%fd3603, %fd3600, %fd3599, %fd3601;
	fma.rn.f64 	%fd3604, %fd3603, %fd3599, %fd3602;
	ld.global.nc.v2.f64 	{%fd3605, %fd3606}, [%rd345+16];
	fma.rn.f64 	%fd3607, %fd3604, %fd3599, %fd3605;
	fma.rn.f64 	%fd3608, %fd3607, %fd3599, %fd3606;
	ld.global.nc.v2.f64 	{%fd3609, %fd3610}, [%rd345+32];
	fma.rn.f64 	%fd3611, %fd3608, %fd3599, %fd3609;
	fma.rn.f64 	%fd3612, %fd3611, %fd3599, %fd3610;
	fma.rn.f64 	%fd3613, %fd3612, %fd27509, %fd27509;
	fma.rn.f64 	%fd3614, %fd3612, %fd3599, 0d3FF0000000000000;
	selp.f64 	%fd3615, %fd3614, %fd3613, %p148;
	and.b32  	%r4488, %r10374, 2;
	setp.eq.s32 	%p149, %r4488, 0;
	mov.f64 	%fd3616, 0d0000000000000000;
	sub.f64 	%fd3617, %fd3616, %fd3615;
	selp.f64 	%fd3618, %fd3615, %fd3617, %p149;
	min.s32 	%r4489, %r126, %r10;
	cvt.rn.f64.s32 	%fd3619, %r4489;
	sub.f64 	%fd94, %fd3619, %fd6;
	mul.f64 	%fd3620, %fd94, %fd3618;
	fma.rn.f64 	%fd3621, %fd53, %fd91, %fd3620;
	add.f64 	%fd3622, %fd7, %fd3621;
	mul.f64 	%fd3623, %fd94, %fd91;
	mul.f64 	%fd3624, %fd53, %fd3618;
	sub.f64 	%fd3625, %fd3623, %fd3624;
	add.f64 	%fd3626, %fd8, %fd3625;
	mov.f64 	%fd3627, 0d3FE0000000000000;
	copysign.f64 	%fd3628, %fd3622, %fd3627;
	add.rz.f64 	%fd3629, %fd3622, %fd3628;
	cvt.rzi.f64.f64 	%fd3630, %fd3629;
	cvt.rzi.s32.f64 	%r133, %fd3630;
	copysign.f64 	%fd3631, %fd3626, %fd3627;
	add.rz.f64 	%fd3632, %fd3626, %fd3631;
	cvt.rzi.f64.f64 	%fd3633, %fd3632;
	cvt.rzi.s32.f64 	%r134, %fd3633;
	setp.lt.s32 	%p150, %r133, 0;
	setp.ge.s32 	%p151, %r133, %r4279;
	or.pred  	%p152, %p150, %p151;
	setp.lt.s32 	%p153, %r134, 0;
	setp.ge.s32 	%p154, %r134, %r4280;
	or.pred  	%p155, %p153, %p154;
	or.pred  	%p157, %p152, %p155;
	mov.b16 	%rs4216, 0;
	mov.u16 	%rs4217, %rs4216;
	mov.u16 	%rs4218, %rs4216;
	@%p157 bra 	$L__BB1_83;
	mul.lo.s32 	%r4490, %r134, %r4281;
	cvt.u64.u32 	%rd346, %r4490;
	shl.b32 	%r4491, %r133, 2;
	cvt.u64.u32 	%rd347, %r4491;
	add.s64 	%rd348, %rd346, %rd347;
	add.s64 	%rd349, %rd1, %rd348;
	ld.global.u8 	%rs4216, [%rd349];
	ld.global.u8 	%rs4217, [%rd349+1];
	ld.global.u8 	%rs4218, [%rd349+2];
$L__BB1_83:
	st.local.u8 	[%rd2+6], %rs4218;
	and.b16  	%rs2491, %rs4218, 255;
	st.local.u8 	[%rd3+6], %rs4217;
	and.b16  	%rs2492, %rs4217, 255;
	st.local.u8 	[%rd4+6], %rs4216;
	and.b16  	%rs2493, %rs4216, 255;
	cvt.rn.f64.u16 	%fd3634, %rs2491;
	mul.f64 	%fd3635, %fd3634, 0d3FD322D0E5604189;
	cvt.rn.f64.u16 	%fd3636, %rs2492;
	fma.rn.f64 	%fd3637, %fd3636, 0d3FE2C8B439581062, %fd3635;
	cvt.rn.f64.u16 	%fd3638, %rs2493;
	fma.rn.f64 	%fd3639, %fd3638, 0d3FBD2F1A9FBE76C9, %fd3637;
	cvt.rzi.u32.f64 	%r4493, %fd3639;
	st.local.u8 	[%rd5+6], %r4493;
	mov.b32 	%r10376, 1;
	mov.f64 	%fd27511, %fd28663;
	@%p144 bra 	$L__BB1_87;
	setp.ltu.f64 	%p159, %fd2, 0d41E0000000000000;
	mov.f64 	%fd27511, %fd28662;
	mov.u32 	%r10375, %r11575;
	@%p159 bra 	$L__BB1_86;
	{ // callseq 802, 0
	.param .b64 param0;
	st.param.f64 	[param0], %fd1;
	.param .align 16 .b8 retval0[16];
	call.uni (retval0), 
	__internal_trig_reduction_slowpathd, 
	(
	param0
	);
	ld.param.f64 	%fd27511, [retval0];
	ld.param.b32 	%r10375, [retval0+8];
	} // callseq 802
$L__BB1_86:
	add.s32 	%r10376, %r10375, 1;
$L__BB1_87:
	shl.b32 	%r4495, %r10376, 6;
	cvt.u64.u32 	%rd350, %r4495;
	and.b64  	%rd351, %rd350, 64;
	mov.u64 	%rd352, __cudart_sin_cos_coeffs;
	add.s64 	%rd353, %rd352, %rd351;
	mul.rn.f64 	%fd3641, %fd27511, %fd27511;
	and.b32  	%r4496, %r10376, 1;
	setp.eq.b32 	%p160, %r4496, 1;
	selp.f64 	%fd3642, 0dBDA8FF8320FD8164, 0d3DE5DB65F9785EBA, %p160;
	ld.global.nc.v2.f64 	{%fd3643, %fd3644}, [%rd353];
	fma.rn.f64 	%fd3645, %fd3642, %fd3641, %fd3643;
	fma.rn.f64 	%fd3646, %fd3645, %fd3641, %fd3644;
	ld.global.nc.v2.f64 	{%fd3647, %fd3648}, [%rd353+16];
	fma.rn.f64 	%fd3649, %fd3646, %fd3641, %fd3647;
	fma.rn.f64 	%fd3650, %fd3649, %fd3641, %fd3648;
	ld.global.nc.v2.f64 	{%fd3651, %fd3652}, [%rd353+32];
	fma.rn.f64 	%fd3653, %fd3650, %fd3641, %fd3651;
	fma.rn.f64 	%fd3654, %fd3653, %fd3641, %fd3652;
	fma.rn.f64 	%fd3655, %fd3654, %fd27511, %fd27511;
	fma.rn.f64 	%fd3656, %fd3654, %fd3641, 0d3FF0000000000000;
	selp.f64 	%fd3657, %fd3656, %fd3655, %p160;
	and.b32  	%r4497, %r10376, 2;
	setp.eq.s32 	%p161, %r4497, 0;
	mov.f64 	%fd3658, 0d0000000000000000;
	sub.f64 	%fd3659, %fd3658, %fd3657;
	selp.f64 	%fd98, %fd3657, %fd3659, %p161;
	mov.f64 	%fd27512, %fd28664;
	mov.u32 	%r10377, %r11577;
	@%p2 bra 	$L__BB1_89;
	{ // callseq 803, 0
	.param .b64 param0;
	st.param.f64 	[param0], %fd1;
	.param .align 16 .b8 retval0[16];
	call.uni (retval0), 
	__internal_trig_reduction_slowpathd, 
	(
	param0
	);
	ld.param.f64 	%fd27512, [retval0];
	ld.param.b32 	%r10377, [retval0+8];
	} // callseq 803
$L__BB1_89:
	shl.b32 	%r4499, %r10377, 6;
	cvt.u64.u32 	%rd354, %r4499;
	and.b64  	%rd355, %rd354, 64;
	mov.u64 	%rd356, __cudart_sin_cos_coeffs;
	add.s64 	%rd357, %rd356, %rd355;
	mul.rn.f64 	%fd3661, %fd27512, %fd27512;
	and.b32  	%r4500, %r10377, 1;
	setp.eq.b32 	%p162, %r4500, 1;
	selp.f64 	%fd3662, 0dBDA8FF8320FD8164, 0d3DE5DB65F9785EBA, %p162;
	ld.global.nc.v2.f64 	{%fd3663, %fd3664}, [%rd357];
	fma.rn.f64 	%fd3665, %fd3662, %fd3661, %fd3663;
	fma.rn.f64 	%fd3666, %fd3665, %fd3661, %fd3664;
	ld.global.nc.v2.f64 	{%fd3667, %fd3668}, [%rd357+16];
	fma.rn.f64 	%fd3669, %fd3666, %fd3661, %fd3667;
	fma.rn.f64 	%fd3670, %fd3669, %fd3661, %fd3668;
	ld.global.nc.v2.f64 	{%fd3671, %fd3672}, [%rd357+32];
	fma.rn.f64 	%fd3673, %fd3670, %fd3661, %fd3671;
	fma.rn.f64 	%fd3674, %fd3673, %fd3661, %fd3672;
	fma.rn.f64 	%fd3675, %fd3674, %fd27512, %fd27512;
	fma.rn.f64 	%fd3676, %fd3674, %fd3661, 0d3FF0000000000000;
	selp.f64 	%fd3677, %fd3676, %fd3675, %p162;
	and.b32  	%r4501, %r10377, 2;
	setp.eq.s32 	%p163, %r4501, 0;
	mov.f64 	%fd3678, 0d0000000000000000;
	sub.f64 	%fd3679, %fd3678, %fd3677;
	selp.f64 	%fd3680, %fd3677, %fd3679, %p163;
	mul.f64 	%fd3681, %fd94, %fd3680;
	fma.rn.f64 	%fd3682, %fd75, %fd98, %fd3681;
	add.f64 	%fd3683, %fd7, %fd3682;
	mul.f64 	%fd3684, %fd94, %fd98;
	mul.f64 	%fd3685, %fd75, %fd3680;
	sub.f64 	%fd3686, %fd3684, %fd3685;
	add.f64 	%fd3687, %fd8, %fd3686;
	mov.f64 	%fd3688, 0d3FE0000000000000;
	copysign.f64 	%fd3689, %fd3683, %fd3688;
	add.rz.f64 	%fd3690, %fd3683, %fd3689;
	cvt.rzi.f64.f64 	%fd3691, %fd3690;
	cvt.rzi.s32.f64 	%r141, %fd3691;
	copysign.f64 	%fd3692, %fd3687, %fd3688;
	add.rz.f64 	%fd3693, %fd3687, %fd3692;
	cvt.rzi.f64.f64 	%fd3694, %fd3693;
	cvt.rzi.s32.f64 	%r142, %fd3694;
	setp.lt.s32 	%p164, %r141, 0;
	setp.ge.s32 	%p165, %r141, %r4279;
	or.pred  	%p166, %p164, %p165;
	setp.lt.s32 	%p167, %r142, 0;
	setp.ge.s32 	%p168, %r142, %r4280;
	or.pred  	%p169, %p167, %p168;
	or.pred  	%p171, %p166, %p169;
	mov.b16 	%rs4219, 0;
	mov.u16 	%rs4220, %rs4219;
	mov.u16 	%rs4221, %rs4219;
	@%p171 bra 	$L__BB1_91;
	mul.lo.s32 	%r4502, %r142, %r4281;
	cvt.u64.u32 	%rd358, %r4502;
	shl.b32 	%r4503, %r141, 2;
	cvt.u64.u32 	%rd359, %r4503;
	add.s64 	%rd360, %rd358, %rd359;
	add.s64 	%rd361, %rd1, %rd360;
	ld.global.u8 	%rs4219, [%rd361];
	ld.global.u8 	%rs4220, [%rd361+1];
	ld.global.u8 	%rs4221, [%rd361+2];
$L__BB1_91:
	st.local.u8 	[%rd2+7], %rs4221;
	and.b16  	%rs2495, %rs4221, 255;
	st.local.u8 	[%rd3+7], %rs4220;
	and.b16  	%rs2496, %rs4220, 255;
	st.local.u8 	[%rd4+7], %rs4219;
	and.b16  	%rs2497, %rs4219, 255;
	cvt.rn.f64.u16 	%fd3695, %rs2495;
	mul.f64 	%fd3696, %fd3695, 0d3FD322D0E5604189;
	cvt.rn.f64.u16 	%fd3697, %rs2496;
	fma.rn.f64 	%fd3698, %fd3697, 0d3FE2C8B439581062, %fd3696;
	cvt.rn.f64.u16 	%fd3699, %rs2497;
	fma.rn.f64 	%fd3700, %fd3699, 0d3FBD2F1A9FBE76C9, %fd3698;
	cvt.rzi.u32.f64 	%r4505, %fd3700;
	st.local.u8 	[%rd5+7], %r4505;
	mov.b32 	%r10528, 8;
$L__BB1_92:
	sub.s32 	%r4506, %r1, %r69;
	add.s32 	%r144, %r4506, 1;
	setp.lt.s32 	%p172, %r144, 0;
	setp.ge.s32 	%p173, %r144, %r4284;
	or.pred  	%p174, %p172, %p173;
	or.pred  	%p175, %p174, %p3;
	@%p175 bra 	$L__BB1_158;
	setp.eq.f64 	%p176, %fd2, 0d7FF0000000000000;
	mul.lo.s32 	%r4508, %r144, %r4286;
	shl.b32 	%r145, %r4508, 1;
	mul.lo.s32 	%r4509, %r70, %r4287;
	shl.b32 	%r146, %r4509, 2;
	mov.b32 	%r10380, 1;
	mov.f64 	%fd27514, %fd28663;
	@%p176 bra 	$L__BB1_97;
	setp.ltu.f64 	%p177, %fd2, 0d41E0000000000000;
	mov.f64 	%fd27514, %fd28662;
	mov.u32 	%r10379, %r11575;
	@%p177 bra 	$L__BB1_96;
	{ // callseq 804, 0
	.param .b64 param0;
	st.param.f64 	[param0], %fd1;
	.param .align 16 .b8 retval0[16];
	call.uni (retval0), 
	__internal_trig_reduction_slowpathd, 
	(
	param0
	);
	ld.param.f64 	%fd27514, [retval0];
	ld.param.b32 	%r10379, [retval0+8];
	} // callseq 804
$L__BB1_96:
	add.s32 	%r10380, %r10379, 1;
$L__BB1_97:
	shl.b32 	%r4511, %r10380, 6;
	cvt.u64.u32 	%rd362, %r4511;
	and.b64  	%rd363, %rd362, 64;
	mov.u64 	%rd364, __cudart_sin_cos_coeffs;
	add.s64 	%rd365, %rd364, %rd363;
	mul.rn.f64 	%fd3702, %fd27514, %fd27514;
	and.b32  	%r4512, %r10380, 1;
	setp.eq.b32 	%p178, %r4512, 1;
	selp.f64 	%fd3703, 0dBDA8FF8320FD8164, 0d3DE5DB65F9785EBA, %p178;
	ld.global.nc.v2.f64 	{%fd3704, %fd3705}, [%rd365];
	fma.rn.f64 	%fd3706, %fd3703, %fd3702, %fd3704;
	fma.rn.f64 	%fd3707, %fd3706, %fd3702, %fd3705;
	ld.global.nc.v2.f64 	{%fd3708, %fd3709}, [%rd365+16];
	fma.rn.f64 	%fd3710, %fd3707, %fd3702, %fd3708;
	fma.rn.f64 	%fd3711, %fd3710, %fd3702, %fd3709;
	ld.global.nc.v2.f64 	{%fd3712, %fd3713}, [%rd365+32];
	fma.rn.f64 	%fd3714, %fd3711, %fd3702, %fd3712;
	fma.rn.f64 	%fd3715, %fd3714, %fd3702, %fd3713;
	fma.rn.f64 	%fd3716, %fd3715, %fd27514, %fd27514;
	fma.rn.f64 	%fd3717, %fd3715, %fd3702, 0d3FF0000000000000;
	selp.f64 	%fd3718, %fd3717, %fd3716, %p178;
	and.b32  	%r4513, %r10380, 2;
	setp.eq.s32 	%p179, %r4513, 0;
	mov.f64 	%fd3719, 0d0000000000000000;
	sub.f64 	%fd3720, %fd3719, %fd3718;
	selp.f64 	%fd104, %fd3718, %fd3720, %p179;
	mov.f64 	%fd27515, %fd28664;
	mov.u32 	%r10381, %r11577;
	@%p2 bra 	$L__BB1_99;
	{ // callseq 805, 0
	.param .b64 param0;
	st.param.f64 	[param0], %fd1;
	.param .align 16 .b8 retval0[16];
	call.uni (retval0), 
	__internal_trig_reduction_slowpathd, 
	(
	param0
	);
	ld.param.f64 	%fd27515, [retval0];
	ld.param.b32 	%r10381, [retval0+8];
	} // callseq 805
$L__BB1_99:
	shl.b32 	%r4515, %r10381, 6;
	cvt.u64.u32 	%rd366, %r4515;
	and.b64  	%rd367, %rd366, 64;
	mov.u64 	%rd368, __cudart_sin_cos_coeffs;
	add.s64 	%rd369, %rd368, %rd367;
	mul.rn.f64 	%fd3722, %fd27515, %fd27515;
	and.b32  	%r4516, %r10381, 1;
	setp.eq.b32 	%p180, %r4516, 1;
	selp.f64 	%fd3723, 0dBDA8FF8320FD8164, 0d3DE5DB65F9785EBA, %p180;
	ld.global.nc.v2.f64 	{%fd3724, %fd3725}, [%rd369];
	fma.rn.f64 	%fd3726, %fd3723, %fd3722, %fd3724;
	fma.rn.f64 	%fd3727, %fd3726, %fd3722, %fd3725;
	ld.global.nc.v2.f64 	{%fd3728, %fd3729}, [%rd369+16];
	fma.rn.f64 	%fd3730, %fd3727, %fd3722, %fd3728;
	fma.rn.f64 	%fd3731, %fd3730, %fd3722, %fd3729;
	ld.global.nc.v2.f64 	{%fd3732, %fd3733}, [%rd369+32];
	fma.rn.f64 	%fd3734, %fd3731, %fd3722, %fd3732;
	fma.rn.f64 	%fd3735, %fd3734, %fd3722, %fd3733;
	fma.rn.f64 	%fd3736, %fd3735, %fd27515, %fd27515;
	fma.rn.f64 	%fd3737, %fd3735, %fd3722, 0d3FF0000000000000;
	selp.f64 	%fd3738, %fd3737, %fd3736, %p180;
	and.b32  	%r4517, %r10381, 2;
	setp.eq.s32 	%p181, %r4517, 0;
	mov.f64 	%fd3739, 0d0000000000000000;
	sub.f64 	%fd3740, %fd3739, %fd3738;
	selp.f64 	%fd3741, %fd3738, %fd3740, %p181;
	div.s32 	%r4518, %r145, %r4282;
	max.s32 	%r4519, %r4518, 0;
	min.s32 	%r4520, %r4519, %r9;
	cvt.rn.f64.s32 	%fd3742, %r4520;
	sub.f64 	%fd107, %fd3742, %fd5;
	div.s32 	%r4521, %r146, %r4283;
	max.s32 	%r4522, %r4521, 0;
	min.s32 	%r4523, %r4522, %r10;
	cvt.rn.f64.s32 	%fd3743, %r4523;
	sub.f64 	%fd108, %fd3743, %fd6;
	mul.f64 	%fd3744, %fd108, %fd3741;
	fma.rn.f64 	%fd3745, %fd107, %fd104, %fd3744;
	add.f64 	%fd3746, %fd7, %fd3745;
	mul.f64 	%fd3747, %fd108, %fd104;
	mul.f64 	%fd3748, %fd107, %fd3741;
	sub.f64 	%fd3749, %fd3747, %fd3748;
	add.f64 	%fd3750, %fd8, %fd3749;
	mov.f64 	%fd3751, 0d3FE0000000000000;
	copysign.f64 	%fd3752, %fd3746, %fd3751;
	add.rz.f64 	%fd3753, %fd3746, %fd3752;
	cvt.rzi.f64.f64 	%fd3754, %fd3753;
	cvt.rzi.s32.f64 	%r153, %fd3754;
	copysign.f64 	%fd3755, %fd3750, %fd3751;
	add.rz.f64 	%fd3756, %fd3750, %fd3755;
	cvt.rzi.f64.f64 	%fd3757, %fd3756;
	cvt.rzi.s32.f64 	%r154, %fd3757;
	setp.lt.s32 	%p182, %r153, 0;
	setp.ge.s32 	%p183, %r153, %r4279;
	or.pred  	%p184, %p182, %p183;
	setp.lt.s32 	%p185, %r154, 0;
	setp.ge.s32 	%p186, %r154, %r4280;
	or.pred  	%p187, %p185, %p186;
	or.pred  	%p189, %p184, %p187;
	mov.b16 	%rs4222, 0;
	mov.u16 	%rs4223, %rs4222;
	mov.u16 	%rs4224, %rs4222;
	@%p189 bra 	$L__BB1_101;
	mul.lo.s32 	%r4524, %r154, %r4281;
	cvt.u64.u32 	%rd370, %r4524;
	shl.b32 	%r4525, %r153, 2;
	cvt.u64.u32 	%rd371, %r4525;
	add.s64 	%rd372, %rd370, %rd371;
	add.s64 	%rd373, %rd1, %rd372;
	ld.global.u8 	%rs4222, [%rd373];
	ld.global.u8 	%rs4223, [%rd373+1];
	ld.global.u8 	%rs4224, [%rd373+2];
$L__BB1_101:
	cvt.u64.u32 	%rd374, %r10528;
	add.s64 	%rd9, %rd2, %rd374;
	st.local.u8 	[%rd9], %rs4224;
	and.b16  	%rs2499, %rs4224, 255;
	add.s64 	%rd10, %rd3, %rd374;
	st.local.u8 	[%rd10], %rs4223;
	and.b16  	%rs2500, %rs4223, 255;
	add.s64 	%rd11, %rd4, %rd374;
	st.local.u8 	[%rd11], %rs4222;
	and.b16  	%rs2501, %rs4222, 255;
	cvt.rn.f64.u16 	%fd3758, %rs2499;
	mul.f64 	%fd3759, %fd3758, 0d3FD322D0E5604189;
	cvt.rn.f64.u16 	%fd3760, %rs2500;
	fma.rn.f64 	%fd3761, %fd3760, 0d3FE2C8B439581062, %fd3759;
	cvt.rn.f64.u16 	%fd3762, %rs2501;
	fma.rn.f64 	%fd3763, %fd3762, 0d3FBD2F1A9FBE76C9, %fd3761;
	cvt.rzi.u32.f64 	%r4527, %fd3763;
	add.s64 	%rd12, %rd5, %rd374;
	st.local.u8 	[%rd12], %r4527;
	add.s32 	%r155, %r146, %r4287;
	mov.b32 	%r10383, 1;
	mov.f64 	%fd27517, %fd28663;
	@%p176 bra 	$L__BB1_105;
	setp.ltu.f64 	%p191, %fd2, 0d41E0000000000000;
	mov.f64 	%fd27517, %fd28662;
	mov.u32 	%r10382, %r11575;
	@%p191 bra 	$L__BB1_104;
	{ // callseq 806, 0
	.param .b64 param0;
	st.param.f64 	[param0], %fd1;
	.param .align 16 .b8 retval0[16];
	call.uni (retval0), 
	__internal_trig_reduction_slowpathd, 
	(
	param0
	);
	ld.param.f64 	%fd27517, [retval0];
	ld.param.b32 	%r10382, [retval0+8];
	} // callseq 806
$L__BB1_104:
	add.s32 	%r10383, %r10382, 1;
$L__BB1_105:
	shl.b32 	%r4529, %r10383, 6;
	cvt.u64.u32 	%rd375, %r4529;
	and.b64  	%rd376, %rd375, 64;
	mov.u64 	%rd377, __cudart_sin_cos_coeffs;
	add.s64 	%rd378, %rd377, %rd376;
	mul.rn.f64 	%fd3765, %fd27517, %fd27517;
	and.b32  	%r4530, %r10383, 1;
	setp.eq.b32 	%p192, %r4530, 1;
	selp.f64 	%fd3766, 0dBDA8FF8320FD8164, 0d3DE5DB65F9785EBA, %p192;
	ld.global.nc.v2.f64 	{%fd3767, %fd3768}, [%rd378];
	fma.rn.f64 	%fd3769, %fd3766, %fd3765, %fd3767;
	fma.rn.f64 	%fd3770, %fd3769, %fd3765, %fd3768;
	ld.global.nc.v2.f64 	{%fd3771, %fd3772}, [%rd378+16];
	fma.rn.f64 	%fd3773, %fd3770, %fd3765, %fd3771;
	fma.rn.f64 	%fd3774, %fd3773, %fd3765, %fd3772;
	ld.global.nc.v2.f64 	{%fd3775, %fd3776}, [%rd378+32];
	fma.rn.f64 	%fd3777, %fd3774, %fd3765, %fd3775;
	fma.rn.f64 	%fd3778, %fd3777, %fd3765, %fd3776;
	fma.rn.f64 	%fd3779, %fd3778, %fd27517, %fd27517;
	fma.rn.f64 	%fd3780, %fd3778, %fd3765, 0d3FF0000000000000;
	selp.f64 	%fd3781, %fd3780, %fd3779, %p192;
	and.b32  	%r4531, %r10383, 2;
	setp.eq.s32 	%p193, %r4531, 0;
	mov.f64 	%fd3782, 0d0000000000000000;
	sub.f64 	%fd3783, %fd3782, %fd3781;
	selp.f64 	%fd112, %fd3781, %fd3783, %p193;
	mov.f64 	%fd27518, %fd28664;
	mov.u32 	%r10384, %r11577;
	@%p2 bra 	$L__BB1_107;
	{ // callseq 807, 0
	.param .b64 param0;
	st.param.f64 	[param0], %fd1;
	.param .align 16 .b8 retval0[16];
	call.uni (retval0), 
	__internal_trig_reduction_slowpathd, 
	(
	param0
	);
	ld.param.f64 	%fd27518, [retval0];
	ld.param.b32 	%r10384, [retval0+8];
	} // callseq 807
$L__BB1_107:
	shl.b32 	%r4533, %r10384, 6;
	cvt.u64.u32 	%rd379, %r4533;
	and.b64  	%rd380, %rd379, 64;
	mov.u64 	%rd381, __cudart_sin_cos_coeffs;
	add.s64 	%rd382, %rd381, %rd380;
	mul.rn.f64 	%fd3785, %fd27518, %fd27518;
	and.b32  	%r4534, %r10384, 1;
	setp.eq.b32 	%p194, %r4534, 1;
	selp.f64 	%fd3786, 0dBDA8FF8320FD8164, 0d3DE5DB65F9785EBA, %p194;
	ld.global.nc.v2.f64 	{%fd3787, %fd3788}, [%rd382];
	fma.rn.f64 	%fd3789, %fd3786, %fd3785, %fd3787;
	fma.rn.f64 	%fd3790, %fd3789, %fd3785, %fd3788;
	ld.global.nc.v2.f64 	{%fd3791, %fd3792}, [%rd382+16];
	fma.rn.f64 	%fd3793, %fd3790, %fd3785, %fd3791;
	fma.rn.f64 	%fd3794, %fd3793, %fd3785, %fd3792;
	ld.global.nc.v2.f64 	{%fd3795, %fd3796}, [%rd382+32];
	fma.rn.f64 	%fd3797, %fd3794, %fd3785, %fd3795;
	fma.rn.f64 	%fd3798, %fd3797, %fd3785, %fd3796;
	fma.rn.f64 	%fd3799, %fd3798, %fd27518, %fd27518;
	fma.rn.f64 	%fd3800, %fd3798, %fd3785, 0d3FF0000000000000;
	selp.f64 	%fd3801, %fd3800, %fd3799, %p194;
	and.b32  	%r4535, %r10384, 2;
	setp.eq.s32 	%p195, %r4535, 0;
	mov.f64 	%fd3802, 0d0000000000000000;
	sub.f64 	%fd3803, %fd3802, %fd3801;
	selp.f64 	%fd3804, %fd3801, %fd3803, %p195;
	div.s32 	%r4536, %r155, %r4283;
	max.s32 	%r4537, %r4536, 0;
	min.s32 	%r4538, %r4537, %r10;
	cvt.rn.f64.s32 	%fd3805, %r4538;
	sub.f64 	%fd115, %fd3805, %fd6;
	mul.f64 	%fd3806, %fd115, %fd3804;
	fma.rn.f64 	%fd3807, %fd107, %fd112, %fd3806;
	add.f64 	%fd3808, %fd7, %fd3807;
	mul.f64 	%fd3809, %fd115, %fd112;
	mul.f64 	%fd3810, %fd107, %fd3804;
	sub.f64 	%fd3811, %fd3809, %fd3810;
	add.f64 	%fd3812, %fd8, %fd3811;
	mov.f64 	%fd3813, 0d3FE0000000000000;
	copysign.f64 	%fd3814, %fd3808, %fd3813;
	add.rz.f64 	%fd3815, %fd3808, %fd3814;
	cvt.rzi.f64.f64 	%fd3816, %fd3815;
	cvt.rzi.s32.f64 	%r162, %fd3816;
	copysign.f64 	%fd3817, %fd3812, %fd3813;
	add.rz.f64 	%fd3818, %fd3812, %fd3817;
	cvt.rzi.f64.f64 	%fd3819, %fd3818;
	cvt.rzi.s32.f64 	%r163, %fd3819;
	setp.lt.s32 	%p196, %r162, 0;
	setp.ge.s32 	%p197, %r162, %r4279;
	or.pred  	%p198, %p196, %p197;
	setp.lt.s32 	%p199, %r163, 0;
	setp.ge.s32 	%p200, %r163, %r4280;
	or.pred  	%p201, %p199, %p200;
	or.pred  	%p203, %p198, %p201;
	mov.b16 	%rs4225, 0;
	mov.u16 	%rs4226, %rs4225;
	mov.u16 	%rs4227, %rs4225;
	@%p203 bra 	$L__BB1_109;
	mul.lo.s32 	%r4539, %r163, %r4281;
	cvt.u64.u32 	%rd383, %r4539;
	shl.b32 	%r4540, %r162, 2;
	cvt.u64.u32 	%rd384, %r4540;
	add.s64 	%rd385, %rd383, %rd384;
	add.s64 	%rd386, %rd1, %rd385;
	ld.global.u8 	%rs4225, [%rd386];
	ld.global.u8 	%rs4226, [%rd386+1];
	ld.global.u8 	%rs4227, [%rd386+2];
$L__BB1_109:
	setp.eq.f64 	%p204, %fd2, 0d7FF0000000000000;
	st.local.u8 	[%rd9+1], %rs4227;
	and.b16  	%rs2503, %rs4227, 255;
	st.local.u8 	[%rd10+1], %rs4226;
	and.b16  	%rs2504, %rs4226, 255;
	st.local.u8 	[%rd11+1], %rs4225;
	and.b16  	%rs2505, %rs4225, 255;
	cvt.rn.f64.u16 	%fd3820, %rs2503;
	mul.f64 	%fd3821, %fd3820, 0d3FD322D0E5604189;
	cvt.rn.f64.u16 	%fd3822, %rs2504;
	fma.rn.f64 	%fd3823, %fd3822, 0d3FE2C8B439581062, %fd3821;
	cvt.rn.f64.u16 	%fd3824, %rs2505;
	fma.rn.f64 	%fd3825, %fd3824, 0d3FBD2F1A9FBE76C9, %fd3823;
	cvt.rzi.u32.f64 	%r4542, %fd3825;
	st.local.u8 	[%rd12+1], %r4542;
	add.s32 	%r164, %r155, %r4287;
	mov.b32 	%r10386, 1;
	mov.f64 	%fd27520, %fd28663;
	@%p204 bra 	$L__BB1_113;
	setp.ltu.f64 	%p205, %fd2, 0d41E0000000000000;
	mov.f64 	%fd27520, %fd28662;
	mov.u32 	%r10385, %r11575;
	@%p205 bra 	$L__BB1_112;
	{ // callseq 808, 0
	.param .b64 param0;
	st.param.f64 	[param0], %fd1;
	.param .align 16 .b8 retval0[16];
	call.uni (retval0), 
	__internal_trig_reduction_slowpathd, 
	(
	param0
	);
	ld.param.f64 	%fd27520, [retval0];
	ld.param.b32 	%r10385, [retval0+8];
	} // callseq 808
$L__BB1_112:
	add.s32 	%r10386, %r10385, 1;
$L__BB1_113:
	shl.b32 	%r4544, %r10386, 6;
	cvt.u64.u32 	%rd387, %r4544;
	and.b64  	%rd388, %rd387, 64;
	mov.u64 	%rd389, __cudart_sin_cos_coeffs;
	add.s64 	%rd390, %rd389, %rd388;
	mul.rn.f64 	%fd3827, %fd27520, %fd27520;
	and.b32  	%r4545, %r10386, 1;
	setp.eq.b32 	%p206, %r4545, 1;
	selp.f64 	%fd3828, 0dBDA8FF8320FD8164, 0d3DE5DB65F9785EBA, %p206;
	ld.global.nc.v2.f64 	{%fd3829, %fd3830}, [%rd390];
	fma.rn.f64 	%fd3831, %fd3828, %fd3827, %fd3829;
	fma.rn.f64 	%fd3832, %fd3831, %fd3827, %fd3830;
	ld.global.nc.v2.f64 	{%fd3833, %fd3834}, [%rd390+16];
	fma.rn.f64 	%fd3835, %fd3832, %fd3827, %fd3833;
	fma.rn.f64 	%fd3836, %fd3835, %fd3827, %fd3834;
	ld.global.nc.v2.f64 	{%fd3837, %fd3838}, [%rd390+32];
	fma.rn.f64 	%fd3839, %fd3836, %fd3827, %fd3837;
	fma.rn.f64 	%fd3840, %fd3839, %fd3827, %fd3838;
	fma.rn.f64 	%fd3841, %fd3840, %fd27520, %fd27520;
	fma.rn.f64 	%fd3842, %fd3840, %fd3827, 0d3FF0000000000000;
	selp.f64 	%fd3843, %fd3842, %fd3841, %p206;
	and.b32  	%r4546, %r10386, 2;
	setp.eq.s32 	%p207, %r4546, 0;
	mov.f64 	%fd3844, 0d0000000000000000;
	sub.f64 	%fd3845, %fd3844, %fd3843;
	selp.f64 	%fd119, %fd3843, %fd3845, %p207;
	mov.f64 	%fd27521, %fd28664;
	mov.u32 	%r10387, %r11577;
	@%p2 bra 	$L__BB1_115;
	{ // callseq 809, 0
	.param .b64 param0;
	st.param.f64 	[param0], %fd1;
	.param .align 16 .b8 retval0[16];
	call.uni (retval0), 
	__internal_trig_reduction_slowpathd, 
	(
	param0
	);
	ld.param.f64 	%fd27521, [retval0];
	ld.param.b32 	%r10387, [retval0+8];
	} // callseq 809
$L__BB1_115:
	shl.b32 	%r4548, %r10387, 6;
	cvt.u64.u32 	%rd391, %r4548;
	and.b64  	%rd392, %rd391, 64;
	mov.u64 	%rd393, __cudart_sin_cos_coeffs;
	add.s64 	%rd394, %rd393, %rd392;
	mul.rn.f64 	%fd3847, %fd27521, %fd27521;
	and.b32  	%r4549, %r10387, 1;
	setp.eq.b32 	%p208, %r4549, 1;
	selp.f64 	%fd3848, 0dBDA8FF8320FD8164, 0d3DE5DB65F9785EBA, %p208;
	ld.global.nc.v2.f64 	{%fd3849, %fd3850}, [%rd394];
	fma.rn.f64 	%fd3851, %fd3848, %fd3847, %fd3849;
	fma.rn.f64 	%fd3852, %fd3851, %fd3847, %fd3850;
	ld.global.nc.v2.f64 	{%fd3853, %fd3854}, [%rd394+16];
	fma.rn.f64 	%fd3855, %fd3852, %fd3847, %fd3853;
	fma.rn.f64 	%fd3856, %fd3855, %fd3847, %fd3854;
	ld.global.nc.v2.f64 	{%fd3857, %fd3858}, [%rd394+32];
	fma.rn.f64 	%fd3859, %fd3856, %fd3847, %fd3857;
	fma.rn.f64 	%fd3860, %fd3859, %fd3847, %fd3858;
	fma.rn.f64 	%fd3861, %fd3860, %fd27521, %fd27521;
	fma.rn.f64 	%fd3862, %fd3860, %fd3847, 0d3FF0000000000000;
	selp.f64 	%fd3863, %fd3862, %fd3861, %p208;
	and.b32  	%r4550, %r10387, 2;
	setp.eq.s32 	%p209, %r4550, 0;
	mov.f64 	%fd3864, 0d0000000000000000;
	sub.f64 	%fd3865, %fd3864, %fd3863;
	selp.f64 	%fd3866, %fd3863, %fd3865, %p209;
	div.s32 	%r4551, %r164, %r4283;
	max.s32 	%r4552, %r4551, 0;
	min.s32 	%r4553, %r4552, %r10;
	cvt.rn.f64.s32 	%fd3867, %r4553;
	sub.f64 	%fd122, %fd3867, %fd6;
	mul.f64 	%fd3868, %fd122, %fd3866;
	fma.rn.f64 	%fd3869, %fd107, %fd119, %fd3868;
	add.f64 	%fd3870, %fd7, %fd3869;
	mul.f64 	%fd3871, %fd122, %fd119;
	mul.f64 	%fd3872, %fd107, %fd3866;
	sub.f64 	%fd3873, %fd3871, %fd3872;
	add.f64 	%fd3874, %fd8, %fd3873;
	mov.f64 	%fd3875, 0d3FE0000000000000;
	copysign.f64 	%fd3876, %fd3870, %fd3875;
	add.rz.f64 	%fd3877, %fd3870, %fd3876;
	cvt.rzi.f64.f64 	%fd3878, %fd3877;
	cvt.rzi.s32.f64 	%r171, %fd3878;
	copysign.f64 	%fd3879, %fd3874, %fd3875;
	add.rz.f64 	%fd3880, %fd3874, %fd3879;
	cvt.rzi.f64.f64 	%fd3881, %fd3880;
	cvt.rzi.s32.f64 	%r172, %fd3881;
	setp.lt.s32 	%p210, %r171, 0;
	setp.ge.s32 	%p211, %r171, %r4279;
	or.pred  	%p212, %p210, %p211;
	setp.lt.s32 	%p213, %r172, 0;
	setp.ge.s32 	%p214, %r172, %r4280;
	or.pred  	%p215, %p213, %p214;
	or.pred  	%p217, %p212, %p215;
	mov.b16 	%rs4228, 0;
	mov.u16 	%rs4229, %rs4228;
	mov.u16 	%rs4230, %rs4228;
	@%p217 bra 	$L__BB1_117;
	mul.lo.s32 	%r4554, %r172, %r4281;
	cvt.u64.u32 	%rd395, %r4554;
	shl.b32 	%r4555, %r171, 2;
	cvt.u64.u32 	%rd396, %r4555;
	add.s64 	%rd397, %rd395, %rd396;
	add.s64 	%rd398, %rd1, %rd397;
	ld.global.u8 	%rs4228, [%rd398];
	ld.global.u8 	%rs4229, [%rd398+1];
	ld.global.u8 	%rs4230, [%rd398+2];
$L__BB1_117:
	st.local.u8 	[%rd9+2], %rs4230;
	and.b16  	%rs2507, %rs4230, 255;
	st.local.u8 	[%rd10+2], %rs4229;
	and.b16  	%rs2508, %rs4229, 255;
	st.local.u8 	[%rd11+2], %rs4228;
	and.b16  	%rs2509, %rs4228, 255;
	cvt.rn.f64.u16 	%fd3882, %rs2507;
	mul.f64 	%fd3883, %fd3882, 0d3FD322D0E5604189;
	cvt.rn.f64.u16 	%fd3884, %rs2508;
	fma.rn.f64 	%fd3885, %fd3884, 0d3FE2C8B439581062, %fd3883;
	cvt.rn.f64.u16 	%fd3886, %rs2509;
	fma.rn.f64 	%fd3887, %fd3886, 0d3FBD2F1A9FBE76C9, %fd3885;
	cvt.rzi.u32.f64 	%r4557, %fd3887;
	st.local.u8 	[%rd12+2], %r4557;
	add.s32 	%r4558, %r145, %r4286;
	div.s32 	%r4559, %r4558, %r4282;
	max.s32 	%r173, %r4559, 0;
	mov.b32 	%r10389, 1;
	mov.f64 	%fd27523, %fd28663;
	@%p204 bra 	$L__BB1_121;
	setp.ltu.f64 	%p219, %fd2, 0d41E0000000000000;
	mov.f64 	%fd27523, %fd28662;
	mov.u32 	%r10388, %r11575;
	@%p219 bra 	$L__BB1_120;
	{ // callseq 810, 0
	.param .b64 param0;
	st.param.f64 	[param0], %fd1;
	.param .align 16 .b8 retval0[16];
	call.uni (retval0), 
	__internal_trig_reduction_slowpathd, 
	(
	param0
	);
	ld.param.f64 	%fd27523, [retval0];
	ld.param.b32 	%r10388, [retval0+8];
	} // callseq 810
$L__BB1_120:
	add.s32 	%r10389, %r10388, 1;
$L__BB1_121:
	shl.b32 	%r4561, %r10389, 6;
	cvt.u64.u32 	%rd399, %r4561;
	and.b64  	%rd400, %rd399, 64;
	mov.u64 	%rd401, __cudart_sin_cos_coeffs;
	add.s64 	%rd402, %rd401, %rd400;
	mul.rn.f64 	%fd3889, %fd27523, %fd27523;
	and.b32  	%r4562, %r10389, 1;
	setp.eq.b32 	%p220, %r4562, 1;
	selp.f64 	%fd3890, 0dBDA8FF8320FD8164, 0d3DE5DB65F9785EBA, %p220;
	ld.global.nc.v2.f64 	{%fd3891, %fd3892}, [%rd402];
	fma.rn.f64 	%fd3893, %fd3890, %fd3889, %fd3891;
	fma.rn.f64 	%fd3894, %fd3893, %fd3889, %fd3892;
	ld.global.nc.v2.f64 	{%fd3895, %fd3896}, [%rd402+16];
	fma.rn.f64 	%fd3897, %fd3894, %fd3889, %fd3895;
	fma.rn.f64 	%fd3898, %fd3897, %fd3889, %fd3896;
	ld.global.nc.v2.f64 	{%fd3899, %fd3900}, [%rd402+32];
	fma.rn.f64 	%fd3901, %fd3898, %fd3889, %fd3899;
	fma.rn.f64 	%fd3902, %fd3901, %fd3889, %fd3900;
	fma.rn.f64 	%fd3903, %fd3902, %fd27523, %fd27523;
	fma.rn.f64 	%fd3904, %fd3902, %fd3889, 0d3FF0000000000000;
	selp.f64 	%fd3905, %fd3904, %fd3903, %p220;
	and.b32  	%r4563, %r10389, 2;
	setp.eq.s32 	%p221, %r4563, 0;
	mov.f64 	%fd3906, 0d0000000000000000;
	sub.f64 	%fd3907, %fd3906, %fd3905;
	selp.f64 	%fd126, %fd3905, %fd3907, %p221;
	mov.f64 	%fd27524, %fd28664;
	mov.u32 	%r10390, %r11577;
	@%p2 bra 	$L__BB1_123;
	{ // callseq 811, 0
	.param .b64 param0;
	st.param.f64 	[param0], %fd1;
	.param .align 16 .b8 retval0[16];
	call.uni (retval0), 
	__internal_trig_reduction_slowpathd, 
	(
	param0
	);
	ld.param.f64 	%fd27524, [retval0];
	ld.param.b32 	%r10390, [retval0+8];
	} // callseq 811
$L__BB1_123:
	shl.b32 	%r4565, %r10390, 6;
	cvt.u64.u32 	%rd403, %r4565;
	and.b64  	%rd404, %rd403, 64;
	mov.u64 	%rd405, __cudart_sin_cos_coeffs;
	add.s64 	%rd406, %rd405, %rd404;
	mul.rn.f64 	%fd3909, %fd27524, %fd27524;
	and.b32  	%r4566, %r10390, 1;
	setp.eq.b32 	%p222, %r4566, 1;
	selp.f64 	%fd3910, 0dBDA8FF8320FD8164, 0d3DE5DB65F9785EBA, %p222;
	ld.global.nc.v2.f64 	{%fd3911, %fd3912}, [%rd406];
	fma.rn.f64 	%fd3913, %fd3910, %fd3909, %fd3911;
	fma.rn.f64 	%fd3914, %fd3913, %fd3909, %fd3912;
	ld.global.nc.v2.f64 	{%fd3915, %fd3916}, [%rd406+16];
	fma.rn.f64 	%fd3917, %fd3914, %fd3909, %fd3915;
	fma.rn.f64 	%fd3918, %fd3917, %fd3909, %fd3916;
	ld.global.nc.v2.f64 	{%fd3919, %fd3920}, [%rd406+32];
	fma.rn.f64 	%fd3921, %fd3918, %fd3909, %fd3919;
	fma.rn.f64 	%fd3922, %fd3921, %fd3909, %fd3920;
	fma.rn.f64 	%fd3923, %fd3922, %fd27524, %fd27524;
	fma.rn.f64 	%fd3924, %fd3922, %fd3909, 0d3FF0000000000000;
	selp.f64 	%fd3925, %fd3924, %fd3923, %p222;
	and.b32  	%r4567, %r10390, 2;
	setp.eq.s32 	%p223, %r4567, 0;
	mov.f64 	%fd3926, 0d0000000000000000;
	sub.f64 	%fd3927, %fd3926, %fd3925;
	selp.f64 	%fd3928, %fd3925, %fd3927, %p223;
	min.s32 	%r4568, %r173, %r9;
	cvt.rn.f64.s32 	%fd3929, %r4568;
	sub.f64 	%fd129, %fd3929, %fd5;
	mul.f64 	%fd3930, %fd108, %fd3928;
	fma.rn.f64 	%fd3931, %fd129, %fd126, %fd3930;
	add.f64 	%fd3932, %fd7, %fd3931;
	mul.f64 	%fd3933, %fd108, %fd126;
	mul.f64 	%fd3934, %fd129, %fd3928;
	sub.f64 	%fd3935, %fd3933, %fd3934;
	add.f64 	%fd3936, %fd8, %fd3935;
	mov.f64 	%fd3937, 0d3FE0000000000000;
	copysign.f64 	%fd3938, %fd3932, %fd3937;
	add.rz.f64 	%fd3939, %fd3932, %fd3938;
	cvt.rzi.f64.f64 	%fd3940, %fd3939;
	cvt.rzi.s32.f64 	%r180, %fd3940;
	copysign.f64 	%fd3941, %fd3936, %fd3937;
	add.rz.f64 	%fd3942, %fd3936, %fd3941;
	cvt.rzi.f64.f64 	%fd3943, %fd3942;
	cvt.rzi.s32.f64 	%r181, %fd3943;
	setp.lt.s32 	%p224, %r180, 0;
	setp.ge.s32 	%p225, %r180, %r4279;
	or.pred  	%p226, %p224, %p225;
	setp.lt.s32 	%p227, %r181, 0;
	setp.ge.s32 	%p228, %r181, %r4280;
	or.pred  	%p229, %p227, %p228;
	or.pred  	%p231, %p226, %p229;
	mov.b16 	%rs4231, 0;
	mov.u16 	%rs4232, %rs4231;
	mov.u16 	%rs4233, %rs4231;
	@%p231 bra 	$L__BB1_125;
	mul.lo.s32 	%r4569, %r181, %r4281;
	cvt.u64.u32 	%rd407, %r4569;
	shl.b32 	%r4570, %r180, 2;
	cvt.u64.u32 	%rd408, %r4570;
	add.s64 	%rd409, %rd407, %rd408;
	add.s64 	%rd410, %rd1, %rd409;
	ld.global.u8 	%rs4231, [%rd410];
	ld.global.u8 	%rs4232, [%rd410+1];
	ld.global.u8 	%rs4233, [%rd410+2];
$L__BB1_125:
	setp.eq.f64 	%p232, %fd2, 0d7FF0000000000000;
	st.local.u8 	[%rd9+3], %rs4233;
	and.b16  	%rs2511, %rs4233, 255;
	st.local.u8 	[%rd10+3], %rs4232;
	and.b16  	%rs2512, %rs4232, 255;
	st.local.u8 	[%rd11+3], %rs4231;
	and.b16  	%rs2513, %rs4231, 255;
	cvt.rn.f64.u16 	%fd3944, %rs2511;
	mul.f64 	%fd3945, %fd3944, 0d3FD322D0E5604189;
	cvt.rn.f64.u16 	%fd3946, %rs2512;
	fma.rn.f64 	%fd3947, %fd3946, 0d3FE2C8B439581062, %fd3945;
	cvt.rn.f64.u16 	%fd3948, %rs2513;
	fma.rn.f64 	%fd3949, %fd3948, 0d3FBD2F1A9FBE76C9, %fd3947;
	cvt.rzi.u32.f64 	%r4572, %fd3949;
	st.local.u8 	[%rd12+3], %r4572;
	mov.b32 	%r10392, 1;
	mov.f64 	%fd27526, %fd28663;
	@%p232 bra 	$L__BB1_129;
	setp.ltu.f64 	%p233, %fd2, 0d41E0000000000000;
	mov.f64 	%fd27526, %fd28662;
	mov.u32 	%r10391, %r11575;
	@%p233 bra 	$L__BB1_128;
	{ // callseq 812, 0
	.param .b64 param0;
	st.param.f64 	[param0], %fd1;
	.param .align 16 .b8 retval0[16];
	call.uni (retval0), 
	__internal_trig_reduction_slowpathd, 
	(
	param0
	);
	ld.param.f64 	%fd27526, [retval0];
	ld.param.b32 	%r10391, [retval0+8];
	} // callseq 812
$L__BB1_128:
	add.s32 	%r10392, %r10391, 1;
$L__BB1_129:
	shl.b32 	%r4574, %r10392, 6;
	cvt.u64.u32 	%rd411, %r4574;
	and.b64  	%rd412, %rd411, 64;
	mov.u64 	%rd413, __cudart_sin_cos_coeffs;
	add.s64 	%rd414, %rd413, %rd412;
	mul.rn.f64 	%fd3951, %fd27526, %fd27526;
	and.b32  	%r4575, %r10392, 1;
	setp.eq.b32 	%p234, %r4575, 1;
	selp.f64 	%fd3952, 0dBDA8FF8320FD8164, 0d3DE5DB65F9785EBA, %p234;
	ld.global.nc.v2.f64 	{%fd3953, %fd3954}, [%rd414];
	fma.rn.f64 	%fd3955, %fd3952, %fd3951, %fd3953;
	fma.rn.f64 	%fd3956, %fd3955, %fd3951, %fd3954;
	ld.global.nc.v2.f64 	{%fd3957, %fd3958}, [%rd414+16];
	fma.rn.f64 	%fd3959, %fd3956, %fd3951, %fd3957;
	fma.rn.f64 	%fd3960, %fd3959, %fd3951, %fd3958;
	ld.global.nc.v2.f64 	{%fd3961, %fd3962}, [%rd414+32];
	fma.rn.f64 	%fd3963, %fd3960, %fd3951, %fd3961;
	fma.rn.f64 	%fd3964, %fd3963, %fd3951, %fd3962;
	fma.rn.f64 	%fd3965, %fd3964, %fd27526, %fd27526;
	fma.rn.f64 	%fd3966, %fd3964, %fd3951, 0d3FF0000000000000;
	selp.f64 	%fd3967, %fd3966, %fd3965, %p234;
	and.b32  	%r4576, %r10392, 2;
	setp.eq.s32 	%p235, %r4576, 0;
	mov.f64 	%fd3968, 0d0000000000000000;
	sub.f64 	%fd3969, %fd3968, %fd3967;
	selp.f64 	%fd133, %fd3967, %fd3969, %p235;
	mov.f64 	%fd27527, %fd28664;
	mov.u32 	%r10393, %r11577;
	@%p2 bra 	$L__BB1_131;
	{ // callseq 813, 0
	.param .b64 param0;
	st.param.f64 	[param0], %fd1;
	.param .align 16 .b8 retval0[16];
	call.uni (retval0), 
	__internal_trig_reduction_slowpathd, 
	(
	param0
	);
	ld.param.f64 	%fd27527, [retval0];
	ld.param.b32 	%r10393, [retval0+8];
	} // callseq 813
$L__BB1_131:
	shl.b32 	%r4578, %r10393, 6;
	cvt.u64.u32 	%rd415, %r4578;
	and.b64  	%rd416, %rd415, 64;
	mov.u64 	%rd417, __cudart_sin_cos_coeffs;
	add.s64 	%rd418, %rd417, %rd416;
	mul.rn.f64 	%fd3971, %fd27527, %fd27527;
	and.b32  	%r4579, %r10393, 1;
	setp.eq.b32 	%p236, %r4579, 1;
	selp.f64 	%fd3972, 0dBDA8FF8320FD8164, 0d3DE5DB65F9785EBA, %p236;
	ld.global.nc.v2.f64 	{%fd3973, %fd3974}, [%rd418];
	fma.rn.f64 	%fd3975, %fd3972, %fd3971, %fd3973;
	fma.rn.f64 	%fd3976, %fd3975, %fd3971, %fd3974;
	ld.global.nc.v2.f64 	{%fd3977, %fd3978}, [%rd418+16];
	fma.rn.f64 	%fd3979, %fd3976, %fd3971, %fd3977;
	fma.rn.f64 	%fd3980, %fd3979, %fd3971, %fd3978;
	ld.global.nc.v2.f64 	{%fd3981, %fd3982}, [%rd418+32];
	fma.rn.f64 	%fd3983, %fd3980, %fd3971, %fd3981;
	fma.rn.f64 	%fd3984, %fd3983, %fd3971, %fd3982;
	fma.rn.f64 	%fd3985, %fd3984, %fd27527, %fd27527;
	fma.rn.f64 	%fd3986, %fd3984, %fd3971, 0d3FF0000000000000;
	selp.f64 	%fd3987, %fd3986, %fd3985, %p236;
	and.b32  	%r4580, %r10393, 2;
	setp.eq.s32 	%p237, %r4580, 0;
	mov.f64 	%fd3988, 0d0000000000000000;
	sub.f64 	%fd3989, %fd3988, %fd3987;
	selp.f64 	%fd3990, %fd3987, %fd3989, %p237;
	mul.f64 	%fd3991, %fd115, %fd3990;
	fma.rn.f64 	%fd3992, %fd129, %fd133, %fd3991;
	add.f64 	%fd3993, %fd7, %fd3992;
	mul.f64 	%fd3994, %fd115, %fd133;
	mul.f64 	%fd3995, %fd129, %fd3990;
	sub.f64 	%fd3996, %fd3994, %fd3995;
	add.f64 	%fd3997, %fd8, %fd3996;
	mov.f64 	%fd3998, 0d3FE0000000000000;
	copysign.f64 	%fd3999, %fd3993, %fd3998;
	add.rz.f64 	%fd4000, %fd3993, %fd3999;
	cvt.rzi.f64.f64 	%fd4001, %fd4000;
	cvt.rzi.s32.f64 	%r188, %fd4001;
	copysign.f64 	%fd4002, %fd3997, %fd3998;
	add.rz.f64 	%fd4003, %fd3997, %fd4002;
	cvt.rzi.f64.f64 	%fd4004, %fd4003;
	cvt.rzi.s32.f64 	%r189, %fd4004;
	setp.lt.s32 	%p238, %r188, 0;
	setp.ge.s32 	%p239, %r188, %r4279;
	or.pred  	%p240, %p238, %p239;
	setp.lt.s32 	%p241, %r189, 0;
	setp.ge.s32 	%p242, %r189, %r4280;
	or.pred  	%p243, %p241, %p242;
	or.pred  	%p245, %p240, %p243;
	mov.b16 	%rs4234, 0;
	mov.u16 	%rs4235, %rs4234;
	mov.u16 	%rs4236, %rs4234;
	@%p245 bra 	$L__BB1_133;
	mul.lo.s32 	%r4581, %r189, %r4281;
	cvt.u64.u32 	%rd419, %r4581;
	shl.b32 	%r4582, %r188, 2;
	cvt.u64.u32 	%rd420, %r4582;
	add.s64 	%rd421, %rd419, %rd420;
	add.s64 	%rd422, %rd1, %rd421;
	ld.global.u8 	%rs4234, [%rd422];
	ld.global.u8 	%rs4235, [%rd422+1];
	ld.global.u8 	%rs4236, [%rd422+2];
$L__BB1_133:
	st.local.u8 	[%rd9+4], %rs4236;
	and.b16  	%rs2515, %rs4236, 255;
	st.local.u8 	[%rd10+4], %rs4235;
	and.b16  	%rs2516, %rs4235, 255;
	st.local.u8 	[%rd11+4], %rs4234;
	and.b16  	%rs2517, %rs4234, 255;
	cvt.rn.f64.u16 	%fd4005, %rs2515;
	mul.f64 	%fd4006, %fd4005, 0d3FD322D0E5604189;
	cvt.rn.f64.u16 	%fd4007, %rs2516;
	fma.rn.f64 	%fd4008, %fd4007, 0d3FE2C8B439581062, %fd4006;
	cvt.rn.f64.u16 	%fd4009, %rs2517;
	fma.rn.f64 	%fd4010, %fd4009, 0d3FBD2F1A9FBE76C9, %fd4008;
	cvt.rzi.u32.f64 	%r4584, %fd4010;
	st.local.u8 	[%rd12+4], %r4584;
	mov.b32 	%r10395, 1;
	mov.f64 	%fd27529, %fd28663;
	@%p232 bra 	$L__BB1_137;
	setp.ltu.f64 	%p247, %fd2, 0d41E0000000000000;
	mov.f64 	%fd27529, %fd28662;
	mov.u32 	%r10394, %r11575;
	@%p247 bra 	$L__BB1_136;
	{ // callseq 814, 0
	.param .b64 param0;
	st.param.f64 	[param0], %fd1;
	.param .align 16 .b8 retval0[16];
	call.uni (retval0), 
	__internal_trig_reduction_slowpathd, 
	(
	param0
	);
	ld.param.f64 	%fd27529, [retval0];
	ld.param.b32 	%r10394, [retval0+8];
	} // callseq 814
$L__BB1_136:
	add.s32 	%r10395, %r10394, 1;
$L__BB1_137:
	shl.b32 	%r4586, %r10395, 6;
	cvt.u64.u32 	%rd423, %r4586;
	and.b64  	%rd424, %rd423, 64;
	mov.u64 	%rd425, __cudart_sin_cos_coeffs;
	add.s64 	%rd426, %rd425, %rd424;
	mul.rn.f64 	%fd4012, %fd27529, %fd27529;
	and.b32  	%r4587, %r10395, 1;
	setp.eq.b32 	%p248, %r4587, 1;
	selp.f64 	%fd4013, 0dBDA8FF8320FD8164, 0d3DE5DB65F9785EBA, %p248;
	ld.global.nc.v2.f64 	{%fd4014, %fd4015}, [%rd426];
	fma.rn.f64 	%fd4016, %fd4013, %fd4012, %fd4014;
	fma.rn.f64 	%fd4017, %fd4016, %fd4012, %fd4015;
	ld.global.nc.v2.f64 	{%fd4018, %fd4019}, [%rd426+16];
	fma.rn.f64 	%fd4020, %fd4017, %fd4012, %fd4018;
	fma.rn.f64 	%fd4021, %fd4020, %fd4012, %fd4019;
	ld.global.nc.v2.f64 	{%fd4022, %fd4023}, [%rd426+32];
	fma.rn.f64 	%fd4024, %fd4021, %fd4012, %fd4022;
	fma.rn.f64 	%fd4025, %fd4024, %fd4012, %fd4023;
	fma.rn.f64 	%fd4026, %fd4025, %fd27529, %fd27529;
	fma.rn.f64 	%fd4027, %fd4025, %fd4012, 0d3FF0000000000000;
	selp.f64 	%fd4028, %fd4027, %fd4026, %p248;
	and.b32  	%r4588, %r10395, 2;
	setp.eq.s32 	%p249, %r4588, 0;
	mov.f64 	%fd4029, 0d0000000000000000;
	sub.f64 	%fd4030, %fd4029, %fd4028;
	selp.f64 	%fd139, %fd4028, %fd4030, %p249;
	mov.f64 	%fd27530, %fd28664;
	mov.u32 	%r10396, %r11577;
	@%p2 bra 	$L__BB1_139;
	{ // callseq 815, 0
	.param .b64 param0;
	st.param.f64 	[param0], %fd1;
	.param .align 16 .b8 retval0[16];
	call.uni (retval0), 
	__internal_trig_reduction_slowpathd, 
	(
	param0
	);
	ld.param.f64 	%fd27530, [retval0];
	ld.param.b32 	%r10396, [retval0+8];
	} // callseq 815
$L__BB1_139:
	shl.b32 	%r4590, %r10396, 6;
	cvt.u64.u32 	%rd427, %r4590;
	and.b64  	%rd428, %rd427, 64;
	mov.u64 	%rd429, __cudart_sin_cos_coeffs;
	add.s64 	%rd430, %rd429, %rd428;
	mul.rn.f64 	%fd4032, %fd27530, %fd27530;
	and.b32  	%r4591, %r10396, 1;
	setp.eq.b32 	%p250, %r4591, 1;
	selp.f64 	%fd4033, 0dBDA8FF8320FD8164, 0d3DE5DB65F9785EBA, %p250;
	ld.global.nc.v2.f64 	{%fd4034, %fd4035}, [%rd430];
	fma.rn.f64 	%fd4036, %fd4033, %fd4032, %fd4034;
	fma.rn.f64 	%fd4037, %fd4036, %fd4032, %fd4035;
	ld.global.nc.v2.f64 	{%fd4038, %fd4039}, [%rd430+16];
	fma.rn.f64 	%fd4040, %fd4037, %fd4032, %fd4038;
	fma.rn.f64 	%fd4041, %fd4040, %fd4032, %fd4039;
	ld.global.nc.v2.f64 	{%fd4042, %fd4043}, [%rd430+32];
	fma.rn.f64 	%fd4044, %fd4041, %fd4032, %fd4042;
	fma.rn.f64 	%fd4045, %fd4044, %fd4032, %fd4043;
	fma.rn.f64 	%fd4046, %fd4045, %fd27530, %fd27530;
	fma.rn.f64 	%fd4047, %fd4045, %fd4032, 0d3FF0000000000000;
	selp.f64 	%fd4048, %fd4047, %fd4046, %p250;
	and.b32  	%r4592, %r10396, 2;
	setp.eq.s32 	%p251, %r4592, 0;
	mov.f64 	%fd4049, 0d0000000000000000;
	sub.f64 	%fd4050, %fd4049, %fd4048;
	selp.f64 	%fd4051, %fd4048, %fd4050, %p251;
	mul.f64 	%fd4052, %fd122, %fd4051;
	fma.rn.f64 	%fd4053, %fd129, %fd139, %fd4052;
	add.f64 	%fd4054, %fd7, %fd4053;
	mul.f64 	%fd4055, %fd122, %fd139;
	mul.f64 	%fd4056, %fd129, %fd4051;
	sub.f64 	%fd4057, %fd4055, %fd4056;
	add.f64 	%fd4058, %fd8, %fd4057;
	mov.f64 	%fd4059, 0d3FE0000000000000;
	copysign.f64 	%fd4060, %fd4054, %fd4059;
	add.rz.f64 	%fd4061, %fd4054, %fd4060;
	cvt.rzi.f64.f64 	%fd4062, %fd4061;
	cvt.rzi.s32.f64 	%r196, %fd4062;
	copysign.f64 	%fd4063, %fd4058, %fd4059;
	add.rz.f64 	%fd4064, %fd4058, %fd4063;
	cvt.rzi.f64.f64 	%fd4065, %fd4064;
	cvt.rzi.s32.f64 	%r197, %fd4065;
	setp.lt.s32 	%p252, %r196, 0;
	setp.ge.s32 	%p253, %r196, %r4279;
	or.pred  	%p254, %p252, %p253;
	setp.lt.s32 	%p255, %r197, 0;
	setp.ge.s32 	%p256, %r197, %r4280;
	or.pred  	%p257, %p255, %p256;
	or.pred  	%p259, %p254, %p257;
	mov.b16 	%rs4237, 0;
	mov.u16 	%rs4238, %rs4237;
	mov.u16 	%rs4239, %rs4237;
	@%p259 bra 	$L__BB1_141;
	mul.lo.s32 	%r4593, %r197, %r4281;
	cvt.u64.u32 	%rd431, %r4593;
	shl.b32 	%r4594, %r196, 2;
	cvt.u64.u32 	%rd432, %r4594;
	add.s64 	%rd433, %rd431, %rd432;
	add.s64 	%rd434, %rd1, %rd433;
	ld.global.u8 	%rs4237, [%rd434];
	ld.global.u8 	%rs4238, [%rd434+1];
	ld.global.u8 	%rs4239, [%rd434+2];
$L__BB1_141:
	setp.eq.f64 	%p260, %fd2, 0d7FF0000000000000;
	st.local.u8 	[%rd9+5], %rs4239;
	and.b16  	%rs2519, %rs4239, 255;
	st.local.u8 	[%rd10+5], %rs4238;
	and.b16  	%rs2520, %rs4238, 255;
	st.local.u8 	[%rd11+5], %rs4237;
	and.b16  	%rs2521, %rs4237, 255;
	cvt.rn.f64.u16 	%fd4066, %rs2519;
	mul.f64 	%fd4067, %fd4066, 0d3FD322D0E5604189;
	cvt.rn.f64.u16 	%fd4068, %rs2520;
	fma.rn.f64 	%fd4069, %fd4068, 0d3FE2C8B439581062, %fd4067;
	cvt.rn.f64.u16 	%fd4070, %rs2521;
	fma.rn.f64 	%fd4071, %fd4070, 0d3FBD2F1A9FBE76C9, %fd4069;
	cvt.rzi.u32.f64 	%r4596, %fd4071;
	st.local.u8 	[%rd12+5], %r4596;
	add.s32 	%r4597, %r164, %r4287;
	div.s32 	%r4598, %r4597, %r4283;
	max.s32 	%r198, %r4598, 0;
	mov.b32 	%r10398, 1;
	mov.f64 	%fd27532, %fd28663;
	@%p260 bra 	$L__BB1_145;
	setp.ltu.f64 	%p261, %fd2, 0d41E0000000000000;
	mov.f64 	%fd27532, %fd28662;
	mov.u32 	%r10397, %r11575;
	@%p261 bra 	$L__BB1_144;
	{ // callseq 816, 0
	.param .b64 param0;
	st.param.f64 	[param0], %fd1;
	.param .align 16 .b8 retval0[16];
	call.uni (retval0), 
	__internal_trig_reduction_slowpathd, 
	(
	param0
	);
	ld.param.f64 	%fd27532, [retval0];
	ld.param.b32 	%r10397, [retval0+8];
	} // callseq 816
$L__BB1_144:
	add.s32 	%r10398, %r10397, 1;
$L__BB1_145:
	shl.b32 	%r4600, %r10398, 6;
	cvt.u64.u32 	%rd435, %r4600;
	and.b64  	%rd436, %rd435, 64;
	mov.u64 	%rd437, __cudart_sin_cos_coeffs;
	add.s64 	%rd438, %rd437, %rd436;
	mul.rn.f64 	%fd4073, %fd27532, %fd27532;
	and.b32  	%r4601, %r10398, 1;
	setp.eq.b32 	%p262, %r4601, 1;
	selp.f64 	%fd4074, 0dBDA8FF8320FD8164, 0d3DE5DB65F9785EBA, %p262;
	ld.global.nc.v2.f64 	{%fd4075, %fd4076}, [%rd438];
	fma.rn.f64 	%fd4077, %fd4074, %fd4073, %fd4075;
	fma.rn.f64 	%fd4078, %fd4077, %fd4073, %fd4076;
	ld.global.nc.v2.f64 	{%fd4079, %fd4080}, [%rd438+16];
	fma.rn.f64 	%fd4081, %fd4078, %fd4073, %fd4079;
	fma.rn.f64 	%fd4082, %fd4081, %fd4073, %fd4080;
	ld.global.nc.v2.f64 	{%fd4083, %fd4084}, [%rd438+32];
	fma.rn.f64 	%fd4085, %fd4082, %fd4073, %fd4083;
	fma.rn.f64 	%fd4086, %fd4085, %fd4073, %fd4084;
	fma.rn.f64 	%fd4087, %fd4086, %fd27532, %fd27532;
	fma.rn.f64 	%fd4088, %fd4086, %fd4073, 0d3FF0000000000000;
	selp.f64 	%fd4089, %fd4088, %fd4087, %p262;
	and.b32  	%r4602, %r10398, 2;
	setp.eq.s32 	%p263, %r4602, 0;
	mov.f64 	%fd4090, 0d0000000000000000;
	sub.f64 	%fd4091, %fd4090, %fd4089;
	selp.f64 	%fd145, %fd4089, %fd4091, %p263;
	mov.f64 	%fd27533, %fd28664;
	mov.u32 	%r10399, %r11577;
	@%p2 bra 	$L__BB1_147;
	{ // callseq 817, 0
	.param .b64 param0;
	st.param.f64 	[param0], %fd1;
	.param .align 16 .b8 retval0[16];
	call.uni (retval0), 
	__internal_trig_reduction_slowpathd, 
	(
	param0
	);
	ld.param.f64 	%fd27533, [retval0];
	ld.param.b32 	%r10399, [retval0+8];
	} // callseq 817
$L__BB1_147:
	shl.b32 	%r4604, %r10399, 6;
	cvt.u64.u32 	%rd439, %r4604;
	and.b64  	%rd440, %rd439, 64;
	mov.u64 	%rd441, __cudart_sin_cos_coeffs;
	add.s64 	%rd442, %rd441, %rd440;
	mul.rn.f64 	%fd4093, %fd27533, %fd27533;
	and.b32  	%r4605, %r10399, 1;
	setp.eq.b32 	%p264, %r4605, 1;
	selp.f64 	%fd4094, 0dBDA8FF8320FD8164, 0d3DE5DB65F9785EBA, %p264;
	ld.global.nc.v2.f64 	{%fd4095, %fd4096}, [%rd442];
	fma.rn.f64 	%fd4097, %fd4094, %fd4093, %fd4095;
	fma.rn.f64 	%fd4098, %fd4097, %fd4093, %fd4096;
	ld.global.nc.v2.f64 	{%fd4099, %fd4100}, [%rd442+16];
	fma.rn.f64 	%fd4101, %fd4098, %fd4093, %fd4099;
	fma.rn.f64 	%fd4102, %fd4101, %fd4093, %fd4100;
	ld.global.nc.v2.f64 	{%fd4103, %fd4104}, [%rd442+32];
	fma.rn.f64 	%fd4105, %fd4102, %fd4093, %fd4103;
	fma.rn.f64 	%fd4106, %fd4105, %fd4093, %fd4104;
	fma.rn.f64 	%fd4107, %fd4106, %fd27533, %fd27533;
	fma.rn.f64 	%fd4108, %fd4106, %fd4093, 0d3FF0000000000000;
	selp.f64 	%fd4109, %fd4108, %fd4107, %p264;
	and.b32  	%r4606, %r10399, 2;
	setp.eq.s32 	%p265, %r4606, 0;
	mov.f64 	%fd4110, 0d0000000000000000;
	sub.f64 	%fd4111, %fd4110, %fd4109;
	selp.f64 	%fd4112, %fd4109, %fd4111, %p265;
	min.s32 	%r4607, %r198, %r10;
	cvt.rn.f64.s32 	%fd4113, %r4607;
	sub.f64 	%fd148, %fd4113, %fd6;
	mul.f64 	%fd4114, %fd148, %fd4112;
	fma.rn.f64 	%fd4115, %fd107, %fd145, %fd4114;
	add.f64 	%fd4116, %fd7, %fd4115;
	mul.f64 	%fd4117, %fd148, %fd145;
	mul.f64 	%fd4118, %fd107, %fd4112;
	sub.f64 	%fd4119, %fd4117, %fd4118;
	add.f64 	%fd4120, %fd8, %fd4119;
	mov.f64 	%fd4121, 0d3FE0000000000000;
	copysign.f64 	%fd4122, %fd4116, %fd4121;
	add.rz.f64 	%fd4123, %fd4116, %fd4122;
	cvt.rzi.f64.f64 	%fd4124, %fd4123;
	cvt.rzi.s32.f64 	%r205, %fd4124;
	copysign.f64 	%fd4125, %fd4120, %fd4121;
	add.rz.f64 	%fd4126, %fd4120, %fd4125;
	cvt.rzi.f64.f64 	%fd4127, %fd4126;
	cvt.rzi.s32.f64 	%r206, %fd4127;
	setp.lt.s32 	%p266, %r205, 0;
	setp.ge.s32 	%p267, %r205, %r4279;
	or.pred  	%p268, %p266, %p267;
	setp.lt.s32 	%p269, %r206, 0;
	setp.ge.s32 	%p270, %r206, %r4280;
	or.pred  	%p271, %p269, %p270;
	or.pred  	%p273, %p268, %p271;
	mov.b16 	%rs4240, 0;
	mov.u16 	%rs4241, %rs4240;
	mov.u16 	%rs4242, %rs4240;
	@%p273 bra 	$L__BB1_149;
	mul.lo.s32 	%r4608, %r206, %r4281;
	cvt.u64.u32 	%rd443, %r4608;
	shl.b32 	%r4609, %r205, 2;
	cvt.u64.u32 	%rd444, %r4609;
	add.s64 	%rd445, %rd443, %rd444;
	add.s64 	%rd446, %rd1, %rd445;
	ld.global.u8 	%rs4240, [%rd446];
	ld.global.u8 	%rs4241, [%rd446+1];
	ld.global.u8 	%rs4242, [%rd446+2];
$L__BB1_149:
	st.local.u8 	[%rd9+6], %rs4242;
	and.b16  	%rs2523, %rs4242, 255;
	st.local.u8 	[%rd10+6], %rs4241;
	and.b16  	%rs2524, %rs4241, 255;
	st.local.u8 	[%rd11+6], %rs4240;
	and.b16  	%rs2525, %rs4240, 255;
	cvt.rn.f64.u16 	%fd4128, %rs2523;
	mul.f64 	%fd4129, %fd4128, 0d3FD322D0E5604189;
	cvt.rn.f64.u16 	%fd4130, %rs2524;
	fma.rn.f64 	%fd4131, %fd4130, 0d3FE2C8B439581062, %fd4129;
	cvt.rn.f64.u16 	%fd4132, %rs2525;
	fma.rn.f64 	%fd4133, %fd4132, 0d3FBD2F1A9FBE76C9, %fd4131;
	cvt.rzi.u32.f64 	%r4611, %fd4133;
	st.local.u8 	[%rd12+6], %r4611;
	mov.b32 	%r10401, 1;
	mov.f64 	%fd27535, %fd28663;
	@%p260 bra 	$L__BB1_153;
	setp.ltu.f64 	%p275, %fd2, 0d41E0000000000000;
	mov.f64 	%fd27535, %fd28662;
	mov.u32 	%r10400, %r11575;
	@%p275 bra 	$L__BB1_152;
	{ // callseq 818, 0
	.param .b64 param0;
	st.param.f64 	[param0], %fd1;
	.param .align 16 .b8 retval0[16];
	call.uni (retval0), 
	__internal_trig_reduction_slowpathd, 
	(
	param0
	);
	ld.param.f64 	%fd27535, [retval0];
	ld.param.b32 	%r10400, [retval0+8];
	} // callseq 818
$L__BB1_152:
	add.s32 	%r10401, %r10400, 1;
$L__BB1_153:
	shl.b32 	%r4613, %r10401, 6;
	cvt.u64.u32 	%rd447, %r4613;
	and.b64  	%rd448, %rd447, 64;
	mov.u64 	%rd449, __cudart_sin_cos_coeffs;
	add.s64 	%rd450, %rd449, %rd448;
	mul.rn.f64 	%fd4135, %fd27535, %fd27535;
	and.b32  	%r4614, %r10401, 1;
	setp.eq.b32 	%p276, %r4614, 1;
	selp.f64 	%fd4136, 0dBDA8FF8320FD8164, 0d3DE5DB65F9785EBA, %p276;
	ld.global.nc.v2.f64 	{%fd4137, %fd4138}, [%rd450];
	fma.rn.f64 	%fd4139, %fd4136, %fd4135, %fd4137;
	fma.rn.f64 	%fd4140, %fd4139, %fd4135, %fd4138;
	ld.global.nc.v2.f64 	{%fd4141, %fd4142}, [%rd450+16];
	fma.rn.f64 	%fd4143, %fd4140, %fd4135, %fd4141;
	fma.rn.f64 	%fd4144, %fd4143, %fd4135, %fd4142;
	ld.global.nc.v2.f64 	{%fd4145, %fd4146}, [%rd450+32];
	fma.rn.f64 	%fd4147, %fd4144, %fd4135, %fd4145;
	fma.rn.f64 	%fd4148, %fd4147, %fd4135, %fd4146;
	fma.rn.f64 	%fd4149, %fd4148, %fd27535, %fd27535;
	fma.rn.f64 	%fd4150, %fd4148, %fd4135, 0d3FF0000000000000;
	selp.f64 	%fd4151, %fd4150, %fd4149, %p276;
	and.b32  	%r4615, %r10401, 2;
	setp.eq.s32 	%p277, %r4615, 0;
	mov.f64 	%fd4152, 0d0000000000000000;
	sub.f64 	%fd4153, %fd4152, %fd4151;
	selp.f64 	%fd152, %fd4151, %fd4153, %p277;
	mov.f64 	%fd27536, %fd28664;
	mov.u32 	%r10402, %r11577;
	@%p2 bra 	$L__BB1_155;
	{ // callseq 819, 0
	.param .b64 param0;
	st.param.f64 	[param0], %fd1;
	.param .align 16 .b8 retval0[16];
	call.uni (retval0), 
	__internal_trig_reduction_slowpathd, 
	(
	param0
	);
	ld.param.f64 	%fd27536, [retval0];
	ld.param.b32 	%r10402, [retval0+8];
	} // callseq 819
$L__BB1_155:
	shl.b32 	%r4617, %r10402, 6;
	cvt.u64.u32 	%rd451, %r4617;
	and.b64  	%rd452, %rd451, 64;
	mov.u64 	%rd453, __cudart_sin_cos_coeffs;
	add.s64 	%rd454, %rd453, %rd452;
	mul.rn.f64 	%fd4155, %fd27536, %fd27536;
	and.b32  	%r4618, %r10402, 1;
	setp.eq.b32 	%p278, %r4618, 1;
	selp.f64 	%fd4156, 0dBDA8FF8320FD8164, 0d3DE5DB65F9785EBA, %p278;
	ld.global.nc.v2.f64 	{%fd4157, %fd4158}, [%rd454];
	fma.rn.f64 	%fd4159, %fd4156, %fd4155, %fd4157;
	fma.rn.f64 	%fd4160, %fd4159, %fd4155, %fd4158;
	ld.global.nc.v2.f64 	{%fd4161, %fd4162}, [%rd454+16];
	fma.rn.f64 	%fd4163, %fd4160, %fd4155, %fd4161;
	fma.rn.f64 	%fd4164, %fd4163, %fd4155, %fd4162;
	ld.global.nc.v2.f64 	{%fd4165, %fd4166}, [%rd454+32];
	fma.rn.f64 	%fd4167, %fd4164, %fd4155, %fd4165;
	fma.rn.f64 	%fd4168, %fd4167, %fd4155, %fd4166;
	fma.rn.f64 	%fd4169, %fd4168, %fd27536, %fd27536;
	fma.rn.f64 	%fd4170, %fd4168, %fd4155, 0d3FF0000000000000;
	selp.f64 	%fd4171, %fd4170, %fd4169, %p278;
	and.b32  	%r4619, %r10402, 2;
	setp.eq.s32 	%p279, %r4619, 0;
	mov.f64 	%fd4172, 0d0000000000000000;
	sub.f64 	%fd4173, %fd4172, %fd4171;
	selp.f64 	%fd4174, %fd4171, %fd4173, %p279;
	mul.f64 	%fd4175, %fd148, %fd4174;
	fma.rn.f64 	%fd4176, %fd129, %fd152, %fd4175;
	add.f64 	%fd4177, %fd7, %fd4176;
	mul.f64 	%fd4178, %fd148, %fd152;
	mul.f64 	%fd4179, %fd129, %fd4174;
	sub.f64 	%fd4180, %fd4178, %fd4179;
	add.f64 	%fd4181, %fd8, %fd4180;
	mov.f64 	%fd4182, 0d3FE0000000000000;
	copysign.f64 	%fd4183, %fd4177, %fd4182;
	add.rz.f64 	%fd4184, %fd4177, %fd4183;
	cvt.rzi.f64.f64 	%fd4185, %fd4184;
	cvt.rzi.s32.f64 	%r213, %fd4185;
	copysign.f64 	%fd4186, %fd4181, %fd4182;
	add.rz.f64 	%fd4187, %fd4181, %fd4186;
	cvt.rzi.f64.f64 	%fd4188, %fd4187;
	cvt.rzi.s32.f64 	%r214, %fd4188;
	setp.lt.s32 	%p280, %r213, 0;
	setp.ge.s32 	%p281, %r213, %r4279;
	or.pred  	%p282, %p280, %p281;
	setp.lt.s32 	%p283, %r214, 0;
	setp.ge.s32 	%p284, %r214, %r4280;
	or.pred  	%p285, %p283, %p284;
	or.pred  	%p287, %p282, %p285;
	mov.b16 	%rs4243, 0;
	mov.u16 	%rs4244, %rs4243;
	mov.u16 	%rs4245, %rs4243;
	@%p287 bra 	$L__BB1_157;
	mul.lo.s32 	%r4620, %r214, %r4281;
	cvt.u64.u32 	%rd455, %r4620;
	shl.b32 	%r4621, %r213, 2;
	cvt.u64.u32 	%rd456, %r4621;
	add.s64 	%rd457, %rd455, %rd456;
	add.s64 	%rd458, %rd1, %rd457;
	ld.global.u8 	%rs4243, [%rd458];
	ld.global.u8 	%rs4244, [%rd458+1];
	ld.global.u8 	%rs4245, [%rd458+2];
$L__BB1_157:
	st.local.u8 	[%rd9+7], %rs4245;
	and.b16  	%rs2527, %rs4245, 255;
	st.local.u8 	[%rd10+7], %rs4244;
	and.b16  	%rs2528, %rs4244, 255;
	st.local.u8 	[%rd11+7], %rs4243;
	and.b16  	%rs2529, %rs4243, 255;
	cvt.rn.f64.u16 	%fd4189, %rs2527;
	mul.f64 	%fd4190, %fd4189, 0d3FD322D0E5604189;
	cvt.rn.f64.u16 	%fd4191, %rs2528;
	fma.rn.f64 	%fd4192, %fd4191, 0d3FE2C8B439581062, %fd4190;
	cvt.rn.f64.u16 	%fd4193, %rs2529;
	fma.rn.f64 	%fd4194, %fd4193, 0d3FBD2F1A9FBE76C9, %fd4192;
	cvt.rzi.u32.f64 	%r4622, %fd4194;
	st.local.u8 	[%rd12+7], %r4622;
	add.s32 	%r10528, %r10528, 8;
$L__BB1_158:
	add.s32 	%r217, %r144, 1;
	setp.lt.s32 	%p288, %r217, 0;
	setp.ge.s32 	%p289, %r217, %r4284;
	or.pred  	%p290, %p288, %p289;
	or.pred  	%p291, %p290, %p3;
	@%p291 bra 	$L__BB1_224;
	setp.eq.f64 	%p292, %fd2, 0d7FF0000000000000;
	mul.lo.s32 	%r4624, %r217, %r4286;
	shl.b32 	%r218, %r4624, 1;
	mul.lo.s32 	%r4625, %r70, %r4287;
	shl.b32 	%r219, %r4625, 2;
	mov.b32 	%r10405, 1;
	mov.f64 	%fd27538, %fd28663;
	@%p292 bra 	$L__BB1_163;
	setp.ltu.f64 	%p293, %fd2, 0d41E0000000000000;
	mov.f64 	%fd27538, %fd28662;
	mov.u32 	%r10404, %r11575;
	@%p293 bra 	$L__BB1_162;
	{ // callseq 820, 0
	.param .b64 param0;
	st.param.f64 	[param0], %fd1;
	.param .align 16 .b8 retval0[16];
	call.uni (retval0), 
	__internal_trig_reduction_slowpathd, 
	(
	param0
	);
	ld.param.f64 	%fd27538, [retval0];
	ld.param.b32 	%r10404, [retval0+8];
	} // callseq 820
$L__BB1_162:
	add.s32 	%r10405, %r10404, 1;
$L__BB1_163:
	shl.b32 	%r4627, %r10405, 6;
	cvt.u64.u32 	%rd459, %r4627;
	and.b64  	%rd460, %rd459, 64;
	mov.u64 	%rd461, __cudart_sin_cos_coeffs;
	add.s64 	%rd462, %rd461, %rd460;
	mul.rn.f64 	%fd4196, %fd27538, %fd27538;
	and.b32  	%r4628, %r10405, 1;
	setp.eq.b32 	%p294, %r4628, 1;
	selp.f64 	%fd4197, 0dBDA8FF8320FD8164, 0d3DE5DB65F9785EBA, %p294;
	ld.global.nc.v2.f64 	{%fd4198, %fd4199}, [%rd462];
	fma.rn.f64 	%fd4200, %fd4197, %fd4196, %fd4198;
	fma.rn.f64 	%fd4201, %fd4200, %fd4196, %fd4199;
	ld.global.nc.v2.f64 	{%fd4202, %fd4203}, [%rd462+16];
	fma.rn.f64 	%fd4204, %fd4201, %fd4196, %fd4202;
	fma.rn.f64 	%fd4205, %fd4204, %fd4196, %fd4203;
	ld.global.nc.v2.f64 	{%fd4206, %fd4207}, [%rd462+32];
	fma.rn.f64 	%fd4208, %fd4205, %fd4196, %fd4206;
	fma.rn.f64 	%fd4209, %fd4208, %fd4196, %fd4207;
	fma.rn.f64 	%fd4210, %fd4209, %fd27538, %fd27538;
	fma.rn.f64 	%fd4211, %fd4209, %fd4196, 0d3FF0000000000000;
	selp.f64 	%fd4212, %fd4211, %fd4210, %p294;
	and.b32  	%r4629, %r10405, 2;
	setp.eq.s32 	%p295, %r4629, 0;
	mov.f64 	%fd4213, 0d0000000000000000;
	sub.f64 	%fd4214, %fd4213, %fd4212;
	selp.f64 	%fd158, %fd4212, %fd4214, %p295;
	mov.f64 	%fd27539, %fd28664;
	mov.u32 	%r10406, %r11577;
	@%p2 bra 	$L__BB1_165;
	{ // callseq 821, 0
	.param .b64 param0;
	st.param.f64 	[param0], %fd1;
	.param .align 16 .b8 retval0[16];
	call.uni (retval0), 
	__internal_trig_reduction_slowpathd, 
	(
	param0
	);
	ld.param.f64 	%fd27539, [retval0];
	ld.param.b32 	%r10406, [retval0+8];
	} // callseq 821
$L__BB1_165:
	shl.b32 	%r4631, %r10406, 6;
	cvt.u64.u32 	%rd463, %r4631;
	and.b64  	%rd464, %rd463, 64;
	mov.u64 	%rd465, __cudart_sin_cos_coeffs;
	add.s64 	%rd466, %rd465, %rd464;
	mul.rn.f64 	%fd4216, %fd27539, %fd27539;
	and.b32  	%r4632, %r10406, 1;
	setp.eq.b32 	%p296, %r4632, 1;
	selp.f64 	%fd4217, 0dBDA8FF8320FD8164, 0d3DE5DB65F9785EBA, %p296;
	ld.global.nc.v2.f64 	{%fd4218, %fd4219}, [%rd466];
	fma.rn.f64 	%fd4220, %fd4217, %fd4216, %fd4218;
	fma.rn.f64 	%fd4221, %fd4220, %fd4216, %fd4219;
	ld.global.nc.v2.f64 	{%fd4222, %fd4223}, [%rd466+16];
	fma.rn.f64 	%fd4224, %fd4221, %fd4216, %fd4222;
	fma.rn.f64 	%fd4225, %fd4224, %fd4216, %fd4223;
	ld.global.nc.v2.f64 	{%fd4226, %fd4227}, [%rd466+32];
	fma.rn.f64 	%fd4228, %fd4225, %fd4216, %fd4226;
	fma.rn.f64 	%fd4229, %fd4228, %fd4216, %fd4227;
	fma.rn.f64 	%fd4230, %fd4229, %fd27539, %fd27539;
	fma.rn.f64 	%fd4231, %fd4229, %fd4216, 0d3FF0000000000000;
	selp.f64 	%fd4232, %fd4231, %fd4230, %p296;
	and.b32  	%r4633, %r10406, 2;
	setp.eq.s32 	%p297, %r4633, 0;
	mov.f64 	%fd4233, 0d0000000000000000;
	sub.f64 	%fd4234, %fd4233, %fd4232;
	selp.f64 	%fd4235, %fd4232, %fd4234, %p297;
	div.s32 	%r4634, %r218, %r4282;
	max.s32 	%r4635, %r4634, 0;
	min.s32 	%r4636, %r4635, %r9;
	cvt.rn.f64.s32 	%fd4236, %r4636;
	sub.f64 	%fd161, %fd4236, %fd5;
	div.s32 	%r4637, %r219, %r4283;
	max.s32 	%r4638, %r4637, 0;
	min.s32 	%r4639, %r4638, %r10;
	cvt.rn.f64.s32 	%fd4237, %r4639;
	sub.f64 	%fd162, %fd4237, %fd6;
	mul.f64 	%fd4238, %fd162, %fd4235;
	fma.rn.f64 	%fd4239, %fd161, %fd158, %fd4238;
	add.f64 	%fd4240, %fd7, %fd4239;
	mul.f64 	%fd4241, %fd162, %fd158;
	mul.f64 	%fd4242, %fd161, %fd4235;
	sub.f64 	%fd4243, %fd4241, %fd4242;
	add.f64 	%fd4244, %fd8, %fd4243;
	mov.f64 	%fd4245, 0d3FE0000000000000;
	copysign.f64 	%fd4246, %fd4240, %fd4245;
	add.rz.f64 	%fd4247, %fd4240, %fd4246;
	cvt.rzi.f64.f64 	%fd4248, %fd4247;
	cvt.rzi.s32.f64 	%r226, %fd4248;
	copysign.f64 	%fd4249, %fd4244, %fd4245;
	add.rz.f64 	%fd4250, %fd4244, %fd4249;
	cvt.rzi.f64.f64 	%fd4251, %fd4250;
	cvt.rzi.s32.f64 	%r227, %fd4251;
	setp.lt.s32 	%p298, %r226, 0;
	setp.ge.s32 	%p299, %r226, %r4279;
	or.pred  	%p300, %p298, %p299;
	setp.lt.s32 	%p301, %r227, 0;
	setp.ge.s32 	%p302, %r227, %r4280;
	or.pred  	%p303, %p301, %p302;
	or.pred  	%p305, %p300, %p303;
	mov.b16 	%rs4246, 0;
	mov.u16 	%rs4247, %rs4246;
	mov.u16 	%rs4248, %rs4246;
	@%p305 bra 	$L__BB1_167;
	mul.lo.s32 	%r4640, %r227, %r4281;
	cvt.u64.u32 	%rd467, %r4640;
	shl.b32 	%r4641, %r226, 2;
	cvt.u64.u32 	%rd468, %r4641;
	add.s64 	%rd469, %rd467, %rd468;
	add.s64 	%rd470, %rd1, %rd469;
	ld.global.u8 	%rs4246, [%rd470];
	ld.global.u8 	%rs4247, [%rd470+1];
	ld.global.u8 	%rs4248, [%rd470+2];
$L__BB1_167:
	cvt.u64.u32 	%rd471, %r10528;
	add.s64 	%rd13, %rd2, %rd471;
	st.local.u8 	[%rd13], %rs4248;
	and.b16  	%rs2531, %rs4248, 255;
	add.s64 	%rd14, %rd3, %rd471;
	st.local.u8 	[%rd14], %rs4247;
	and.b16  	%rs2532, %rs4247, 255;
	add.s64 	%rd15, %rd4, %rd471;
	st.local.u8 	[%rd15], %rs4246;
	and.b16  	%rs2533, %rs4246, 255;
	cvt.rn.f64.u16 	%fd4252, %rs2531;
	mul.f64 	%fd4253, %fd4252, 0d3FD322D0E5604189;
	cvt.rn.f64.u16 	%fd4254, %rs2532;
	fma.rn.f64 	%fd4255, %fd4254, 0d3FE2C8B439581062, %fd4253;
	cvt.rn.f64.u16 	%fd4256, %rs2533;
	fma.rn.f64 	%fd4257, %fd4256, 0d3FBD2F1A9FBE76C9, %fd4255;
	cvt.rzi.u32.f64 	%r4643, %fd4257;
	add.s64 	%rd16, %rd5, %rd471;
	st.local.u8 	[%rd16], %r4643;
	add.s32 	%r228, %r219, %r4287;
	mov.b32 	%r10408, 1;
	mov.f64 	%fd27541, %fd28663;
	@%p292 bra 	$L__BB1_171;
	setp.ltu.f64 	%p307, %fd2, 0d41E0000000000000;
	mov.f64 	%fd27541, %fd28662;
	mov.u32 	%r10407, %r11575;
	@%p307 bra 	$L__BB1_170;
	{ // callseq 822, 0
	.param .b64 param0;
	st.param.f64 	[param0], %fd1;
	.param .align 16 .b8 retval0[16];
	call.uni (retval0), 
	__internal_trig_reduction_slowpathd, 
	(
	param0
	);
	ld.param.f64 	%fd27541, [retval0];
	ld.param.b32 	%r10407, [retval0+8];
	} // callseq 822
$L__BB1_170:
	add.s32 	%r10408, %r10407, 1;
$L__BB1_171:
	shl.b32 	%r4645, %r10408, 6;
	cvt.u64.u32 	%rd472, %r4645;
	and.b64  	%rd473, %rd472, 64;
	mov.u64 	%rd474, __cudart_sin_cos_coeffs;
	add.s64 	%rd475, %rd474, %rd473;
	mul.rn.f64 	%fd4259, %fd27541, %fd27541;
	and.b32  	%r4646, %r10408, 1;
	setp.eq.b32 	%p308, %r4646, 1;
	selp.f64 	%fd4260, 0dBDA8FF8320FD8164, 0d3DE5DB65F9785EBA, %p308;
	ld.global.nc.v2.f64 	{%fd4261, %fd4262}, [%rd475];
	fma.rn.f64 	%fd4263, %fd4260, %fd4259, %fd4261;
	fma.rn.f64 	%fd4264, %fd4263, %fd4259, %fd4262;
	ld.global.nc.v2.f64 	{%fd4265, %fd4266}, [%rd475+16];
	fma.rn.f64 	%fd4267, %fd4264, %fd4259, %fd4265;
	fma.rn.f64 	%fd4268, %fd4267, %fd4259, %fd4266;
	ld.global.nc.v2.f64 	{%fd4269, %fd4270}, [%rd475+32];
	fma.rn.f64 	%fd4271, %fd4268, %fd4259, %fd4269;
	fma.rn.f64 	%fd4272, %fd4271, %fd4259, %fd4270;
	fma.rn.f64 	%fd4273, %fd4272, %fd27541, %fd27541;
	fma.rn.f64 	%fd4274, %fd4272, %fd4259, 0d3FF0000000000000;
	selp.f64 	%fd4275, %fd4274, %fd4273, %p308;
	and.b32  	%r4647, %r10408, 2;
	setp.eq.s32 	%p309, %r4647, 0;
	mov.f64 	%fd4276, 0d0000000000000000;
	sub.f64 	%fd4277, %fd4276, %fd4275;
	selp.f64 	%fd166, %fd4275, %fd4277, %p309;
	mov.f64 	%fd27542, %fd28664;
	mov.u32 	%r10409, %r11577;
	@%p2 bra 	$L__BB1_173;
	{ // callseq 823, 0
	.param .b64 param0;
	st.param.f64 	[param0], %fd1;
	.param .align 16 .b8 retval0[16];
	call.uni (retval0), 
	__internal_trig_reduction_slowpathd, 
	(
	param0
	);
	ld.param.f64 	%fd27542, [retval0];
	ld.param.b32 	%r10409, [retval0+8];
	} // callseq 823
$L__BB1_173:
	shl.b32 	%r4649, %r10409, 6;
	cvt.u64.u32 	%rd476, %r4649;
	and.b64  	%rd477, %rd476, 64;
	mov.u64 	%rd478, __cudart_sin_cos_coeffs;
	add.s64 	%rd479, %rd478, %rd477;
	mul.rn.f64 	%fd4279, %fd27542, %fd27542;
	and.b32  	%r4650, %r10409, 1;
	setp.eq.b32 	%p310, %r4650, 1;
	selp.f64 	%fd4280, 0dBDA8FF8320FD8164, 0d3DE5DB65F9785EBA, %p310;
	ld.global.nc.v2.f64 	{%fd4281, %fd4282}, [%rd479];
	fma.rn.f64 	%fd4283, %fd4280, %fd4279, %fd4281;
	fma.rn.f64 	%fd4284, %fd4283, %fd4279, %fd4282;
	ld.global.nc.v2.f64 	{%fd4285, %fd4286}, [%rd479+16];
	fma.rn.f64 	%fd4287, %fd4284, %fd4279, %fd4285;
	fma.rn.f64 	%fd4288, %fd4287, %fd4279, %fd4286;
	ld.global.nc.v2.f64 	{%fd4289, %fd4290}, [%rd479+32];
	fma.rn.f64 	%fd4291, %fd4288, %fd4279, %fd4289;
	fma.rn.f64 	%fd4292, %fd4291, %fd4279, %fd4290;
	fma.rn.f64 	%fd4293, %fd4292, %fd27542, %fd27542;
	fma.rn.f64 	%fd4294, %fd4292, %fd4279, 0d3FF0000000000000;
	selp.f64 	%fd4295, %fd4294, %fd4293, %p310;
	and.b32  	%r4651, %r10409, 2;
	setp.eq.s32 	%p311, %r4651, 0;
	mov.f64 	%fd4296, 0d0000000000000000;
	sub.f64 	%fd4297, %fd4296, %fd4295;
	selp.f64 	%fd4298, %fd4295, %fd4297, %p311;
	div.s32 	%r4652, %r228, %r4283;
	max.s32 	%r4653, %r4652, 0;
	min.s32 	%r4654, %r4653, %r10;
	cvt.rn.f64.s32 	%fd4299, %r4654;
	sub.f64 	%fd169, %fd4299, %fd6;
	mul.f64 	%fd4300, %fd169, %fd4298;
	fma.rn.f64 	%fd4301, %fd161, %fd166, %fd4300;
	add.f64 	%fd4302, %fd7, %fd4301;
	mul.f64 	%fd4303, %fd169, %fd166;
	mul.f64 	%fd4304, %fd161, %fd4298;
	sub.f64 	%fd4305, %fd4303, %fd4304;
	add.f64 	%fd4306, %fd8, %fd4305;
	mov.f64 	%fd4307, 0d3FE0000000000000;
	copysign.f64 	%fd4308, %fd4302, %fd4307;
	add.rz.f64 	%fd4309, %fd4302, %fd4308;
	cvt.rzi.f64.f64 	%fd4310, %fd4309;
	cvt.rzi.s32.f64 	%r235, %fd4310;
	copysign.f64 	%fd4311, %fd4306, %fd4307;
	add.rz.f64 	%fd4312, %fd4306, %fd4311;
	cvt.rzi.f64.f64 	%fd4313, %fd4312;
	cvt.rzi.s32.f64 	%r236, %fd4313;
	setp.lt.s32 	%p312, %r235, 0;
	setp.ge.s32 	%p313, %r235, %r4279;
	or.pred  	%p314, %p312, %p313;
	setp.lt.s32 	%p315, %r236, 0;
	setp.ge.s32 	%p316, %r236, %r4280;
	or.pred  	%p317, %p315, %p316;
	or.pred  	%p319, %p314, %p317;
	mov.b16 	%rs4249, 0;
	mov.u16 	%rs4250, %rs4249;
	mov.u16 	%rs4251, %rs4249;
	@%p319 bra 	$L__BB1_175;
	mul.lo.s32 	%r4655, %r236, %r4281;
	cvt.u64.u32 	%rd480, %r4655;
	shl.b32 	%r4656, %r235, 2;
	cvt.u64.u32 	%rd481, %r4656;
	add.s64 	%rd482, %rd480, %rd481;
	add.s64 	%rd483, %rd1, %rd482;
	ld.global.u8 	%rs4249, [%rd483];
	ld.global.u8 	%rs4250, [%rd483+1];
	ld.global.u8 	%rs4251, [%rd483+2];
$L__BB1_175:
	setp.eq.f64 	%p320, %fd2, 0d7FF0000000000000;
	st.local.u8 	[%rd13+1], %rs4251;
	and.b16  	%rs2535, %rs4251, 255;
	st.local.u8 	[%rd14+1], %rs4250;
	and.b16  	%rs2536, %rs4250, 255;
	st.local.u8 	[%rd15+1], %rs4249;
	and.b16  	%rs2537, %rs4249, 255;
	cvt.rn.f64.u16 	%fd4314, %rs2535;
	mul.f64 	%fd4315, %fd4314, 0d3FD322D0E5604189;
	cvt.rn.f64.u16 	%fd4316, %rs2536;
	fma.rn.f64 	%fd4317, %fd4316, 0d3FE2C8B439581062, %fd4315;
	cvt.rn.f64.u16 	%fd4318, %rs2537;
	fma.rn.f64 	%fd4319, %fd4318, 0d3FBD2F1A9FBE76C9, %fd4317;
	cvt.rzi.u32.f64 	%r4658, %fd4319;
	st.local.u8 	[%rd16+1], %r4658;
	add.s32 	%r237, %r228, %r4287;
	mov.b32 	%r10411, 1;
	mov.f64 	%fd27544, %fd28663;
	@%p320 bra 	$L__BB1_179;
	setp.ltu.f64 	%p321, %fd2, 0d41E0000000000000;
	mov.f64 	%fd27544, %fd28662;
	mov.u32 	%r10410, %r11575;
	@%p321 bra 	$L__BB1_178;
	{ // callseq 824, 0
	.param .b64 param0;
	st.param.f64 	[param0], %fd1;
	.param .align 16 .b8 retval0[16];
	call.uni (retval0), 
	__internal_trig_reduction_slowpathd, 
	(
	param0
	);
	ld.param.f64 	%fd27544, [retval0];
	ld.param.b32 	%r10410, [retval0+8];
	} // callseq 824
$L__BB1_178:
	add.s32 	%r10411, %r10410, 1;
$L__BB1_179:
	shl.b32 	%r4660, %r10411, 6;
	cvt.u64.u32 	%rd484, %r4660;
	and.b64  	%rd485, %rd484, 64;
	mov.u64 	%rd486, __cudart_sin_cos_coeffs;
	add.s64 	%rd487, %rd486, %rd485;
	mul.rn.f64 	%fd4321, %fd27544, %fd27544;
	and.b32  	%r4661, %r10411, 1;
	setp.eq.b32 	%p322, %r4661, 1;
	selp.f64 	%fd4322, 0dBDA8FF8320FD8164, 0d3DE5DB65F9785EBA, %p322;
	ld.global.nc.v2.f64 	{%fd4323, %fd4324}, [%rd487];
	fma.rn.f64 	%fd4325, %fd4322, %fd4321, %fd4323;
	fma.rn.f64 	%fd4326, %fd4325, %fd4321, %fd4324;
	ld.global.nc.v2.f64 	{%fd4327, %fd4328}, [%rd487+16];
	fma.rn.f64 	%fd4329, %fd4326, %fd4321, %fd4327;
	fma.rn.f64 	%fd4330, %fd4329, %fd4321, %fd4328;
	ld.global.nc.v2.f64 	{%fd4331, %fd4332}, [%rd487+32];
	fma.rn.f64 	%fd4333, %fd4330, %fd4321, %fd4331;
	fma.rn.f64 	%fd4334, %fd4333, %fd4321, %fd4332;
	fma.rn.f64 	%fd4335, %fd4334, %fd27544, %fd27544;
	fma.rn.f64 	%fd4336, %fd4334, %fd4321, 0d3FF0000000000000;
	selp.f64 	%fd4337, %fd4336, %fd4335, %p322;
	and.b32  	%r4662, %r10411, 2;
	setp.eq.s32 	%p323, %r4662, 0;
	mov.f64 	%fd4338, 0d0000000000000000;
	sub.f64 	%fd4339, %fd4338, %fd4337;
	selp.f64 	%fd173, %fd4337, %fd4339, %p323;
	mov.f64 	%fd27545, %fd28664;
	mov.u32 	%r10412, %r11577;
	@%p2 bra 	$L__BB1_181;
	{ // callseq 825, 0
	.param .b64 param0;
	st.param.f64 	[param0], %fd1;
	.param .align 16 .b8 retval0[16];
	call.uni (retval0), 
	__internal_trig_reduction_slowpathd, 
	(
	param0
	);
	ld.param.f64 	%fd27545, [retval0];
	ld.param.b32 	%r10412, [retval0+8];
	} // callseq 825
$L__BB1_181:
	shl.b32 	%r4664, %r10412, 6;
	cvt.u64.u32 	%rd488, %r4664;
	and.b64  	%rd489, %rd488, 64;
	mov.u64 	%rd490, __cudart_sin_cos_coeffs;
	add.s64 	%rd491, %rd490, %rd489;
	mul.rn.f64 	%fd4341, %fd27545, %fd27545;
	and.b32  	%r4665, %r10412, 1;
	setp.eq.b32 	%p324, %r4665, 1;
	selp.f64 	%fd4342, 0dBDA8FF8320FD8164, 0d3DE5DB65F9785EBA, %p324;
	ld.global.nc.v2.f64 	{%fd4343, %fd4344}, [%rd491];
	fma.rn.f64 	%fd4345, %fd4342, %fd4341, %fd4343;
	fma.rn.f64 	%fd4346, %fd4345, %fd4341, %fd4344;
	ld.global.nc.v2.f64 	{%fd4347, %fd4348}, [%rd491+16];
	fma.rn.f64 	%fd4349, %fd4346, %fd4341, %fd4347;
	fma.rn.f64 	%fd4350, %fd4349, %fd4341, %fd4348;
	ld.global.nc.v2.f64 	{%fd4351, %fd4352}, [%rd491+32];
	fma.rn.f64 	%fd4353, %fd4350, %fd4341, %fd4351;
	fma.rn.f64 	%fd4354, %fd4353, %fd4341, %fd4352;
	fma.rn.f64 	%fd4355, %fd4354, %fd27545, %fd27545;
	fma.rn.f64 	%fd4356, %fd4354, %fd4341, 0d3FF0000000000000;
	selp.f64 	%fd4357, %fd4356, %fd4355, %p324;
	and.b32  	%r4666, %r10412, 2;
	setp.eq.s32 	%p325, %r4666, 0;
	mov.f64 	%fd4358, 0d0000000000000000;
	sub.f64 	%fd4359, %fd4358, %fd4357;
	selp.f64 	%fd4360, %fd4357, %fd4359, %p325;
	div.s32 	%r4667, %r237, %r4283;
	max.s32 	%r4668, %r4667, 0;
	min.s32 	%r4669, %r4668, %r10;
	cvt.rn.f64.s32 	%fd4361, %r4669;
	sub.f64 	%fd176, %fd4361, %fd6;
	mul.f64 	%fd4362, %fd176, %fd4360;
	fma.rn.f64 	%fd4363, %fd161, %fd173, %fd4362;
	add.f64 	%fd4364, %fd7, %fd4363;
	mul.f64 	%fd4365, %fd176, %fd173;
	mul.f64 	%fd4366, %fd161, %fd4360;
	sub.f64 	%fd4367, %fd4365, %fd4366;
	add.f64 	%fd4368, %fd8, %fd4367;
	mov.f64 	%fd4369, 0d3FE0000000000000;
	copysign.f64 	%fd4370, %fd4364, %fd4369;
	add.rz.f64 	%fd4371, %fd4364, %fd4370;
	cvt.rzi.f64.f64 	%fd4372, %fd4371;
	cvt.rzi.s32.f64 	%r244, %fd4372;
	copysign.f64 	%fd4373, %fd4368, %fd4369;
	add.rz.f64 	%fd4374, %fd4368, %fd4373;
	cvt.rzi.f64.f64 	%fd4375, %fd4374;
	cvt.rzi.s32.f64 	%r245, %fd4375;
	setp.lt.s32 	%p326, %r244, 0;
	setp.ge.s32 	%p327, %r244, %r4279;
	or.pred  	%p328, %p326, %p327;
	setp.lt.s32 	%p329, %r245, 0;
	setp.ge.s32 	%p330, %r245, %r4280;
	or.pred  	%p331, %p329, %p330;
	or.pred  	%p333, %p328, %p331;
	mov.b16 	%rs4252, 0;
	mov.u16 	%rs4253, %rs4252;
	mov.u16 	%rs4254, %rs4252;
	@%p333 bra 	$L__BB1_183;
	mul.lo.s32 	%r4670, %r245, %r4281;
	cvt.u64.u32 	%rd492, %r4670;
	shl.b32 	%r4671, %r244, 2;
	cvt.u64.u32 	%rd493, %r4671;
	add.s64 	%rd494, %rd492, %rd493;
	add.s64 	%rd495, %rd1, %rd494;
	ld.global.u8 	%rs4252, [%rd495];
	ld.global.u8 	%rs4253, [%rd495+1];
	ld.global.u8 	%rs4254, [%rd495+2];
$L__BB1_183:
	st.local.u8 	[%rd13+2], %rs4254;
	and.b16  	%rs2539, %rs4254, 255;
	st.local.u8 	[%rd14+2], %rs4253;
	and.b16  	%rs2540, %rs4253, 255;
	st.local.u8 	[%rd15+2], %rs4252;
	and.b16  	%rs2541, %rs4252, 255;
	cvt.rn.f64.u16 	%fd4376, %rs2539;
	mul.f64 	%fd4377, %fd4376, 0d3FD322D0E5604189;
	cvt.rn.f64.u16 	%fd4378, %rs2540;
	fma.rn.f64 	%fd4379, %fd4378, 0d3FE2C8B439581062, %fd4377;
	cvt.rn.f64.u16 	%fd4380, %rs2541;
	fma.rn.f64 	%fd4381, %fd4380, 0d3FBD2F1A9FBE76C9, %fd4379;
	cvt.rzi.u32.f64 	%r4673, %fd4381;
	st.local.u8 	[%rd16+2], %r4673;
	add.s32 	%r4674, %r218, %r4286;
	div.s32 	%r4675, %r4674, %r4282;
	max.s32 	%r246, %r4675, 0;
	mov.b32 	%r10414, 1;
	mov.f64 	%fd27547, %fd28663;
	@%p320 bra 	$L__BB1_187;
	setp.ltu.f64 	%p335, %fd2, 0d41E0000000000000;
	mov.f64 	%fd27547, %fd28662;
	mov.u32 	%r10413, %r11575;
	@%p335 bra 	$L__BB1_186;
	{ // callseq 826, 0
	.param .b64 param0;
	st.param.f64 	[param0], %fd1;
	.param .align 16 .b8 retval0[16];
	call.uni (retval0), 
	__internal_trig_reduction_slowpathd, 
	(
	param0
	);
	ld.param.f64 	%fd27547, [retval0];
	ld.param.b32 	%r10413, [retval0+8];
	} // callseq 826
$L__BB1_186:
	add.s32 	%r10414, %r10413, 1;
$L__BB1_187:
	shl.b32 	%r4677, %r10414, 6;
	cvt.u64.u32 	%rd496, %r4677;
	and.b64  	%rd497, %rd496, 64;
	mov.u64 	%rd498, __cudart_sin_cos_coeffs;
	add.s64 	%rd499, %rd498, %rd497;
	mul.rn.f64 	%fd4383, %fd27547, %fd27547;
	and.b32  	%r4678, %r10414, 1;
	setp.eq.b32 	%p336, %r4678, 1;
	selp.f64 	%fd4384, 0dBDA8FF8320FD8164, 0d3DE5DB65F9785EBA, %p336;
	ld.global.nc.v2.f64 	{%fd4385, %fd4386}, [%rd499];
	fma.rn.f64 	%fd4387, %fd4384, %fd4383, %fd4385;
	fma.rn.f64 	%fd4388, %fd4387, %fd4383, %fd4386;
	ld.global.nc.v2.f64 	{%fd4389, %fd4390}, [%rd499+16];
	fma.rn.f64 	%fd4391, %fd4388, %fd4383, %fd4389;
	fma.rn.f64 	%fd4392, %fd4391, %fd4383, %fd4390;
	ld.global.nc.v2.f64 	{%fd4393, %fd4394}, [%rd499+32];
	fma.rn.f64 	%fd4395, %fd4392, %fd4383, %fd4393;
	fma.rn.f64 	%fd4396, %fd4395, %fd4383, %fd4394;
	fma.rn.f64 	%fd4397, %fd4396, %fd27547, %fd27547;
	fma.rn.f64 	%fd4398, %fd4396, %fd4383, 0d3FF0000000000000;
	selp.f64 	%fd4399, %fd4398, %fd4397, %p336;
	and.b32  	%r4679, %r10414, 2;
	setp.eq.s32 	%p337, %r4679, 0;
	mov.f64 	%fd4400, 0d0000000000000000;
	sub.f64 	%fd4401, %fd4400, %fd4399;
	selp.f64 	%fd180, %fd4399, %fd4401, %p337;
	mov.f64 	%fd27548, %fd28664;
	mov.u32 	%r10415, %r11577;
	@%p2 bra 	$L__BB1_189;
	{ // callseq 827, 0
	.param .b64 param0;
	st.param.f64 	[param0], %fd1;
	.param .align 16 .b8 retval0[16];
	call.uni (retval0), 
	__internal_trig_reduction_slowpathd, 
	(
	param0
	);
	ld.param.f64 	%fd27548, [retval0];
	ld.param.b32 	%r10415, [retval0+8];
	} // callseq 827
$L__BB1_189:
	shl.b32 	%r4681, %r10415, 6;
	cvt.u64.u32 	%rd500, %r4681;
	and.b64  	%rd501, %rd500, 64;
	mov.u64 	%rd502, __cudart_sin_cos_coeffs;
	add.s64 	%rd503, %rd502, %rd501;
	mul.rn.f64 	%fd4403, %fd27548, %fd27548;
	and.b32  	%r4682, %r10415, 1;
	setp.eq.b32 	%p338, %r4682, 1;
	selp.f64 	%fd4404, 0dBDA8FF8320FD8164, 0d3DE5DB65F9785EBA, %p338;
	ld.global.nc.v2.f64 	{%fd4405, %fd4406}, [%rd503];
	fma.rn.f64 	%fd4407, %fd4404, %fd4403, %fd4405;
	fma.rn.f64 	%fd4408, %fd4407, %fd4403, %fd4406;
	ld.global.nc.v2.f64 	{%fd4409, %fd4410}, [%rd503+16];
	fma.rn.f64 	%fd4411, %fd4408, %fd4403, %fd4409;
	fma.rn.f64 	%fd4412, %fd4411, %fd4403, %fd4410;
	ld.global.nc.v2.f64 	{%fd4413, %fd4414}, [%rd503+32];
	fma.rn.f64 	%fd4415, %fd4412, %fd4403, %fd4413;
	fma.rn.f64 	%fd4416, %fd4415, %fd4403, %fd4414;
	fma.rn.f64 	%fd4417, %fd4416, %fd27548, %fd27548;
	fma.rn.f64 	%fd4418, %fd4416, %fd4403, 0d3FF0000000000000;
	selp.f64 	%fd4419, %fd4418, %fd4417, %p338;
	and.b32  	%r4683, %r10415, 2;
	setp.eq.s32 	%p339, %r4683, 0;
	mov.f64 	%fd4420, 0d0000000000000000;
	sub.f64 	%fd4421, %fd4420, %fd4419;
	selp.f64 	%fd4422, %fd4419, %fd4421, %p339;
	min.s32 	%r4684, %r246, %r9;
	cvt.rn.f64.s32 	%fd4423, %r4684;
	sub.f64 	%fd183, %fd4423, %fd5;
	mul.f64 	%fd4424, %fd162, %fd4422;
	fma.rn.f64 	%fd4425, %fd183, %fd180, %fd4424;
	add.f64 	%fd4426, %fd7, %fd4425;
	mul.f64 	%fd4427, %fd162, %fd180;
	mul.f64 	%fd4428, %fd183, %fd4422;
	sub.f64 	%fd4429, %fd4427, %fd4428;
	add.f64 	%fd4430, %fd8, %fd4429;
	mov.f64 	%fd4431, 0d3FE0000000000000;
	copysign.f64 	%fd4432, %fd4426, %fd4431;
	add.rz.f64 	%fd4433, %fd4426, %fd4432;
	cvt.rzi.f64.f64 	%fd4434, %fd4433;
	cvt.rzi.s32.f64 	%r253, %fd4434;
	copysign.f64 	%fd4435, %fd4430, %fd4431;
	add.rz.f64 	%fd4436, %fd4430, %fd4435;
	cvt.rzi.f64.f64 	%fd4437, %fd4436;
	cvt.rzi.s32.f64 	%r254, %fd4437;
	setp.lt.s32 	%p340, %r253, 0;
	setp.ge.s32 	%p341, %r253, %r4279;
	or.pred  	%p342, %p340, %p341;
	setp.lt.s32 	%p343, %r254, 0;
	setp.ge.s32 	%p344, %r254, %r4280;
	or.pred  	%p345, %p343, %p344;
	or.pred  	%p347, %p342, %p345;
	mov.b16 	%rs4255, 0;
	mov.u16 	%rs4256, %rs4255;
	mov.u16 	%rs4257, %rs4255;
	@%p347 bra 	$L__BB1_191;
	mul.lo.s32 	%r4685, %r254, %r4281;
	cvt.u64.u32 	%rd504, %r4685;
	shl.b32 	%r4686, %r253, 2;
	cvt.u64.u32 	%rd505, %r4686;
	add.s64 	%rd506, %rd504, %rd505;
	add.s64 	%rd507, %rd1, %rd506;
	ld.global.u8 	%rs4255, [%rd507];
	ld.global.u8 	%rs4256, [%rd507+1];
	ld.global.u8 	%rs4257, [%rd507+2];
$L__BB1_191:
	setp.eq.f64 	%p348, %fd2, 0d7FF0000000000000;
	st.local.u8 	[%rd13+3], %rs4257;
	and.b16  	%rs2543, %rs4257, 255;
	st.local.u8 	[%rd14+3], %rs4256;
	and.b16  	%rs2544, %rs4256, 255;
	st.local.u8 	[%rd15+3], %rs4255;
	and.b16  	%rs2545, %rs4255, 255;
	cvt.rn.f64.u16 	%fd4438, %rs2543;
	mul.f64 	%fd4439, %fd4438, 0d3FD322D0E5604189;
	cvt.rn.f64.u16 	%fd4440, %rs2544;
	fma.rn.f64 	%fd4441, %fd4440, 0d3FE2C8B439581062, %fd4439;
	cvt.rn.f64.u16 	%fd4442, %rs2545;
	fma.rn.f64 	%fd4443, %fd4442, 0d3FBD2F1A9FBE76C9, %fd4441;
	cvt.rzi.u32.f64 	%r4688, %fd4443;
	st.local.u8 	[%rd16+3], %r4688;
	mov.b32 	%r10417, 1;
	mov.f64 	%fd27550, %fd28663;
	@%p348 bra 	$L__BB1_195;
	setp.ltu.f64 	%p349, %fd2, 0d41E0000000000000;
	mov.f64 	%fd27550, %fd28662;
	mov.u32 	%r10416, %r11575;
	@%p349 bra 	$L__BB1_194;
	{ // callseq 828, 0
	.param .b64 param0;
	st.param.f64 	[param0], %fd1;
	.param .align 16 .b8 retval0[16];
	call.uni (retval0), 
	__internal_trig_reduction_slowpathd, 
	(
	param0
	);
	ld.param.f64 	%fd27550, [retval0];
	ld.param.b32 	%r10416, [retval0+8];
	} // callseq 828
$L__BB1_194:
	add.s32 	%r10417, %r10416, 1;
$L__BB1_195:
	shl.b32 	%r4690, %r10417, 6;
	cvt.u64.u32 	%rd508, %r4690;
	and.b64  	%rd509, %rd508, 64;
	mov.u64 	%rd510, __cudart_sin_cos_coeffs;
	add.s64 	%rd511, %rd510, %rd509;
	mul.rn.f64 	%fd4445, %fd27550, %fd27550;
	and.b32  	%r4691, %r10417, 1;
	setp.eq.b32 	%p350, %r4691, 1;
	selp.f64 	%fd4446, 0dBDA8FF8320FD8164, 0d3DE5DB65F9785EBA, %p350;
	ld.global.nc.v2.f64 	{%fd4447, %fd4448}, [%rd511];
	fma.rn.f64 	%fd4449, %fd4446, %fd4445, %fd4447;
	fma.rn.f64 	%fd4450, %fd4449, %fd4445, %fd4448;
	ld.global.nc.v2.f64 	{%fd4451, %fd4452}, [%rd511+16];
	fma.rn.f64 	%fd4453, %fd4450, %fd4445, %fd4451;
	fma.rn.f64 	%fd4454, %fd4453, %fd4445, %fd4452;
	ld.global.nc.v2.f64 	{%fd4455, %fd4456}, [%rd511+32];
	fma.rn.f64 	%fd4457, %fd4454, %fd4445, %fd4455;
	fma.rn.f64 	%fd4458, %fd4457, %fd4445, %fd4456;
	fma.rn.f64 	%fd4459, %fd4458, %fd27550, %fd27550;
	fma.rn.f64 	%fd4460, %fd4458, %fd4445, 0d3FF0000000000000;
	selp.f64 	%fd4461, %fd4460, %fd4459, %p350;
	and.b32  	%r4692, %r10417, 2;
	setp.eq.s32 	%p351, %r4692, 0;
	mov.f64 	%fd4462, 0d0000000000000000;
	sub.f64 	%fd4463, %fd4462, %fd4461;
	selp.f64 	%fd187, %fd4461, %fd4463, %p351;
	mov.f64 	%fd27551, %fd28664;
	mov.u32 	%r10418, %r11577;
	@%p2 bra 	$L__BB1_197;
	{ // callseq 829, 0
	.param .b64 param0;
	st.param.f64 	[param0], %fd1;
	.param .align 16 .b8 retval0[16];
	call.uni (retval0), 
	__internal_trig_reduction_slowpathd, 
	(
	param0
	);
	ld.param.f64 	%fd27551, [retval0];
	ld.param.b32 	%r10418, [retval0+8];
	} // callseq 829
$L__BB1_197:
	shl.b32 	%r4694, %r10418, 6;
	cvt.u64.u32 	%rd512, %r4694;
	and.b64  	%rd513, %rd512, 64;
	mov.u64 	%rd514, __cudart_sin_cos_coeffs;
	add.s64 	%rd515, %rd514, %rd513;
	mul.rn.f64 	%fd4465, %fd27551, %fd27551;
	and.b32  	%r4695, %r10418, 1;
	setp.eq.b32 	%p352, %r4695, 1;
	selp.f64 	%fd4466, 0dBDA8FF8320FD8164, 0d3DE5DB65F9785EBA, %p352;
	ld.global.nc.v2.f64 	{%fd4467, %fd4468}, [%rd515];
	fma.rn.f64 	%fd4469, %fd4466, %fd4465, %fd4467;
	fma.rn.f64 	%fd4470, %fd4469, %fd4465, %fd4468;
	ld.global.nc.v2.f64 	{%fd4471, %fd4472}, [%rd515+16];
	fma.rn.f64 	%fd4473, %fd4470, %fd4465, %fd4471;
	fma.rn.f64 	%fd4474, %fd4473, %fd4465, %fd4472;
	ld.global.nc.v2.f64 	{%fd4475, %fd4476}, [%rd515+32];
	fma.rn.f64 	%fd4477, %fd4474, %fd4465, %fd4475;
	fma.rn.f64 	%fd4478, %fd4477, %fd4465, %fd4476;
	fma.rn.f64 	%fd4479, %fd4478, %fd27551, %fd27551;
	fma.rn.f64 	%fd4480, %fd4478, %fd4465, 0d3FF0000000000000;
	selp.f64 	%fd4481, %fd4480, %fd4479, %p352;
	and.b32  	%r4696, %r10418, 2;
	setp.eq.s32 	%p353, %r4696, 0;
	mov.f64 	%fd4482, 0d0000000000000000;
	sub.f64 	%fd4483, %fd4482, %fd4481;
	selp.f64 	%fd4484, %fd4481, %fd4483, %p353;
	mul.f64 	%fd4485, %fd169, %fd4484;
	fma.rn.f64 	%fd4486, %fd183, %fd187, %fd4485;
	add.f64 	%fd4487, %fd7, %fd4486;
	mul.f64 	%fd4488, %fd169, %fd187;
	mul.f64 	%fd4489, %fd183, %fd4484;
	sub.f64 	%fd4490, %fd4488, %fd4489;
	add.f64 	%fd4491, %fd8, %fd4490;
	mov.f64 	%fd4492, 0d3FE0000000000000;
	copysign.f64 	%fd4493, %fd4487, %fd4492;
	add.rz.f64 	%fd4494, %fd4487, %fd4493;
	cvt.rzi.f64.f64 	%fd4495, %fd4494;
	cvt.rzi.s32.f64 	%r261, %fd4495;
	copysign.f64 	%fd4496, %fd4491, %fd4492;
	add.rz.f64 	%fd4497, %fd4491, %fd4496;
	cvt.rzi.f64.f64 	%fd4498, %fd4497;
	cvt.rzi.s32.f64 	%r262, %fd4498;
	setp.lt.s32 	%p354, %r261, 0;
	setp.ge.s32 	%p355, %r261, %r4279;
	or.pred  	%p356, %p354, %p355;
	setp.lt.s32 	%p357, %r262, 0;
	setp.ge.s32 	%p358, %r262, %r4280;
	or.pred  	%p359, %p357, %p358;
	or.pred  	%p361, %p356, %p359;
	mov.b16 	%rs4258, 0;
	mov.u16 	%rs4259, %rs4258;
	mov.u16 	%rs4260, %rs4258;
	@%p361 bra 	$L__BB1_199;
	mul.lo.s32 	%r4697, %r262, %r4281;
	cvt.u64.u32 	%rd516, %r4697;
	shl.b32 	%r4698, %r261, 2;
	cvt.u64.u32 	%rd517, %r4698;
	add.s64 	%rd518, %rd516, %rd517;
	add.s64 	%rd519, %rd1, %rd518;
	ld.global.u8 	%rs4258, [%rd519];
	ld.global.u8 	%rs4259, [%rd519+1];
	ld.global.u8 	%rs4260, [%rd519+2];
$L__BB1_199:
	st.local.u8 	[%rd13+4], %rs4260;
	and.b16  	%rs2547, %rs4260, 255;
	st.local.u8 	[%rd14+4], %rs4259;
	and.b16  	%rs2548, %rs4259, 255;
	st.local.u8 	[%rd15+4], %rs4258;
	and.b16  	%rs2549, %rs4258, 255;
	cvt.rn.f64.u16 	%fd4499, %rs2547;
	mul.f64 	%fd4500, %fd4499, 0d3FD322D0E5604189;
	cvt.rn.f64.u16 	%fd4501, %rs2548;
	fma.rn.f64 	%fd4502, %fd4501, 0d3FE2C8B439581062, %fd4500;
	cvt.rn.f64.u16 	%fd4503, %rs2549;
	fma.rn.f64 	%fd4504, %fd4503, 0d3FBD2F1A9FBE76C9, %fd4502;
	cvt.rzi.u32.f64 	%r4700, %fd4504;
	st.local.u8 	[%rd16+4], %r4700;
	mov.b32 	%r10420, 1;
	mov.f64 	%fd27553, %fd28663;
	@%p348 bra 	$L__BB1_203;
	setp.ltu.f64 	%p363, %fd2, 0d41E0000000000000;
	mov.f64 	%fd27553, %fd28662;
	mov.u32 	%r10419, %r11575;
	@%p363 bra 	$L__BB1_202;
	{ // callseq 830, 0
	.param .b64 param0;
	st.param.f64 	[param0], %fd1;
	.param .align 16 .b8 retval0[16];
	call.uni (retval0), 
	__internal_trig_reduction_slowpathd, 
	(
	param0
	);
	ld.param.f64 	%fd27553, [retval0];
	ld.param.b32 	%r10419, [retval0+8];
	} // callseq 830
$L__BB1_202:
	add.s32 	%r10420, %r10419, 1;
$L__BB1_203:
	shl.b32 	%r4702, %r10420, 6;
	cvt.u64.u32 	%rd520, %r4702;
	and.b64  	%rd521, %rd520, 64;
	mov.u64 	%rd522, __cudart_sin_cos_coeffs;
	add.s64 	%rd523, %rd522, %rd521;
	mul.rn.f64 	%fd4506, %fd27553, %fd27553;
	and.b32  	%r4703, %r10420, 1;
	setp.eq.b32 	%p364, %r4703, 1;
	selp.f64 	%fd4507, 0dBDA8FF8320FD8164, 0d3DE5DB65F9785EBA, %p364;
	ld.global.nc.v2.f64 	{%fd4508, %fd4509}, [%rd523];
	fma.rn.f64 	%fd4510, %fd4507, %fd4506, %fd4508;
	fma.rn.f64 	%fd4511, %fd4510, %fd4506, %fd4509;
	ld.global.nc.v2.f64 	{%fd4512, %fd4513}, [%rd523+16];
	fma.rn.f64 	%fd4514, %fd4511, %fd4506, %fd4512;
	fma.rn.f64 	%fd4515, %fd4514, %fd4506, %fd4513;
	ld.global.nc.v2.f64 	{%fd4516, %fd4517}, [%rd523+32];
	fma.rn.f64 	%fd4518, %fd4515, %fd4506, %fd4516;
	fma.rn.f64 	%fd4519, %fd4518, %fd4506, %fd4517;
	fma.rn.f64 	%fd4520, %fd4519, %fd27553, %fd27553;
	fma.rn.f64 	%fd4521, %fd4519, %fd4506, 0d3FF0000000000000;
	selp.f64 	%fd4522, %fd4521, %fd4520, %p364;
	and.b32  	%r4704, %r10420, 2;
	setp.eq.s32 	%p365, %r4704, 0;
	mov.f64 	%fd4523, 0d0000000000000000;
	sub.f64 	%fd4524, %fd4523, %fd4522;
	selp.f64 	%fd193, %fd4522, %fd4524, %p365;
	mov.f64 	%fd27554, %fd28664;
	mov.u32 	%r10421, %r11577;
	@%p2 bra 	$L__BB1_205;
	{ // callseq 831, 0
	.param .b64 param0;
	st.param.f64 	[param0], %fd1;
	.param .align 16 .b8 retval0[16];
	call.uni (retval0), 
	__internal_trig_reduction_slowpathd, 
	(
	param0
	);
	ld.param.f64 	%fd27554, [retval0];
	ld.param.b32 	%r10421, [retval0+8];
	} // callseq 831
$L__BB1_205:
	shl.b32 	%r4706, %r10421, 6;
	cvt.u64.u32 	%rd524, %r4706;
	and.b64  	%rd525, %rd524, 64;
	mov.u64 	%rd526, __cudart_sin_cos_coeffs;
	add.s64 	%rd527, %rd526, %rd525;
	mul.rn.f64 	%fd4526, %fd27554, %fd27554;
	and.b32  	%r4707, %r10421, 1;
	setp.eq.b32 	%p366, %r4707, 1;
	selp.f64 	%fd4527, 0dBDA8FF8320FD8164, 0d3DE5DB65F9785EBA, %p366;
	ld.global.nc.v2.f64 	{%fd4528, %fd4529}, [%rd527];
	fma.rn.f64 	%fd4530, %fd4527, %fd4526, %fd4528;
	fma.rn.f64 	%fd4531, %fd4530, %fd4526, %fd4529;
	ld.global.nc.v2.f64 	{%fd4532, %fd4533}, [%rd527+16];
	fma.rn.f64 	%fd4534, %fd4531, %fd4526, %fd4532;
	fma.rn.f64 	%fd4535, %fd4534, %fd4526, %fd4533;
	ld.global.nc.v2.f64 	{%fd4536, %fd4537}, [%rd527+32];
	fma.rn.f64 	%fd4538, %fd4535, %fd4526, %fd4536;
	fma.rn.f64 	%fd4539, %fd4538, %fd4526, %fd4537;
	fma.rn.f64 	%fd4540, %fd4539, %fd27554, %fd27554;
	fma.rn.f64 	%fd4541, %fd4539, %fd4526, 0d3FF0000000000000;
	selp.f64 	%fd4542, %fd4541, %fd4540, %p366;
	and.b32  	%r4708, %r10421, 2;
	setp.eq.s32 	%p367, %r4708, 0;
	mov.f64 	%fd4543, 0d0000000000000000;
	sub.f64 	%fd4544, %fd4543, %fd4542;
	selp.f64 	%fd4545, %fd4542, %fd4544, %p367;
	mul.f64 	%fd4546, %fd176, %fd4545;
	fma.rn.f64 	%fd4547, %fd183, %fd193, %fd4546;
	add.f64 	%fd4548, %fd7, %fd4547;
	mul.f64 	%fd4549, %fd176, %fd193;
	mul.f64 	%fd4550, %fd183, %fd4545;
	sub.f64 	%fd4551, %fd4549, %fd4550;
	add.f64 	%fd4552, %fd8, %fd4551;
	mov.f64 	%fd4553, 0d3FE0000000000000;
	copysign.f64 	%fd4554, %fd4548, %fd4553;
	add.rz.f64 	%fd4555, %fd4548, %fd4554;
	cvt.rzi.f64.f64 	%fd4556, %fd4555;
	cvt.rzi.s32.f64 	%r269, %fd4556;
	copysign.f64 	%fd4557, %fd4552, %fd4553;
	add.rz.f64 	%fd4558, %fd4552, %fd4557;
	cvt.rzi.f64.f64 	%fd4559, %fd4558;
	cvt.rzi.s32.f64 	%r270, %fd4559;
	setp.lt.s32 	%p368, %r269, 0;
	setp.ge.s32 	%p369, %r269, %r4279;
	or.pred  	%p370, %p368, %p369;
	setp.lt.s32 	%p371, %r270, 0;
	setp.ge.s32 	%p372, %r270, %r4280;
	or.pred  	%p373, %p371, %p372;
	or.pred  	%p375, %p370, %p373;
	mov.b16 	%rs4261, 0;
	mov.u16 	%rs4262, %rs4261;
	mov.u16 	%rs4263, %rs4261;
	@%p375 bra 	$L__BB1_207;
	mul.lo.s32 	%r4709, %r270, %r4281;
	cvt.u64.u32 	%rd528, %r4709;
	shl.b32 	%r4710, %r269, 2;
	cvt.u64.u32 	%rd529, %r4710;
	add.s64 	%rd530, %rd528, %rd529;
	add.s64 	%rd531, %rd1, %rd530;
	ld.global.u8 	%rs4261, [%rd531];
	ld.global.u8 	%rs4262, [%rd531+1];
	ld.global.u8 	%rs4263, [%rd531+2];
$L__BB1_207:
	setp.eq.f64 	%p376, %fd2, 0d7FF0000000000000;
	st.local.u8 	[%rd13+5], %rs4263;
	and.b16  	%rs2551, %rs4263, 255;
	st.local.u8 	[%rd14+5], %rs4262;
	and.b16  	%rs2552, %rs4262, 255;
	st.local.u8 	[%rd15+5], %rs4261;
	and.b16  	%rs2553, %rs4261, 255;
	cvt.rn.f64.u16 	%fd4560, %rs2551;
	mul.f64 	%fd4561, %fd4560, 0d3FD322D0E5604189;
	cvt.rn.f64.u16 	%fd4562, %rs2552;
	fma.rn.f64 	%fd4563, %fd4562, 0d3FE2C8B439581062, %fd4561;
	cvt.rn.f64.u16 	%fd4564, %rs2553;
	fma.rn.f64 	%fd4565, %fd4564, 0d3FBD2F1A9FBE76C9, %fd4563;
	cvt.rzi.u32.f64 	%r4712, %fd4565;
	st.local.u8 	[%rd16+5], %r4712;
	add.s32 	%r4713, %r237, %r4287;
	div.s32 	%r4714, %r4713, %r4283;
	max.s32 	%r271, %r4714, 0;
	mov.b32 	%r10423, 1;
	mov.f64 	%fd27556, %fd28663;
	@%p376 bra 	$L__BB1_211;
	setp.ltu.f64 	%p377, %fd2, 0d41E0000000000000;
	mov.f64 	%fd27556, %fd28662;
	mov.u32 	%r10422, %r11575;
	@%p377 bra 	$L__BB1_210;
	{ // callseq 832, 0
	.param .b64 param0;
	st.param.f64 	[param0], %fd1;
	.param .align 16 .b8 retval0[16];
	call.uni (retval0), 
	__internal_trig_reduction_slowpathd, 
	(
	param0
	);
	ld.param.f64 	%fd27556, [retval0];
	ld.param.b32 	%r10422, [retval0+8];
	} // callseq 832
$L__BB1_210:
	add.s32 	%r10423, %r10422, 1;
$L__BB1_211:
	shl.b32 	%r4716, %r10423, 6;
	cvt.u64.u32 	%rd532, %r4716;
	and.b64  	%rd533, %rd532, 64;
	mov.u64 	%rd534, __cudart_sin_cos_coeffs;
	add.s64 	%rd535, %rd534, %rd533;
	mul.rn.f64 	%fd4567, %fd27556, %fd27556;
	and.b32  	%r4717, %r10423, 1;
	setp.eq.b32 	%p378, %r4717, 1;
	selp.f64 	%fd4568, 0dBDA8FF8320FD8164, 0d3DE5DB65F9785EBA, %p378;
	ld.global.nc.v2.f64 	{%fd4569, %fd4570}, [%rd535];
	fma.rn.f64 	%fd4571, %fd4568, %fd4567, %fd4569;
	fma.rn.f64 	%fd4572, %fd4571, %fd4567, %fd4570;
	ld.global.nc.v2.f64 	{%fd4573, %fd4574}, [%rd535+16];
	fma.rn.f64 	%fd4575, %fd4572, %fd4567, %fd4573;
	fma.rn.f64 	%fd4576, %fd4575, %fd4567, %fd4574;
	ld.global.nc.v2.f64 	{%fd4577, %fd4578}, [%rd535+32];
	fma.rn.f64 	%fd4579, %fd4576, %fd4567, %fd4577;
	fma.rn.f64 	%fd4580, %fd4579, %fd4567, %fd4578;
	fma.rn.f64 	%fd4581, %fd4580, %fd27556, %fd27556;
	fma.rn.f64 	%fd4582, %fd4580, %fd4567, 0d3FF0000000000000;
	selp.f64 	%fd4583, %fd4582, %fd4581, %p378;
	and.b32  	%r4718, %r10423, 2;
	setp.eq.s32 	%p379, %r4718, 0;
	mov.f64 	%fd4584, 0d0000000000000000;
	sub.f64 	%fd4585, %fd4584, %fd4583;
	selp.f64 	%fd199, %fd4583, %fd4585, %p379;
	mov.f64 	%fd27557, %fd28664;
	mov.u32 	%r10424, %r11577;
	@%p2 bra 	$L__BB1_213;
	{ // callseq 833, 0
	.param .b64 param0;
	st.param.f64 	[param0], %fd1;
	.param .align 16 .b8 retval0[16];
	call.uni (retval0), 
	__internal_trig_reduction_slowpathd, 
	(
	param0
	);
	ld.param.f64 	%fd27557, [retval0];
	ld.param.b32 	%r10424, [retval0+8];
	} // callseq 833
$L__BB1_213:
	shl.b32 	%r4720, %r10424, 6;
	cvt.u64.u32 	%rd536, %r4720;
	and.b64  	%rd537, %rd536, 64;
	mov.u64 	%rd538, __cudart_sin_cos_coeffs;
	add.s64 	%rd539, %rd538, %rd537;
	mul.rn.f64 	%fd4587, %fd27557, %fd27557;
	and.b32  	%r4721, %r10424, 1;
	setp.eq.b32 	%p380, %r4721, 1;
	selp.f64 	%fd4588, 0dBDA8FF8320FD8164, 0d3DE5DB65F9785EBA, %p380;
	ld.global.nc.v2.f64 	{%fd4589, %fd4590}, [%rd539];
	fma.rn.f64 	%fd4591, %fd4588, %fd4587, %fd4589;
	fma.rn.f64 	%fd4592, %fd4591, %fd4587, %fd4590;
	ld.global.nc.v2.f64 	{%fd4593, %fd4594}, [%rd539+16];
	fma.rn.f64 	%fd4595, %fd4592, %fd4587, %fd4593;
	fma.rn.f64 	%fd4596, %fd4595, %fd4587, %fd4594;
	ld.global.nc.v2.f64 	{%fd4597, %fd4598}, [%rd539+32];
	fma.rn.f64 	%fd4599, %fd4596, %fd4587, %fd4597;
	fma.rn.f64 	%fd4600, %fd4599, %fd4587, %fd4598;
	fma.rn.f64 	%fd4601, %fd4600, %fd27557, %fd27557;
	fma.rn.f64 	%fd4602, %fd4600, %fd4587, 0d3FF0000000000000;
	selp.f64 	%fd4603, %fd4602, %fd4601, %p380;
	and.b32  	%r4722, %r10424, 2;
	setp.eq.s32 	%p381, %r4722, 0;
	mov.f64 	%fd4604, 0d0000000000000000;
	sub.f64 	%fd4605, %fd4604, %fd4603;
	selp.f64 	%fd4606, %fd4603, %fd4605, %p381;
	min.s32 	%r4723, %r271, %r10;
	cvt.rn.f64.s32 	%fd4607, %r4723;
	sub.f64 	%fd202, %fd4607, %fd6;
	mul.f64 	%fd4608, %fd202, %fd4606;
	fma.rn.f64 	%fd4609, %fd161, %fd199, %fd4608;
	add.f64 	%fd4610, %fd7, %fd4609;
	mul.f64 	%fd4611, %fd202, %fd199;
	mul.f64 	%fd4612, %fd161, %fd4606;
	sub.f64 	%fd4613, %fd4611, %fd4612;
	add.f64 	%fd4614, %fd8, %fd4613;
	mov.f64 	%fd4615, 0d3FE0000000000000;
	copysign.f64 	%fd4616, %fd4610, %fd4615;
	add.rz.f64 	%fd4617, %fd4610, %fd4616;
	cvt.rzi.f64.f64 	%fd4618, %fd4617;
	cvt.rzi.s32.f64 	%r278, %fd4618;
	copysign.f64 	%fd4619, %fd4614, %fd4615;
	add.rz.f64 	%fd4620, %fd4614, %fd4619;
	cvt.rzi.f64.f64 	%fd4621, %fd4620;
	cvt.rzi.s32.f64 	%r279, %fd4621;
	setp.lt.s32 	%p382, %r278, 0;
	setp.ge.s32 	%p383, %r278, %r4279;
	or.pred  	%p384, %p382, %p383;
	setp.lt.s32 	%p385, %r279, 0;
	setp.ge.s32 	%p386, %r279, %r4280;
	or.pred  	%p387, %p385, %p386;
	or.pred  	%p389, %p384, %p387;
	mov.b16 	%rs4264, 0;
	mov.u16 	%rs4265, %rs4264;
	mov.u16 	%rs4266, %rs4264;
	@%p389 bra 	$L__BB1_215;
	mul.lo.s32 	%r4724, %r279, %r4281;
	cvt.u64.u32 	%rd540, %r4724;
	shl.b32 	%r4725, %r278, 2;
	cvt.u64.u32 	%rd541, %r4725;
	add.s64 	%rd542, %rd540, %rd541;
	add.s64 	%rd543, %rd1, %rd542;
	ld.global.u8 	%rs4264, [%rd543];
	ld.global.u8 	%rs4265, [%rd543+1];
	ld.global.u8 	%rs4266, [%rd543+2];
$L__BB1_215:
	st.local.u8 	[%rd13+6], %rs4266;
	and.b16  	%rs2555, %rs4266, 255;
	st.local.u8 	[%rd14+6], %rs4265;
	and.b16  	%rs2556, %rs4265, 255;
	st.local.u8 	[%rd15+6], %rs4264;
	and.b16  	%rs2557, %rs4264, 255;
	cvt.rn.f64.u16 	%fd4622, %rs2555;
	mul.f64 	%fd4623, %fd4622, 0d3FD322D0E5604189;
	cvt.rn.f64.u16 	%fd4624, %rs2556;
	fma.rn.f64 	%fd4625, %fd4624, 0d3FE2C8B439581062, %fd4623;
	cvt.rn.f64.u16 	%fd4626, %rs2557;
	fma.rn.f64 	%fd4627, %fd4626, 0d3FBD2F1A9FBE76C9, %fd4625;
	cvt.rzi.u32.f64 	%r4727, %fd4627;
	st.local.u8 	[%rd16+6], %r4727;
	mov.b32 	%r10426, 1;
	mov.f64 	%fd27559, %fd28663;
	@%p376 bra 	$L__BB1_219;
	setp.ltu.f64 	%p391, %fd2, 0d41E0000000000000;
	mov.f64 	%fd27559, %fd28662;
	mov.u32 	%r10425, %r11575;
	@%p391 bra 	$L__BB1_218;
	{ // callseq 834, 0
	.param .b64 param0;
	st.param.f64 	[param0], %fd1;
	.param .align 16 .b8 retval0[16];
	call.uni (retval0), 
	__internal_trig_reduction_slowpathd, 
	(
	param0
	);
	ld.param.f64 	%fd27559, [retval0];
	ld.param.b32 	%r10425, [retval0+8];
	} // callseq 834
$L__BB1_218:
	add.s32 	%r10426, %r10425, 1;
$L__BB1_219:
	shl.b32 	%r4729, %r10426, 6;
	cvt.u64.u32 	%rd544, %r4729;
	and.b64  	%rd545, %rd544, 64;
	mov.u64 	%rd546, __cudart_sin_cos_coeffs;
	add.s64 	%rd547, %rd546, %rd545;
	mul.rn.f64 	%fd4629, %fd27559, %fd27559;
	and.b32  	%r4730, %r10426, 1;
	setp.eq.b32 	%p392, %r4730, 1;
	selp.f64 	%fd4630, 0dBDA8FF8320FD8164, 0d3DE5DB65F9785EBA, %p392;
	ld.global.nc.v2.f64 	{%fd4631, %fd4632}, [%rd547];
	fma.rn.f64 	%fd4633, %fd4630, %fd4629, %fd4631;
	fma.rn.f64 	%fd4634, %fd4633, %fd4629, %fd4632;
	ld.global.nc.v2.f64 	{%fd4635, %fd4636}, [%rd547+16];
	fma.rn.f64 	%fd4637, %fd4634, %fd4629, %fd4635;
	fma.rn.f64 	%fd4638, %fd4637, %fd4629, %fd4636;
	ld.global.nc.v2.f64 	{%fd4639, %fd4640}, [%rd547+32];
	fma.rn.f64 	%fd4641, %fd4638, %fd4629, %fd4639;
	fma.rn.f64 	%fd4642, %fd4641, %fd4629, %fd4640;
	fma.rn.f64 	%fd4643, %fd4642, %fd27559, %fd27559;
	fma.rn.f64 	%fd4644, %fd4642, %fd4629, 0d3FF0000000000000;
	selp.f64 	%fd4645, %fd4644, %fd4643, %p392;
	and.b32  	%r4731, %r10426, 2;
	setp.eq.s32 	%p393, %r4731, 0;
	mov.f64 	%fd4646, 0d0000000000000000;
	sub.f64 	%fd4647, %fd4646, %fd4645;
	selp.f64 	%fd206, %fd4645, %fd4647, %p393;
	mov.f64 	%fd27560, %fd28664;
	mov.u32 	%r10427, %r11577;
	@%p2 bra 	$L__BB1_221;
	{ // callseq 835, 0
	.param .b64 param0;
	st.param.f64 	[param0], %fd1;
	.param .align 16 .b8 retval0[16];
	call.uni (retval0), 
	__internal_trig_reduction_slowpathd, 
	(
	param0
	);
	ld.param.f64 	%fd27560, [retval0];
	ld.param.b32 	%r10427, [retval0+8];
	} // callseq 835
$L__BB1_221:
	shl.b32 	%r4733, %r10427, 6;
	cvt.u64.u32 	%rd548, %r4733;
	and.b64  	%rd549, %rd548, 64;
	mov.u64 	%rd550, __cudart_sin_cos_coeffs;
	add.s64 	%rd551, %rd550, %rd549;
	mul.rn.f64 	%fd4649, %fd27560, %fd27560;
	and.b32  	%r4734, %r10427, 1;
	setp.eq.b32 	%p394, %r4734, 1;
	selp.f64 	%fd4650, 0dBDA8FF8320FD8164, 0d3DE5DB65F9785EBA, %p394;
	ld.global.nc.v2.f64 	{%fd4651, %fd4652}, [%rd551];
	fma.rn.f64 	%fd4653, %fd4650, %fd4649, %fd4651;
	fma.rn.f64 	%fd4654, %fd4653, %fd4649, %fd4652;
	ld.global.nc.v2.f64 	{%fd4655, %fd4656}, [%rd551+16];
	fma.rn.f64 	%fd4657, %fd4654, %fd4649, %fd4655;
	fma.rn.f64 	%fd4658, %fd4657, %fd4649, %fd4656;
	ld.global.nc.v2.f64 	{%fd4659, %fd4660}, [%rd551+32];
	fma.rn.f64 	%fd4661, %fd4658, %fd4649, %fd4659;
	fma.rn.f64 	%fd4662, %fd4661, %fd4649, %fd4660;
	fma.rn.f64 	%fd4663, %fd4662, %fd27560, %fd27560;
	fma.rn.f64 	%fd4664, %fd4662, %fd4649, 0d3FF0000000000000;
	selp.f64 	%fd4665, %fd4664, %fd4663, %p394;
	and.b32  	%r4735, %r10427, 2;
	setp.eq.s32 	%p395, %r4735, 0;
	mov.f64 	%fd4666, 0d0000000000000000;
	sub.f64 	%fd4667, %fd4666, %fd4665;
	selp.f64 	%fd4668, %fd4665, %fd4667, %p395;
	mul.f64 	%fd4669, %fd202, %fd4668;
	fma.rn.f64 	%fd4670, %fd183, %fd206, %fd4669;
	add.f64 	%fd4671, %fd7, %fd4670;
	mul.f64 	%fd4672, %fd202, %fd206;
	mul.f64 	%fd4673, %fd183, %fd4668;
	sub.f64 	%fd4674, %fd4672, %fd4673;
	add.f64 	%fd4675, %fd8, %fd4674;
	mov.f64 	%fd4676, 0d3FE0000000000000;
	copysign.f64 	%fd4677, %fd4671, %fd4676;
	add.rz.f64 	%fd4678, %fd4671, %fd4677;
	cvt.rzi.f64.f64 	%fd4679, %fd4678;
	cvt.rzi.s32.f64 	%r286, %fd4679;
	copysign.f64 	%fd4680, %fd4675, %fd4676;
	add.rz.f64 	%fd4681, %fd4675, %fd4680;
	cvt.rzi.f64.f64 	%fd4682, %fd4681;
	cvt.rzi.s32.f64 	%r287, %fd4682;
	setp.lt.s32 	%p396, %r286, 0;
	setp.ge.s32 	%p397, %r286, %r4279;
	or.pred  	%p398, %p396, %p397;
	setp.lt.s32 	%p399, %r287, 0;
	setp.ge.s32 	%p400, %r287, %r4280;
	or.pred  	%p401, %p399, %p400;
	or.pred  	%p403, %p398, %p401;
	mov.b16 	%rs4267, 0;
	mov.u16 	%rs4268, %rs4267;
	mov.u16 	%rs4269, %rs4267;
	@%p403 bra 	$L__BB1_223;
	mul.lo.s32 	%r4736, %r287, %r4281;
	cvt.u64.u32 	%rd552, %r4736;
	shl.b32 	%r4737, %r286, 2;
	cvt.u64.u32 	%rd553, %r4737;
	add.s64 	%rd554, %rd552, %rd553;
	add.s64 	%rd555, %rd1, %rd554;
	ld.global.u8 	%rs4267, [%rd555];
	ld.global.u8 	%rs4268, [%rd555+1];
	ld.global.u8 	%rs4269, [%rd555+2];
$L__BB1_223:
	st.local.u8 	[%rd13+7], %rs4269;
	and.b16  	%rs2559, %rs4269, 255;
	st.local.u8 	[%rd14+7], %rs4268;
	and.b16  	%rs2560, %rs4268, 255;
	st.local.u8 	[%rd15+7], %rs4267;
	and.b16  	%rs2561, %rs4267, 255;
	cvt.rn.f64.u16 	%fd4683, %rs2559;
	mul.f64 	%fd4684, %fd4683, 0d3FD322D0E5604189;
	cvt.rn.f64.u16 	%fd4685, %rs2560;
	fma.rn.f64 	%fd4686, %fd4685, 0d3FE2C8B439581062, %fd4684;
	cvt.rn.f64.u16 	%fd4687, %rs2561;
	fma.rn.f64 	%fd4688, %fd4687, 0d3FBD2F1A9FBE76C9, %fd4686;
	cvt.rzi.u32.f64 	%r4738, %fd4688;
	st.local.u8 	[%rd16+7], %r4738;
	add.s32 	%r10528, %r10528, 8;
$L__BB1_224:
	xor.b32  	%r290, %r69, 3;
	sub.s32 	%r4739, 2, %r69;
	setp.ge.s32 	%p404, %r4739, %r69;
	@%p404 bra 	$L__BB1_492;
	add.s32 	%r291, %r290, %r1;
	setp.lt.s32 	%p405, %r291, 0;
	setp.ge.s32 	%p406, %r291, %r4284;
	or.pred  	%p407, %p405, %p406;
	or.pred  	%p408, %p407, %p3;
	@%p408 bra 	$L__BB1_291;
	setp.eq.f64 	%p409, %fd2, 0d7FF0000000000000;
	mul.lo.s32 	%r4741, %r291, %r4286;
	shl.b32 	%r292, %r4741, 1;
	mul.lo.s32 	%r4742, %r70, %r4287;
	shl.b32 	%r293, %r4742, 2;
	mov.b32 	%r10430, 1;
	mov.f64 	%fd27562, %fd28663;
	@%p409 bra 	$L__BB1_230;
	setp.ltu.f64 	%p410, %fd2, 0d41E0000000000000;
	mov.f64 	%fd27562, %fd28662;
	mov.u32 	%r10429, %r11575;
	@%p410 bra 	$L__BB1_229;
	{ // callseq 836, 0
	.param .b64 param0;
	st.param.f64 	[param0], %fd1;
	.param .align 16 .b8 retval0[16];
	call.uni (retval0), 
	__internal_trig_reduction_slowpathd, 
	(
	param0
	);
	ld.param.f64 	%fd27562, [retval0];
	ld.param.b32 	%r10429, [retval0+8];
	} // callseq 836
$L__BB1_229:
	add.s32 	%r10430, %r10429, 1;
$L__BB1_230:
	shl.b32 	%r4744, %r10430, 6;
	cvt.u64.u32 	%rd556, %r4744;
	and.b64  	%rd557, %rd556, 64;
	mov.u64 	%rd558, __cudart_sin_cos_coeffs;
	add.s64 	%rd559, %rd558, %rd557;
	mul.rn.f64 	%fd4690, %fd27562, %fd27562;
	and.b32  	%r4745, %r10430, 1;
	setp.eq.b32 	%p411, %r4745, 1;
	selp.f64 	%fd4691, 0dBDA8FF8320FD8164, 0d3DE5DB65F9785EBA, %p411;
	ld.global.nc.v2.f64 	{%fd4692, %fd4693}, [%rd559];
	fma.rn.f64 	%fd4694, %fd4691, %fd4690, %fd4692;
	fma.rn.f64 	%fd4695, %fd4694, %fd4690, %fd4693;
	ld.global.nc.v2.f64 	{%fd4696, %fd4697}, [%rd559+16];
	fma.rn.f64 	%fd4698, %fd4695, %fd4690, %fd4696;
	fma.rn.f64 	%fd4699, %fd4698, %fd4690, %fd4697;
	ld.global.nc.v2.f64 	{%fd4700, %fd4701}, [%rd559+32];
	fma.rn.f64 	%fd4702, %fd4699, %fd4690, %fd4700;
	fma.rn.f64 	%fd4703, %fd4702, %fd4690, %fd4701;
	fma.rn.f64 	%fd4704, %fd4703, %fd27562, %fd27562;
	fma.rn.f64 	%fd4705, %fd4703, %fd4690, 0d3FF0000000000000;
	selp.f64 	%fd4706, %fd4705, %fd4704, %p411;
	and.b32  	%r4746, %r10430, 2;
	setp.eq.s32 	%p412, %r4746, 0;
	mov.f64 	%fd4707, 0d0000000000000000;
	sub.f64 	%fd4708, %fd4707, %fd4706;
	selp.f64 	%fd212, %fd4706, %fd4708, %p412;
	mov.f64 	%fd27563, %fd28664;
	mov.u32 	%r10431, %r11577;
	@%p2 bra 	$L__BB1_232;
	{ // callseq 837, 0
	.param .b64 param0;
	st.param.f64 	[param0], %fd1;
	.param .align 16 .b8 retval0[16];
	call.uni (retval0), 
	__internal_trig_reduction_slowpathd, 
	(
	param0
	);
	ld.param.f64 	%fd27563, [retval0];
	ld.param.b32 	%r10431, [retval0+8];
	} // callseq 837
$L__BB1_232:
	shl.b32 	%r4748, %r10431, 6;
	cvt.u64.u32 	%rd560, %r4748;
	and.b64  	%rd561, %rd560, 64;
	mov.u64 	%rd562, __cudart_sin_cos_coeffs;
	add.s64 	%rd563, %rd562, %rd561;
	mul.rn.f64 	%fd4710, %fd27563, %fd27563;
	and.b32  	%r4749, %r10431, 1;
	setp.eq.b32 	%p413, %r4749, 1;
	selp.f64 	%fd4711, 0dBDA8FF8320FD8164, 0d3DE5DB65F9785EBA, %p413;
	ld.global.nc.v2.f64 	{%fd4712, %fd4713}, [%rd563];
	fma.rn.f64 	%fd4714, %fd4711, %fd4710, %fd4712;
	fma.rn.f64 	%fd4715, %fd4714, %fd4710, %fd4713;
	ld.global.nc.v2.f64 	{%fd4716, %fd4717}, [%rd563+16];
	fma.rn.f64 	%fd4718, %fd4715, %fd4710, %fd4716;
	fma.rn.f64 	%fd4719, %fd4718, %fd4710, %fd4717;
	ld.global.nc.v2.f64 	{%fd4720, %fd4721}, [%rd563+32];
	fma.rn.f64 	%fd4722, %fd4719, %fd4710, %fd4720;
	fma.rn.f64 	%fd4723, %fd4722, %fd4710, %fd4721;
	fma.rn.f64 	%fd4724, %fd4723, %fd27563, %fd27563;
	fma.rn.f64 	%fd4725, %fd4723, %fd4710, 0d3FF0000000000000;
	selp.f64 	%fd4726, %fd4725, %fd4724, %p413;
	and.b32  	%r4750, %r10431, 2;
	setp.eq.s32 	%p414, %r4750, 0;
	mov.f64 	%fd4727, 0d0000000000000000;
	sub.f64 	%fd4728, %fd4727, %fd4726;
	selp.f64 	%fd4729, %fd4726, %fd4728, %p414;
	div.s32 	%r4751, %r292, %r4282;
	max.s32 	%r4752, %r4751, 0;
	min.s32 	%r4753, %r4752, %r9;
	cvt.rn.f64.s32 	%fd4730, %r4753;
	sub.f64 	%fd215, %fd4730, %fd5;
	div.s32 	%r4754, %r293, %r4283;
	max.s32 	%r4755, %r4754, 0;
	min.s32 	%r4756, %r4755, %r10;
	cvt.rn.f64.s32 	%fd4731, %r4756;
	sub.f64 	%fd216, %fd4731, %fd6;
	mul.f64 	%fd4732, %fd216, %fd4729;
	fma.rn.f64 	%fd4733, %fd215, %fd212, %fd4732;
	add.f64 	%fd4734, %fd7, %fd4733;
	mul.f64 	%fd4735, %fd216, %fd212;
	mul.f64 	%fd4736, %fd215, %fd4729;
	sub.f64 	%fd4737, %fd4735, %fd4736;
	add.f64 	%fd4738, %fd8, %fd4737;
	mov.f64 	%fd4739, 0d3FE0000000000000;
	copysign.f64 	%fd4740, %fd4734, %fd4739;
	add.rz.f64 	%fd4741, %fd4734, %fd4740;
	cvt.rzi.f64.f64 	%fd4742, %fd4741;
	cvt.rzi.s32.f64 	%r300, %fd4742;
	copysign.f64 	%fd4743, %fd4738, %fd4739;
	add.rz.f64 	%fd4744, %fd4738, %fd4743;
	cvt.rzi.f64.f64 	%fd4745, %fd4744;
	cvt.rzi.s32.f64 	%r301, %fd4745;
	setp.lt.s32 	%p415, %r300, 0;
	setp.ge.s32 	%p416, %r300, %r4279;
	or.pred  	%p417, %p415, %p416;
	setp.lt.s32 	%p418, %r301, 0;
	setp.ge.s32 	%p419, %r301, %r4280;
	or.pred  	%p420, %p418, %p419;
	or.pred  	%p422, %p417, %p420;
	mov.b16 	%rs4270, 0;
	mov.u16 	%rs4271, %rs4270;
	mov.u16 	%rs4272, %rs4270;
	@%p422 bra 	$L__BB1_234;
	mul.lo.s32 	%r4757, %r301, %r4281;
	cvt.u64.u32 	%rd564, %r4757;
	shl.b32 	%r4758, %r300, 2;
	cvt.u64.u32 	%rd565, %r4758;
	add.s64 	%rd566, %rd564, %rd565;
	add.s64 	%rd567, %rd1, %rd566;
	ld.global.u8 	%rs4270, [%rd567];
	ld.global.u8 	%rs4271, [%rd567+1];
	ld.global.u8 	%rs4272, [%rd567+2];
$L__BB1_234:
	cvt.u64.u32 	%rd568, %r10528;
	add.s64 	%rd17, %rd2, %rd568;
	st.local.u8 	[%rd17], %rs4272;
	and.b16  	%rs2563, %rs4272, 255;
	add.s64 	%rd18, %rd3, %rd568;
	st.local.u8 	[%rd18], %rs4271;
	and.b16  	%rs2564, %rs4271, 255;
	add.s64 	%rd19, %rd4, %rd568;
	st.local.u8 	[%rd19], %rs4270;
	and.b16  	%rs2565, %rs4270, 255;
	cvt.rn.f64.u16 	%fd4746, %rs2563;
	mul.f64 	%fd4747, %fd4746, 0d3FD322D0E5604189;
	cvt.rn.f64.u16 	%fd4748, %rs2564;
	fma.rn.f64 	%fd4749, %fd4748, 0d3FE2C8B439581062, %fd4747;
	cvt.rn.f64.u16 	%fd4750, %rs2565;
	fma.rn.f64 	%fd4751, %fd4750, 0d3FBD2F1A9FBE76C9, %fd4749;
	cvt.rzi.u32.f64 	%r4760, %fd4751;
	add.s64 	%rd20, %rd5, %rd568;
	st.local.u8 	[%rd20], %r4760;
	add.s32 	%r302, %r293, %r4287;
	mov.b32 	%r10433, 1;
	mov.f64 	%fd27565, %fd28663;
	@%p409 bra 	$L__BB1_238;
	setp.ltu.f64 	%p424, %fd2, 0d41E0000000000000;
	mov.f64 	%fd27565, %fd28662;
	mov.u32 	%r10432, %r11575;
	@%p424 bra 	$L__BB1_237;
	{ // callseq 838, 0
	.param .b64 param0;
	st.param.f64 	[param0], %fd1;
	.param .align 16 .b8 retval0[16];
	call.uni (retval0), 
	__internal_trig_reduction_slowpathd, 
	(
	param0
	);
	ld.param.f64 	%fd27565, [retval0];
	ld.param.b32 	%r10432, [retval0+8];
	} // callseq 838
$L__BB1_237:
	add.s32 	%r10433, %r10432, 1;
$L__BB1_238:
	shl.b32 	%r4762, %r10433, 6;
	cvt.u64.u32 	%rd569, %r4762;
	and.b64  	%rd570, %rd569, 64;
	mov.u64 	%rd571, __cudart_sin_cos_coeffs;
	add.s64 	%rd572, %rd571, %rd570;
	mul.rn.f64 	%fd4753, %fd27565, %fd27565;
	and.b32  	%r4763, %r10433, 1;
	setp.eq.b32 	%p425, %r4763, 1;
	selp.f64 	%fd4754, 0dBDA8FF8320FD8164, 0d3DE5DB65F9785EBA, %p425;
	ld.global.nc.v2.f64 	{%fd4755, %fd4756}, [%rd572];
	fma.rn.f64 	%fd4757, %fd4754, %fd4753, %fd4755;
	fma.rn.f64 	%fd4758, %fd4757, %fd4753, %fd4756;
	ld.global.nc.v2.f64 	{%fd4759, %fd4760}, [%rd572+16];
	fma.rn.f64 	%fd4761, %fd4758, %fd4753, %fd4759;
	fma.rn.f64 	%fd4762, %fd4761, %fd4753, %fd4760;
	ld.global.nc.v2.f64 	{%fd4763, %fd4764}, [%rd572+32];
	fma.rn.f64 	%fd4765, %fd4762, %fd4753, %fd4763;
	fma.rn.f64 	%fd4766, %fd4765, %fd4753, %fd4764;
	fma.rn.f64 	%fd4767, %fd4766, %fd27565, %fd27565;
	fma.rn.f64 	%fd4768, %fd4766, %fd4753, 0d3FF0000000000000;
	selp.f64 	%fd4769, %fd4768, %fd4767, %p425;
	and.b32  	%r4764, %r10433, 2;
	setp.eq.s32 	%p426, %r4764, 0;
	mov.f64 	%fd4770, 0d0000000000000000;
	sub.f64 	%fd4771, %fd4770, %fd4769;
	selp.f64 	%fd220, %fd4769, %fd4771, %p426;
	mov.f64 	%fd27566, %fd28664;
	mov.u32 	%r10434, %r11577;
	@%p2 bra 	$L__BB1_240;
	{ // callseq 839, 0
	.param .b64 param0;
	st.param.f64 	[param0], %fd1;
	.param .align 16 .b8 retval0[16];
	call.uni (retval0), 
	__internal_trig_reduction_slowpathd, 
	(
	param0
	);
	ld.param.f64 	%fd27566, [retval0];
	ld.param.b32 	%r10434, [retval0+8];
	} // callseq 839
$L__BB1_240:
	shl.b32 	%r4766, %r10434, 6;
	cvt.u64.u32 	%rd573, %r4766;
	and.b64  	%rd574, %rd573, 64;
	mov.u64 	%rd575, __cudart_sin_cos_coeffs;
	add.s64 	%rd576, %rd575, %rd574;
	mul.rn.f64 	%fd4773, %fd27566, %fd27566;
	and.b32  	%r4767, %r10434, 1;
	setp.eq.b32 	%p427, %r4767, 1;
	selp.f64 	%fd4774, 0dBDA8FF8320FD8164, 0d3DE5DB65F9785EBA, %p427;
	ld.global.nc.v2.f64 	{%fd4775, %fd4776}, [%rd576];
	fma.rn.f64 	%fd4777, %fd4774, %fd4773, %fd4775;
	fma.rn.f64 	%fd4778, %fd4777, %fd4773, %fd4776;
	ld.global.nc.v2.f64 	{%fd4779, %fd4780}, [%rd576+16];
	fma.rn.f64 	%fd4781, %fd4778, %fd4773, %fd4779;
	fma.rn.f64 	%fd4782, %fd4781, %fd4773, %fd4780;
	ld.global.nc.v2.f64 	{%fd4783, %fd4784}, [%rd576+32];
	fma.rn.f64 	%fd4785, %fd4782, %fd4773, %fd4783;
	fma.rn.f64 	%fd4786, %fd4785, %fd4773, %fd4784;
	fma.rn.f64 	%fd4787, %fd4786, %fd27566, %fd27566;
	fma.rn.f64 	%fd4788, %fd4786, %fd4773, 0d3FF0000000000000;
	selp.f64 	%fd4789, %fd4788, %fd4787, %p427;
	and.b32  	%r4768, %r10434, 2;
	setp.eq.s32 	%p428, %r4768, 0;
	mov.f64 	%fd4790, 0d0000000000000000;
	sub.f64 	%fd4791, %fd4790, %fd4789;
	selp.f64 	%fd4792, %fd4789, %fd4791, %p428;
	div.s32 	%r4769, %r302, %r4283;
	max.s32 	%r4770, %r4769, 0;
	min.s32 	%r4771, %r4770, %r10;
	cvt.rn.f64.s32 	%fd4793, %r4771;
	sub.f64 	%fd223, %fd4793, %fd6;
	mul.f64 	%fd4794, %fd223, %fd4792;
	fma.rn.f64 	%fd4795, %fd215, %fd220, %fd4794;
	add.f64 	%fd4796, %fd7, %fd4795;
	mul.f64 	%fd4797, %fd223, %fd220;
	mul.f64 	%fd4798, %fd215, %fd4792;
	sub.f64 	%fd4799, %fd4797, %fd4798;
	add.f64 	%fd4800, %fd8, %fd4799;
	mov.f64 	%fd4801, 0d3FE0000000000000;
	copysign.f64 	%fd4802, %fd4796, %fd4801;
	add.rz.f64 	%fd4803, %fd4796, %fd4802;
	cvt.rzi.f64.f64 	%fd4804, %fd4803;
	cvt.rzi.s32.f64 	%r309, %fd4804;
	copysign.f64 	%fd4805, %fd4800, %fd4801;
	add.rz.f64 	%fd4806, %fd4800, %fd4805;
	cvt.rzi.f64.f64 	%fd4807, %fd4806;
	cvt.rzi.s32.f64 	%r310, %fd4807;
	setp.lt.s32 	%p429, %r309, 0;
	setp.ge.s32 	%p430, %r309, %r4279;
	or.pred  	%p431, %p429, %p430;
	setp.lt.s32 	%p432, %r310, 0;
	setp.ge.s32 	%p433, %r310, %r4280;
	or.pred  	%p434, %p432, %p433;
	or.pred  	%p436, %p431, %p434;
	mov.b16 	%rs4273, 0;
	mov.u16 	%rs4274, %rs4273;
	mov.u16 	%rs4275, %rs4273;
	@%p436 bra 	$L__BB1_242;
	mul.lo.s32 	%r4772, %r310, %r4281;
	cvt.u64.u32 	%rd577, %r4772;
	shl.b32 	%r4773, %r309, 2;
	cvt.u64.u32 	%rd578, %r4773;
	add.s64 	%rd579, %rd577, %rd578;
	add.s64 	%rd580, %rd1, %rd579;
	ld.global.u8 	%rs4273, [%rd580];
	ld.global.u8 	%rs4274, [%rd580+1];
	ld.global.u8 	%rs4275, [%rd580+2];
$L__BB1_242:
	setp.eq.f64 	%p437, %fd2, 0d7FF0000000000000;
	st.local.u8 	[%rd17+1], %rs4275;
	and.b16  	%rs2567, %rs4275, 255;
	st.local.u8 	[%rd18+1], %rs4274;
	and.b16  	%rs2568, %rs4274, 255;
	st.local.u8 	[%rd19+1], %rs4273;
	and.b16  	%rs2569, %rs4273, 255;
	cvt.rn.f64.u16 	%fd4808, %rs2567;
	mul.f64 	%fd4809, %fd4808, 0d3FD322D0E5604189;
	cvt.rn.f64.u16 	%fd4810, %rs2568;
	fma.rn.f64 	%fd4811, %fd4810, 0d3FE2C8B439581062, %fd4809;
	cvt.rn.f64.u16 	%fd4812, %rs2569;
	fma.rn.f64 	%fd4813, %fd4812, 0d3FBD2F1A9FBE76C9, %fd4811;
	cvt.rzi.u32.f64 	%r4775, %fd4813;
	st.local.u8 	[%rd20+1], %r4775;
	add.s32 	%r311, %r302, %r4287;
	mov.b32 	%r10436, 1;
	mov.f64 	%fd27568, %fd28663;
	@%p437 bra 	$L__BB1_246;
	setp.ltu.f64 	%p438, %fd2, 0d41E0000000000000;
	mov.f64 	%fd27568, %fd28662;
	mov.u32 	%r10435, %r11575;
	@%p438 bra 	$L__BB1_245;
	{ // callseq 840, 0
	.param .b64 param0;
	st.param.f64 	[param0], %fd1;
	.param .align 16 .b8 retval0[16];
	call.uni (retval0), 
	__internal_trig_reduction_slowpathd, 
	(
	param0
	);
	ld.param.f64 	%fd27568, [retval0];
	ld.param.b32 	%r10435, [retval0+8];
	} // callseq 840
$L__BB1_245:
	add.s32 	%r10436, %r10435, 1;
$L__BB1_246:
	shl.b32 	%r4777, %r10436, 6;
	cvt.u64.u32 	%rd581, %r4777;
	and.b64  	%rd582, %rd581, 64;
	mov.u64 	%rd583, __cudart_sin_cos_coeffs;
	add.s64 	%rd584, %rd583, %rd582;
	mul.rn.f64 	%fd4815, %fd27568, %fd27568;
	and.b32  	%r4778, %r10436, 1;
	setp.eq.b32 	%p439, %r4778, 1;
	selp.f64 	%fd4816, 0dBDA8FF8320FD8164, 0d3DE5DB65F9785EBA, %p439;
	ld.global.nc.v2.f64 	{%fd4817, %fd4818}, [%rd584];
	fma.rn.f64 	%fd4819, %fd4816, %fd4815, %fd4817;
	fma.rn.f64 	%fd4820, %fd4819, %fd4815, %fd4818;
	ld.global.nc.v2.f64 	{%fd4821, %fd4822}, [%rd584+16];
	fma.rn.f64 	%fd4823, %fd4820, %fd4815, %fd4821;
	fma.rn.f64 	%fd4824, %fd4823, %fd4815, %fd4822;
	ld.global.nc.v2.f64 	{%fd4825, %fd4826}, [%rd584+32];
	fma.rn.f64 	%fd4827, %fd4824, %fd4815, %fd4825;
	fma.rn.f64 	%fd4828, %fd4827, %fd4815, %fd4826;
	fma.rn.f64 	%fd4829, %fd4828, %fd27568, %fd27568;
	fma.rn.f64 	%fd4830, %fd4828, %fd4815, 0d3FF0000000000000;
	selp.f64 	%fd4831, %fd4830, %fd4829, %p439;
	and.b32  	%r4779, %r10436, 2;
	setp.eq.s32 	%p440, %r4779, 0;
	mov.f64 	%fd4832, 0d0000000000000000;
	sub.f64 	%fd4833, %fd4832, %fd4831;
	selp.f64 	%fd227, %fd4831, %fd4833, %p440;
	mov.f64 	%fd27569, %fd28664;
	mov.u32 	%r10437, %r11577;
	@%p2 bra 	$L__BB1_248;
	{ // callseq 841, 0
	.param .b64 param0;
	st.param.f64 	[param0], %fd1;
	.param .align 16 .b8 retval0[16];
	call.uni (retval0), 
	__internal_trig_reduction_slowpathd, 
	(
	param0
	);
	ld.param.f64 	%fd27569, [retval0];
	ld.param.b32 	%r10437, [retval0+8];
	} // callseq 841
$L__BB1_248:
	shl.b32 	%r4781, %r10437, 6;
	cvt.u64.u32 	%rd585, %r4781;
	and.b64  	%rd586, %rd585, 64;
	mov.u64 	%rd587, __cudart_sin_cos_coeffs;
	add.s64 	%rd588, %rd587, %rd586;
	mul.rn.f64 	%fd4835, %fd27569, %fd27569;
	and.b32  	%r4782, %r10437, 1;
	setp.eq.b32 	%p441, %r4782, 1;
	selp.f64 	%fd4836, 0dBDA8FF8320FD8164, 0d3DE5DB65F9785EBA, %p441;
	ld.global.nc.v2.f64 	{%fd4837, %fd4838}, [%rd588];
	fma.rn.f64 	%fd4839, %fd4836, %fd4835, %fd4837;
	fma.rn.f64 	%fd4840, %fd4839, %fd4835, %fd4838;
	ld.global.nc.v2.f64 	{%fd4841, %fd4842}, [%rd588+16];
	fma.rn.f64 	%fd4843, %fd4840, %fd4835, %fd4841;
	fma.rn.f64 	%fd4844, %fd4843, %fd4835, %fd4842;
	ld.global.nc.v2.f64 	{%fd4845, %fd4846}, [%rd588+32];
	fma.rn.f64 	%fd4847, %fd4844, %fd4835, %fd4845;
	fma.rn.f64 	%fd4848, %fd4847, %fd4835, %fd4846;
	fma.rn.f64 	%fd4849, %fd4848, %fd27569, %fd27569;
	fma.rn.f64 	%fd4850, %fd4848, %fd4835, 0d3FF0000000000000;
	selp.f64 	%fd4851, %fd4850, %fd4849, %p441;
	and.b32  	%r4783, %r10437, 2;
	setp.eq.s32 	%p442, %r4783, 0;
	mov.f64 	%fd4852, 0d0000000000000000;
	sub.f64 	%fd4853, %fd4852, %fd4851;
	selp.f64 	%fd4854, %fd4851, %fd4853, %p442;
	div.s32 	%r4784, %r311, %r4283;
	max.s32 	%r4785, %r4784, 0;
	min.s32 	%r4786, %r4785, %r10;
	cvt.rn.f64.s32 	%fd4855, %r4786;
	sub.f64 	%fd230, %fd4855, %fd6;
	mul.f64 	%fd4856, %fd230, %fd4854;
	fma.rn.f64 	%fd4857, %fd215, %fd227, %fd4856;
	add.f64 	%fd4858, %fd7, %fd4857;
	mul.f64 	%fd4859, %fd230, %fd227;
	mul.f64 	%fd4860, %fd215, %fd4854;
	sub.f64 	%fd4861, %fd4859, %fd4860;
	add.f64 	%fd4862, %fd8, %fd4861;
	mov.f64 	%fd4863, 0d3FE0000000000000;
	copysign.f64 	%fd4864, %fd4858, %fd4863;
	add.rz.f64 	%fd4865, %fd4858, %fd4864;
	cvt.rzi.f64.f64 	%fd4866, %fd4865;
	cvt.rzi.s32.f64 	%r318, %fd4866;
	copysign.f64 	%fd4867, %fd4862, %fd4863;
	add.rz.f64 	%fd4868, %fd4862, %fd4867;
	cvt.rzi.f64.f64 	%fd4869, %fd4868;
	cvt.rzi.s32.f64 	%r319, %fd4869;
	setp.lt.s32 	%p443, %r318, 0;
	setp.ge.s32 	%p444, %r318, %r4279;
	or.pred  	%p445, %p443, %p444;
	setp.lt.s32 	%p446, %r319, 0;
	setp.ge.s32 	%p447, %r319, %r4280;
	or.pred  	%p448, %p446, %p447;
	or.pred  	%p450, %p445, %p448;
	mov.b16 	%rs4276, 0;
	mov.u16 	%rs4277, %rs4276;
	mov.u16 	%rs4278, %rs4276;
	@%p450 bra 	$L__BB1_250;
	mul.lo.s32 	%r4787, %r319, %r4281;
	cvt.u64.u32 	%rd589, %r4787;
	shl.b32 	%r4788, %r318, 2;
	cvt.u64.u32 	%rd590, %r4788;
	add.s64 	%rd591, %rd589, %rd590;
	add.s64 	%rd592, %rd1, %rd591;
	ld.global.u8 	%rs4276, [%rd592];
	ld.global.u8 	%rs4277, [%rd592+1];
	ld.global.u8 	%rs4278, [%rd592+2];
$L__BB1_250:
	st.local.u8 	[%rd17+2], %rs4278;
	and.b16  	%rs2571, %rs4278, 255;
	st.local.u8 	[%rd18+2], %rs4277;
	and.b16  	%rs2572, %rs4277, 255;
	st.local.u8 	[%rd19+2], %rs4276;
	and.b16  	%rs2573, %rs4276, 255;
	cvt.rn.f64.u16 	%fd4870, %rs2571;
	mul.f64 	%fd4871, %fd4870, 0d3FD322D0E5604189;
	cvt.rn.f64.u16 	%fd4872, %rs2572;
	fma.rn.f64 	%fd4873, %fd4872, 0d3FE2C8B439581062, %fd4871;
	cvt.rn.f64.u16 	%fd4874, %rs2573;
	fma.rn.f64 	%fd4875, %fd4874, 0d3FBD2F1A9FBE76C9, %fd4873;
	cvt.rzi.u32.f64 	%r4790, %fd4875;
	st.local.u8 	[%rd20+2], %r4790;
	add.s32 	%r4791, %r292, %r4286;
	div.s32 	%r4792, %r4791, %r4282;
	max.s32 	%r320, %r4792, 0;
	mov.b32 	%r10439, 1;
	mov.f64 	%fd27571, %fd28663;
	@%p437 bra 	$L__BB1_254;
	setp.ltu.f64 	%p452, %fd2, 0d41E0000000000000;
	mov.f64 	%fd27571, %fd28662;
	mov.u32 	%r10438, %r11575;
	@%p452 bra 	$L__BB1_253;
	{ // callseq 842, 0
	.param .b64 param0;
	st.param.f64 	[param0], %fd1;
	.param .align 16 .b8 retval0[16];
	call.uni (retval0), 
	__internal_trig_reduction_slowpathd, 
	(
	param0
	);
	ld.param.f64 	%fd27571, [retval0];
	ld.param.b32 	%r10438, [retval0+8];
	} // callseq 842
$L__BB1_253:
	add.s32 	%r10439, %r10438, 1;
$L__BB1_254:
	shl.b32 	%r4794, %r10439, 6;
	cvt.u64.u32 	%rd593, %r4794;
	and.b64  	%rd594, %rd593, 64;
	mov.u64 	%rd595, __cudart_sin_cos_coeffs;
	add.s64 	%rd596, %rd595, %rd594;
	mul.rn.f64 	%fd4877, %fd27571, %fd27571;
	and.b32  	%r4795, %r10439, 1;
	setp.eq.b32 	%p453, %r4795, 1;
	selp.f64 	%fd4878, 0dBDA8FF8320FD8164, 0d3DE5DB65F9785EBA, %p453;
	ld.global.nc.v2.f64 	{%fd4879, %fd4880}, [%rd596];
	fma.rn.f64 	%fd4881, %fd4878, %fd4877, %fd4879;
	fma.rn.f64 	%fd4882, %fd4881, %fd4877, %fd4880;
	ld.global.nc.v2.f64 	{%fd4883, %fd4884}, [%rd596+16];
	fma.rn.f64 	%fd4885, %fd4882, %fd4877, %fd4883;
	fma.rn.f64 	%fd4886, %fd4885, %fd4877, %fd4884;
	ld.global.nc.v2.f64 	{%fd4887, %fd4888}, [%rd596+32];
	fma.rn.f64 	%fd4889, %fd4886, %fd4877, %fd4887;
	fma.rn.f64 	%fd4890, %fd4889, %fd4877, %fd4888;
	fma.rn.f64 	%fd4891, %fd4890, %fd27571, %fd27571;
	fma.rn.f64 	%fd4892, %fd4890, %fd4877, 0d3FF0000000000000;
	selp.f64 	%fd4893, %fd4892, %fd4891, %p453;
	and.b32  	%r4796, %r10439, 2;
	setp.eq.s32 	%p454, %r4796, 0;
	mov.f64 	%fd4894, 0d0000000000000000;
	sub.f64 	%fd4895, %fd4894, %fd4893;
	selp.f64 	%fd234, %fd4893, %fd4895, %p454;
	mov.f64 	%fd27572, %fd28664;
	mov.u32 	%r10440, %r11577;
	@%p2 bra 	$L__BB1_256;
	{ // callseq 843, 0
	.param .b64 param0;
	st.param.f64 	[param0], %fd1;
	.param .align 16 .b8 retval0[16];
	call.uni (retval0), 
	__internal_trig_reduction_slowpathd, 
	(
	param0
	);
	ld.param.f64 	%fd27572, [retval0];
	ld.param.b32 	%r10440, [retval0+8];
	} // callseq 843
$L__BB1_256:
	shl.b32 	%r4798, %r10440, 6;
	cvt.u64.u32 	%rd597, %r4798;
	and.b64  	%rd598, %rd597, 64;
	mov.u64 	%rd599, __cudart_sin_cos_coeffs;
	add.s64 	%rd600, %rd599, %rd598;
	mul.rn.f64 	%fd4897, %fd27572, %fd27572;
	and.b32  	%r4799, %r10440, 1;
	setp.eq.b32 	%p455, %r4799, 1;
	selp.f64 	%fd4898, 0dBDA8FF8320FD8164, 0d3DE5DB65F9785EBA, %p455;
	ld.global.nc.v2.f64 	{%fd4899, %fd4900}, [%rd600];
	fma.rn.f64 	%fd4901, %fd4898, %fd4897, %fd4899;
	fma.rn.f64 	%fd4902, %fd4901, %fd4897, %fd4900;
	ld.global.nc.v2.f64 	{%fd4903, %fd4904}, [%rd600+16];
	fma.rn.f64 	%fd4905, %fd4902, %fd4897, %fd4903;
	fma.rn.f64 	%fd4906, %fd4905, %fd4897, %fd4904;
	ld.global.nc.v2.f64 	{%fd4907, %fd4908}, [%rd600+32];
	fma.rn.f64 	%fd4909, %fd4906, %fd4897, %fd4907;
	fma.rn.f64 	%fd4910, %fd4909, %fd4897, %fd4908;
	fma.rn.f64 	%fd4911, %fd4910, %fd27572, %fd27572;
	fma.rn.f64 	%fd4912, %fd4910, %fd4897, 0d3FF0000000000000;
	selp.f64 	%fd4913, %fd4912, %fd4911, %p455;
	and.b32  	%r4800, %r10440, 2;
	setp.eq.s32 	%p456, %r4800, 0;
	mov.f64 	%fd4914, 0d0000000000000000;
	sub.f64 	%fd4915, %fd4914, %fd4913;
	selp.f64 	%fd4916, %fd4913, %fd4915, %p456;
	min.s32 	%r4801, %r320, %r9;
	cvt.rn.f64.s32 	%fd4917, %r4801;
	sub.f64 	%fd237, %fd4917, %fd5;
	mul.f64 	%fd4918, %fd216, %fd4916;
	fma.rn.f64 	%fd4919, %fd237, %fd234, %fd4918;
	add.f64 	%fd4920, %fd7, %fd4919;
	mul.f64 	%fd4921, %fd216, %fd234;
	mul.f64 	%fd4922, %fd237, %fd4916;
	sub.f64 	%fd4923, %fd4921, %fd4922;
	add.f64 	%fd4924, %fd8, %fd4923;
	mov.f64 	%fd4925, 0d3FE0000000000000;
	copysign.f64 	%fd4926, %fd4920, %fd4925;
	add.rz.f64 	%fd4927, %fd4920, %fd4926;
	cvt.rzi.f64.f64 	%fd4928, %fd4927;
	cvt.rzi.s32.f64 	%r327, %fd4928;
	copysign.f64 	%fd4929, %fd4924, %fd4925;
	add.rz.f64 	%fd4930, %fd4924, %fd4929;
	cvt.rzi.f64.f64 	%fd4931, %fd4930;
	cvt.rzi.s32.f64 	%r328, %fd4931;
	setp.lt.s32 	%p457, %r327, 0;
	setp.ge.s32 	%p458, %r327, %r4279;
	or.pred  	%p459, %p457, %p458;
	setp.lt.s32 	%p460, %r328, 0;
	setp.ge.s32 	%p461, %r328, %r4280;
	or.pred  	%p462, %p460, %p461;
	or.pred  	%p464, %p459, %p462;
	mov.b16 	%rs4279, 0;
	mov.u16 	%rs4280, %rs4279;
	mov.u16 	%rs4281, %rs4279;
	@%p464 bra 	$L__BB1_258;
	mul.lo.s32 	%r4802, %r328, %r4281;
	cvt.u64.u32 	%rd601, %r4802;
	shl.b32 	%r4803, %r327, 2;
	cvt.u64.u32 	%rd602, %r4803;
	add.s64 	%rd603, %rd601, %rd602;
	add.s64 	%rd604, %rd1, %rd603;
	ld.global.u8 	%rs4279, [%rd604];
	ld.global.u8 	%rs4280, [%rd604+1];
	ld.global.u8 	%rs4281, [%rd604+2];
$L__BB1_258:
	setp.eq.f64 	%p465, %fd2, 0d7FF0000000000000;
	st.local.u8 	[%rd17+3], %rs4281;
	and.b16  	%rs2575, %rs4281, 255;
	st.local.u8 	[%rd18+3], %rs4280;
	and.b16  	%rs2576, %rs4280, 255;
	st.local.u8 	[%rd19+3], %rs4279;
	and.b16  	%rs2577, %rs4279, 255;
	cvt.rn.f64.u16 	%fd4932, %rs2575;
	mul.f64 	%fd4933, %fd4932, 0d3FD322D0E5604189;
	cvt.rn.f64.u16 	%fd4934, %rs2576;
	fma.rn.f64 	%fd4935, %fd4934, 0d3FE2C8B439581062, %fd4933;
	cvt.rn.f64.u16 	%fd4936, %rs2577;
	fma.rn.f64 	%fd4937, %fd4936, 0d3FBD2F1A9FBE76C9, %fd4935;
	cvt.rzi.u32.f64 	%r4805, %fd4937;
	st.local.u8 	[%rd20+3], %r4805;
	mov.b32 	%r10442, 1;
	mov.f64 	%fd27574, %fd28663;
	@%p465 bra 	$L__BB1_262;
	setp.ltu.f64 	%p466, %fd2, 0d41E0000000000000;
	mov.f64 	%fd27574, %fd28662;
	mov.u32 	%r10441, %r11575;
	@%p466 bra 	$L__BB1_261;
	{ // callseq 844, 0
	.param .b64 param0;
	st.param.f64 	[param0], %fd1;
	.param .align 16 .b8 retval0[16];
	call.uni (retval0), 
	__internal_trig_reduction_slowpathd, 
	(
	param0
	);
	ld.param.f64 	%fd27574, [retval0];
	ld.param.b32 	%r10441, [retval0+8];
	} // callseq 844
$L__BB1_261:
	add.s32 	%r10442, %r10441, 1;
$L__BB1_262:
	shl.b32 	%r4807, %r10442, 6;
	cvt.u64.u32 	%rd605, %r4807;
	and.b64  	%rd606, %rd605, 64;
	mov.u64 	%rd607, __cudart_sin_cos_coeffs;
	add.s64 	%rd608, %rd607, %rd606;
	mul.rn.f64 	%fd4939, %fd27574, %fd27574;
	and.b32  	%r4808, %r10442, 1;
	setp.eq.b32 	%p467, %r4808, 1;
	selp.f64 	%fd4940, 0dBDA8FF8320FD8164, 0d3DE5DB65F9785EBA, %p467;
	ld.global.nc.v2.f64 	{%fd4941, %fd4942}, [%rd608];
	fma.rn.f64 	%fd4943, %fd4940, %fd4939, %fd4941;
	fma.rn.f64 	%fd4944, %fd4943, %fd4939, %fd4942;
	ld.global.nc.v2.f64 	{%fd4945, %fd4946}, [%rd608+16];
	fma.rn.f64 	%fd4947, %fd4944, %fd4939, %fd4945;
	fma.rn.f64 	%fd4948, %fd4947, %fd4939, %fd4946;
	ld.global.nc.v2.f64 	{%fd4949, %fd4950}, [%rd608+32];
	fma.rn.f64 	%fd4951, %fd4948, %fd4939, %fd4949;
	fma.rn.f64 	%fd4952, %fd4951, %fd4939, %fd4950;
	fma.rn.f64 	%fd4953, %fd4952, %fd27574, %fd27574;
	fma.rn.f64 	%fd4954, %fd4952, %fd4939, 0d3FF0000000000000;
	selp.f64 	%fd4955, %fd4954, %fd4953, %p467;
	and.b32  	%r4809, %r10442, 2;
	setp.eq.s32 	%p468, %r4809, 0;
	mov.f64 	%fd4956, 0d0000000000000000;
	sub.f64 	%fd4957, %fd4956, %fd4955;
	selp.f64 	%fd241, %fd4955, %fd4957, %p468;
	mov.f64 	%fd27575, %fd28664;
	mov.u32 	%r10443, %r11577;
	@%p2 bra 	$L__BB1_264;
	{ // callseq 845, 0
	.param .b64 param0;
	st.param.f64 	[param0], %fd1;
	.param .align 16 .b8 retval0[16];
	call.uni (retval0), 
	__internal_trig_reduction_slowpathd, 
	(
	param0
	);
	ld.param.f64 	%fd27575, [retval0];
	ld.param.b32 	%r10443, [retval0+8];
	} // callseq 845
$L__BB1_264:
	shl.b32 	%r4811, %r10443, 6;
	cvt.u64.u32 	%rd609, %r4811;
	and.b64  	%rd610, %rd609, 64;
	mov.u64 	%rd611, __cudart_sin_cos_coeffs;
	add.s64 	%rd612, %rd611, %rd610;
	mul.rn.f64 	%fd4959, %fd27575, %fd27575;
	and.b32  	%r4812, %r10443, 1;
	setp.eq.b32 	%p469, %r4812, 1;
	selp.f64 	%fd4960, 0dBDA8FF8320FD8164, 0d3DE5DB65F9785EBA, %p469;
	ld.global.nc.v2.f64 	{%fd4961, %fd4962}, [%rd612];
	fma.rn.f64 	%fd4963, %fd4960, %fd4959, %fd4961;
	fma.rn.f64 	%fd4964, %fd4963, %fd4959, %fd4962;
	ld.global.nc.v2.f64 	{%fd4965, %fd4966}, [%rd612+16];
	fma.rn.f64 	%fd4967, %fd4964, %fd4959, %fd4965;
	fma.rn.f64 	%fd4968, %fd4967, %fd4959, %fd4966;
	ld.global.nc.v2.f64 	{%fd4969, %fd4970}, [%rd612+32];
	fma.rn.f64 	%fd4971, %fd4968, %fd4959, %fd4969;
	fma.rn.f64 	%fd4972, %fd4971, %fd4959, %fd4970;
	fma.rn.f64 	%fd4973, %fd4972, %fd27575, %fd27575;
	fma.rn.f64 	%fd4974, %fd4972, %fd4959, 0d3FF0000000000000;
	selp.f64 	%fd4975, %fd4974, %fd4973, %p469;
	and.b32  	%r4813, %r10443, 2;
	setp.eq.s32 	%p470, %r4813, 0;
	mov.f64 	%fd4976, 0d0000000000000000;
	sub.f64 	%fd4977, %fd4976, %fd4975;
	selp.f64 	%fd4978, %fd4975, %fd4977, %p470;
	mul.f64 	%fd4979, %fd223, %fd4978;
	fma.rn.f64 	%fd4980, %fd237, %fd241, %fd4979;
	add.f64 	%fd4981, %fd7, %fd4980;
	mul.f64 	%fd4982, %fd223, %fd241;
	mul.f64 	%fd4983, %fd237, %fd4978;
	sub.f64 	%fd4984, %fd4982, %fd4983;
	add.f64 	%fd4985, %fd8, %fd4984;
	mov.f64 	%fd4986, 0d3FE0000000000000;
	copysign.f64 	%fd4987, %fd4981, %fd4986;
	add.rz.f64 	%fd4988, %fd4981, %fd4987;
	cvt.rzi.f64.f64 	%fd4989, %fd4988;
	cvt.rzi.s32.f64 	%r335, %fd4989;
	copysign.f64 	%fd4990, %fd4985, %fd4986;
	add.rz.f64 	%fd4991, %fd4985, %fd4990;
	cvt.rzi.f64.f64 	%fd4992, %fd4991;
	cvt.rzi.s32.f64 	%r336, %fd4992;
	setp.lt.s32 	%p471, %r335, 0;
	setp.ge.s32 	%p472, %r335, %r4279;
	or.pred  	%p473, %p471, %p472;
	setp.lt.s32 	%p474, %r336, 0;
	setp.ge.s32 	%p475, %r336, %r4280;
	or.pred  	%p476, %p474, %p475;
	or.pred  	%p478, %p473, %p476;
	mov.b16 	%rs4282, 0;
	mov.u16 	%rs4283, %rs4282;
	mov.u16 	%rs4284, %rs4282;
	@%p478 bra 	$L__BB1_266;
	mul.lo.s32 	%r4814, %r336, %r4281;
	cvt.u64.u32 	%rd613, %r4814;
	shl.b32 	%r4815, %r335, 2;
	cvt.u64.u32 	%rd614, %r4815;
	add.s64 	%rd615, %rd613, %rd614;
	add.s64 	%rd616, %rd1, %rd615;
	ld.global.u8 	%rs4282, [%rd616];
	ld.global.u8 	%rs4283, [%rd616+1];
	ld.global.u8 	%rs4284, [%rd616+2];
$L__BB1_266:
	st.local.u8 	[%rd17+4], %rs4284;
	and.b16  	%rs2579, %rs4284, 255;
	st.local.u8 	[%rd18+4], %rs4283;
	and.b16  	%rs2580, %rs4283, 255;
	st.local.u8 	[%rd19+4], %rs4282;
	and.b16  	%rs2581, %rs4282, 255;
	cvt.rn.f64.u16 	%fd4993, %rs2579;
	mul.f64 	%fd4994, %fd4993, 0d3FD322D0E5604189;
	cvt.rn.f64.u16 	%fd4995, %rs2580;
	fma.rn.f64 	%fd4996, %fd4995, 0d3FE2C8B439581062, %fd4994;
	cvt.rn.f64.u16 	%fd4997, %rs2581;
	fma.rn.f64 	%fd4998, %fd4997, 0d3FBD2F1A9FBE76C9, %fd4996;
	cvt.rzi.u32.f64 	%r4817, %fd4998;
	st.local.u8 	[%rd20+4], %r4817;
	mov.b32 	%r10445, 1;
	mov.f64 	%fd27577, %fd28663;
	@%p465 bra 	$L__BB1_270;
	setp.ltu.f64 	%p480, %fd2, 0d41E0000000000000;
	mov.f64 	%fd27577, %fd28662;
	mov.u32 	%r10444, %r11575;
	@%p480 bra 	$L__BB1_269;
	{ // callseq 846, 0
	.param .b64 param0;
	st.param.f64 	[param0], %fd1;
	.param .align 16 .b8 retval0[16];
	call.uni (retval0), 
	__internal_trig_reduction_slowpathd, 
	(
	param0
	);
	ld.param.f64 	%fd27577, [retval0];
	ld.param.b32 	%r10444, [retval0+8];
	} // callseq 846
$L__BB1_269:
	add.s32 	%r10445, %r10444, 1;
$L__BB1_270:
	shl.b32 	%r4819, %r10445, 6;
	cvt.u64.u32 	%rd617, %r4819;
	and.b64  	%rd618, %rd617, 64;
	mov.u64 	%rd619, __cudart_sin_cos_coeffs;
	add.s64 	%rd620, %rd619, %rd618;
	mul.rn.f64 	%fd5000, %fd27577, %fd27577;
	and.b32  	%r4820, %r10445, 1;
	setp.eq.b32 	%p481, %r4820, 1;
	selp.f64 	%fd5001, 0dBDA8FF8320FD8164, 0d3DE5DB65F9785EBA, %p481;
	ld.global.nc.v2.f64 	{%fd5002, %fd5003}, [%rd620];
	fma.rn.f64 	%fd5004, %fd5001, %fd5000, %fd5002;
	fma.rn.f64 	%fd5005, %fd5004, %fd5000, %fd5003;
	ld.global.nc.v2.f64 	{%fd5006, %fd5007}, [%rd620+16];
	fma.rn.f64 	%fd5008, %fd5005, %fd5000, %fd5006;
	fma.rn.f64 	%fd5009, %fd5008, %fd5000, %fd5007;
	ld.global.nc.v2.f64 	{%fd5010, %fd5011}, [%rd620+32];
	fma.rn.f64 	%fd5012, %fd5009, %fd5000, %fd5010;
	fma.rn.f64 	%fd5013, %fd5012, %fd5000, %fd5011;
	fma.rn.f64 	%fd5014, %fd5013, %fd27577, %fd27577;
	fma.rn.f64 	%fd5015, %fd5013, %fd5000, 0d3FF0000000000000;
	selp.f64 	%fd5016, %fd5015, %fd5014, %p481;
	and.b32  	%r4821, %r10445, 2;
	setp.eq.s32 	%p482, %r4821, 0;
	mov.f64 	%fd5017, 0d0000000000000000;
	sub.f64 	%fd5018, %fd5017, %fd5016;
	selp.f64 	%fd247, %fd5016, %fd5018, %p482;
	mov.f64 	%fd27578, %fd28664;
	mov.u32 	%r10446, %r11577;
	@%p2 bra 	$L__BB1_272;
	{ // callseq 847, 0
	.param .b64 param0;
	st.param.f64 	[param0], %fd1;
	.param .align 16 .b8 retval0[16];
	call.uni (retval0), 
	__internal_trig_reduction_slowpathd, 
	(
	param0
	);
	ld.param.f64 	%fd27578, [retval0];
	ld.param.b32 	%r10446, [retval0+8];
	} // callseq 847
$L__BB1_272:
	shl.b32 	%r4823, %r10446, 6;
	cvt.u64.u32 	%rd621, %r4823;
	and.b64  	%rd622, %rd621, 64;
	mov.u64 	%rd623, __cudart_sin_cos_coeffs;
	add.s64 	%rd624, %rd623, %rd622;
	mul.rn.f64 	%fd5020, %fd27578, %fd27578;
	and.b32  	%r4824, %r10446, 1;
	setp.eq.b32 	%p483, %r4824, 1;
	selp.f64 	%fd5021, 0dBDA8FF8320FD8164, 0d3DE5DB65F9785EBA, %p483;
	ld.global.nc.v2.f64 	{%fd5022, %fd5023}, [%rd624];
	fma.rn.f64 	%fd5024, %fd5021, %fd5020, %fd5022;
	fma.rn.f64 	%fd5025, %fd5024, %fd5020, %fd5023;
	ld.global.nc.v2.f64 	{%fd5026, %fd5027}, [%rd624+16];
	fma.rn.f64 	%fd5028, %fd5025, %fd5020, %fd5026;
	fma.rn.f64 	%fd5029, %fd5028, %fd5020, %fd5027;
	ld.global.nc.v2.f64 	{%fd5030, %fd5031}, [%rd624+32];
	fma.rn.f64 	%fd5032, %fd5029, %fd5020, %fd5030;
	fma.rn.f64 	%fd5033, %fd5032, %fd5020, %fd5031;
	fma.rn.f64 	%fd5034, %fd5033, %fd27578, %fd27578;
	fma.rn.f64 	%fd5035, %fd5033, %fd5020, 0d3FF0000000000000;
	selp.f64 	%fd5036, %fd5035, %fd5034, %p483;
	and.b32  	%r4825, %r10446, 2;
	setp.eq.s32 	%p484, %r4825, 0;
	mov.f64 	%fd5037, 0d0000000000000000;
	sub.f64 	%fd5038, %fd5037, %fd5036;
	selp.f64 	%fd5039, %fd5036, %fd5038, %p484;
	mul.f64 	%fd5040, %fd230, %fd5039;
	fma.rn.f64 	%fd5041, %fd237, %fd247, %fd5040;
	add.f64 	%fd5042, %fd7, %fd5041;
	mul.f64 	%fd5043, %fd230, %fd247;
	mul.f64 	%fd5044, %fd237, %fd5039;
	sub.f64 	%fd5045, %fd5043, %fd5044;
	add.f64 	%fd5046, %fd8, %fd5045;
	mov.f64 	%fd5047, 0d3FE0000000000000;
	copysign.f64 	%fd5048, %fd5042, %fd5047;
	add.rz.f64 	%fd5049, %fd5042, %fd5048;
	cvt.rzi.f64.f64 	%fd5050, %fd5049;
	cvt.rzi.s32.f64 	%r343, %fd5050;
	copysign.f64 	%fd5051, %fd5046, %fd5047;
	add.rz.f64 	%fd5052, %fd5046, %fd5051;
	cvt.rzi.f64.f64 	%fd5053, %fd5052;
	cvt.rzi.s32.f64 	%r344, %fd5053;
	setp.lt.s32 	%p485, %r343, 0;
	setp.ge.s32 	%p486, %r343, %r4279;
	or.pred  	%p487, %p485, %p486;
	setp.lt.s32 	%p488, %r344, 0;
	setp.ge.s32 	%p489, %r344, %r4280;
	or.pred  	%p490, %p488, %p489;
	or.pred  	%p492, %p487, %p490;
	mov.b16 	%rs4285, 0;
	mov.u16 	%rs4286, %rs4285;
	mov.u16 	%rs4287, %rs4285;
	@%p492 bra 	$L__BB1_274;
	mul.lo.s32 	%r4826, %r344, %r4281;
	cvt.u64.u32 	%rd625, %r4826;
	shl.b32 	%r4827, %r343, 2;
	cvt.u64.u32 	%rd626, %r4827;
	add.s64 	%rd627, %rd625, %rd626;
	add.s64 	%rd628, %rd1, %rd627;
	ld.global.u8 	%rs4285, [%rd628];
	ld.global.u8 	%rs4286, [%rd628+1];
	ld.global.u8 	%rs4287, [%rd628+2];
$L__BB1_274:
	setp.eq.f64 	%p493, %fd2, 0d7FF0000000000000;
	st.local.u8 	[%rd17+5], %rs4287;
	and.b16  	%rs2583, %rs4287, 255;
	st.local.u8 	[%rd18+5], %rs4286;
	and.b16  	%rs2584, %rs4286, 255;
	st.local.u8 	[%rd19+5], %rs4285;
	and.b16  	%rs2585, %rs4285, 255;
	cvt.rn.f64.u16 	%fd5054, %rs2583;
	mul.f64 	%fd5055, %fd5054, 0d3FD322D0E5604189;
	cvt.rn.f64.u16 	%fd5056, %rs2584;
	fma.rn.f64 	%fd5057, %fd5056, 0d3FE2C8B439581062, %fd5055;
	cvt.rn.f64.u16 	%fd5058, %rs2585;
	fma.rn.f64 	%fd5059, %fd5058, 0d3FBD2F1A9FBE76C9, %fd5057;
	cvt.rzi.u32.f64 	%r4829, %fd5059;
	st.local.u8 	[%rd20+5], %r4829;
	add.s32 	%r4830, %r311, %r4287;
	div.s32 	%r4831, %r4830, %r4283;
	max.s32 	%r345, %r4831, 0;
	mov.b32 	%r10448, 1;
	mov.f64 	%fd27580, %fd28663;
	@%p493 bra 	$L__BB1_278;
	setp.ltu.f64 	%p494, %fd2, 0d41E0000000000000;
	mov.f64 	%fd27580, %fd28662;
	mov.u32 	%r10447, %r11575;
	@%p494 bra 	$L__BB1_277;
	{ // callseq 848, 0
	.param .b64 param0;
	st.param.f64 	[param0], %fd1;
	.param .align 16 .b8 retval0[16];
	call.uni (retval0), 
	__internal_trig_reduction_slowpathd, 
	(
	param0
	);
	ld.param.f64 	%fd27580, [retval0];
	ld.param.b32 	%r10447, [retval0+8];
	} // callseq 848
$L__BB1_277:
	add.s32 	%r10448, %r10447, 1;
$L__BB1_278:
	shl.b32 	%r4833, %r10448, 6;
	cvt.u64.u32 	%rd629, %r4833;
	and.b64  	%rd630, %rd629, 64;
	mov.u64 	%rd631, __cudart_sin_cos_coeffs;
	add.s64 	%rd632, %rd631, %rd630;
	mul.rn.f64 	%fd5061, %fd27580, %fd27580;
	and.b32  	%r4834, %r10448, 1;
	setp.eq.b32 	%p495, %r4834, 1;
	selp.f64 	%fd5062, 0dBDA8FF8320FD8164, 0d3DE5DB65F9785EBA, %p495;
	ld.global.nc.v2.f64 	{%fd5063, %fd5064}, [%rd632];
	fma.rn.f64 	%fd5065, %fd5062, %fd5061, %fd5063;
	fma.rn.f64 	%fd5066, %fd5065, %fd5061, %fd5064;
	ld.global.nc.v2.f64 	{%fd5067, %fd5068}, [%rd632+16];
	fma.rn.f64 	%fd5069, %fd5066, %fd5061, %fd5067;
	fma.rn.f64 	%fd5070, %fd5069, %fd5061, %fd5068;
	ld.global.nc.v2.f64 	{%fd5071, %fd5072}, [%rd632+32];
	fma.rn.f64 	%fd5073, %fd5070, %fd5061, %fd5071;
	fma.rn.f64 	%fd5074, %fd5073, %fd5061, %fd5072;
	fma.rn.f64 	%fd5075, %fd5074, %fd27580, %fd27580;
	fma.rn.f64 	%fd5076, %fd5074, %fd5061, 0d3FF0000000000000;
	selp.f64 	%fd5077, %fd5076, %fd5075, %p495;
	and.b32  	%r4835, %r10448, 2;
	setp.eq.s32 	%p496, %r4835, 0;
	mov.f64 	%fd5078, 0d0000000000000000;
	sub.f64 	%fd5079, %fd5078, %fd5077;
	selp.f64 	%fd253, %fd5077, %fd5079, %p496;
	mov.f64 	%fd27581, %fd28664;
	mov.u32 	%r10449, %r11577;
	@%p2 bra 	$L__BB1_280;
	{ // callseq 849, 0
	.param .b64 param0;
	st.param.f64 	[param0], %fd1;
	.param .align 16 .b8 retval0[16];
	call.uni (retval0), 
	__internal_trig_reduction_slowpathd, 
	(
	param0
	);
	ld.param.f64 	%fd27581, [retval0];
	ld.param.b32 	%r10449, [retval0+8];
	} // callseq 849
$L__BB1_280:
	shl.b32 	%r4837, %r10449, 6;
	cvt.u64.u32 	%rd633, %r4837;
	and.b64  	%rd634, %rd633, 64;
	mov.u64 	%rd635, __cudart_sin_cos_coeffs;
	add.s64 	%rd636, %rd635, %rd634;
	mul.rn.f64 	%fd5081, %fd27581, %fd27581;
	and.b32  	%r4838, %r10449, 1;
	setp.eq.b32 	%p497, %r4838, 1;
	selp.f64 	%fd5082, 0dBDA8FF8320FD8164, 0d3DE5DB65F9785EBA, %p497;
	ld.global.nc.v2.f64 	{%fd5083, %fd5084}, [%rd636];
	fma.rn.f64 	%fd5085, %fd5082, %fd5081, %fd5083;
	fma.rn.f64 	%fd5086, %fd5085, %fd5081, %fd5084;
	ld.global.nc.v2.f64 	{%fd5087, %fd5088}, [%rd636+16];
	fma.rn.f64 	%fd5089, %fd5086, %fd5081, %fd5087;
	fma.rn.f64 	%fd5090, %fd5089, %fd5081, %fd5088;
	ld.global.nc.v2.f64 	{%fd5091, %fd5092}, [%rd636+32];
	fma.rn.f64 	%fd5093, %fd5090, %fd5081, %fd5091;
	fma.rn.f64 	%fd5094, %fd5093, %fd5081, %fd5092;
	fma.rn.f64 	%fd5095, %fd5094, %fd27581, %fd27581;
	fma.rn.f64 	%fd5096, %fd5094, %fd5081, 0d3FF0000000000000;
	selp.f64 	%fd5097, %fd5096, %fd5095, %p497;
	and.b32  	%r4839, %r10449, 2;
	setp.eq.s32 	%p498, %r4839, 0;
	mov.f64 	%fd5098, 0d0000000000000000;
	sub.f64 	%fd5099, %fd5098, %fd5097;
	selp.f64 	%fd5100, %fd5097, %fd5099, %p498;
	min.s32 	%r4840, %r345, %r10;
	cvt.rn.f64.s32 	%fd5101, %r4840;
	sub.f64 	%fd256, %fd5101, %fd6;
	mul.f64 	%fd5102, %fd256, %fd5100;
	fma.rn.f64 	%fd5103, %fd215, %fd253, %fd5102;
	add.f64 	%fd5104, %fd7, %fd5103;
	mul.f64 	%fd5105, %fd256, %fd253;
	mul.f64 	%fd5106, %fd215, %fd5100;
	sub.f64 	%fd5107, %fd5105, %fd5106;
	add.f64 	%fd5108, %fd8, %fd5107;
	mov.f64 	%fd5109, 0d3FE0000000000000;
	copysign.f64 	%fd5110, %fd5104, %fd5109;
	add.rz.f64 	%fd5111, %fd5104, %fd5110;
	cvt.rzi.f64.f64 	%fd5112, %fd5111;
	cvt.rzi.s32.f64 	%r352, %fd5112;
	copysign.f64 	%fd5113, %fd5108, %fd5109;
	add.rz.f64 	%fd5114, %fd5108, %fd5113;
	cvt.rzi.f64.f64 	%fd5115, %fd5114;
	cvt.rzi.s32.f64 	%r353, %fd5115;
	setp.lt.s32 	%p499, %r352, 0;
	setp.ge.s32 	%p500, %r352, %r4279;
	or.pred  	%p501, %p499, %p500;
	setp.lt.s32 	%p502, %r353, 0;
	setp.ge.s32 	%p503, %r353, %r4280;
	or.pred  	%p504, %p502, %p503;
	or.pred  	%p506, %p501, %p504;
	mov.b16 	%rs4288, 0;
	mov.u16 	%rs4289, %rs4288;
	mov.u16 	%rs4290, %rs4288;
	@%p506 bra 	$L__BB1_282;
	mul.lo.s32 	%r4841, %r353, %r4281;
	cvt.u64.u32 	%rd637, %r4841;
	shl.b32 	%r4842, %r352, 2;
	cvt.u64.u32 	%rd638, %r4842;
	add.s64 	%rd639, %rd637, %rd638;
	add.s64 	%rd640, %rd1, %rd639;
	ld.global.u8 	%rs4288, [%rd640];
	ld.global.u8 	%rs4289, [%rd640+1];
	ld.global.u8 	%rs4290, [%rd640+2];
$L__BB1_282:
	st.local.u8 	[%rd17+6], %rs4290;
	and.b16  	%rs2587, %rs4290, 255;
	st.local.u8 	[%rd18+6], %rs4289;
	and.b16  	%rs2588, %rs4289, 255;
	st.local.u8 	[%rd19+6], %rs4288;
	and.b16  	%rs2589, %rs4288, 255;
	cvt.rn.f64.u16 	%fd5116, %rs2587;
	mul.f64 	%fd5117, %fd5116, 0d3FD322D0E5604189;
	cvt.rn.f64.u16 	%fd5118, %rs2588;
	fma.rn.f64 	%fd5119, %fd5118, 0d3FE2C8B439581062, %fd5117;
	cvt.rn.f64.u16 	%fd5120, %rs2589;
	fma.rn.f64 	%fd5121, %fd5120, 0d3FBD2F1A9FBE76C9, %fd5119;
	cvt.rzi.u32.f64 	%r4844, %fd5121;
	st.local.u8 	[%rd20+6], %r4844;
	mov.b32 	%r10451, 1;
	mov.f64 	%fd27583, %fd28663;
	@%p493 bra 	$L__BB1_286;
	setp.ltu.f64 	%p508, %fd2, 0d41E0000000000000;
	mov.f64 	%fd27583, %fd28662;
	mov.u32 	%r10450, %r11575;
	@%p508 bra 	$L__BB1_285;
	{ // callseq 850, 0
	.param .b64 param0;
	st.param.f64 	[param0], %fd1;
	.param .align 16 .b8 retval0[16];
	call.uni (retval0), 
	__internal_trig_reduction_slowpathd, 
	(
	param0
	);
	ld.param.f64 	%fd27583, [retval0];
	ld.param.b32 	%r10450, [retval0+8];
	} // callseq 850
$L__BB1_285:
	add.s32 	%r10451, %r10450, 1;
$L__BB1_286:
	shl.b32 	%r4846, %r10451, 6;
	cvt.u64.u32 	%rd641, %r4846;
	and.b64  	%rd642, %rd641, 64;
	mov.u64 	%rd643, __cudart_sin_cos_coeffs;
	add.s64 	%rd644, %rd643, %rd642;
	mul.rn.f64 	%fd5123, %fd27583, %fd27583;
	and.b32  	%r4847, %r10451, 1;
	setp.eq.b32 	%p509, %r4847, 1;
	selp.f64 	%fd5124, 0dBDA8FF8320FD8164, 0d3DE5DB65F9785EBA, %p509;
	ld.global.nc.v2.f64 	{%fd5125, %fd5126}, [%rd644];
	fma.rn.f64 	%fd5127, %fd5124, %fd5123, %fd5125;
	fma.rn.f64 	%fd5128, %fd5127, %fd5123, %fd5126;
	ld.global.nc.v2.f64 	{%fd5129, %fd5130}, [%rd644+16];
	fma.rn.f64 	%fd5131, %fd5128, %fd5123, %fd5129;
	fma.rn.f64 	%fd5132, %fd5131, %fd5123, %fd5130;
	ld.global.nc.v2.f64 	{%fd5133, %fd5134}, [%rd644+32];
	fma.rn.f64 	%fd5135, %fd5132, %fd5123, %fd5133;
	fma.rn.f64 	%fd5136, %fd5135, %fd5123, %fd5134;
	fma.rn.f64 	%fd5137, %fd5136, %fd27583, %fd27583;
	fma.rn.f64 	%fd5138, %fd5136, %fd5123, 0d3FF0000000000000;
	selp.f64 	%fd5139, %fd5138, %fd5137, %p509;
	and.b32  	%r4848, %r10451, 2;
	setp.eq.s32 	%p510, %r4848, 0;
	mov.f64 	%fd5140, 0d0000000000000000;
	sub.f64 	%fd5141, %fd5140, %fd5139;
	selp.f64 	%fd260, %fd5139, %fd5141, %p510;
	mov.f64 	%fd27584, %fd28664;
	mov.u32 	%r10452, %r11577;
	@%p2 bra 	$L__BB1_288;
	{ // callseq 851, 0
	.param .b64 param0;
	st.param.f64 	[param0], %fd1;
	.param .align 16 .b8 retval0[16];
	call.uni (retval0), 
	__internal_trig_reduction_slowpathd, 
	(
	param0
	);
	ld.param.f64 	%fd27584, [retval0];
	ld.param.b32 	%r10452, [retval0+8];
	} // callseq 851
$L__BB1_288:
	shl.b32 	%r4850, %r10452, 6;
	cvt.u64.u32 	%rd645, %r4850;
	and.b64  	%rd646, %rd645, 64;
	mov.u64 	%rd647, __cudart_sin_cos_coeffs;
	add.s64 	%rd648, %rd647, %rd646;
	mul.rn.f64 	%fd5143, %fd27584, %fd27584;
	and.b32  	%r4851, %r10452, 1;
	setp.eq.b32 	%p511, %r4851, 1;
	selp.f64 	%fd5144, 0dBDA8FF8320FD8164, 0d3DE5DB65F9785EBA, %p511;
	ld.global.nc.v2.f64 	{%fd5145, %fd5146}, [%rd648];
	fma.rn.f64 	%fd5147, %fd5144, %fd5143, %fd5145;
	fma.rn.f64 	%fd5148, %fd5147, %fd5143, %fd5146;
	ld.global.nc.v2.f64 	{%fd5149, %fd5150}, [%rd648+16];
	fma.rn.f64 	%fd5151, %fd5148, %fd5143, %fd5149;
	fma.rn.f64 	%fd5152, %fd5151, %fd5143, %fd5150;
	ld.global.nc.v2.f64 	{%fd5153, %fd5154}, [%rd648+32];
	fma.rn.f64 	%fd5155, %fd5152, %fd5143, %fd5153;
	fma.rn.f64 	%fd5156, %fd5155, %fd5143, %fd5154;
	fma.rn.f64 	%fd5157, %fd5156, %fd27584, %fd27584;
	fma.rn.f64 	%fd5158, %fd5156, %fd5143, 0d3FF0000000000000;
	selp.f64 	%fd5159, %fd5158, %fd5157, %p511;
	and.b32  	%r4852, %r10452, 2;
	setp.eq.s32 	%p512, %r4852, 0;
	mov.f64 	%fd5160, 0d0000000000000000;
	sub.f64 	%fd5161, %fd5160, %fd5159;
	selp.f64 	%fd5162, %fd5159, %fd5161, %p512;
	mul.f64 	%fd5163, %fd256, %fd5162;
	fma.rn.f64 	%fd5164, %fd237, %fd260, %fd5163;
	add.f64 	%fd5165, %fd7, %fd5164;
	mul.f64 	%fd5166, %fd256, %fd260;
	mul.f64 	%fd5167, %fd237, %fd5162;
	sub.f64 	%fd5168, %fd5166, %fd5167;
	add.f64 	%fd5169, %fd8, %fd5168;
	mov.f64 	%fd5170, 0d3FE0000000000000;
	copysign.f64 	%fd5171, %fd5165, %fd5170;
	add.rz.f64 	%fd5172, %fd5165, %fd5171;
	cvt.rzi.f64.f64 	%fd5173, %fd5172;
	cvt.rzi.s32.f64 	%r360, %fd5173;
	copysign.f64 	%fd5174, %fd5169, %fd5170;
	add.rz.f64 	%fd5175, %fd5169, %fd5174;
	cvt.rzi.f64.f64 	%fd5176, %fd5175;
	cvt.rzi.s32.f64 	%r361, %fd5176;
	setp.lt.s32 	%p513, %r360, 0;
	setp.ge.s32 	%p514, %r360, %r4279;
	or.pred  	%p515, %p513, %p514;
	setp.lt.s32 	%p516, %r361, 0;
	setp.ge.s32 	%p517, %r361, %r4280;
	or.pred  	%p518, %p516, %p517;
	or.pred  	%p520, %p515, %p518;
	mov.b16 	%rs4291, 0;
	mov.u16 	%rs4292, %rs4291;
	mov.u16 	%rs4293, %rs4291;
	@%p520 bra 	$L__BB1_290;
	mul.lo.s32 	%r4853, %r361, %r4281;
	cvt.u64.u32 	%rd649, %r4853;
	shl.b32 	%r4854, %r360, 2;
	cvt.u64.u32 	%rd650, %r4854;
	add.s64 	%rd651, %rd649, %rd650;
	add.s64 	%rd652, %rd1, %rd651;
	ld.global.u8 	%rs4291, [%rd652];
	ld.global.u8 	%rs4292, [%rd652+1];
	ld.global.u8 	%rs4293, [%rd652+2];
$L__BB1_290:
	st.local.u8 	[%rd17+7], %rs4293;
	and.b16  	%rs2591, %rs4293, 255;
	st.local.u8 	[%rd18+7], %rs4292;
	and.b16  	%rs2592, %rs4292, 255;
	st.local.u8 	[%rd19+7], %rs4291;
	and.b16  	%rs2593, %rs4291, 255;
	cvt.rn.f64.u16 	%fd5177, %rs2591;
	mul.f64 	%fd5178, %fd5177, 0d3FD322D0E5604189;
	cvt.rn.f64.u16 	%fd5179, %rs2592;
	fma.rn.f64 	%fd5180, %fd5179, 0d3FE2C8B439581062, %fd5178;
	cvt.rn.f64.u16 	%fd5181, %rs2593;
	fma.rn.f64 	%fd5182, %fd5181, 0d3FBD2F1A9FBE76C9, %fd5180;
	cvt.rzi.u32.f64 	%r4855, %fd5182;
	st.local.u8 	[%rd20+7], %r4855;
	add.s32 	%r10528, %r10528, 8;
$L__BB1_291:
	xor.b32  	%r4856, %r69, 3;
	setp.ge.u32 	%p521, %r4856, %r69;
	@%p521 bra 	$L__BB1_492;
	add.s32 	%r364, %r144, 3;
	setp.lt.s32 	%p522, %r364, 0;
	setp.ge.s32 	%p523, %r364, %r4284;
	or.pred  	%p524, %p522, %p523;
	or.pred  	%p525, %p524, %p3;
	@%p525 bra 	$L__BB1_358;
	setp.eq.f64 	%p526, %fd2, 0d7FF0000000000000;
	mul.lo.s32 	%r4858, %r364, %r4286;
	shl.b32 	%r365, %r4858, 1;
	mul.lo.s32 	%r4859, %r70, %r4287;
	shl.b32 	%r366, %r4859, 2;
	mov.b32 	%r10455, 1;
	mov.f64 	%fd27586, %fd28663;
	@%p526 bra 	$L__BB1_297;
	setp.ltu.f64 	%p527, %fd2, 0d41E0000000000000;
	mov.f64 	%fd27586, %fd28662;
	mov.u32 	%r10454, %r11575;
	@%p527 bra 	$L__BB1_296;
	{ // callseq 852, 0
	.param .b64 param0;
	st.param.f64 	[param0], %fd1;
	.param .align 16 .b8 retval0[16];
	call.uni (retval0), 
	__internal_trig_reduction_slowpathd, 
	(
	param0
	);
	ld.param.f64 	%fd27586, [retval0];
	ld.param.b32 	%r10454, [retval0+8];
	} // callseq 852
$L__BB1_296:
	add.s32 	%r10455, %r10454, 1;
$L__BB1_297:
	shl.b32 	%r4861, %r10455, 6;
	cvt.u64.u32 	%rd653, %r4861;
	and.b64  	%rd654, %rd653, 64;
	mov.u64 	%rd655, __cudart_sin_cos_coeffs;
	add.s64 	%rd656, %rd655, %rd654;
	mul.rn.f64 	%fd5184, %fd27586, %fd27586;
	and.b32  	%r4862, %r10455, 1;
	setp.eq.b32 	%p528, %r4862, 1;
	selp.f64 	%fd5185, 0dBDA8FF8320FD8164, 0d3DE5DB65F9785EBA, %p528;
	ld.global.nc.v2.f64 	{%fd5186, %fd5187}, [%rd656];
	fma.rn.f64 	%fd5188, %fd5185, %fd5184, %fd5186;
	fma.rn.f64 	%fd5189, %fd5188, %fd5184, %fd5187;
	ld.global.nc.v2.f64 	{%fd5190, %fd5191}, [%rd656+16];
	fma.rn.f64 	%fd5192, %fd5189, %fd5184, %fd5190;
	fma.rn.f64 	%fd5193, %fd5192, %fd5184, %fd5191;
	ld.global.nc.v2.f64 	{%fd5194, %fd5195}, [%rd656+32];
	fma.rn.f64 	%fd5196, %fd5193, %fd5184, %fd5194;
	fma.rn.f64 	%fd5197, %fd5196, %fd5184, %fd5195;
	fma.rn.f64 	%fd5198, %fd5197, %fd27586, %fd27586;
	fma.rn.f64 	%fd5199, %fd5197, %fd5184, 0d3FF0000000000000;
	selp.f64 	%fd5200, %fd5199, %fd5198, %p528;
	and.b32  	%r4863, %r10455, 2;
	setp.eq.s32 	%p529, %r4863, 0;
	mov.f64 	%fd5201, 0d0000000000000000;
	sub.f64 	%fd5202, %fd5201, %fd5200;
	selp.f64 	%fd266, %fd5200, %fd5202, %p529;
	mov.f64 	%fd27587, %fd28664;
	mov.u32 	%r10456, %r11577;
	@%p2 bra 	$L__BB1_299;
	{ // callseq 853, 0
	.param .b64 param0;
	st.param.f64 	[param0], %fd1;
	.param .align 16 .b8 retval0[16];
	call.uni (retval0), 
	__internal_trig_reduction_slowpathd, 
	(
	param0
	);
	ld.param.f64 	%fd27587, [retval0];
	ld.param.b32 	%r10456, [retval0+8];
	} // callseq 853
$L__BB1_299:
	shl.b32 	%r4865, %r10456, 6;
	cvt.u64.u32 	%rd657, %r4865;
	and.b64  	%rd658, %rd657, 64;
	mov.u64 	%rd659, __cudart_sin_cos_coeffs;
	add.s64 	%rd660, %rd659, %rd658;
	mul.rn.f64 	%fd5204, %fd27587, %fd27587;
	and.b32  	%r4866, %r10456, 1;
	setp.eq.b32 	%p530, %r4866, 1;
	selp.f64 	%fd5205, 0dBDA8FF8320FD8164, 0d3DE5DB65F9785EBA, %p530;
	ld.global.nc.v2.f64 	{%fd5206, %fd5207}, [%rd660];
	fma.rn.f64 	%fd5208, %fd5205, %fd5204, %fd5206;
	fma.rn.f64 	%fd5209, %fd5208, %fd5204, %fd5207;
	ld.global.nc.v2.f64 	{%fd5210, %fd5211}, [%rd660+16];
	fma.rn.f64 	%fd5212, %fd5209, %fd5204, %fd5210;
	fma.rn.f64 	%fd5213, %fd5212, %fd5204, %fd5211;
	ld.global.nc.v2.f64 	{%fd5214, %fd5215}, [%rd660+32];
	fma.rn.f64 	%fd5216, %fd5213, %fd5204, %fd5214;
	fma.rn.f64 	%fd5217, %fd5216, %fd5204, %fd5215;
	fma.rn.f64 	%fd5218, %fd5217, %fd27587, %fd27587;
	fma.rn.f64 	%fd5219, %fd5217, %fd5204, 0d3FF0000000000000;
	selp.f64 	%fd5220, %fd5219, %fd5218, %p530;
	and.b32  	%r4867, %r10456, 2;
	setp.eq.s32 	%p531, %r4867, 0;
	mov.f64 	%fd5221, 0d0000000000000000;
	sub.f64 	%fd5222, %fd5221, %fd5220;
	selp.f64 	%fd5223, %fd5220, %fd5222, %p531;
	div.s32 	%r4868, %r365, %r4282;
	max.s32 	%r4869, %r4868, 0;
	min.s32 	%r4870, %r4869, %r9;
	cvt.rn.f64.s32 	%fd5224, %r4870;
	sub.f64 	%fd269, %fd5224, %fd5;
	div.s32 	%r4871, %r366, %r4283;
	max.s32 	%r4872, %r4871, 0;
	min.s32 	%r4873, %r4872, %r10;
	cvt.rn.f64.s32 	%fd5225, %r4873;
	sub.f64 	%fd270, %fd5225, %fd6;
	mul.f64 	%fd5226, %fd270, %fd5223;
	fma.rn.f64 	%fd5227, %fd269, %fd266, %fd5226;
	add.f64 	%fd5228, %fd7, %fd5227;
	mul.f64 	%fd5229, %fd270, %fd266;
	mul.f64 	%fd5230, %fd269, %fd5223;
	sub.f64 	%fd5231, %fd5229, %fd5230;
	add.f64 	%fd5232, %fd8, %fd5231;
	mov.f64 	%fd5233, 0d3FE0000000000000;
	copysign.f64 	%fd5234, %fd5228, %fd5233;
	add.rz.f64 	%fd5235, %fd5228, %fd5234;
	cvt.rzi.f64.f64 	%fd5236, %fd5235;
	cvt.rzi.s32.f64 	%r373, %fd5236;
	copysign.f64 	%fd5237, %fd5232, %fd5233;
	add.rz.f64 	%fd5238, %fd5232, %fd5237;
	cvt.rzi.f64.f64 	%fd5239, %fd5238;
	cvt.rzi.s32.f64 	%r374, %fd5239;
	setp.lt.s32 	%p532, %r373, 0;
	setp.ge.s32 	%p533, %r373, %r4279;
	or.pred  	%p534, %p532, %p533;
	setp.lt.s32 	%p535, %r374, 0;
	setp.ge.s32 	%p536, %r374, %r4280;
	or.pred  	%p537, %p535, %p536;
	or.pred  	%p539, %p534, %p537;
	mov.b16 	%rs4294, 0;
	mov.u16 	%rs4295, %rs4294;
	mov.u16 	%rs4296, %rs4294;
	@%p539 bra 	$L__BB1_301;
	mul.lo.s32 	%r4874, %r374, %r4281;
	cvt.u64.u32 	%rd661, %r4874;
	shl.b32 	%r4875, %r373, 2;
	cvt.u64.u32 	%rd662, %r4875;
	add.s64 	%rd663, %rd661, %rd662;
	add.s64 	%rd664, %rd1, %rd663;
	ld.global.u8 	%rs4294, [%rd664];
	ld.global.u8 	%rs4295, [%rd664+1];
	ld.global.u8 	%rs4296, [%rd664+2];
$L__BB1_301:
	cvt.u64.u32 	%rd665, %r10528;
	add.s64 	%rd21, %rd2, %rd665;
	st.local.u8 	[%rd21], %rs4296;
	and.b16  	%rs2595, %rs4296, 255;
	add.s64 	%rd22, %rd3, %rd665;
	st.local.u8 	[%rd22], %rs4295;
	and.b16  	%rs2596, %rs4295, 255;
	add.s64 	%rd23, %rd4, %rd665;
	st.local.u8 	[%rd23], %rs4294;
	and.b16  	%rs2597, %rs4294, 255;
	cvt.rn.f64.u16 	%fd5240, %rs2595;
	mul.f64 	%fd5241, %fd5240, 0d3FD322D0E5604189;
	cvt.rn.f64.u16 	%fd5242, %rs2596;
	fma.rn.f64 	%fd5243, %fd5242, 0d3FE2C8B439581062, %fd5241;
	cvt.rn.f64.u16 	%fd5244, %rs2597;
	fma.rn.f64 	%fd5245, %fd5244, 0d3FBD2F1A9FBE76C9, %fd5243;
	cvt.rzi.u32.f64 	%r4877, %fd5245;
	add.s64 	%rd24, %rd5, %rd665;
	st.local.u8 	[%rd24], %r4877;
	add.s32 	%r375, %r366, %r4287;
	mov.b32 	%r10458, 1;
	mov.f64 	%fd27589, %fd28663;
	@%p526 bra 	$L__BB1_305;
	setp.ltu.f64 	%p541, %fd2, 0d41E0000000000000;
	mov.f64 	%fd27589, %fd28662;
	mov.u32 	%r10457, %r11575;
	@%p541 bra 	$L__BB1_304;
	{ // callseq 854, 0
	.param .b64 param0;
	st.param.f64 	[param0], %fd1;
	.param .align 16 .b8 retval0[16];
	call.uni (retval0), 
	__internal_trig_reduction_slowpathd, 
	(
	param0
	);
	ld.param.f64 	%fd27589, [retval0];
	ld.param.b32 	%r10457, [retval0+8];
	} // callseq 854
$L__BB1_304:
	add.s32 	%r10458, %r10457, 1;
$L__BB1_305:
	shl.b32 	%r4879, %r10458, 6;
	cvt.u64.u32 	%rd666, %r4879;
	and.b64  	%rd667, %rd666, 64;
	mov.u64 	%rd668, __cudart_sin_cos_coeffs;
	add.s64 	%rd669, %rd668, %rd667;
	mul.rn.f64 	%fd5247, %fd27589, %fd27589;
	and.b32  	%r4880, %r10458, 1;
	setp.eq.b32 	%p542, %r4880, 1;
	selp.f64 	%fd5248, 0dBDA8FF8320FD8164, 0d3DE5DB65F9785EBA, %p542;
	ld.global.nc.v2.f64 	{%fd5249, %fd5250}, [%rd669];
	fma.rn.f64 	%fd5251, %fd5248, %fd5247, %fd5249;
	fma.rn.f64 	%fd5252, %fd5251, %fd5247, %fd5250;
	ld.global.nc.v2.f64 	{%fd5253, %fd5254}, [%rd669+16];
	fma.rn.f64 	%fd5255, %fd5252, %fd5247, %fd5253;
	fma.rn.f64 	%fd5256, %fd5255, %fd5247, %fd5254;
	ld.global.nc.v2.f64 	{%fd5257, %fd5258}, [%rd669+32];
	fma.rn.f64 	%fd5259, %fd5256, %fd5247, %fd5257;
	fma.rn.f64 	%fd5260, %fd5259, %fd5247, %fd5258;
	fma.rn.f64 	%fd5261, %fd5260, %fd27589, %fd27589;
	fma.rn.f64 	%fd5262, %fd5260, %fd5247, 0d3FF0000000000000;
	selp.f64 	%fd5263, %fd5262, %fd5261, %p542;
	and.b32  	%r4881, %r10458, 2;
	setp.eq.s32 	%p543, %r4881, 0;
	mov.f64 	%fd5264, 0d0000000000000000;
	sub.f64 	%fd5265, %fd5264, %fd5263;
	selp.f64 	%fd274, %fd5263, %fd5265, %p543;
	mov.f64 	%fd27590, %fd28664;
	mov.u32 	%r10459, %r11577;
	@%p2 bra 	$L__BB1_307;
	{ // callseq 855, 0
	.param .b64 param0;
	st.param.f64 	[param0], %fd1;
	.param .align 16 .b8 retval0[16];
	call.uni (retval0), 
	__internal_trig_reduction_slowpathd, 
	(
	param0
	);
	ld.param.f64 	%fd27590, [retval0];
	ld.param.b32 	%r10459, [retval0+8];
	} // callseq 855
$L__BB1_307:
	shl.b32 	%r4883, %r10459, 6;
	cvt.u64.u32 	%rd670, %r4883;
	and.b64  	%rd671, %rd670, 64;
	mov.u64 	%rd672, __cudart_sin_cos_coeffs;
	add.s64 	%rd673, %rd672, %rd671;
	mul.rn.f64 	%fd5267, %fd27590, %fd27590;
	and.b32  	%r4884, %r10459, 1;
	setp.eq.b32 	%p544, %r4884, 1;
	selp.f64 	%fd5268, 0dBDA8FF8320FD8164, 0d3DE5DB65F9785EBA, %p544;
	ld.global.nc.v2.f64 	{%fd5269, %fd5270}, [%rd673];
	fma.rn.f64 	%fd5271, %fd5268, %fd5267, %fd5269;
	fma.rn.f64 	%fd5272, %fd5271, %fd5267, %fd5270;
	ld.global.nc.v2.f64 	{%fd5273, %fd5274}, [%rd673+16];
	fma.rn.f64 	%fd5275, %fd5272, %fd5267, %fd5273;
	fma.rn.f64 	%fd5276, %fd5275, %fd5267, %fd5274;
	ld.global.nc.v2.f64 	{%fd5277, %fd5278}, [%rd673+32];
	fma.rn.f64 	%fd5279, %fd5276, %fd5267, %fd5277;
	fma.rn.f64 	%fd5280, %fd5279, %fd5267, %fd5278;
	fma.rn.f64 	%fd5281, %fd5280, %fd27590, %fd27590;
	fma.rn.f64 	%fd5282, %fd5280, %fd5267, 0d3FF0000000000000;
	selp.f64 	%fd5283, %fd5282, %fd5281, %p544;
	and.b32  	%r4885, %r10459, 2;
	setp.eq.s32 	%p545, %r4885, 0;
	mov.f64 	%fd5284, 0d0000000000000000;
	sub.f64 	%fd5285, %fd5284, %fd5283;
	selp.f64 	%fd5286, %fd5283, %fd5285, %p545;
	div.s32 	%r4886, %r375, %r4283;
	max.s32 	%r4887, %r4886, 0;
	min.s32 	%r4888, %r4887, %r10;
	cvt.rn.f64.s32 	%fd5287, %r4888;
	sub.f64 	%fd277, %fd5287, %fd6;
	mul.f64 	%fd5288, %fd277, %fd5286;
	fma.rn.f64 	%fd5289, %fd269, %fd274, %fd5288;
	add.f64 	%fd5290, %fd7, %fd5289;
	mul.f64 	%fd5291, %fd277, %fd274;
	mul.f64 	%fd5292, %fd269, %fd5286;
	sub.f64 	%fd5293, %fd5291, %fd5292;
	add.f64 	%fd5294, %fd8, %fd5293;
	mov.f64 	%fd5295, 0d3FE0000000000000;
	copysign.f64 	%fd5296, %fd5290, %fd5295;
	add.rz.f64 	%fd5297, %fd5290, %fd5296;
	cvt.rzi.f64.f64 	%fd5298, %fd5297;
	cvt.rzi.s32.f64 	%r382, %fd5298;
	copysign.f64 	%fd5299, %fd5294, %fd5295;
	add.rz.f64 	%fd5300, %fd5294, %fd5299;
	cvt.rzi.f64.f64 	%fd5301, %fd5300;
	cvt.rzi.s32.f64 	%r383, %fd5301;
	setp.lt.s32 	%p546, %r382, 0;
	setp.ge.s32 	%p547, %r382, %r4279;
	or.pred  	%p548, %p546, %p547;
	setp.lt.s32 	%p549, %r383, 0;
	setp.ge.s32 	%p550, %r383, %r4280;
	or.pred  	%p551, %p549, %p550;
	or.pred  	%p553, %p548, %p551;
	mov.b16 	%rs4297, 0;
	mov.u16 	%rs4298, %rs4297;
	mov.u16 	%rs4299, %rs4297;
	@%p553 bra 	$L__BB1_309;
	mul.lo.s32 	%r4889, %r383, %r4281;
	cvt.u64.u32 	%rd674, %r4889;
	shl.b32 	%r4890, %r382, 2;
	cvt.u64.u32 	%rd675, %r4890;
	add.s64 	%rd676, %rd674, %rd675;
	add.s64 	%rd677, %rd1, %rd676;
	ld.global.u8 	%rs4297, [%rd677];
	ld.global.u8 	%rs4298, [%rd677+1];
	ld.global.u8 	%rs4299, [%rd677+2];
$L__BB1_309:
	setp.eq.f64 	%p554, %fd2, 0d7FF0000000000000;
	st.local.u8 	[%rd21+1], %rs4299;
	and.b16  	%rs2599, %rs4299, 255;
	st.local.u8 	[%rd22+1], %rs4298;
	and.b16  	%rs2600, %rs4298, 255;
	st.local.u8 	[%rd23+1], %rs4297;
	and.b16  	%rs2601, %rs4297, 255;
	cvt.rn.f64.u16 	%fd5302, %rs2599;
	mul.f64 	%fd5303, %fd5302, 0d3FD322D0E5604189;
	cvt.rn.f64.u16 	%fd5304, %rs2600;
	fma.rn.f64 	%fd5305, %fd5304, 0d3FE2C8B439581062, %fd5303;
	cvt.rn.f64.u16 	%fd5306, %rs2601;
	fma.rn.f64 	%fd5307, %fd5306, 0d3FBD2F1A9FBE76C9, %fd5305;
	cvt.rzi.u32.f64 	%r4892, %fd5307;
	st.local.u8 	[%rd24+1], %r4892;
	add.s32 	%r384, %r375, %r4287;
	mov.b32 	%r10461, 1;
	mov.f64 	%fd27592, %fd28663;
	@%p554 bra 	$L__BB1_313;
	setp.ltu.f64 	%p555, %fd2, 0d41E0000000000000;
	mov.f64 	%fd27592, %fd28662;
	mov.u32 	%r10460, %r11575;
	@%p555 bra 	$L__BB1_312;
	{ // callseq 856, 0
	.param .b64 param0;
	st.param.f64 	[param0], %fd1;
	.param .align 16 .b8 retval0[16];
	call.uni (retval0), 
	__internal_trig_reduction_slowpathd, 
	(
	param0
	);
	ld.param.f64 	%fd27592, [retval0];
	ld.param.b32 	%r10460, [retval0+8];
	} // callseq 856
$L__BB1_312:
	add.s32 	%r10461, %r10460, 1;
$L__BB1_313:
	shl.b32 	%r4894, %r10461, 6;
	cvt.u64.u32 	%rd678, %r4894;
	and.b64  	%rd679, %rd678, 64;
	mov.u64 	%rd680, __cudart_sin_cos_coeffs;
	add.s64 	%rd681, %rd680, %rd679;
	mul.rn.f64 	%fd5309, %fd27592, %fd27592;
	and.b32  	%r4895, %r10461, 1;
	setp.eq.b32 	%p556, %r4895, 1;
	selp.f64 	%fd5310, 0dBDA8FF8320FD8164, 0d3DE5DB65F9785EBA, %p556;
	ld.global.nc.v2.f64 	{%fd5311, %fd5312}, [%rd681];
	fma.rn.f64 	%fd5313, %fd5310, %fd5309, %fd5311;
	fma.rn.f64 	%fd5314, %fd5313, %fd5309, %fd5312;
	ld.global.nc.v2.f64 	{%fd5315, %fd5316}, [%rd681+16];
	fma.rn.f64 	%fd5317, %fd5314, %fd5309, %fd5315;
	fma.rn.f64 	%fd5318, %fd5317, %fd5309, %fd5316;
	ld.global.nc.v2.f64 	{%fd5319, %fd5320}, [%rd681+32];
	fma.rn.f64 	%fd5321, %fd5318, %fd5309, %fd5319;
	fma.rn.f64 	%fd5322, %fd5321, %fd5309, %fd5320;
	fma.rn.f64 	%fd5323, %fd5322, %fd27592, %fd27592;
	fma.rn.f64 	%fd5324, %fd5322, %fd5309, 0d3FF0000000000000;
	selp.f64 	%fd5325, %fd5324, %fd5323, %p556;
	and.b32  	%r4896, %r10461, 2;
	setp.eq.s32 	%p557, %r4896, 0;
	mov.f64 	%fd5326, 0d0000000000000000;
	sub.f64 	%fd5327, %fd5326, %fd5325;
	selp.f64 	%fd281, %fd5325, %fd5327, %p557;
	mov.f64 	%fd27593, %fd28664;
	mov.u32 	%r10462, %r11577;
	@%p2 bra 	$L__BB1_315;
	{ // callseq 857, 0
	.param .b64 param0;
	st.param.f64 	[param0], %fd1;
	.param .align 16 .b8 retval0[16];
	call.uni (retval0), 
	__internal_trig_reduction_slowpathd, 
	(
	param0
	);
	ld.param.f64 	%fd27593, [retval0];
	ld.param.b32 	%r10462, [retval0+8];
	} // callseq 857
$L__BB1_315:
	shl.b32 	%r4898, %r10462, 6;
	cvt.u64.u32 	%rd682, %r4898;
	and.b64  	%rd683, %rd682, 64;
	mov.u64 	%rd684, __cudart_sin_cos_coeffs;
	add.s64 	%rd685, %rd684, %rd683;
	mul.rn.f64 	%fd5329, %fd27593, %fd27593;
	and.b32  	%r4899, %r10462, 1;
	setp.eq.b32 	%p558, %r4899, 1;
	selp.f64 	%fd5330, 0dBDA8FF8320FD8164, 0d3DE5DB65F9785EBA, %p558;
	ld.global.nc.v2.f64 	{%fd5331, %fd5332}, [%rd685];
	fma.rn.f64 	%fd5333, %fd5330, %fd5329, %fd5331;
	fma.rn.f64 	%fd5334, %fd5333, %fd5329, %fd5332;
	ld.global.nc.v2.f64 	{%fd5335, %fd5336}, [%rd685+16];
	fma.rn.f64 	%fd5337, %fd5334, %fd5329, %fd5335;
	fma.rn.f64 	%fd5338, %fd5337, %fd5329, %fd5336;
	ld.global.nc.v2.f64 	{%fd5339, %fd5340}, [%rd685+32];
	fma.rn.f64 	%fd5341, %fd5338, %fd5329, %fd5339;
	fma.rn.f64 	%fd5342, %fd5341, %fd5329, %fd5340;
	fma.rn.f64 	%fd5343, %fd5342, %fd27593, %fd27593;
	fma.rn.f64 	%fd5344, %fd5342, %fd5329, 0d3FF0000000000000;
	selp.f64 	%fd5345, %fd5344, %fd5343, %p558;
	and.b32  	%r4900, %r10462, 2;
	setp.eq.s32 	%p559, %r4900, 0;
	mov.f64 	%fd5346, 0d0000000000000000;
	sub.f64 	%fd5347, %fd5346, %fd5345;
	selp.f64 	%fd5348, %fd5345, %fd5347, %p559;
	div.s32 	%r4901, %r384, %r4283;
	max.s32 	%r4902, %r4901, 0;
	min.s32 	%r4903, %r4902, %r10;
	cvt.rn.f64.s32 	%fd5349, %r4903;
	sub.f64 	%fd284, %fd5349, %fd6;
	mul.f64 	%fd5350, %fd284, %fd5348;
	fma.rn.f64 	%fd5351, %fd269, %fd281, %fd5350;
	add.f64 	%fd5352, %fd7, %fd5351;
	mul.f64 	%fd5353, %fd284, %fd281;
	mul.f64 	%fd5354, %fd269, %fd5348;
	sub.f64 	%fd5355, %fd5353, %fd5354;
	add.f64 	%fd5356, %fd8, %fd5355;
	mov.f64 	%fd5357, 0d3FE0000000000000;
	copysign.f64 	%fd5358, %fd5352, %fd5357;
	add.rz.f64 	%fd5359, %fd5352, %fd5358;
	cvt.rzi.f64.f64 	%fd5360, %fd5359;
	cvt.rzi.s32.f64 	%r391, %fd5360;
	copysign.f64 	%fd5361, %fd5356, %fd5357;
	add.rz.f64 	%fd5362, %fd5356, %fd5361;
	cvt.rzi.f64.f64 	%fd5363, %fd5362;
	cvt.rzi.s32.f64 	%r392, %fd5363;
	setp.lt.s32 	%p560, %r391, 0;
	setp.ge.s32 	%p561, %r391, %r4279;
	or.pred  	%p562, %p560, %p561;
	setp.lt.s32 	%p563, %r392, 0;
	setp.ge.s32 	%p564, %r392, %r4280;
	or.pred  	%p565, %p563, %p564;
	or.pred  	%p567, %p562, %p565;
	mov.b16 	%rs4300, 0;
	mov.u16 	%rs4301, %rs4300;
	mov.u16 	%rs4302, %rs4300;
	@%p567 bra 	$L__BB1_317;
	mul.lo.s32 	%r4904, %r392, %r4281;
	cvt.u64.u32 	%rd686, %r4904;
	shl.b32 	%r4905, %r391, 2;
	cvt.u64.u32 	%rd687, %r4905;
	add.s64 	%rd688, %rd686, %rd687;
	add.s64 	%rd689, %rd1, %rd688;
	ld.global.u8 	%rs4300, [%rd689];
	ld.global.u8 	%rs4301, [%rd689+1];
	ld.global.u8 	%rs4302, [%rd689+2];
$L__BB1_317:
	st.local.u8 	[%rd21+2], %rs4302;
	and.b16  	%rs2603, %rs4302, 255;
	st.local.u8 	[%rd22+2], %rs4301;
	and.b16  	%rs2604, %rs4301, 255;
	st.local.u8 	[%rd23+2], %rs4300;
	and.b16  	%rs2605, %rs4300, 255;
	cvt.rn.f64.u16 	%fd5364, %rs2603;
	mul.f64 	%fd5365, %fd5364, 0d3FD322D0E5604189;
	cvt.rn.f64.u16 	%fd5366, %rs2604;
	fma.rn.f64 	%fd5367, %fd5366, 0d3FE2C8B439581062, %fd5365;
	cvt.rn.f64.u16 	%fd5368, %rs2605;
	fma.rn.f64 	%fd5369, %fd5368, 0d3FBD2F1A9FBE76C9, %fd5367;
	cvt.rzi.u32.f64 	%r4907, %fd5369;
	st.local.u8 	[%rd24+2], %r4907;
	add.s32 	%r4908, %r365, %r4286;
	div.s32 	%r4909, %r4908, %r4282;
	max.s32 	%r393, %r4909, 0;
	mov.b32 	%r10464, 1;
	mov.f64 	%fd27595, %fd28663;
	@%p554 bra 	$L__BB1_321;
	setp.ltu.f64 	%p569, %fd2, 0d41E0000000000000;
	mov.f64 	%fd27595, %fd28662;
	mov.u32 	%r10463, %r11575;
	@%p569 bra 	$L__BB1_320;
	{ // callseq 858, 0
	.param .b64 param0;
	st.param.f64 	[param0], %fd1;
	.param .align 16 .b8 retval0[16];
	call.uni (retval0), 
	__internal_trig_reduction_slowpathd, 
	(
	param0
	);
	ld.param.f64 	%fd27595, [retval0];
	ld.param.b32 	%r10463, [retval0+8];
	} // callseq 858
$L__BB1_320:
	add.s32 	%r10464, %r10463, 1;
$L__BB1_321:
	shl.b32 	%r4911, %r10464, 6;
	cvt.u64.u32 	%rd690, %r4911;
	and.b64  	%rd691, %rd690, 64;
	mov.u64 	%rd692, __cudart_sin_cos_coeffs;
	add.s64 	%rd693, %rd692, %rd691;
	mul.rn.f64 	%fd5371, %fd27595, %fd27595;
	and.b32  	%r4912, %r10464, 1;
	setp.eq.b32 	%p570, %r4912, 1;
	selp.f64 	%fd5372, 0dBDA8FF8320FD8164, 0d3DE5DB65F9785EBA, %p570;
	ld.global.nc.v2.f64 	{%fd5373, %fd5374}, [%rd693];
	fma.rn.f64 	%fd5375, %fd5372, %fd5371, %fd5373;
	fma.rn.f64 	%fd5376, %fd5375, %fd5371, %fd5374;
	ld.global.nc.v2.f64 	{%fd5377, %fd5378}, [%rd693+16];
	fma.rn.f64 	%fd5379, %fd5376, %fd5371, %fd5377;
	fma.rn.f64 	%fd5380, %fd5379, %fd5371, %fd5378;
	ld.global.nc.v2.f64 	{%fd5381, %fd5382}, [%rd693+32];
	fma.rn.f64 	%fd5383, %fd5380, %fd5371, %fd5381;
	fma.rn.f64 	%fd5384, %fd5383, %fd5371, %fd5382;
	fma.rn.f64 	%fd5385, %fd5384, %fd27595, %fd27595;
	fma.rn.f64 	%fd5386, %fd5384, %fd5371, 0d3FF0000000000000;
	selp.f64 	%fd5387, %fd5386, %fd5385, %p570;
	and.b32  	%r4913, %r10464, 2;
	setp.eq.s32 	%p571, %r4913, 0;
	mov.f64 	%fd5388, 0d0000000000000000;
	sub.f64 	%fd5389, %fd5388, %fd5387;
	selp.f64 	%fd288, %fd5387, %fd5389, %p571;
	mov.f64 	%fd27596, %fd28664;
	mov.u32 	%r10465, %r11577;
	@%p2 bra 	$L__BB1_323;
	{ // callseq 859, 0
	.param .b64 param0;
	st.param.f64 	[param0], %fd1;
	.param .align 16 .b8 retval0[16];
	call.uni (retval0), 
	__internal_trig_reduction_slowpathd, 
	(
	param0
	);
	ld.param.f64 	%fd27596, [retval0];
	ld.param.b32 	%r10465, [retval0+8];
	} // callseq 859
$L__BB1_323:
	shl.b32 	%r4915, %r10465, 6;
	cvt.u64.u32 	%rd694, %r4915;
	and.b64  	%rd695, %rd694, 64;
	mov.u64 	%rd696, __cudart_sin_cos_coeffs;
	add.s64 	%rd697, %rd696, %rd695;
	mul.rn.f64 	%fd5391, %fd27596, %fd27596;
	and.b32  	%r4916, %r10465, 1;
	setp.eq.b32 	%p572, %r4916, 1;
	selp.f64 	%fd5392, 0dBDA8FF8320FD8164, 0d3DE5DB65F9785EBA, %p572;
	ld.global.nc.v2.f64 	{%fd5393, %fd5394}, [%rd697];
	fma.rn.f64 	%fd5395, %fd5392, %fd5391, %fd5393;
	fma.rn.f64 	%fd5396, %fd5395, %fd5391, %fd5394;
	ld.global.nc.v2.f64 	{%fd5397, %fd5398}, [%rd697+16];
	fma.rn.f64 	%fd5399, %fd5396, %fd5391, %fd5397;
	fma.rn.f64 	%fd5400, %fd5399, %fd5391, %fd5398;
	ld.global.nc.v2.f64 	{%fd5401, %fd5402}, [%rd697+32];
	fma.rn.f64 	%fd5403, %fd5400, %fd5391, %fd5401;
	fma.rn.f64 	%fd5404, %fd5403, %fd5391, %fd5402;
	fma.rn.f64 	%fd5405, %fd5404, %fd27596, %fd27596;
	fma.rn.f64 	%fd5406, %fd5404, %fd5391, 0d3FF0000000000000;
	selp.f64 	%fd5407, %fd5406, %fd5405, %p572;
	and.b32  	%r4917, %r10465, 2;
	setp.eq.s32 	%p573, %r4917, 0;
	mov.f64 	%fd5408, 0d0000000000000000;
	sub.f64 	%fd5409, %fd5408, %fd5407;
	selp.f64 	%fd5410, %fd5407, %fd5409, %p573;
	min.s32 	%r4918, %r393, %r9;
	cvt.rn.f64.s32 	%fd5411, %r4918;
	sub.f64 	%fd291, %fd5411, %fd5;
	mul.f64 	%fd5412, %fd270, %fd5410;
	fma.rn.f64 	%fd5413, %fd291, %fd288, %fd5412;
	add.f64 	%fd5414, %fd7, %fd5413;
	mul.f64 	%fd5415, %fd270, %fd288;
	mul.f64 	%fd5416, %fd291, %fd5410;
	sub.f64 	%fd5417, %fd5415, %fd5416;
	add.f64 	%fd5418, %fd8, %fd5417;
	mov.f64 	%fd5419, 0d3FE0000000000000;
	copysign.f64 	%fd5420, %fd5414, %fd5419;
	add.rz.f64 	%fd5421, %fd5414, %fd5420;
	cvt.rzi.f64.f64 	%fd5422, %fd5421;
	cvt.rzi.s32.f64 	%r400, %fd5422;
	copysign.f64 	%fd5423, %fd5418, %fd5419;
	add.rz.f64 	%fd5424, %fd5418, %fd5423;
	cvt.rzi.f64.f64 	%fd5425, %fd5424;
	cvt.rzi.s32.f64 	%r401, %fd5425;
	setp.lt.s32 	%p574, %r400, 0;
	setp.ge.s32 	%p575, %r400, %r4279;
	or.pred  	%p576, %p574, %p575;
	setp.lt.s32 	%p577, %r401, 0;
	setp.ge.s32 	%p578, %r401, %r4280;
	or.pred  	%p579, %p577, %p578;
	or.pred  	%p581, %p576, %p579;
	mov.b16 	%rs4303, 0;
	mov.u16 	%rs4304, %rs4303;
	mov.u16 	%rs4305, %rs4303;
	@%p581 bra 	$L__BB1_325;
	mul.lo.s32 	%r4919, %r401, %r4281;
	cvt.u64.u32 	%rd698, %r4919;
	shl.b32 	%r4920, %r400, 2;
	cvt.u64.u32 	%rd699, %r4920;
	add.s64 	%rd700, %rd698, %rd699;
	add.s64 	%rd701, %rd1, %rd700;
	ld.global.u8 	%rs4303, [%rd701];
	ld.global.u8 	%rs4304, [%rd701+1];
	ld.global.u8 	%rs4305, [%rd701+2];
$L__BB1_325:
	setp.eq.f64 	%p582, %fd2, 0d7FF0000000000000;
	st.local.u8 	[%rd21+3], %rs4305;
	and.b16  	%rs2607, %rs4305, 255;
	st.local.u8 	[%rd22+3], %rs4304;
	and.b16  	%rs2608, %rs4304, 255;
	st.local.u8 	[%rd23+3], %rs4303;
	and.b16  	%rs2609, %rs4303, 255;
	cvt.rn.f64.u16 	%fd5426, %rs2607;
	mul.f64 	%fd5427, %fd5426, 0d3FD322D0E5604189;
	cvt.rn.f64.u16 	%fd5428, %rs2608;
	fma.rn.f64 	%fd5429, %fd5428, 0d3FE2C8B439581062, %fd5427;
	cvt.rn.f64.u16 	%fd5430, %rs2609;
	fma.rn.f64 	%fd5431, %fd5430, 0d3FBD2F1A9FBE76C9, %fd5429;
	cvt.rzi.u32.f64 	%r4922, %fd5431;
	st.local.u8 	[%rd24+3], %r4922;
	mov.b32 	%r10467, 1;
	mov.f64 	%fd27598, %fd28663;
	@%p582 bra 	$L__BB1_329;
	setp.ltu.f64 	%p583, %fd2, 0d41E0000000000000;
	mov.f64 	%fd27598, %fd28662;
	mov.u32 	%r10466, %r11575;
	@%p583 bra 	$L__BB1_328;
	{ // callseq 860, 0
	.param .b64 param0;
	st.param.f64 	[param0], %fd1;
	.param .align 16 .b8 retval0[16];
	call.uni (retval0), 
	__internal_trig_reduction_slowpathd, 
	(
	param0
	);
	ld.param.f64 	%fd27598, [retval0];
	ld.param.b32 	%r10466, [retval0+8];
	} // callseq 860
$L__BB1_328:
	add.s32 	%r10467, %r10466, 1;
$L__BB1_329:
	shl.b32 	%r4924, %r10467, 6;
	cvt.u64.u32 	%rd702, %r4924;
	and.b64  	%rd703, %rd702, 64;
	mov.u64 	%rd704, __cudart_sin_cos_coeffs;
	add.s64 	%rd705, %rd704, %rd703;
	mul.rn.f64 	%fd5433, %fd27598, %fd27598;
	and.b32  	%r4925, %r10467, 1;
	setp.eq.b32 	%p584, %r4925, 1;
	selp.f64 	%fd5434, 0dBDA8FF8320FD8164, 0d3DE5DB65F9785EBA, %p584;
	ld.global.nc.v2.f64 	{%fd5435, %fd5436}, [%rd705];
	fma.rn.f64 	%fd5437, %fd5434, %fd5433, %fd5435;
	fma.rn.f64 	%fd5438, %fd5437, %fd5433, %fd5436;
	ld.global.nc.v2.f64 	{%fd5439, %fd5440}, [%rd705+16];
	fma.rn.f64 	%fd5441, %fd5438, %fd5433, %fd5439;
	fma.rn.f64 	%fd5442, %fd5441, %fd5433, %fd5440;
	ld.global.nc.v2.f64 	{%fd5443, %fd5444}, [%rd705+32];
	fma.rn.f64 	%fd5445, %fd5442, %fd5433, %fd5443;
	fma.rn.f64 	%fd5446, %fd5445, %fd5433, %fd5444;
	fma.rn.f64 	%fd5447, %fd5446, %fd27598, %fd27598;
	fma.rn.f64 	%fd5448, %fd5446, %fd5433, 0d3FF0000000000000;
	selp.f64 	%fd5449, %fd5448, %fd5447, %p584;
	and.b32  	%r4926, %r10467, 2;
	setp.eq.s32 	%p585, %r4926, 0;
	mov.f64 	%fd5450, 0d0000000000000000;
	sub.f64 	%fd5451, %fd5450, %fd5449;
	selp.f64 	%fd295, %fd5449, %fd5451, %p585;
	mov.f64 	%fd27599, %fd28664;
	mov.u32 	%r10468, %r11577;
	@%p2 bra 	$L__BB1_331;
	{ // callseq 861, 0
	.param .b64 param0;
	st.param.f64 	[param0], %fd1;
	.param .align 16 .b8 retval0[16];
	call.uni (retval0), 
	__internal_trig_reduction_slowpathd, 
	(
	param0
	);
	ld.param.f64 	%fd27599, [retval0];
	ld.param.b32 	%r10468, [retval0+8];
	} // callseq 861
$L__BB1_331:
	shl.b32 	%r4928, %r10468, 6;
	cvt.u64.u32 	%rd706, %r4928;
	and.b64  	%rd707, %rd706, 64;
	mov.u64 	%rd708, __cudart_sin_cos_coeffs;
	add.s64 	%rd709, %rd708, %rd707;
	mul.rn.f64 	%fd5453, %fd27599, %fd27599;
	and.b32  	%r4929, %r10468, 1;
	setp.eq.b32 	%p586, %r4929, 1;
	selp.f64 	%fd5454, 0dBDA8FF8320FD8164, 0d3DE5DB65F9785EBA, %p586;
	ld.global.nc.v2.f64 	{%fd5455, %fd5456}, [%rd709];
	fma.rn.f64 	%fd5457, %fd5454, %fd5453, %fd5455;
	fma.rn.f64 	%fd5458, %fd5457, %fd5453, %fd5456;
	ld.global.nc.v2.f64 	{%fd5459, %fd5460}, [%rd709+16];
	fma.rn.f64 	%fd5461, %fd5458, %fd5453, %fd5459;
	fma.rn.f64 	%fd5462, %fd5461, %fd5453, %fd5460;
	ld.global.nc.v2.f64 	{%fd5463, %fd5464}, [%rd709+32];
	fma.rn.f64 	%fd5465, %fd5462, %fd5453, %fd5463;
	fma.rn.f64 	%fd5466, %fd5465, %fd5453, %fd5464;
	fma.rn.f64 	%fd5467, %fd5466, %fd27599, %fd27599;
	fma.rn.f64 	%fd5468, %fd5466, %fd5453, 0d3FF0000000000000;
	selp.f64 	%fd5469, %fd5468, %fd5467, %p586;
	and.b32  	%r4930, %r10468, 2;
	setp.eq.s32 	%p587, %r4930, 0;
	mov.f64 	%fd5470, 0d0000000000000000;
	sub.f64 	%fd5471, %fd5470, %fd5469;
	selp.f64 	%fd5472, %fd5469, %fd5471, %p587;
	mul.f64 	%fd5473, %fd277, %fd5472;
	fma.rn.f64 	%fd5474, %fd291, %fd295, %fd5473;
	add.f64 	%fd5475, %fd7, %fd5474;
	mul.f64 	%fd5476, %fd277, %fd295;
	mul.f64 	%fd5477, %fd291, %fd5472;
	sub.f64 	%fd5478, %fd5476, %fd5477;
	add.f64 	%fd5479, %fd8, %fd5478;
	mov.f64 	%fd5480, 0d3FE0000000000000;
	copysign.f64 	%fd5481, %fd5475, %fd5480;
	add.rz.f64 	%fd5482, %fd5475, %fd5481;
	cvt.rzi.f64.f64 	%fd5483, %fd5482;
	cvt.rzi.s32.f64 	%r408, %fd5483;
	copysign.f64 	%fd5484, %fd5479, %fd5480;
	add.rz.f64 	%fd5485, %fd5479, %fd5484;
	cvt.rzi.f64.f64 	%fd5486, %fd5485;
	cvt.rzi.s32.f64 	%r409, %fd5486;
	setp.lt.s32 	%p588, %r408, 0;
	setp.ge.s32 	%p589, %r408, %r4279;
	or.pred  	%p590, %p588, %p589;
	setp.lt.s32 	%p591, %r409, 0;
	setp.ge.s32 	%p592, %r409, %r4280;
	or.pred  	%p593, %p591, %p592;
	or.pred  	%p595, %p590, %p593;
	mov.b16 	%rs4306, 0;
	mov.u16 	%rs4307, %rs4306;
	mov.u16 	%rs4308, %rs4306;
	@%p595 bra 	$L__BB1_333;
	mul.lo.s32 	%r4931, %r409, %r4281;
	cvt.u64.u32 	%rd710, %r4931;
	shl.b32 	%r4932, %r408, 2;
	cvt.u64.u32 	%rd711, %r4932;
	add.s64 	%rd712, %rd710, %rd711;
	add.s64 	%rd713, %rd1, %rd712;
	ld.global.u8 	%rs4306, [%rd713];
	ld.global.u8 	%rs4307, [%rd713+1];
	ld.global.u8 	%rs4308, [%rd713+2];
$L__BB1_333:
	st.local.u8 	[%rd21+4], %rs4308;
	and.b16  	%rs2611, %rs4308, 255;
	st.local.u8 	[%rd22+4], %rs4307;
	and.b16  	%rs2612, %rs4307, 255;
	st.local.u8 	[%rd23+4], %rs4306;
	and.b16  	%rs2613, %rs4306, 255;
	cvt.rn.f64.u16 	%fd5487, %rs2611;
	mul.f64 	%fd5488, %fd5487, 0d3FD322D0E5604189;
	cvt.rn.f64.u16 	%fd5489, %rs2612;
	fma.rn.f64 	%fd5490, %fd5489, 0d3FE2C8B439581062, %fd5488;
	cvt.rn.f64.u16 	%fd5491, %rs2613;
	fma.rn.f64 	%fd5492, %fd5491, 0d3FBD2F1A9FBE76C9, %fd5490;
	cvt.rzi.u32.f64 	%r4934, %fd5492;
	st.local.u8 	[%rd24+4], %r4934;
	mov.b32 	%r10470, 1;
	mov.f64 	%fd27601, %fd28663;
	@%p582 bra 	$L__BB1_337;
	setp.ltu.f64 	%p597, %fd2, 0d41E0000000000000;
	mov.f64 	%fd27601, %fd28662;
	mov.u32 	%r10469, %r11575;
	@%p597 bra 	$L__BB1_336;
	{ // callseq 862, 0
	.param .b64 param0;
	st.param.f64 	[param0], %fd1;
	.param .align 16 .b8 retval0[16];
	call.uni (retval0), 
	__internal_trig_reduction_slowpathd, 
	(
	param0
	);
	ld.param.f64 	%fd27601, [retval0];
	ld.param.b32 	%r10469, [retval0+8];
	} // callseq 862
$L__BB1_336:
	add.s32 	%r10470, %r10469, 1;
$L__BB1_337:
	shl.b32 	%r4936, %r10470, 6;
	cvt.u64.u32 	%rd714, %r4936;
	and.b64  	%rd715, %rd714, 64;
	mov.u64 	%rd716, __cudart_sin_cos_coeffs;
	add.s64 	%rd717, %rd716, %rd715;
	mul.rn.f64 	%fd5494, %fd27601, %fd27601;
	and.b32  	%r4937, %r10470, 1;
	setp.eq.b32 	%p598, %r4937, 1;
	selp.f64 	%fd5495, 0dBDA8FF8320FD8164, 0d3DE5DB65F9785EBA, %p598;
	ld.global.nc.v2.f64 	{%fd5496, %fd5497}, [%rd717];
	fma.rn.f64 	%fd5498, %fd5495, %fd5494, %fd5496;
	fma.rn.f64 	%fd5499, %fd5498, %fd5494, %fd5497;
	ld.global.nc.v2.f64 	{%fd5500, %fd5501}, [%rd717+16];
	fma.rn.f64 	%fd5502, %fd5499, %fd5494, %fd5500;
	fma.rn.f64 	%fd5503, %fd5502, %fd5494, %fd5501;
	ld.global.nc.v2.f64 	{%fd5504, %fd5505}, [%rd717+32];
	fma.rn.f64 	%fd5506, %fd5503, %fd5494, %fd5504;
	fma.rn.f64 	%fd5507, %fd5506, %fd5494, %fd5505;
	fma.rn.f64 	%fd5508, %fd5507, %fd27601, %fd27601;
	fma.rn.f64 	%fd5509, %fd5507, %fd5494, 0d3FF0000000000000;
	selp.f64 	%fd5510, %fd5509, %fd5508, %p598;
	and.b32  	%r4938, %r10470, 2;
	setp.eq.s32 	%p599, %r4938, 0;
	mov.f64 	%fd5511, 0d0000000000000000;
	sub.f64 	%fd5512, %fd5511, %fd5510;
	selp.f64 	%fd301, %fd5510, %fd5512, %p599;
	mov.f64 	%fd27602, %fd28664;
	mov.u32 	%r10471, %r11577;
	@%p2 bra 	$L__BB1_339;
	{ // callseq 863, 0
	.param .b64 param0;
	st.param.f64 	[param0], %fd1;
	.param .align 16 .b8 retval0[16];
	call.uni (retval0), 
	__internal_trig_reduction_slowpathd, 
	(
	param0
	);
	ld.param.f64 	%fd27602, [retval0];
	ld.param.b32 	%r10471, [retval0+8];
	} // callseq 863
$L__BB1_339:
	shl.b32 	%r4940, %r10471, 6;
	cvt.u64.u32 	%rd718, %r4940;
	and.b64  	%rd719, %rd718, 64;
	mov.u64 	%rd720, __cudart_sin_cos_coeffs;
	add.s64 	%rd721, %rd720, %rd719;
	mul.rn.f64 	%fd5514, %fd27602, %fd27602;
	and.b32  	%r4941, %r10471, 1;
	setp.eq.b32 	%p600, %r4941, 1;
	selp.f64 	%fd5515, 0dBDA8FF8320FD8164, 0d3DE5DB65F9785EBA, %p600;
	ld.global.nc.v2.f64 	{%fd5516, %fd5517}, [%rd721];
	fma.rn.f64 	%fd5518, %fd5515, %fd5514, %fd5516;
	fma.rn.f64 	%fd5519, %fd5518, %fd5514, %fd5517;
	ld.global.nc.v2.f64 	{%fd5520, %fd5521}, [%rd721+16];
	fma.rn.f64 	%fd5522, %fd5519, %fd5514, %fd5520;
	fma.rn.f64 	%fd5523, %fd5522, %fd5514, %fd5521;
	ld.global.nc.v2.f64 	{%fd5524, %fd5525}, [%rd721+32];
	fma.rn.f64 	%fd5526, %fd5523, %fd5514, %fd5524;
	fma.rn.f64 	%fd5527, %fd5526, %fd5514, %fd5525;
	fma.rn.f64 	%fd5528, %fd5527, %fd27602, %fd27602;
	fma.rn.f64 	%fd5529, %fd5527, %fd5514, 0d3FF0000000000000;
	selp.f64 	%fd5530, %fd5529, %fd5528, %p600;
	and.b32  	%r4942, %r10471, 2;
	setp.eq.s32 	%p601, %r4942, 0;
	mov.f64 	%fd5531, 0d0000000000000000;
	sub.f64 	%fd5532, %fd5531, %fd5530;
	selp.f64 	%fd5533, %fd5530, %fd5532, %p601;
	mul.f64 	%fd5534, %fd284, %fd5533;
	fma.rn.f64 	%fd5535, %fd291, %fd301, %fd5534;
	add.f64 	%fd5536, %fd7, %fd5535;
	mul.f64 	%fd5537, %fd284, %fd301;
	mul.f64 	%fd5538, %fd291, %fd5533;
	sub.f64 	%fd5539, %fd5537, %fd5538;
	add.f64 	%fd5540, %fd8, %fd5539;
	mov.f64 	%fd5541, 0d3FE0000000000000;
	copysign.f64 	%fd5542, %fd5536, %fd5541;
	add.rz.f64 	%fd5543, %fd5536, %fd5542;
	cvt.rzi.f64.f64 	%fd5544, %fd5543;
	cvt.rzi.s32.f64 	%r416, %fd5544;
	copysign.f64 	%fd5545, %fd5540, %fd5541;
	add.rz.f64 	%fd5546, %fd5540, %fd5545;
	cvt.rzi.f64.f64 	%fd5547, %fd5546;
	cvt.rzi.s32.f64 	%r417, %fd5547;
	setp.lt.s32 	%p602, %r416, 0;
	setp.ge.s32 	%p603, %r416, %r4279;
	or.pred  	%p604, %p602, %p603;
	setp.lt.s32 	%p605, %r417, 0;
	setp.ge.s32 	%p606, %r417, %r4280;
	or.pred  	%p607, %p605, %p606;
	or.pred  	%p609, %p604, %p607;
	mov.b16 	%rs4309, 0;
	mov.u16 	%rs4310, %rs4309;
	mov.u16 	%rs4311, %rs4309;
	@%p609 bra 	$L__BB1_341;
	mul.lo.s32 	%r4943, %r417, %r4281;
	cvt.u64.u32 	%rd722, %r4943;
	shl.b32 	%r4944, %r416, 2;
	cvt.u64.u32 	%rd723, %r4944;
	add.s64 	%rd724, %rd722, %rd723;
	add.s64 	%rd725, %rd1, %rd724;
	ld.global.u8 	%rs4309, [%rd725];
	ld.global.u8 	%rs4310, [%rd725+1];
	ld.global.u8 	%rs4311, [%rd725+2];
$L__BB1_341:
	setp.eq.f64 	%p610, %fd2, 0d7FF0000000000000;
	st.local.u8 	[%rd21+5], %rs4311;
	and.b16  	%rs2615, %rs4311, 255;
	st.local.u8 	[%rd22+5], %rs4310;
	and.b16  	%rs2616, %rs4310, 255;
	st.local.u8 	[%rd23+5], %rs4309;
	and.b16  	%rs2617, %rs4309, 255;
	cvt.rn.f64.u16 	%fd5548, %rs2615;
	mul.f64 	%fd5549, %fd5548, 0d3FD322D0E5604189;
	cvt.rn.f64.u16 	%fd5550, %rs2616;
	fma.rn.f64 	%fd5551, %fd5550, 0d3FE2C8B439581062, %fd5549;
	cvt.rn.f64.u16 	%fd5552, %rs2617;
	fma.rn.f64 	%fd5553, %fd5552, 0d3FBD2F1A9FBE76C9, %fd5551;
	cvt.rzi.u32.f64 	%r4946, %fd5553;
	st.local.u8 	[%rd24+5], %r4946;
	add.s32 	%r4947, %r384, %r4287;
	div.s32 	%r4948, %r4947, %r4283;
	max.s32 	%r418, %r4948, 0;
	mov.b32 	%r10473, 1;
	mov.f64 	%fd27604, %fd28663;
	@%p610 bra 	$L__BB1_345;
	setp.ltu.f64 	%p611, %fd2, 0d41E0000000000000;
	mov.f64 	%fd27604, %fd28662;
	mov.u32 	%r10472, %r11575;
	@%p611 bra 	$L__BB1_344;
	{ // callseq 864, 0
	.param .b64 param0;
	st.param.f64 	[param0], %fd1;
	.param .align 16 .b8 retval0[16];
	call.uni (retval0), 
	__internal_trig_reduction_slowpathd, 
	(
	param0
	);
	ld.param.f64 	%fd27604, [retval0];
	ld.param.b32 	%r10472, [retval0+8];
	} // callseq 864
$L__BB1_344:
	add.s32 	%r10473, %r10472, 1;
$L__BB1_345:
	shl.b32 	%r4950, %r10473, 6;
	cvt.u64.u32 	%rd726, %r4950;
	and.b64  	%rd727, %rd726, 64;
	mov.u64 	%rd728, __cudart_sin_cos_coeffs;
	add.s64 	%rd729, %rd728, %rd727;
	mul.rn.f64 	%fd5555, %fd27604, %fd27604;
	and.b32  	%r4951, %r10473, 1;
	setp.eq.b32 	%p612, %r4951, 1;
	selp.f64 	%fd5556, 0dBDA8FF8320FD8164, 0d3DE5DB65F9785EBA, %p612;
	ld.global.nc.v2.f64 	{%fd5557, %fd5558}, [%rd729];
	fma.rn.f64 	%fd5559, %fd5556, %fd5555, %fd5557;
	fma.rn.f64 	%fd5560, %fd5559, %fd5555, %fd5558;
	ld.global.nc.v2.f64 	{%fd5561, %fd5562}, [%rd729+16];
	fma.rn.f64 	%fd5563, %fd5560, %fd5555, %fd5561;
	fma.rn.f64 	%fd5564, %fd5563, %fd5555, %fd5562;
	ld.global.nc.v2.f64 	{%fd5565, %fd5566}, [%rd729+32];
	fma.rn.f64 	%fd5567, %fd5564, %fd5555, %fd5565;
	fma.rn.f64 	%fd5568, %fd5567, %fd5555, %fd5566;
	fma.rn.f64 	%fd5569, %fd5568, %fd27604, %fd27604;
	fma.rn.f64 	%fd5570, %fd5568, %fd5555, 0d3FF0000000000000;
	selp.f64 	%fd5571, %fd5570, %fd5569, %p612;
	and.b32  	%r4952, %r10473, 2;
	setp.eq.s32 	%p613, %r4952, 0;
	mov.f64 	%fd5572, 0d0000000000000000;
	sub.f64 	%fd5573, %fd5572, %fd5571;
	selp.f64 	%fd307, %fd5571, %fd5573, %p613;
	mov.f64 	%fd27605, %fd28664;
	mov.u32 	%r10474, %r11577;
	@%p2 bra 	$L__BB1_347;
	{ // callseq 865, 0
	.param .b64 param0;
	st.param.f64 	[param0], %fd1;
	.param .align 16 .b8 retval0[16];
	call.uni (retval0), 
	__internal_trig_reduction_slowpathd, 
	(
	param0
	);
	ld.param.f64 	%fd27605, [retval0];
	ld.param.b32 	%r10474, [retval0+8];
	} // callseq 865
$L__BB1_347:
	shl.b32 	%r4954, %r10474, 6;
	cvt.u64.u32 	%rd730, %r4954;
	and.b64  	%rd731, %rd730, 64;
	mov.u64 	%rd732, __cudart_sin_cos_coeffs;
	add.s64 	%rd733, %rd732, %rd731;
	mul.rn.f64 	%fd5575, %fd27605, %fd27605;
	and.b32  	%r4955, %r10474, 1;
	setp.eq.b32 	%p614, %r4955, 1;
	selp.f64 	%fd5576, 0dBDA8FF8320FD8164, 0d3DE5DB65F9785EBA, %p614;
	ld.global.nc.v2.f64 	{%fd5577, %fd5578}, [%rd733];
	fma.rn.f64 	%fd5579, %fd5576, %fd5575, %fd5577;
	fma.rn.f64 	%fd5580, %fd5579, %fd5575, %fd5578;
	ld.global.nc.v2.f64 	{%fd5581, %fd5582}, [%rd733+16];
	fma.rn.f64 	%fd5583, %fd5580, %fd5575, %fd5581;
	fma.rn.f64 	%fd5584, %fd5583, %fd5575, %fd5582;
	ld.global.nc.v2.f64 	{%fd5585, %fd5586}, [%rd733+32];
	fma.rn.f64 	%fd5587, %fd5584, %fd5575, %fd5585;
	fma.rn.f64 	%fd5588, %fd5587, %fd5575, %fd5586;
	fma.rn.f64 	%fd5589, %fd5588, %fd27605, %fd27605;
	fma.rn.f64 	%fd5590, %fd5588, %fd5575, 0d3FF0000000000000;
	selp.f64 	%fd5591, %fd5590, %fd5589, %p614;
	and.b32  	%r4956, %r10474, 2;
	setp.eq.s32 	%p615, %r4956, 0;
	mov.f64 	%fd5592, 0d0000000000000000;
	sub.f64 	%fd5593, %fd5592, %fd5591;
	selp.f64 	%fd5594, %fd5591, %fd5593, %p615;
	min.s32 	%r4957, %r418, %r10;
	cvt.rn.f64.s32 	%fd5595, %r4957;
	sub.f64 	%fd310, %fd5595, %fd6;
	mul.f64 	%fd5596, %fd310, %fd5594;
	fma.rn.f64 	%fd5597, %fd269, %fd307, %fd5596;
	add.f64 	%fd5598, %fd7, %fd5597;
	mul.f64 	%fd5599, %fd310, %fd307;
	mul.f64 	%fd5600, %fd269, %fd5594;
	sub.f64 	%fd5601, %fd5599, %fd5600;
	add.f64 	%fd5602, %fd8, %fd5601;
	mov.f64 	%fd5603, 0d3FE0000000000000;
	copysign.f64 	%fd5604, %fd5598, %fd5603;
	add.rz.f64 	%fd5605, %fd5598, %fd5604;
	cvt.rzi.f64.f64 	%fd5606, %fd5605;
	cvt.rzi.s32.f64 	%r425, %fd5606;
	copysign.f64 	%fd5607, %fd5602, %fd5603;
	add.rz.f64 	%fd5608, %fd5602, %fd5607;
	cvt.rzi.f64.f64 	%fd5609, %fd5608;
	cvt.rzi.s32.f64 	%r426, %fd5609;
	setp.lt.s32 	%p616, %r425, 0;
	setp.ge.s32 	%p617, %r425, %r4279;
	or.pred  	%p618, %p616, %p617;
	setp.lt.s32 	%p619, %r426, 0;
	setp.ge.s32 	%p620, %r426, %r4280;
	or.pred  	%p621, %p619, %p620;
	or.pred  	%p623, %p618, %p621;
	mov.b16 	%rs4312, 0;
	mov.u16 	%rs4313, %rs4312;
	mov.u16 	%rs4314, %rs4312;
	@%p623 bra 	$L__BB1_349;
	mul.lo.s32 	%r4958, %r426, %r4281;
	cvt.u64.u32 	%rd734, %r4958;
	shl.b32 	%r4959, %r425, 2;
	cvt.u64.u32 	%rd735, %r4959;
	add.s64 	%rd736, %rd734, %rd735;
	add.s64 	%rd737, %rd1, %rd736;
	ld.global.u8 	%rs4312, [%rd737];
	ld.global.u8 	%rs4313, [%rd737+1];
	ld.global.u8 	%rs4314, [%rd737+2];
$L__BB1_349:
	st.local.u8 	[%rd21+6], %rs4314;
	and.b16  	%rs2619, %rs4314, 255;
	st.local.u8 	[%rd22+6], %rs4313;
	and.b16  	%rs2620, %rs4313, 255;
	st.local.u8 	[%rd23+6], %rs4312;
	and.b16  	%rs2621, %rs4312, 255;
	cvt.rn.f64.u16 	%fd5610, %rs2619;
	mul.f64 	%fd5611, %fd5610, 0d3FD322D0E5604189;
	cvt.rn.f64.u16 	%fd5612, %rs2620;
	fma.rn.f64 	%fd5613, %fd5612, 0d3FE2C8B439581062, %fd5611;
	cvt.rn.f64.u16 	%fd5614, %rs2621;
	fma.rn.f64 	%fd5615, %fd5614, 0d3FBD2F1A9FBE76C9, %fd5613;
	cvt.rzi.u32.f64 	%r4961, %fd5615;
	st.local.u8 	[%rd24+6], %r4961;
	mov.b32 	%r10476, 1;
	mov.f64 	%fd27607, %fd28663;
	@%p610 bra 	$L__BB1_353;
	setp.ltu.f64 	%p625, %fd2, 0d41E0000000000000;
	mov.f64 	%fd27607, %fd28662;
	mov.u32 	%r10475, %r11575;
	@%p625 bra 	$L__BB1_352;
	{ // callseq 866, 0
	.param .b64 param0;
	st.param.f64 	[param0], %fd1;
	.param .align 16 .b8 retval0[16];
	call.uni (retval0), 
	__internal_trig_reduction_slowpathd, 
	(
	param0
	);
	ld.param.f64 	%fd27607, [retval0];
	ld.param.b32 	%r10475, [retval0+8];
	} // callseq 866
$L__BB1_352:
	add.s32 	%r10476, %r10475, 1;
$L__BB1_353:
	shl.b32 	%r4963, %r10476, 6;
	cvt.u64.u32 	%rd738, %r4963;
	and.b64  	%rd739, %rd738, 64;
	mov.u64 	%rd740, __cudart_sin_cos_coeffs;
	add.s64 	%rd741, %rd740, %rd739;
	mul.rn.f64 	%fd5617, %fd27607, %fd27607;
	and.b32  	%r4964, %r10476, 1;
	setp.eq.b32 	%p626, %r4964, 1;
	selp.f64 	%fd5618, 0dBDA8FF8320FD8164, 0d3DE5DB65F9785EBA, %p626;
	ld.global.nc.v2.f64 	{%fd5619, %fd5620}, [%rd741];
	fma.rn.f64 	%fd5621, %fd5618, %fd5617, %fd5619;
	fma.rn.f64 	%fd5622, %fd5621, %fd5617, %fd5620;
	ld.global.nc.v2.f64 	{%fd5623, %fd5624}, [%rd741+16];
	fma.rn.f64 	%fd5625, %fd5622, %fd5617, %fd5623;
	fma.rn.f64 	%fd5626, %fd5625, %fd5617, %fd5624;
	ld.global.nc.v2.f64 	{%fd5627, %fd5628}, [%rd741+32];
	fma.rn.f64 	%fd5629, %fd5626, %fd5617, %fd5627;
	fma.rn.f64 	%fd5630, %fd5629, %fd5617, %fd5628;
	fma.rn.f64 	%fd5631, %fd5630, %fd27607, %fd27607;
	fma.rn.f64 	%fd5632, %fd5630, %fd5617, 0d3FF0000000000000;
	selp.f64 	%fd5633, %fd5632, %fd5631, %p626;
	and.b32  	%r4965, %r10476, 2;
	setp.eq.s32 	%p627, %r4965, 0;
	mov.f64 	%fd5634, 0d0000000000000000;
	sub.f64 	%fd5635, %fd5634, %fd5633;
	selp.f64 	%fd314, %fd5633, %fd5635, %p627;
	mov.f64 	%fd27608, %fd28664;
	mov.u32 	%r10477, %r11577;
	@%p2 bra 	$L__BB1_355;
	{ // callseq 867, 0
	.param .b64 param0;
	st.param.f64 	[param0], %fd1;
	.param .align 16 .b8 retval0[16];
	call.uni (retval0), 
	__internal_trig_reduction_slowpathd, 
	(
	param0
	);
	ld.param.f64 	%fd27608, [retval0];
	ld.param.b32 	%r10477, [retval0+8];
	} // callseq 867
$L__BB1_355:
	shl.b32 	%r4967, %r10477, 6;
	cvt.u64.u32 	%rd742, %r4967;
	and.b64  	%rd743, %rd742, 64;
	mov.u64 	%rd744, __cudart_sin_cos_coeffs;
	add.s64 	%rd745, %rd744, %rd743;
	mul.rn.f64 	%fd5637, %fd27608, %fd27608;
	and.b32  	%r4968, %r10477, 1;
	setp.eq.b32 	%p628, %r4968, 1;
	selp.f64 	%fd5638, 0dBDA8FF8320FD8164, 0d3DE5DB65F9785EBA, %p628;
	ld.global.nc.v2.f64 	{%fd5639, %fd5640}, [%rd745];
	fma.rn.f64 	%fd5641, %fd5638, %fd5637, %fd5639;
	fma.rn.f64 	%fd5642, %fd5641, %fd5637, %fd5640;
	ld.global.nc.v2.f64 	{%fd5643, %fd5644}, [%rd745+16];
	fma.rn.f64 	%fd5645, %fd5642, %fd5637, %fd5643;
	fma.rn.f64 	%fd5646, %fd5645, %fd5637, %fd5644;
	ld.global.nc.v2.f64 	{%fd5647, %fd5648}, [%rd745+32];
	fma.rn.f64 	%fd5649, %fd5646, %fd5637, %fd5647;
	fma.rn.f64 	%fd5650, %fd5649, %fd5637, %fd5648;
	fma.rn.f64 	%fd5651, %fd5650, %fd27608, %fd27608;
	fma.rn.f64 	%fd5652, %fd5650, %fd5637, 0d3FF0000000000000;
	selp.f64 	%fd5653, %fd5652, %fd5651, %p628;
	and.b32  	%r4969, %r10477, 2;
	setp.eq.s32 	%p629, %r4969, 0;
	mov.f64 	%fd5654, 0d0000000000000000;
	sub.f64 	%fd5655, %fd5654, %fd5653;
	selp.f64 	%fd5656, %fd5653, %fd5655, %p629;
	mul.f64 	%fd5657, %fd310, %fd5656;
	fma.rn.f64 	%fd5658, %fd291, %fd314, %fd5657;
	add.f64 	%fd5659, %fd7, %fd5658;
	mul.f64 	%fd5660, %fd310, %fd314;
	mul.f64 	%fd5661, %fd291, %fd5656;
	sub.f64 	%fd5662, %fd5660, %fd5661;
	add.f64 	%fd5663, %fd8, %fd5662;
	mov.f64 	%fd5664, 0d3FE0000000000000;
	copysign.f64 	%fd5665, %fd5659, %fd5664;
	add.rz.f64 	%fd5666, %fd5659, %fd5665;
	cvt.rzi.f64.f64 	%fd5667, %fd5666;
	cvt.rzi.s32.f64 	%r433, %fd5667;
	copysign.f64 	%fd5668, %fd5663, %fd5664;
	add.rz.f64 	%fd5669, %fd5663, %fd5668;
	cvt.rzi.f64.f64 	%fd5670, %fd5669;
	cvt.rzi.s32.f64 	%r434, %fd5670;
	setp.lt.s32 	%p630, %r433, 0;
	setp.ge.s32 	%p631, %r433, %r4279;
	or.pred  	%p632, %p630, %p631;
	setp.lt.s32 	%p633, %r434, 0;
	setp.ge.s32 	%p634, %r434, %r4280;
	or.pred  	%p635, %p633, %p634;
	or.pred  	%p637, %p632, %p635;
	mov.b16 	%rs4315, 0;
	mov.u16 	%rs4316, %rs4315;
	mov.u16 	%rs4317, %rs4315;
	@%p637 bra 	$L__BB1_357;
	mul.lo.s32 	%r4970, %r434, %r4281;
	cvt.u64.u32 	%rd746, %r4970;
	shl.b32 	%r4971, %r433, 2;
	cvt.u64.u32 	%rd747, %r4971;
	add.s64 	%rd748, %rd746, %rd747;
	add.s64 	%rd749, %rd1, %rd748;
	ld.global.u8 	%rs4315, [%rd749];
	ld.global.u8 	%rs4316, [%rd749+1];
	ld.global.u8 	%rs4317, [%rd749+2];
$L__BB1_357:
	st.local.u8 	[%rd21+7], %rs4317;
	and.b16  	%rs2623, %rs4317, 255;
	st.local.u8 	[%rd22+7], %rs4316;
	and.b16  	%rs2624, %rs4316, 255;
	st.local.u8 	[%rd23+7], %rs4315;
	and.b16  	%rs2625, %rs4315, 255;
	cvt.rn.f64.u16 	%fd5671, %rs2623;
	mul.f64 	%fd5672, %fd5671, 0d3FD322D0E5604189;
	cvt.rn.f64.u16 	%fd5673, %rs2624;
	fma.rn.f64 	%fd5674, %fd5673, 0d3FE2C8B439581062, %fd5672;
	cvt.rn.f64.u16 	%fd5675, %rs2625;
	fma.rn.f64 	%fd5676, %fd5675, 0d3FBD2F1A9FBE76C9, %fd5674;
	cvt.rzi.u32.f64 	%r4972, %fd5676;
	st.local.u8 	[%rd24+7], %r4972;
	add.s32 	%r10528, %r10528, 8;
$L__BB1_358:
	sub.s32 	%r4973, 4, %r69;
	setp.ge.u32 	%p638, %r4973, %r69;
	@%p638 bra 	$L__BB1_492;
	add.s32 	%r437, %r144, 4;
	setp.lt.s32 	%p639, %r437, 0;
	setp.ge.s32 	%p640, %r437, %r4284;
	or.pred  	%p641, %p639, %p640;
	or.pred  	%p642, %p641, %p3;
	@%p642 bra 	$L__BB1_425;
	setp.eq.f64 	%p643, %fd2, 0d7FF0000000000000;
	mul.lo.s32 	%r4975, %r437, %r4286;
	shl.b32 	%r438, %r4975, 1;
	mul.lo.s32 	%r4976, %r70, %r4287;
	shl.b32 	%r439, %r4976, 2;
	mov.b32 	%r10480, 1;
	mov.f64 	%fd27610, %fd28663;
	@%p643 bra 	$L__BB1_364;
	setp.ltu.f64 	%p644, %fd2, 0d41E0000000000000;
	mov.f64 	%fd27610, %fd28662;
	mov.u32 	%r10479, %r11575;
	@%p644 bra 	$L__BB1_363;
	{ // callseq 868, 0
	.param .b64 param0;
	st.param.f64 	[param0], %fd1;
	.param .align 16 .b8 retval0[16];
	call.uni (retval0), 
	__internal_trig_reduction_slowpathd, 
	(
	param0
	);
	ld.param.f64 	%fd27610, [retval0];
	ld.param.b32 	%r10479, [retval0+8];
	} // callseq 868
$L__BB1_363:
	add.s32 	%r10480, %r10479, 1;
$L__BB1_364:
	shl.b32 	%r4978, %r10480, 6;
	cvt.u64.u32 	%rd750, %r4978;
	and.b64  	%rd751, %rd750, 64;
	mov.u64 	%rd752, __cudart_sin_cos_coeffs;
	add.s64 	%rd753, %rd752, %rd751;
	mul.rn.f64 	%fd5678, %fd27610, %fd27610;
	and.b32  	%r4979, %r10480, 1;
	setp.eq.b32 	%p645, %r4979, 1;
	selp.f64 	%fd5679, 0dBDA8FF8320FD8164, 0d3DE5DB65F9785EBA, %p645;
	ld.global.nc.v2.f64 	{%fd5680, %fd5681}, [%rd753];
	fma.rn.f64 	%fd5682, %fd5679, %fd5678, %fd5680;
	fma.rn.f64 	%fd5683, %fd5682, %fd5678, %fd5681;
	ld.global.nc.v2.f64 	{%fd5684, %fd5685}, [%rd753+16];
	fma.rn.f64 	%fd5686, %fd5683, %fd5678, %fd5684;
	fma.rn.f64 	%fd5687, %fd5686, %fd5678, %fd5685;
	ld.global.nc.v2.f64 	{%fd5688, %fd5689}, [%rd753+32];
	fma.rn.f64 	%fd5690, %fd5687, %fd5678, %fd5688;
	fma.rn.f64 	%fd5691, %fd5690, %fd5678, %fd5689;
	fma.rn.f64 	%fd5692, %fd5691, %fd27610, %fd27610;
	fma.rn.f64 	%fd5693, %fd5691, %fd5678, 0d3FF0000000000000;
	selp.f64 	%fd5694, %fd5693, %fd5692, %p645;
	and.b32  	%r4980, %r10480, 2;
	setp.eq.s32 	%p646, %r4980, 0;
	mov.f64 	%fd5695, 0d0000000000000000;
	sub.f64 	%fd5696, %fd5695, %fd5694;
	selp.f64 	%fd320, %fd5694, %fd5696, %p646;
	mov.f64 	%fd27611, %fd28664;
	mov.u32 	%r10481, %r11577;
	@%p2 bra 	$L__BB1_366;
	{ // callseq 869, 0
	.param .b64 param0;
	st.param.f64 	[param0], %fd1;
	.param .align 16 .b8 retval0[16];
	call.uni (retval0), 
	__internal_trig_reduction_slowpathd, 
	(
	param0
	);
	ld.param.f64 	%fd27611, [retval0];
	ld.param.b32 	%r10481, [retval0+8];
	} // callseq 869
$L__BB1_366:
	shl.b32 	%r4982, %r10481, 6;
	cvt.u64.u32 	%rd754, %r4982;
	and.b64  	%rd755, %rd754, 64;
	mov.u64 	%rd756, __cudart_sin_cos_coeffs;
	add.s64 	%rd757, %rd756, %rd755;
	mul.rn.f64 	%fd5698, %fd27611, %fd27611;
	and.b32  	%r4983, %r10481, 1;
	setp.eq.b32 	%p647, %r4983, 1;
	selp.f64 	%fd5699, 0dBDA8FF8320FD8164, 0d3DE5DB65F9785EBA, %p647;
	ld.global.nc.v2.f64 	{%fd5700, %fd5701}, [%rd757];
	fma.rn.f64 	%fd5702, %fd5699, %fd5698, %fd5700;
	fma.rn.f64 	%fd5703, %fd5702, %fd5698, %fd5701;
	ld.global.nc.v2.f64 	{%fd5704, %fd5705}, [%rd757+16];
	fma.rn.f64 	%fd5706, %fd5703, %fd5698, %fd5704;
	fma.rn.f64 	%fd5707, %fd5706, %fd5698, %fd5705;
	ld.global.nc.v2.f64 	{%fd5708, %fd5709}, [%rd757+32];
	fma.rn.f64 	%fd5710, %fd5707, %fd5698, %fd5708;
	fma.rn.f64 	%fd5711, %fd5710, %fd5698, %fd5709;
	fma.rn.f64 	%fd5712, %fd5711, %fd27611, %fd27611;
	fma.rn.f64 	%fd5713, %fd5711, %fd5698, 0d3FF0000000000000;
	selp.f64 	%fd5714, %fd5713, %fd5712, %p647;
	and.b32  	%r4984, %r10481, 2;
	setp.eq.s32 	%p648, %r4984, 0;
	mov.f64 	%fd5715, 0d0000000000000000;
	sub.f64 	%fd5716, %fd5715, %fd5714;
	selp.f64 	%fd5717, %fd5714, %fd5716, %p648;
	div.s32 	%r4985, %r438, %r4282;
	max.s32 	%r4986, %r4985, 0;
	min.s32 	%r4987, %r4986, %r9;
	cvt.rn.f64.s32 	%fd5718, %r4987;
	sub.f64 	%fd323, %fd5718, %fd5;
	div.s32 	%r4988, %r439, %r4283;
	max.s32 	%r4989, %r4988, 0;
	min.s32 	%r4990, %r4989, %r10;
	cvt.rn.f64.s32 	%fd5719, %r4990;
	sub.f64 	%fd324, %fd5719, %fd6;
	mul.f64 	%fd5720, %fd324, %fd5717;
	fma.rn.f64 	%fd5721, %fd323, %fd320, %fd5720;
	add.f64 	%fd5722, %fd7, %fd5721;
	mul.f64 	%fd5723, %fd324, %fd320;
	mul.f64 	%fd5724, %fd323, %fd5717;
	sub.f64 	%fd5725, %fd5723, %fd5724;
	add.f64 	%fd5726, %fd8, %fd5725;
	mov.f64 	%fd5727, 0d3FE0000000000000;
	copysign.f64 	%fd5728, %fd5722, %fd5727;
	add.rz.f64 	%fd5729, %fd5722, %fd5728;
	cvt.rzi.f64.f64 	%fd5730, %fd5729;
	cvt.rzi.s32.f64 	%r446, %fd5730;
	copysign.f64 	%fd5731, %fd5726, %fd5727;
	add.rz.f64 	%fd5732, %fd5726, %fd5731;
	cvt.rzi.f64.f64 	%fd5733, %fd5732;
	cvt.rzi.s32.f64 	%r447, %fd5733;
	setp.lt.s32 	%p649, %r446, 0;
	setp.ge.s32 	%p650, %r446, %r4279;
	or.pred  	%p651, %p649, %p650;
	setp.lt.s32 	%p652, %r447, 0;
	setp.ge.s32 	%p653, %r447, %r4280;
	or.pred  	%p654, %p652, %p653;
	or.pred  	%p656, %p651, %p654;
	mov.b16 	%rs4318, 0;
	mov.u16 	%rs4319, %rs4318;
	mov.u16 	%rs4320, %rs4318;
	@%p656 bra 	$L__BB1_368;
	mul.lo.s32 	%r4991, %r447, %r4281;
	cvt.u64.u32 	%rd758, %r4991;
	shl.b32 	%r4992, %r446, 2;
	cvt.u64.u32 	%rd759, %r4992;
	add.s64 	%rd760, %rd758, %rd759;
	add.s64 	%rd761, %rd1, %rd760;
	ld.global.u8 	%rs4318, [%rd761];
	ld.global.u8 	%rs4319, [%rd761+1];
	ld.global.u8 	%rs4320, [%rd761+2];
$L__BB1_368:
	cvt.u64.u32 	%rd762, %r10528;
	add.s64 	%rd25, %rd2, %rd762;
	st.local.u8 	[%rd25], %rs4320;
	and.b16  	%rs2627, %rs4320, 255;
	add.s64 	%rd26, %rd3, %rd762;
	st.local.u8 	[%rd26], %rs4319;
	and.b16  	%rs2628, %rs4319, 255;
	add.s64 	%rd27, %rd4, %rd762;
	st.local.u8 	[%rd27], %rs4318;
	and.b16  	%rs2629, %rs4318, 255;
	cvt.rn.f64.u16 	%fd5734, %rs2627;
	mul.f64 	%fd5735, %fd5734, 0d3FD322D0E5604189;
	cvt.rn.f64.u16 	%fd5736, %rs2628;
	fma.rn.f64 	%fd5737, %fd5736, 0d3FE2C8B439581062, %fd5735;
	cvt.rn.f64.u16 	%fd5738, %rs2629;
	fma.rn.f64 	%fd5739, %fd5738, 0d3FBD2F1A9FBE76C9, %fd5737;
	cvt.rzi.u32.f64 	%r4994, %fd5739;
	add.s64 	%rd28, %rd5, %rd762;
	st.local.u8 	[%rd28], %r4994;
	add.s32 	%r448, %r439, %r4287;
	mov.b32 	%r10483, 1;
	mov.f64 	%fd27613, %fd28663;
	@%p643 bra 	$L__BB1_372;
	setp.ltu.f64 	%p658, %fd2, 0d41E0000000000000;
	mov.f64 	%fd27613, %fd28662;
	mov.u32 	%r10482, %r11575;
	@%p658 bra 	$L__BB1_371;
	{ // callseq 870, 0
	.param .b64 param0;
	st.param.f64 	[param0], %fd1;
	.param .align 16 .b8 retval0[16];
	call.uni (retval0), 
	__internal_trig_reduction_slowpathd, 
	(
	param0
	);
	ld.param.f64 	%fd27613, [retval0];
	ld.param.b32 	%r10482, [retval0+8];
	} // callseq 870
$L__BB1_371:
	add.s32 	%r10483, %r10482, 1;
$L__BB1_372:
	shl.b32 	%r4996, %r10483, 6;
	cvt.u64.u32 	%rd763, %r4996;
	and.b64  	%rd764, %rd763, 64;
	mov.u64 	%rd765, __cudart_sin_cos_coeffs;
	add.s64 	%rd766, %rd765, %rd764;
	mul.rn.f64 	%fd5741, %fd27613, %fd27613;
	and.b32  	%r4997, %r10483, 1;
	setp.eq.b32 	%p659, %r4997, 1;
	selp.f64 	%fd5742, 0dBDA8FF8320FD8164, 0d3DE5DB65F9785EBA, %p659;
	ld.global.nc.v2.f64 	{%fd5743, %fd5744}, [%rd766];
	fma.rn.f64 	%fd5745, %fd5742, %fd5741, %fd5743;
	fma.rn.f64 	%fd5746, %fd5745, %fd5741, %fd5744;
	ld.global.nc.v2.f64 	{%fd5747, %fd5748}, [%rd766+16];
	fma.rn.f64 	%fd5749, %fd5746, %fd5741, %fd5747;
	fma.rn.f64 	%fd5750, %fd5749, %fd5741, %fd5748;
	ld.global.nc.v2.f64 	{%fd5751, %fd5752}, [%rd766+32];
	fma.rn.f64 	%fd5753, %fd5750, %fd5741, %fd5751;
	fma.rn.f64 	%fd5754, %fd5753, %fd5741, %fd5752;
	fma.rn.f64 	%fd5755, %fd5754, %fd27613, %fd27613;
	fma.rn.f64 	%fd5756, %fd5754, %fd5741, 0d3FF0000000000000;
	selp.f64 	%fd5757, %fd5756, %fd5755, %p659;
	and.b32  	%r4998, %r10483, 2;
	setp.eq.s32 	%p660, %r4998, 0;
	mov.f64 	%fd5758, 0d0000000000000000;
	sub.f64 	%fd5759, %fd5758, %fd5757;
	selp.f64 	%fd328, %fd5757, %fd5759, %p660;
	mov.f64 	%fd27614, %fd28664;
	mov.u32 	%r10484, %r11577;
	@%p2 bra 	$L__BB1_374;
	{ // callseq 871, 0
	.param .b64 param0;
	st.param.f64 	[param0], %fd1;
	.param .align 16 .b8 retval0[16];
	call.uni (retval0), 
	__internal_trig_reduction_slowpathd, 
	(
	param0
	);
	ld.param.f64 	%fd27614, [retval0];
	ld.param.b32 	%r10484, [retval0+8];
	} // callseq 871
$L__BB1_374:
	shl.b32 	%r5000, %r10484, 6;
	cvt.u64.u32 	%rd767, %r5000;
	and.b64  	%rd768, %rd767, 64;
	mov.u64 	%rd769, __cudart_sin_cos_coeffs;
	add.s64 	%rd770, %rd769, %rd768;
	mul.rn.f64 	%fd5761, %fd27614, %fd27614;
	and.b32  	%r5001, %r10484, 1;
	setp.eq.b32 	%p661, %r5001, 1;
	selp.f64 	%fd5762, 0dBDA8FF8320FD8164, 0d3DE5DB65F9785EBA, %p661;
	ld.global.nc.v2.f64 	{%fd5763, %fd5764}, [%rd770];
	fma.rn.f64 	%fd5765, %fd5762, %fd5761, %fd5763;
	fma.rn.f64 	%fd5766, %fd5765, %fd5761, %fd5764;
	ld.global.nc.v2.f64 	{%fd5767, %fd5768}, [%rd770+16];
	fma.rn.f64 	%fd5769, %fd5766, %fd5761, %fd5767;
	fma.rn.f64 	%fd5770, %fd5769, %fd5761, %fd5768;
	ld.global.nc.v2.f64 	{%fd5771, %fd5772}, [%rd770+32];
	fma.rn.f64 	%fd5773, %fd5770, %fd5761, %fd5771;
	fma.rn.f64 	%fd5774, %fd5773, %fd5761, %fd5772;
	fma.rn.f64 	%fd5775, %fd5774, %fd27614, %fd27614;
	fma.rn.f64 	%fd5776, %fd5774, %fd5761, 0d3FF0000000000000;
	selp.f64 	%fd5777, %fd5776, %fd5775, %p661;
	and.b32  	%r5002, %r10484, 2;
	setp.eq.s32 	%p662, %r5002, 0;
	mov.f64 	%fd5778, 0d0000000000000000;
	sub.f64 	%fd5779, %fd5778, %fd5777;
	selp.f64 	%fd5780, %fd5777, %fd5779, %p662;
	div.s32 	%r5003, %r448, %r4283;
	max.s32 	%r5004, %r5003, 0;
	min.s32 	%r5005, %r5004, %r10;
	cvt.rn.f64.s32 	%fd5781, %r5005;
	sub.f64 	%fd331, %fd5781, %fd6;
	mul.f64 	%fd5782, %fd331, %fd5780;
	fma.rn.f64 	%fd5783, %fd323, %fd328, %fd5782;
	add.f64 	%fd5784, %fd7, %fd5783;
	mul.f64 	%fd5785, %fd331, %fd328;
	mul.f64 	%fd5786, %fd323, %fd5780;
	sub.f64 	%fd5787, %fd5785, %fd5786;
	add.f64 	%fd5788, %fd8, %fd5787;
	mov.f64 	%fd5789, 0d3FE0000000000000;
	copysign.f64 	%fd5790, %fd5784, %fd5789;
	add.rz.f64 	%fd5791, %fd5784, %fd5790;
	cvt.rzi.f64.f64 	%fd5792, %fd5791;
	cvt.rzi.s32.f64 	%r455, %fd5792;
	copysign.f64 	%fd5793, %fd5788, %fd5789;
	add.rz.f64 	%fd5794, %fd5788, %fd5793;
	cvt.rzi.f64.f64 	%fd5795, %fd5794;
	cvt.rzi.s32.f64 	%r456, %fd5795;
	setp.lt.s32 	%p663, %r455, 0;
	setp.ge.s32 	%p664, %r455, %r4279;
	or.pred  	%p665, %p663, %p664;
	setp.lt.s32 	%p666, %r456, 0;
	setp.ge.s32 	%p667, %r456, %r4280;
	or.pred  	%p668, %p666, %p667;
	or.pred  	%p670, %p665, %p668;
	mov.b16 	%rs4321, 0;
	mov.u16 	%rs4322, %rs4321;
	mov.u16 	%rs4323, %rs4321;
	@%p670 bra 	$L__BB1_376;
	mul.lo.s32 	%r5006, %r456, %r4281;
	cvt.u64.u32 	%rd771, %r5006;
	shl.b32 	%r5007, %r455, 2;
	cvt.u64.u32 	%rd772, %r5007;
	add.s64 	%rd773, %rd771, %rd772;
	add.s64 	%rd774, %rd1, %rd773;
	ld.global.u8 	%rs4321, [%rd774];
	ld.global.u8 	%rs4322, [%rd774+1];
	ld.global.u8 	%rs4323, [%rd774+2];
$L__BB1_376:
	setp.eq.f64 	%p671, %fd2, 0d7FF0000000000000;
	st.local.u8 	[%rd25+1], %rs4323;
	and.b16  	%rs2631, %rs4323, 255;
	st.local.u8 	[%rd26+1], %rs4322;
	and.b16  	%rs2632, %rs4322, 255;
	st.local.u8 	[%rd27+1], %rs4321;
	and.b16  	%rs2633, %rs4321, 255;
	cvt.rn.f64.u16 	%fd5796, %rs2631;
	mul.f64 	%fd5797, %fd5796, 0d3FD322D0E5604189;
	cvt.rn.f64.u16 	%fd5798, %rs2632;
	fma.rn.f64 	%fd5799, %fd5798, 0d3FE2C8B439581062, %fd5797;
	cvt.rn.f64.u16 	%fd5800, %rs2633;
	fma.rn.f64 	%fd5801, %fd5800, 0d3FBD2F1A9FBE76C9, %fd5799;
	cvt.rzi.u32.f64 	%r5009, %fd5801;
	st.local.u8 	[%rd28+1], %r5009;
	add.s32 	%r457, %r448, %r4287;
	mov.b32 	%r10486, 1;
	mov.f64 	%fd27616, %fd28663;
	@%p671 bra 	$L__BB1_380;
	setp.ltu.f64 	%p672, %fd2, 0d41E0000000000000;
	mov.f64 	%fd27616, %fd28662;
	mov.u32 	%r10485, %r11575;
	@%p672 bra 	$L__BB1_379;
	{ // callseq 872, 0
	.param .b64 param0;
	st.param.f64 	[param0], %fd1;
	.param .align 16 .b8 retval0[16];
	call.uni (retval0), 
	__internal_trig_reduction_slowpathd, 
	(
	param0
	);
	ld.param.f64 	%fd27616, [retval0];
	ld.param.b32 	%r10485, [retval0+8];
	} // callseq 872
$L__BB1_379:
	add.s32 	%r10486, %r10485, 1;
$L__BB1_380:
	shl.b32 	%r5011, %r10486, 6;
	cvt.u64.u32 	%rd775, %r5011;
	and.b64  	%rd776, %rd775, 64;
	mov.u64 	%rd777, __cudart_sin_cos_coeffs;
	add.s64 	%rd778, %rd777, %rd776;
	mul.rn.f64 	%fd5803, %fd27616, %fd27616;
	and.b32  	%r5012, %r10486, 1;
	setp.eq.b32 	%p673, %r5012, 1;
	selp.f64 	%fd5804, 0dBDA8FF8320FD8164, 0d3DE5DB65F9785EBA, %p673;
	ld.global.nc.v2.f64 	{%fd5805, %fd5806}, [%rd778];
	fma.rn.f64 	%fd5807, %fd5804, %fd5803, %fd5805;
	fma.rn.f64 	%fd5808, %fd5807, %fd5803, %fd5806;
	ld.global.nc.v2.f64 	{%fd5809, %fd5810}, [%rd778+16];
	fma.rn.f64 	%fd5811, %fd5808, %fd5803, %fd5809;
	fma.rn.f64 	%fd5812, %fd5811, %fd5803, %fd5810;
	ld.global.nc.v2.f64 	{%fd5813, %fd5814}, [%rd778+32];
	fma.rn.f64 	%fd5815, %fd5812, %fd5803, %fd5813;
	fma.rn.f64 	%fd5816, %fd5815, %fd5803, %fd5814;
	fma.rn.f64 	%fd5817, %fd5816, %fd27616, %fd27616;
	fma.rn.f64 	%fd5818, %fd5816, %fd5803, 0d3FF0000000000000;
	selp.f64 	%fd5819, %fd5818, %fd5817, %p673;
	and.b32  	%r5013, %r10486, 2;
	setp.eq.s32 	%p674, %r5013, 0;
	mov.f64 	%fd5820, 0d0000000000000000;
	sub.f64 	%fd5821, %fd5820, %fd5819;
	selp.f64 	%fd335, %fd5819, %fd5821, %p674;
	mov.f64 	%fd27617, %fd28664;
	mov.u32 	%r10487, %r11577;
	@%p2 bra 	$L__BB1_382;
	{ // callseq 873, 0
	.param .b64 param0;
	st.param.f64 	[param0], %fd1;
	.param .align 16 .b8 retval0[16];
	call.uni (retval0), 
	__internal_trig_reduction_slowpathd, 
	(
	param0
	);
	ld.param.f64 	%fd27617, [retval0];
	ld.param.b32 	%r10487, [retval0+8];
	} // callseq 873
$L__BB1_382:
	shl.b32 	%r5015, %r10487, 6;
	cvt.u64.u32 	%rd779, %r5015;
	and.b64  	%rd780, %rd779, 64;
	mov.u64 	%rd781, __cudart_sin_cos_coeffs;
	add.s64 	%rd782, %rd781, %rd780;
	mul.rn.f64 	%fd5823, %fd27617, %fd27617;
	and.b32  	%r5016, %r10487, 1;
	setp.eq.b32 	%p675, %r5016, 1;
	selp.f64 	%fd5824, 0dBDA8FF8320FD8164, 0d3DE5DB65F9785EBA, %p675;
	ld.global.nc.v2.f64 	{%fd5825, %fd5826}, [%rd782];
	fma.rn.f64 	%fd5827, %fd5824, %fd5823, %fd5825;
	fma.rn.f64 	%fd5828, %fd5827, %fd5823, %fd5826;
	ld.global.nc.v2.f64 	{%fd5829, %fd5830}, [%rd782+16];
	fma.rn.f64 	%fd5831, %fd5828, %fd5823, %fd5829;
	fma.rn.f64 	%fd5832, %fd5831, %fd5823, %fd5830;
	ld.global.nc.v2.f64 	{%fd5833, %fd5834}, [%rd782+32];
	fma.rn.f64 	%fd5835, %fd5832, %fd5823, %fd5833;
	fma.rn.f64 	%fd5836, %fd5835, %fd5823, %fd5834;
	fma.rn.f64 	%fd5837, %fd5836, %fd27617, %fd27617;
	fma.rn.f64 	%fd5838, %fd5836, %fd5823, 0d3FF0000000000000;
	selp.f64 	%fd5839, %fd5838, %fd5837, %p675;
	and.b32  	%r5017, %r10487, 2;
	setp.eq.s32 	%p676, %r5017, 0;
	mov.f64 	%fd5840, 0d0000000000000000;
	sub.f64 	%fd5841, %fd5840, %fd5839;
	selp.f64 	%fd5842, %fd5839, %fd5841, %p676;
	div.s32 	%r5018, %r457, %r4283;
	max.s32 	%r5019, %r5018, 0;
	min.s32 	%r5020, %r5019, %r10;
	cvt.rn.f64.s32 	%fd5843, %r5020;
	sub.f64 	%fd338, %fd5843, %fd6;
	mul.f64 	%fd5844, %fd338, %fd5842;
	fma.rn.f64 	%fd5845, %fd323, %fd335, %fd5844;
	add.f64 	%fd5846, %fd7, %fd5845;
	mul.f64 	%fd5847, %fd338, %fd335;
	mul.f64 	%fd5848, %fd323, %fd5842;
	sub.f64 	%fd5849, %fd5847, %fd5848;
	add.f64 	%fd5850, %fd8, %fd5849;
	mov.f64 	%fd5851, 0d3FE0000000000000;
	copysign.f64 	%fd5852, %fd5846, %fd5851;
	add.rz.f64 	%fd5853, %fd5846, %fd5852;
	cvt.rzi.f64.f64 	%fd5854, %fd5853;
	cvt.rzi.s32.f64 	%r464, %fd5854;
	copysign.f64 	%fd5855, %fd5850, %fd5851;
	add.rz.f64 	%fd5856, %fd5850, %fd5855;
	cvt.rzi.f64.f64 	%fd5857, %fd5856;
	cvt.rzi.s32.f64 	%r465, %fd5857;
	setp.lt.s32 	%p677, %r464, 0;
	setp.ge.s32 	%p678, %r464, %r4279;
	or.pred  	%p679, %p677, %p678;
	setp.lt.s32 	%p680, %r465, 0;
	setp.ge.s32 	%p681, %r465, %r4280;
	or.pred  	%p682, %p680, %p681;
	or.pred  	%p684, %p679, %p682;
	mov.b16 	%rs4324, 0;
	mov.u16 	%rs4325, %rs4324;
	mov.u16 	%rs4326, %rs4324;
	@%p684 bra 	$L__BB1_384;
	mul.lo.s32 	%r5021, %r465, %r4281;
	cvt.u64.u32 	%rd783, %r5021;
	shl.b32 	%r5022, %r464, 2;
	cvt.u64.u32 	%rd784, %r5022;
	add.s64 	%rd785, %rd783, %rd784;
	add.s64 	%rd786, %rd1, %rd785;
	ld.global.u8 	%rs4324, [%rd786];
	ld.global.u8 	%rs4325, [%rd786+1];
	ld.global.u8 	%rs4326, [%rd786+2];
$L__BB1_384:
	st.local.u8 	[%rd25+2], %rs4326;
	and.b16  	%rs2635, %rs4326, 255;
	st.local.u8 	[%rd26+2], %rs4325;
	and.b16  	%rs2636, %rs4325, 255;
	st.local.u8 	[%rd27+2], %rs4324;
	and.b16  	%rs2637, %rs4324, 255;
	cvt.rn.f64.u16 	%fd5858, %rs2635;
	mul.f64 	%fd5859, %fd5858, 0d3FD322D0E5604189;
	cvt.rn.f64.u16 	%fd5860, %rs2636;
	fma.rn.f64 	%fd5861, %fd5860, 0d3FE2C8B439581062, %fd5859;
	cvt.rn.f64.u16 	%fd5862, %rs2637;
	fma.rn.f64 	%fd5863, %fd5862, 0d3FBD2F1A9FBE76C9, %fd5861;
	cvt.rzi.u32.f64 	%r5024, %fd5863;
	st.local.u8 	[%rd28+2], %r5024;
	add.s32 	%r5025, %r438, %r4286;
	div.s32 	%r5026, %r5025, %r4282;
	max.s32 	%r466, %r5026, 0;
	mov.b32 	%r10489, 1;
	mov.f64 	%fd27619, %fd28663;
	@%p671 bra 	$L__BB1_388;
	setp.ltu.f64 	%p686, %fd2, 0d41E0000000000000;
	mov.f64 	%fd27619, %fd28662;
	mov.u32 	%r10488, %r11575;
	@%p686 bra 	$L__BB1_387;
	{ // callseq 874, 0
	.param .b64 param0;
	st.param.f64 	[param0], %fd1;
	.param .align 16 .b8 retval0[16];
	call.uni (retval0), 
	__internal_trig_reduction_slowpathd, 
	(
	param0
	);
	ld.param.f64 	%fd27619, [retval0];
	ld.param.b32 	%r10488, [retval0+8];
	} // callseq 874
$L__BB1_387:
	add.s32 	%r10489, %r10488, 1;
$L__BB1_388:
	shl.b32 	%r5028, %r10489, 6;
	cvt.u64.u32 	%rd787, %r5028;
	and.b64  	%rd788, %rd787, 64;
	mov.u64 	%rd789, __cudart_sin_cos_coeffs;
	add.s64 	%rd790, %rd789, %rd788;
	mul.rn.f64 	%fd5865, %fd27619, %fd27619;
	and.b32  	%r5029, %r10489, 1;
	setp.eq.b32 	%p687, %r5029, 1;
	selp.f64 	%fd5866, 0dBDA8FF8320FD8164, 0d3DE5DB65F9785EBA, %p687;
	ld.global.nc.v2.f64 	{%fd5867, %fd5868}, [%rd790];
	fma.rn.f64 	%fd5869, %fd5866, %fd5865, %fd5867;
	fma.rn.f64 	%fd5870, %fd5869, %fd5865, %fd5868;
	ld.global.nc.v2.f64 	{%fd5871, %fd5872}, [%rd790+16];
	fma.rn.f64 	%fd5873, %fd5870, %fd5865, %fd5871;
	fma.rn.f64 	%fd5874, %fd5873, %fd5865, %fd5872;
	ld.global.nc.v2.f64 	{%fd5875, %fd5876}, [%rd790+32];
	fma.rn.f64 	%fd5877, %fd5874, %fd5865, %fd5875;
	fma.rn.f64 	%fd5878, %fd5877, %fd5865, %fd5876;
	fma.rn.f64 	%fd5879, %fd5878, %fd27619, %fd27619;
	fma.rn.f64 	%fd5880, %fd5878, %fd5865, 0d3FF0000000000000;
	selp.f64 	%fd5881, %fd5880, %fd5879, %p687;
	and.b32  	%r5030, %r10489, 2;
	setp.eq.s32 	%p688, %r5030, 0;
	mov.f64 	%fd5882, 0d0000000000000000;
	sub.f64 	%fd5883, %fd5882, %fd5881;
	selp.f64 	%fd342, %fd5881, %fd5883, %p688;
	mov.f64 	%fd27620, %fd28664;
	mov.u32 	%r10490, %r11577;
	@%p2 bra 	$L__BB1_390;
	{ // callseq 875, 0
	.param .b64 param0;
	st.param.f64 	[param0], %fd1;
	.param .align 16 .b8 retval0[16];
	call.uni (retval0), 
	__internal_trig_reduction_slowpathd, 
	(
	param0
	);
	ld.param.f64 	%fd27620, [retval0];
	ld.param.b32 	%r10490, [retval0+8];
	} // callseq 875
$L__BB1_390:
	shl.b32 	%r5032, %r10490, 6;
	cvt.u64.u32 	%rd791, %r5032;
	and.b64  	%rd792, %rd791, 64;
	mov.u64 	%rd793, __cudart_sin_cos_coeffs;
	add.s64 	%rd794, %rd793, %rd792;
	mul.rn.f64 	%fd5885, %fd27620, %fd27620;
	and.b32  	%r5033, %r10490, 1;
	setp.eq.b32 	%p689, %r5033, 1;
	selp.f64 	%fd5886, 0dBDA8FF8320FD8164, 0d3DE5DB65F9785EBA, %p689;
	ld.global.nc.v2.f64 	{%fd5887, %fd5888}, [%rd794];
	fma.rn.f64 	%fd5889, %fd5886, %fd5885, %fd5887;
	fma.rn.f64 	%fd5890, %fd5889, %fd5885, %fd5888;
	ld.global.nc.v2.f64 	{%fd5891, %fd5892}, [%rd794+16];
	fma.rn.f64 	%fd5893, %fd5890, %fd5885, %fd5891;
	fma.rn.f64 	%fd5894, %fd5893, %fd5885, %fd5892;
	ld.global.nc.v2.f64 	{%fd5895, %fd5896}, [%rd794+32];
	fma.rn.f64 	%fd5897, %fd5894, %fd5885, %fd5895;
	fma.rn.f64 	%fd5898, %fd5897, %fd5885, %fd5896;
	fma.rn.f64 	%fd5899, %fd5898, %fd27620, %fd27620;
	fma.rn.f64 	%fd5900, %fd5898, %fd5885, 0d3FF0000000000000;
	selp.f64 	%fd5901, %fd5900, %fd5899, %p689;
	and.b32  	%r5034, %r10490, 2;
	setp.eq.s32 	%p690, %r5034, 0;
	mov.f64 	%fd5902, 0d0000000000000000;
	sub.f64 	%fd5903, %fd5902, %fd5901;
	selp.f64 	%fd5904, %fd5901, %fd5903, %p690;
	min.s32 	%r5035, %r466, %r9;
	cvt.rn.f64.s32 	%fd5905, %r5035;
	sub.f64 	%fd345, %fd5905, %fd5;
	mul.f64 	%fd5906, %fd324, %fd5904;
	fma.rn.f64 	%fd5907, %fd345, %fd342, %fd5906;
	add.f64 	%fd5908, %fd7, %fd5907;
	mul.f64 	%fd5909, %fd324, %fd342;
	mul.f64 	%fd5910, %fd345, %fd5904;
	sub.f64 	%fd5911, %fd5909, %fd5910;
	add.f64 	%fd5912, %fd8, %fd5911;
	mov.f64 	%fd5913, 0d3FE0000000000000;
	copysign.f64 	%fd5914, %fd5908, %fd5913;
	add.rz.f64 	%fd5915, %fd5908, %fd5914;
	cvt.rzi.f64.f64 	%fd5916, %fd5915;
	cvt.rzi.s32.f64 	%r473, %fd5916;
	copysign.f64 	%fd5917, %fd5912, %fd5913;
	add.rz.f64 	%fd5918, %fd5912, %fd5917;
	cvt.rzi.f64.f64 	%fd5919, %fd5918;
	cvt.rzi.s32.f64 	%r474, %fd5919;
	setp.lt.s32 	%p691, %r473, 0;
	setp.ge.s32 	%p692, %r473, %r4279;
	or.pred  	%p693, %p691, %p692;
	setp.lt.s32 	%p694, %r474, 0;
	setp.ge.s32 	%p695, %r474, %r4280;
	or.pred  	%p696, %p694, %p695;
	or.pred  	%p698, %p693, %p696;
	mov.b16 	%rs4327, 0;
	mov.u16 	%rs4328, %rs4327;
	mov.u16 	%rs4329, %rs4327;
	@%p698 bra 	$L__BB1_392;
	mul.lo.s32 	%r5036, %r474, %r4281;
	cvt.u64.u32 	%rd795, %r5036;
	shl.b32 	%r5037, %r473, 2;
	cvt.u64.u32 	%rd796, %r5037;
	add.s64 	%rd797, %rd795, %rd796;
	add.s64 	%rd798, %rd1, %rd797;
	ld.global.u8 	%rs4327, [%rd798];
	ld.global.u8 	%rs4328, [%rd798+1];
	ld.global.u8 	%rs4329, [%rd798+2];
$L__BB1_392:
	setp.eq.f64 	%p699, %fd2, 0d7FF0000000000000;
	st.local.u8 	[%rd25+3], %rs4329;
	and.b16  	%rs2639, %rs4329, 255;
	st.local.u8 	[%rd26+3], %rs4328;
	and.b16  	%rs2640, %rs4328, 255;
	st.local.u8 	[%rd27+3], %rs4327;
	and.b16  	%rs2641, %rs4327, 255;
	cvt.rn.f64.u16 	%fd5920, %rs2639;
	mul.f64 	%fd5921, %fd5920, 0d3FD322D0E5604189;
	cvt.rn.f64.u16 	%fd5922, %rs2640;
	fma.rn.f64 	%fd5923, %fd5922, 0d3FE2C8B439581062, %fd5921;
	cvt.rn.f64.u16 	%fd5924, %rs2641;
	fma.rn.f64 	%fd5925, %fd5924, 0d3FBD2F1A9FBE76C9, %fd5923;
	cvt.rzi.u32.f64 	%r5039, %fd5925;
	st.local.u8 	[%rd28+3], %r5039;
	mov.b32 	%r10492, 1;
	mov.f64 	%fd27622, %fd28663;
	@%p699 bra 	$L__BB1_396;
	setp.ltu.f64 	%p700, %fd2, 0d41E0000000000000;
	mov.f64 	%fd27622, %fd28662;
	mov.u32 	%r10491, %r11575;
	@%p700 bra 	$L__BB1_395;
	{ // callseq 876, 0
	.param .b64 param0;
	st.param.f64 	[param0], %fd1;
	.param .align 16 .b8 retval0[16];
	call.uni (retval0), 
	__internal_trig_reduction_slowpathd, 
	(
	param0
	);
	ld.param.f64 	%fd27622, [retval0];
	ld.param.b32 	%r10491, [retval0+8];
	} // callseq 876
$L__BB1_395:
	add.s32 	%r10492, %r10491, 1;
$L__BB1_396:
	shl.b32 	%r5041, %r10492, 6;
	cvt.u64.u32 	%rd799, %r5041;
	and.b64  	%rd800, %rd799, 64;
	mov.u64 	%rd801, __cudart_sin_cos_coeffs;
	add.s64 	%rd802, %rd801, %rd800;
	mul.rn.f64 	%fd5927, %fd27622, %fd27622;
	and.b32  	%r5042, %r10492, 1;
	setp.eq.b32 	%p701, %r5042, 1;
	selp.f64 	%fd5928, 0dBDA8FF8320FD8164, 0d3DE5DB65F9785EBA, %p701;
	ld.global.nc.v2.f64 	{%fd5929, %fd5930}, [%rd802];
	fma.rn.f64 	%fd5931, %fd5928, %fd5927, %fd5929;
	fma.rn.f64 	%fd5932, %fd5931, %fd5927, %fd5930;
	ld.global.nc.v2.f64 	{%fd5933, %fd5934}, [%rd802+16];
	fma.rn.f64 	%fd5935, %fd5932, %fd5927, %fd5933;
	fma.rn.f64 	%fd5936, %fd5935, %fd5927, %fd5934;
	ld.global.nc.v2.f64 	{%fd5937, %fd5938}, [%rd802+32];
	fma.rn.f64 	%fd5939, %fd5936, %fd5927, %fd5937;
	fma.rn.f64 	%fd5940, %fd5939, %fd5927, %fd5938;
	fma.rn.f64 	%fd5941, %fd5940, %fd27622, %fd27622;
	fma.rn.f64 	%fd5942, %fd5940, %fd5927, 0d3FF0000000000000;
	selp.f64 	%fd5943, %fd5942, %fd5941, %p701;
	and.b32  	%r5043, %r10492, 2;
	setp.eq.s32 	%p702, %r5043, 0;
	mov.f64 	%fd5944, 0d0000000000000000;
	sub.f64 	%fd5945, %fd5944, %fd5943;
	selp.f64 	%fd349, %fd5943, %fd5945, %p702;
	mov.f64 	%fd27623, %fd28664;
	mov.u32 	%r10493, %r11577;
	@%p2 bra 	$L__BB1_398;
	{ // callseq 877, 0
	.param .b64 param0;
	st.param.f64 	[param0], %fd1;
	.param .align 16 .b8 retval0[16];
	call.uni (retval0), 
	__internal_trig_reduction_slowpathd, 
	(
	param0
	);
	ld.param.f64 	%fd27623, [retval0];
	ld.param.b32 	%r10493, [retval0+8];
	} // callseq 877
$L__BB1_398:
	shl.b32 	%r5045, %r10493, 6;
	cvt.u64.u32 	%rd803, %r5045;
	and.b64  	%rd804, %rd803, 64;
	mov.u64 	%rd805, __cudart_sin_cos_coeffs;
	add.s64 	%rd806, %rd805, %rd804;
	mul.rn.f64 	%fd5947, %fd27623, %fd27623;
	and.b32  	%r5046, %r10493, 1;
	setp.eq.b32 	%p703, %r5046, 1;
	selp.f64 	%fd5948, 0dBDA8FF8320FD8164, 0d3DE5DB65F9785EBA, %p703;
	ld.global.nc.v2.f64 	{%fd5949, %fd5950}, [%rd806];
	fma.rn.f64 	%fd5951, %fd5948, %fd5947, %fd5949;
	fma.rn.f64 	%fd5952, %fd5951, %fd5947, %fd5950;
	ld.global.nc.v2.f64 	{%fd5953, %fd5954}, [%rd806+16];
	fma.rn.f64 	%fd5955, %fd5952, %fd5947, %fd5953;
	fma.rn.f64 	%fd5956, %fd5955, %fd5947, %fd5954;
	ld.global.nc.v2.f64 	{%fd5957, %fd5958}, [%rd806+32];
	fma.rn.f64 	%fd5959, %fd5956, %fd5947, %fd5957;
	fma.rn.f64 	%fd5960, %fd5959, %fd5947, %fd5958;
	fma.rn.f64 	%fd5961, %fd5960, %fd27623, %fd27623;
	fma.rn.f64 	%fd5962, %fd5960, %fd5947, 0d3FF0000000000000;
	selp.f64 	%fd5963, %fd5962, %fd5961, %p703;
	and.b32  	%r5047, %r10493, 2;
	setp.eq.s32 	%p704, %r5047, 0;
	mov.f64 	%fd5964, 0d0000000000000000;
	sub.f64 	%fd5965, %fd5964, %fd5963;
	selp.f64 	%fd5966, %fd5963, %fd5965, %p704;
	mul.f64 	%fd5967, %fd331, %fd5966;
	fma.rn.f64 	%fd5968, %fd345, %fd349, %fd5967;
	add.f64 	%fd5969, %fd7, %fd5968;
	mul.f64 	%fd5970, %fd331, %fd349;
	mul.f64 	%fd5971, %fd345, %fd5966;
	sub.f64 	%fd5972, %fd5970, %fd5971;
	add.f64 	%fd5973, %fd8, %fd5972;
	mov.f64 	%fd5974, 0d3FE0000000000000;
	copysign.f64 	%fd5975, %fd5969, %fd5974;
	add.rz.f64 	%fd5976, %fd5969, %fd5975;
	cvt.rzi.f64.f64 	%fd5977, %fd5976;
	cvt.rzi.s32.f64 	%r481, %fd5977;
	copysign.f64 	%fd5978, %fd5973, %fd5974;
	add.rz.f64 	%fd5979, %fd5973, %fd5978;
	cvt.rzi.f64.f64 	%fd5980, %fd5979;
	cvt.rzi.s32.f64 	%r482, %fd5980;
	setp.lt.s32 	%p705, %r481, 0;
	setp.ge.s32 	%p706, %r481, %r4279;
	or.pred  	%p707, %p705, %p706;
	setp.lt.s32 	%p708, %r482, 0;
	setp.ge.s32 	%p709, %r482, %r4280;
	or.pred  	%p710, %p708, %p709;
	or.pred  	%p712, %p707, %p710;
	mov.b16 	%rs4330, 0;
	mov.u16 	%rs4331, %rs4330;
	mov.u16 	%rs4332, %rs4330;
	@%p712 bra 	$L__BB1_400;
	mul.lo.s32 	%r5048, %r482, %r4281;
	cvt.u64.u32 	%rd807, %r5048;
	shl.b32 	%r5049, %r481, 2;
	cvt.u64.u32 	%rd808, %r5049;
	add.s64 	%rd809, %rd807, %rd808;
	add.s64 	%rd810, %rd1, %rd809;
	ld.global.u8 	%rs4330, [%rd810];
	ld.global.u8 	%rs4331, [%rd810+1];
	ld.global.u8 	%rs4332, [%rd810+2];
$L__BB1_400:
	st.local.u8 	[%rd25+4], %rs4332;
	and.b16  	%rs2643, %rs4332, 255;
	st.local.u8 	[%rd26+4], %rs4331;
	and.b16  	%rs2644, %rs4331, 255;
	st.local.u8 	[%rd27+4], %rs4330;
	and.b16  	%rs2645, %rs4330, 255;
	cvt.rn.f64.u16 	%fd5981, %rs2643;
	mul.f64 	%fd5982, %fd5981, 0d3FD322D0E5604189;
	cvt.rn.f64.u16 	%fd5983, %rs2644;
	fma.rn.f64 	%fd5984, %fd5983, 0d3FE2C8B439581062, %fd5982;
	cvt.rn.f64.u16 	%fd5985, %rs2645;
	fma.rn.f64 	%fd5986, %fd5985, 0d3FBD2F1A9FBE76C9, %fd5984;
	cvt.rzi.u32.f64 	%r5051, %fd5986;
	st.local.u8 	[%rd28+4], %r5051;
	mov.b32 	%r10495, 1;
	mov.f64 	%fd27625, %fd28663;
	@%p699 bra 	$L__BB1_404;
	setp.ltu.f64 	%p714, %fd2, 0d41E0000000000000;
	mov.f64 	%fd27625, %fd28662;
	mov.u32 	%r10494, %r11575;
	@%p714 bra 	$L__BB1_403;
	{ // callseq 878, 0
	.param .b64 param0;
	st.param.f64 	[param0], %fd1;
	.param .align 16 .b8 retval0[16];
	call.uni (retval0), 
	__internal_trig_reduction_slowpathd, 
	(
	param0
	);
	ld.param.f64 	%fd27625, [retval0];
	ld.param.b32 	%r10494, [retval0+8];
	} // callseq 878
$L__BB1_403:
	add.s32 	%r10495, %r10494, 1;
$L__BB1_404:
	shl.b32 	%r5053, %r10495, 6;
	cvt.u64.u32 	%rd811, %r5053;
	and.b64  	%rd812, %rd811, 64;
	mov.u64 	%rd813, __cudart_sin_cos_coeffs;
	add.s64 	%rd814, %rd813, %rd812;
	mul.rn.f64 	%fd5988, %fd27625, %fd27625;
	and.b32  	%r5054, %r10495, 1;
	setp.eq.b32 	%p715, %r5054, 1;
	selp.f64 	%fd5989, 0dBDA8FF8320FD8164, 0d3DE5DB65F9785EBA, %p715;
	ld.global.nc.v2.f64 	{%fd5990, %fd5991}, [%rd814];
	fma.rn.f64 	%fd5992, %fd5989, %fd5988, %fd5990;
	fma.rn.f64 	%fd5993, %fd5992, %fd5988, %fd5991;
	ld.global.nc.v2.f64 	{%fd5994, %fd5995}, [%rd814+16];
	fma.rn.f64 	%fd5996, %fd5993, %fd5988, %fd5994;
	fma.rn.f64 	%fd5997, %fd5996, %fd5988, %fd5995;
	ld.global.nc.v2.f64 	{%fd5998, %fd5999}, [%rd814+32];
	fma.rn.f64 	%fd6000, %fd5997, %fd5988, %fd5998;
	fma.rn.f64 	%fd6001, %fd6000, %fd5988, %fd5999;
	fma.rn.f64 	%fd6002, %fd6001, %fd27625, %fd27625;
	fma.rn.f64 	%fd6003, %fd6001, %fd5988, 0d3FF0000000000000;
	selp.f64 	%fd6004, %fd6003, %fd6002, %p715;
	and.b32  	%r5055, %r10495, 2;
	setp.eq.s32 	%p716, %r5055, 0;
	mov.f64 	%fd6005, 0d0000000000000000;
	sub.f64 	%fd6006, %fd6005, %fd6004;
	selp.f64 	%fd355, %fd6004, %fd6006, %p716;
	mov.f64 	%fd27626, %fd28664;
	mov.u32 	%r10496, %r11577;
	@%p2 bra 	$L__BB1_406;
	{ // callseq 879, 0
	.param .b64 param0;
	st.param.f64 	[param0], %fd1;
	.param .align 16 .b8 retval0[16];
	call.uni (retval0), 
	__internal_trig_reduction_slowpathd, 
	(
	param0
	);
	ld.param.f64 	%fd27626, [retval0];
	ld.param.b32 	%r10496, [retval0+8];
	} // callseq 879
$L__BB1_406:
	shl.b32 	%r5057, %r10496, 6;
	cvt.u64.u32 	%rd815, %r5057;
	and.b64  	%rd816, %rd815, 64;
	mov.u64 	%rd817, __cudart_sin_cos_coeffs;
	add.s64 	%rd818, %rd817, %rd816;
	mul.rn.f64 	%fd6008, %fd27626, %fd27626;
	and.b32  	%r5058, %r10496, 1;
	setp.eq.b32 	%p717, %r5058, 1;
	selp.f64 	%fd6009, 0dBDA8FF8320FD8164, 0d3DE5DB65F9785EBA, %p717;
	ld.global.nc.v2.f64 	{%fd6010, %fd6011}, [%rd818];
	fma.rn.f64 	%fd6012, %fd6009, %fd6008, %fd6010;
	fma.rn.f64 	%fd6013, %fd6012, %fd6008, %fd6011;
	ld.global.nc.v2.f64 	{%fd6014, %fd6015}, [%rd818+16];
	fma.rn.f64 	%fd6016, %fd6013, %fd6008, %fd6014;
	fma.rn.f64 	%fd6017, %fd6016, %fd6008, %fd6015;
	ld.global.nc.v2.f64 	{%fd6018, %fd6019}, [%rd818+32];
	fma.rn.f64 	%fd6020, %fd6017, %fd6008, %fd6018;
	fma.rn.f64 	%fd6021, %fd6020, %fd6008, %fd6019;
	fma.rn.f64 	%fd6022, %fd6021, %fd27626, %fd27626;
	fma.rn.f64 	%fd6023, %fd6021, %fd6008, 0d3FF0000000000000;
	selp.f64 	%fd6024, %fd6023, %fd6022, %p717;
	and.b32  	%r5059, %r10496, 2;
	setp.eq.s32 	%p718, %r5059, 0;
	mov.f64 	%fd6025, 0d0000000000000000;
	sub.f64 	%fd6026, %fd6025, %fd6024;
	selp.f64 	%fd6027, %fd6024, %fd6026, %p718;
	mul.f64 	%fd6028, %fd338, %fd6027;
	fma.rn.f64 	%fd6029, %fd345, %fd355, %fd6028;
	add.f64 	%fd6030, %fd7, %fd6029;
	mul.f64 	%fd6031, %fd338, %fd355;
	mul.f64 	%fd6032, %fd345, %fd6027;
	sub.f64 	%fd6033, %fd6031, %fd6032;
	add.f64 	%fd6034, %fd8, %fd6033;
	mov.f64 	%fd6035, 0d3FE0000000000000;
	copysign.f64 	%fd6036, %fd6030, %fd6035;
	add.rz.f64 	%fd6037, %fd6030, %fd6036;
	cvt.rzi.f64.f64 	%fd6038, %fd6037;
	cvt.rzi.s32.f64 	%r489, %fd6038;
	copysign.f64 	%fd6039, %fd6034, %fd6035;
	add.rz.f64 	%fd6040, %fd6034, %fd6039;
	cvt.rzi.f64.f64 	%fd6041, %fd6040;
	cvt.rzi.s32.f64 	%r490, %fd6041;
	setp.lt.s32 	%p719, %r489, 0;
	setp.ge.s32 	%p720, %r489, %r4279;
	or.pred  	%p721, %p719, %p720;
	setp.lt.s32 	%p722, %r490, 0;
	setp.ge.s32 	%p723, %r490, %r4280;
	or.pred  	%p724, %p722, %p723;
	or.pred  	%p726, %p721, %p724;
	mov.b16 	%rs4333, 0;
	mov.u16 	%rs4334, %rs4333;
	mov.u16 	%rs4335, %rs4333;
	@%p726 bra 	$L__BB1_408;
	mul.lo.s32 	%r5060, %r490, %r4281;
	cvt.u64.u32 	%rd819, %r5060;
	shl.b32 	%r5061, %r489, 2;
	cvt.u64.u32 	%rd820, %r5061;
	add.s64 	%rd821, %rd819, %rd820;
	add.s64 	%rd822, %rd1, %rd821;
	ld.global.u8 	%rs4333, [%rd822];
	ld.global.u8 	%rs4334, [%rd822+1];
	ld.global.u8 	%rs4335, [%rd822+2];
$L__BB1_408:
	setp.eq.f64 	%p727, %fd2, 0d7FF0000000000000;
	st.local.u8 	[%rd25+5], %rs4335;
	and.b16  	%rs2647, %rs4335, 255;
	st.local.u8 	[%rd26+5], %rs4334;
	and.b16  	%rs2648, %rs4334, 255;
	st.local.u8 	[%rd27+5], %rs4333;
	and.b16  	%rs2649, %rs4333, 255;
	cvt.rn.f64.u16 	%fd6042, %rs2647;
	mul.f64 	%fd6043, %fd6042, 0d3FD322D0E5604189;
	cvt.rn.f64.u16 	%fd6044, %rs2648;
	fma.rn.f64 	%fd6045, %fd6044, 0d3FE2C8B439581062, %fd6043;
	cvt.rn.f64.u16 	%fd6046, %rs2649;
	fma.rn.f64 	%fd6047, %fd6046, 0d3FBD2F1A9FBE76C9, %fd6045;
	cvt.rzi.u32.f64 	%r5063, %fd6047;
	st.local.u8 	[%rd28+5], %r5063;
	add.s32 	%r5064, %r457, %r4287;
	div.s32 	%r5065, %r5064, %r4283;
	max.s32 	%r491, %r5065, 0;
	mov.b32 	%r10498, 1;
	mov.f64 	%fd27628, %fd28663;
	@%p727 bra 	$L__BB1_412;
	setp.ltu.f64 	%p728, %fd2, 0d41E0000000000000;
	mov.f64 	%fd27628, %fd28662;
	mov.u32 	%r10497, %r11575;
	@%p728 bra 	$L__BB1_411;
	{ // callseq 880, 0
	.param .b64 param0;
	st.param.f64 	[param0], %fd1;
	.param .align 16 .b8 retval0[16];
	call.uni (retval0), 
	__internal_trig_reduction_slowpathd, 
	(
	param0
	);
	ld.param.f64 	%fd27628, [retval0];
	ld.param.b32 	%r10497, [retval0+8];
	} // callseq 880
$L__BB1_411:
	add.s32 	%r10498, %r10497, 1;
$L__BB1_412:
	shl.b32 	%r5067, %r10498, 6;
	cvt.u64.u32 	%rd823, %r5067;
	and.b64  	%rd824, %rd823, 64;
	mov.u64 	%rd825, __cudart_sin_cos_coeffs;
	add.s64 	%rd826, %rd825, %rd824;
	mul.rn.f64 	%fd6049, %fd27628, %fd27628;
	and.b32  	%r5068, %r10498, 1;
	setp.eq.b32 	%p729, %r5068, 1;
	selp.f64 	%fd6050, 0dBDA8FF8320FD8164, 0d3DE5DB65F9785EBA, %p729;
	ld.global.nc.v2.f64 	{%fd6051, %fd6052}, [%rd826];
	fma.rn.f64 	%fd6053, %fd6050, %fd6049, %fd6051;
	fma.rn.f64 	%fd6054, %fd6053, %fd6049, %fd6052;
	ld.global.nc.v2.f64 	{%fd6055, %fd6056}, [%rd826+16];
	fma.rn.f64 	%fd6057, %fd6054, %fd6049, %fd6055;
	fma.rn.f64 	%fd6058, %fd6057, %fd6049, %fd6056;
	ld.global.nc.v2.f64 	{%fd6059, %fd6060}, [%rd826+32];
	fma.rn.f64 	%fd6061, %fd6058, %fd6049, %fd6059;
	fma.rn.f64 	%fd6062, %fd6061, %fd6049, %fd6060;
	fma.rn.f64 	%fd6063, %fd6062, %fd27628, %fd27628;
	fma.rn.f64 	%fd6064, %fd6062, %fd6049, 0d3FF0000000000000;
	selp.f64 	%fd6065, %fd6064, %fd6063, %p729;
	and.b32  	%r5069, %r10498, 2;
	setp.eq.s32 	%p730, %r5069, 0;
	mov.f64 	%fd6066, 0d0000000000000000;
	sub.f64 	%fd6067, %fd6066, %fd6065;
	selp.f64 	%fd361, %fd6065, %fd6067, %p730;
	mov.f64 	%fd27629, %fd28664;
	mov.u32 	%r10499, %r11577;
	@%p2 bra 	$L__BB1_414;
	{ // callseq 881, 0
	.param .b64 param0;
	st.param.f64 	[param0], %fd1;
	.param .align 16 .b8 retval0[16];
	call.uni (retval0), 
	__internal_trig_reduction_slowpathd, 
	(
	param0
	);
	ld.param.f64 	%fd27629, [retval0];
	ld.param.b32 	%r10499, [retval0+8];
	} // callseq 881
$L__BB1_414:
	shl.b32 	%r5071, %r10499, 6;
	cvt.u64.u32 	%rd827, %r5071;
	and.b64  	%rd828, %rd827, 64;
	mov.u64 	%rd829, __cudart_sin_cos_coeffs;
	add.s64 	%rd830, %rd829, %rd828;
	mul.rn.f64 	%fd6069, %fd27629, %fd27629;
	and.b32  	%r5072, %r10499, 1;
	setp.eq.b32 	%p731, %r5072, 1;
	selp.f64 	%fd6070, 0dBDA8FF8320FD8164, 0d3DE5DB65F9785EBA, %p731;
	ld.global.nc.v2.f64 	{%fd6071, %fd6072}, [%rd830];
	fma.rn.f64 	%fd6073, %fd6070, %fd6069, %fd6071;
	fma.rn.f64 	%fd6074, %fd6073, %fd6069, %fd6072;
	ld.global.nc.v2.f64 	{%fd6075, %fd6076}, [%rd830+16];
	fma.rn.f64 	%fd6077, %fd6074, %fd6069, %fd6075;
	fma.rn.f64 	%fd6078, %fd6077, %fd6069, %fd6076;
	ld.global.nc.v2.f64 	{%fd6079, %fd6080}, [%rd830+32];
	fma.rn.f64 	%fd6081, %fd6078, %fd6069, %fd6079;
	fma.rn.f64 	%fd6082, %fd6081, %fd6069, %fd6080;
	fma.rn.f64 	%fd6083, %fd6082, %fd27629, %fd27629;
	fma.rn.f64 	%fd6084, %fd6082, %fd6069, 0d3FF0000000000000;
	selp.f64 	%fd6085, %fd6084, %fd6083, %p731;
	and.b32  	%r5073, %r10499, 2;
	setp.eq.s32 	%p732, %r5073, 0;
	mov.f64 	%fd6086, 0d0000000000000000;
	sub.f64 	%fd6087, %fd6086, %fd6085;
	selp.f64 	%fd6088, %fd6085, %fd6087, %p732;
	min.s32 	%r5074, %r491, %r10;
	cvt.rn.f64.s32 	%fd6089, %r5074;
	sub.f64 	%fd364, %fd6089, %fd6;
	mul.f64 	%fd6090, %fd364, %fd6088;
	fma.rn.f64 	%fd6091, %fd323, %fd361, %fd6090;
	add.f64 	%fd6092, %fd7, %fd6091;
	mul.f64 	%fd6093, %fd364, %fd361;
	mul.f64 	%fd6094, %fd323, %fd6088;
	sub.f64 	%fd6095, %fd6093, %fd6094;
	add.f64 	%fd6096, %fd8, %fd6095;
	mov.f64 	%fd6097, 0d3FE0000000000000;
	copysign.f64 	%fd6098, %fd6092, %fd6097;
	add.rz.f64 	%fd6099, %fd6092, %fd6098;
	cvt.rzi.f64.f64 	%fd6100, %fd6099;
	cvt.rzi.s32.f64 	%r498, %fd6100;
	copysign.f64 	%fd6101, %fd6096, %fd6097;
	add.rz.f64 	%fd6102, %fd6096, %fd6101;
	cvt.rzi.f64.f64 	%fd6103, %fd6102;
	cvt.rzi.s32.f64 	%r499, %fd6103;
	setp.lt.s32 	%p733, %r498, 0;
	setp.ge.s32 	%p734, %r498, %r4279;
	or.pred  	%p735, %p733, %p734;
	setp.lt.s32 	%p736, %r499, 0;
	setp.ge.s32 	%p737, %r499, %r4280;
	or.pred  	%p738, %p736, %p737;
	or.pred  	%p740, %p735, %p738;
	mov.b16 	%rs4336, 0;
	mov.u16 	%rs4337, %rs4336;
	mov.u16 	%rs4338, %rs4336;
	@%p740 bra 	$L__BB1_416;
	mul.lo.s32 	%r5075, %r499, %r4281;
	cvt.u64.u32 	%rd831, %r5075;
	shl.b32 	%r5076, %r498, 2;
	cvt.u64.u32 	%rd832, %r5076;
	add.s64 	%rd833, %rd831, %rd832;
	add.s64 	%rd834, %rd1, %rd833;
	ld.global.u8 	%rs4336, [%rd834];
	ld.global.u8 	%rs4337, [%rd834+1];
	ld.global.u8 	%rs4338, [%rd834+2];
$L__BB1_416:
	st.local.u8 	[%rd25+6], %rs4338;
	and.b16  	%rs2651, %rs4338, 255;
	st.local.u8 	[%rd26+6], %rs4337;
	and.b16  	%rs2652, %rs4337, 255;
	st.local.u8 	[%rd27+6], %rs4336;
	and.b16  	%rs2653, %rs4336, 255;
	cvt.rn.f64.u16 	%fd6104, %rs2651;
	mul.f64 	%fd6105, %fd6104, 0d3FD322D0E5604189;
	cvt.rn.f64.u16 	%fd6106, %rs2652;
	fma.rn.f64 	%fd6107, %fd6106, 0d3FE2C8B439581062, %fd6105;
	cvt.rn.f64.u16 	%fd6108, %rs2653;
	fma.rn.f64 	%fd6109, %fd6108, 0d3FBD2F1A9FBE76C9, %fd6107;
	cvt.rzi.u32.f64 	%r5078, %fd6109;
	st.local.u8 	[%rd28+6], %r5078;
	mov.b32 	%r10501, 1;
	mov.f64 	%fd27631, %fd28663;
	@%p727 bra 	$L__BB1_420;
	setp.ltu.f64 	%p742, %fd2, 0d41E0000000000000;
	mov.f64 	%fd27631, %fd28662;
	mov.u32 	%r10500, %r11575;
	@%p742 bra 	$L__BB1_419;
	{ // callseq 882, 0
	.param .b64 param0;
	st.param.f64 	[param0], %fd1;
	.param .align 16 .b8 retval0[16];
	call.uni (retval0), 
	__internal_trig_reduction_slowpathd, 
	(
	param0
	);
	ld.param.f64 	%fd27631, [retval0];
	ld.param.b32 	%r10500, [retval0+8];
	} // callseq 882
$L__BB1_419:
	add.s32 	%r10501, %r10500, 1;
$L__BB1_420:
	shl.b32 	%r5080, %r10501, 6;
	cvt.u64.u32 	%rd835, %r5080;
	and.b64  	%rd836, %rd835, 64;
	mov.u64 	%rd837, __cudart_sin_cos_coeffs;
	add.s64 	%rd838, %rd837, %rd836;
	mul.rn.f64 	%fd6111, %fd27631, %fd27631;
	and.b32  	%r5081, %r10501, 1;
	setp.eq.b32 	%p743, %r5081, 1;
	selp.f64 	%fd6112, 0dBDA8FF8320FD8164, 0d3DE5DB65F9785EBA, %p743;
	ld.global.nc.v2.f64 	{%fd6113, %fd6114}, [%rd838];
	fma.rn.f64 	%fd6115, %fd6112, %fd6111, %fd6113;
	fma.rn.f64 	%fd6116, %fd6115, %fd6111, %fd6114;
	ld.global.nc.v2.f64 	{%fd6117, %fd6118}, [%rd838+16];
	fma.rn.f64 	%fd6119, %fd6116, %fd6111, %fd6117;
	fma.rn.f64 	%fd6120, %fd6119, %fd6111, %fd6118;
	ld.global.nc.v2.f64 	{%fd6121, %fd6122}, [%rd838+32];
	fma.rn.f64 	%fd6123, %fd6120, %fd6111, %fd6121;
	fma.rn.f64 	%fd6124, %fd6123, %fd6111, %fd6122;
	fma.rn.f64 	%fd6125, %fd6124, %fd27631, %fd27631;
	fma.rn.f64 	%fd6126, %fd6124, %fd6111, 0d3FF0000000000000;
	selp.f64 	%fd6127, %fd6126, %fd6125, %p743;
	and.b32  	%r5082, %r10501, 2;
	setp.eq.s32 	%p744, %r5082, 0;
	mov.f64 	%fd6128, 0d0000000000000000;
	sub.f64 	%fd6129, %fd6128, %fd6127;
	selp.f64 	%fd368, %fd6127, %fd6129, %p744;
	mov.f64 	%fd27632, %fd28664;
	mov.u32 	%r10502, %r11577;
	@%p2 bra 	$L__BB1_422;
	{ // callseq 883, 0
	.param .b64 param0;
	st.param.f64 	[param0], %fd1;
	.param .align 16 .b8 retval0[16];
	call.uni (retval0), 
	__internal_trig_reduction_slowpathd, 
	(
	param0
	);
	ld.param.f64 	%fd27632, [retval0];
	ld.param.b32 	%r10502, [retval0+8];
	} // callseq 883
$L__BB1_422:
	shl.b32 	%r5084, %r10502, 6;
	cvt.u64.u32 	%rd839, %r5084;
	and.b64  	%rd840, %rd839, 64;
	mov.u64 	%rd841, __cudart_sin_cos_coeffs;
	add.s64 	%rd842, %rd841, %rd840;
	mul.rn.f64 	%fd6131, %fd27632, %fd27632;
	and.b32  	%r5085, %r10502, 1;
	setp.eq.b32 	%p745, %r5085, 1;
	selp.f64 	%fd6132, 0dBDA8FF8320FD8164, 0d3DE5DB65F9785EBA, %p745;
	ld.global.nc.v2.f64 	{%fd6133, %fd6134}, [%rd842];
	fma.rn.f64 	%fd6135, %fd6132, %fd6131, %fd6133;
	fma.rn.f64 	%fd6136, %fd6135, %fd6131, %fd6134;
	ld.global.nc.v2.f64 	{%fd6137, %fd6138}, [%rd842+16];
	fma.rn.f64 	%fd6139, %fd6136, %fd6131, %fd6137;
	fma.rn.f64 	%fd6140, %fd6139, %fd6131, %fd6138;
	ld.global.nc.v2.f64 	{%fd6141, %fd6142}, [%rd842+32];
	fma.rn.f64 	%fd6143, %fd6140, %fd6131, %fd6141;
	fma.rn.f64 	%fd6144, %fd6143, %fd6131, %fd6142;
	fma.rn.f64 	%fd6145, %fd6144, %fd27632, %fd27632;
	fma.rn.f64 	%fd6146, %fd6144, %fd6131, 0d3FF0000000000000;
	selp.f64 	%fd6147, %fd6146, %fd6145, %p745;
	and.b32  	%r5086, %r10502, 2;
	setp.eq.s32 	%p746, %r5086, 0;
	mov.f64 	%fd6148, 0d0000000000000000;
	sub.f64 	%fd6149, %fd6148, %fd6147;
	selp.f64 	%fd6150, %fd6147, %fd6149, %p746;
	mul.f64 	%fd6151, %fd364, %fd6150;
	fma.rn.f64 	%fd6152, %fd345, %fd368, %fd6151;
	add.f64 	%fd6153, %fd7, %fd6152;
	mul.f64 	%fd6154, %fd364, %fd368;
	mul.f64 	%fd6155, %fd345, %fd6150;
	sub.f64 	%fd6156, %fd6154, %fd6155;
	add.f64 	%fd6157, %fd8, %fd6156;
	mov.f64 	%fd6158, 0d3FE0000000000000;
	copysign.f64 	%fd6159, %fd6153, %fd6158;
	add.rz.f64 	%fd6160, %fd6153, %fd6159;
	cvt.rzi.f64.f64 	%fd6161, %fd6160;
	cvt.rzi.s32.f64 	%r506, %fd6161;
	copysign.f64 	%fd6162, %fd6157, %fd6158;
	add.rz.f64 	%fd6163, %fd6157, %fd6162;
	cvt.rzi.f64.f64 	%fd6164, %fd6163;
	cvt.rzi.s32.f64 	%r507, %fd6164;
	setp.lt.s32 	%p747, %r506, 0;
	setp.ge.s32 	%p748, %r506, %r4279;
	or.pred  	%p749, %p747, %p748;
	setp.lt.s32 	%p750, %r507, 0;
	setp.ge.s32 	%p751, %r507, %r4280;
	or.pred  	%p752, %p750, %p751;
	or.pred  	%p754, %p749, %p752;
	mov.b16 	%rs4339, 0;
	mov.u16 	%rs4340, %rs4339;
	mov.u16 	%rs4341, %rs4339;
	@%p754 bra 	$L__BB1_424;
	mul.lo.s32 	%r5087, %r507, %r4281;
	cvt.u64.u32 	%rd843, %r5087;
	shl.b32 	%r5088, %r506, 2;
	cvt.u64.u32 	%rd844, %r5088;
	add.s64 	%rd845, %rd843, %rd844;
	add.s64 	%rd846, %rd1, %rd845;
	ld.global.u8 	%rs4339, [%rd846];
	ld.global.u8 	%rs4340, [%rd846+1];
	ld.global.u8 	%rs4341, [%rd846+2];
$L__BB1_424:
	st.local.u8 	[%rd25+7], %rs4341;
	and.b16  	%rs2655, %rs4341, 255;
	st.local.u8 	[%rd26+7], %rs4340;
	and.b16  	%rs2656, %rs4340, 255;
	st.local.u8 	[%rd27+7], %rs4339;
	and.b16  	%rs2657, %rs4339, 255;
	cvt.rn.f64.u16 	%fd6165, %rs2655;
	mul.f64 	%fd6166, %fd6165, 0d3FD322D0E5604189;
	cvt.rn.f64.u16 	%fd6167, %rs2656;
	fma.rn.f64 	%fd6168, %fd6167, 0d3FE2C8B439581062, %fd6166;
	cvt.rn.f64.u16 	%fd6169, %rs2657;
	fma.rn.f64 	%fd6170, %fd6169, 0d3FBD2F1A9FBE76C9, %fd6168;
	cvt.rzi.u32.f64 	%r5089, %fd6170;
	st.local.u8 	[%rd28+7], %r5089;
	add.s32 	%r10528, %r10528, 8;
$L__BB1_425:
	sub.s32 	%r5090, 5, %r69;
	setp.ge.u32 	%p755, %r5090, %r69;
	@%p755 bra 	$L__BB1_492;
	add.s32 	%r510, %r72, 6;
	setp.lt.s32 	%p756, %r510, 0;
	setp.ge.s32 	%p757, %r510, %r4284;
	or.pred  	%p758, %p756, %p757;
	or.pred  	%p759, %p758, %p3;
	@%p759 bra 	$L__BB1_492;
	setp.eq.f64 	%p760, %fd2, 0d7FF0000000000000;
	mul.lo.s32 	%r5092, %r510, %r4286;
	shl.b32 	%r511, %r5092, 1;
	mul.lo.s32 	%r5093, %r70, %r4287;
	shl.b32 	%r512, %r5093, 2;
	mov.b32 	%r10505, 1;
	mov.f64 	%fd27634, %fd28663;
	@%p760 bra 	$L__BB1_431;
	setp.ltu.f64 	%p761, %fd2, 0d41E0000000000000;
	mov.f64 	%fd27634, %fd28662;
	mov.u32 	%r10504, %r11575;
	@%p761 bra 	$L__BB1_430;
	{ // callseq 884, 0
	.param .b64 param0;
	st.param.f64 	[param0], %fd1;
	.param .align 16 .b8 retval0[16];
	call.uni (retval0), 
	__internal_trig_reduction_slowpathd, 
	(
	param0
	);
	ld.param.f64 	%fd27634, [retval0];
	ld.param.b32 	%r10504, [retval0+8];
	} // callseq 884
$L__BB1_430:
	add.s32 	%r10505, %r10504, 1;
$L__BB1_431:
	shl.b32 	%r5095, %r10505, 6;
	cvt.u64.u32 	%rd847, %r5095;
	and.b64  	%rd848, %rd847, 64;
	mov.u64 	%rd849, __cudart_sin_cos_coeffs;
	add.s64 	%rd850, %rd849, %rd848;
	mul.rn.f64 	%fd6172, %fd27634, %fd27634;
	and.b32  	%r5096, %r10505, 1;
	setp.eq.b32 	%p762, %r5096, 1;
	selp.f64 	%fd6173, 0dBDA8FF8320FD8164, 0d3DE5DB65F9785EBA, %p762;
	ld.global.nc.v2.f64 	{%fd6174, %fd6175}, [%rd850];
	fma.rn.f64 	%fd6176, %fd6173, %fd6172, %fd6174;
	fma.rn.f64 	%fd6177, %fd6176, %fd6172, %fd6175;
	ld.global.nc.v2.f64 	{%fd6178, %fd6179}, [%rd850+16];
	fma.rn.f64 	%fd6180, %fd6177, %fd6172, %fd6178;
	fma.rn.f64 	%fd6181, %fd6180, %fd6172, %fd6179;
	ld.global.nc.v2.f64 	{%fd6182, %fd6183}, [%rd850+32];
	fma.rn.f64 	%fd6184, %fd6181, %fd6172, %fd6182;
	fma.rn.f64 	%fd6185, %fd6184, %fd6172, %fd6183;
	fma.rn.f64 	%fd6186, %fd6185, %fd27634, %fd27634;
	fma.rn.f64 	%fd6187, %fd6185, %fd6172, 0d3FF0000000000000;
	selp.f64 	%fd6188, %fd6187, %fd6186, %p762;
	and.b32  	%r5097, %r10505, 2;
	setp.eq.s32 	%p763, %r5097, 0;
	mov.f64 	%fd6189, 0d0000000000000000;
	sub.f64 	%fd6190, %fd6189, %fd6188;
	selp.f64 	%fd374, %fd6188, %fd6190, %p763;
	mov.f64 	%fd27635, %fd28664;
	mov.u32 	%r10506, %r11577;
	@%p2 bra 	$L__BB1_433;
	{ // callseq 885, 0
	.param .b64 param0;
	st.param.f64 	[param0], %fd1;
	.param .align 16 .b8 retval0[16];
	call.uni (retval0), 
	__internal_trig_reduction_slowpathd, 
	(
	param0
	);
	ld.param.f64 	%fd27635, [retval0];
	ld.param.b32 	%r10506, [retval0+8];
	} // callseq 885
$L__BB1_433:
	shl.b32 	%r5099, %r10506, 6;
	cvt.u64.u32 	%rd851, %r5099;
	and.b64  	%rd852, %rd851, 64;
	mov.u64 	%rd853, __cudart_sin_cos_coeffs;
	add.s64 	%rd854, %rd853, %rd852;
	mul.rn.f64 	%fd6192, %fd27635, %fd27635;
	and.b32  	%r5100, %r10506, 1;
	setp.eq.b32 	%p764, %r5100, 1;
	selp.f64 	%fd6193, 0dBDA8FF8320FD8164, 0d3DE5DB65F9785EBA, %p764;
	ld.global.nc.v2.f64 	{%fd6194, %fd6195}, [%rd854];
	fma.rn.f64 	%fd6196, %fd6193, %fd6192, %fd6194;
	fma.rn.f64 	%fd6197, %fd6196, %fd6192, %fd6195;
	ld.global.nc.v2.f64 	{%fd6198, %fd6199}, [%rd854+16];
	fma.rn.f64 	%fd6200, %fd6197, %fd6192, %fd6198;
	fma.rn.f64 	%fd6201, %fd6200, %fd6192, %fd6199;
	ld.global.nc.v2.f64 	{%fd6202, %fd6203}, [%rd854+32];
	fma.rn.f64 	%fd6204, %fd6201, %fd6192, %fd6202;
	fma.rn.f64 	%fd6205, %fd6204, %fd6192, %fd6203;
	fma.rn.f64 	%fd6206, %fd6205, %fd27635, %fd27635;
	fma.rn.f64 	%fd6207, %fd6205, %fd6192, 0d3FF0000000000000;
	selp.f64 	%fd6208, %fd6207, %fd6206, %p764;
	and.b32  	%r5101, %r10506, 2;
	setp.eq.s32 	%p765, %r5101, 0;
	mov.f64 	%fd6209, 0d0000000000000000;
	sub.f64 	%fd6210, %fd6209, %fd6208;
	selp.f64 	%fd6211, %fd6208, %fd6210, %p765;
	div.s32 	%r5102, %r511, %r4282;
	max.s32 	%r5103, %r5102, 0;
	min.s32 	%r5104, %r5103, %r9;
	cvt.rn.f64.s32 	%fd6212, %r5104;
	sub.f64 	%fd377, %fd6212, %fd5;
	div.s32 	%r5105, %r512, %r4283;
	max.s32 	%r5106, %r5105, 0;
	min.s32 	%r5107, %r5106, %r10;
	cvt.rn.f64.s32 	%fd6213, %r5107;
	sub.f64 	%fd378, %fd6213, %fd6;
	mul.f64 	%fd6214, %fd378, %fd6211;
	fma.rn.f64 	%fd6215, %fd377, %fd374, %fd6214;
	add.f64 	%fd6216, %fd7, %fd6215;
	mul.f64 	%fd6217, %fd378, %fd374;
	mul.f64 	%fd6218, %fd377, %fd6211;
	sub.f64 	%fd6219, %fd6217, %fd6218;
	add.f64 	%fd6220, %fd8, %fd6219;
	mov.f64 	%fd6221, 0d3FE0000000000000;
	copysign.f64 	%fd6222, %fd6216, %fd6221;
	add.rz.f64 	%fd6223, %fd6216, %fd6222;
	cvt.rzi.f64.f64 	%fd6224, %fd6223;
	cvt.rzi.s32.f64 	%r519, %fd6224;
	copysign.f64 	%fd6225, %fd6220, %fd6221;
	add.rz.f64 	%fd6226, %fd6220, %fd6225;
	cvt.rzi.f64.f64 	%fd6227, %fd6226;
	cvt.rzi.s32.f64 	%r520, %fd6227;
	setp.lt.s32 	%p766, %r519, 0;
	setp.ge.s32 	%p767, %r519, %r4279;
	or.pred  	%p768, %p766, %p767;
	setp.lt.s32 	%p769, %r520, 0;
	setp.ge.s32 	%p770, %r520, %r4280;
	or.pred  	%p771, %p769, %p770;
	or.pred  	%p773, %p768, %p771;
	mov.b16 	%rs4342, 0;
	mov.u16 	%rs4343, %rs4342;
	mov.u16 	%rs4344, %rs4342;
	@%p773 bra 	$L__BB1_435;
	mul.lo.s32 	%r5108, %r520, %r4281;
	cvt.u64.u32 	%rd855, %r5108;
	shl.b32 	%r5109, %r519, 2;
	cvt.u64.u32 	%rd856, %r5109;
	add.s64 	%rd857, %rd855, %rd856;
	add.s64 	%rd858, %rd1, %rd857;
	ld.global.u8 	%rs4342, [%rd858];
	ld.global.u8 	%rs4343, [%rd858+1];
	ld.global.u8 	%rs4344, [%rd858+2];
$L__BB1_435:
	cvt.u64.u32 	%rd859, %r10528;
	add.s64 	%rd29, %rd2, %rd859;
	st.local.u8 	[%rd29], %rs4344;
	and.b16  	%rs2659, %rs4344, 255;
	add.s64 	%rd30, %rd3, %rd859;
	st.local.u8 	[%rd30], %rs4343;
	and.b16  	%rs2660, %rs4343, 255;
	add.s64 	%rd31, %rd4, %rd859;
	st.local.u8 	[%rd31], %rs4342;
	and.b16  	%rs2661, %rs4342, 255;
	cvt.rn.f64.u16 	%fd6228, %rs2659;
	mul.f64 	%fd6229, %fd6228, 0d3FD322D0E5604189;
	cvt.rn.f64.u16 	%fd6230, %rs2660;
	fma.rn.f64 	%fd6231, %fd6230, 0d3FE2C8B439581062, %fd6229;
	cvt.rn.f64.u16 	%fd6232, %rs2661;
	fma.rn.f64 	%fd6233, %fd6232, 0d3FBD2F1A9FBE76C9, %fd6231;
	cvt.rzi.u32.f64 	%r5111, %fd6233;
	add.s64 	%rd32, %rd5, %rd859;
	st.local.u8 	[%rd32], %r5111;
	add.s32 	%r521, %r512, %r4287;
	mov.b32 	%r10508, 1;
	mov.f64 	%fd27637, %fd28663;
	@%p760 bra 	$L__BB1_439;
	setp.ltu.f64 	%p775, %fd2, 0d41E0000000000000;
	mov.f64 	%fd27637, %fd28662;
	mov.u32 	%r10507, %r11575;
	@%p775 bra 	$L__BB1_438;
	{ // callseq 886, 0
	.param .b64 param0;
	st.param.f64 	[param0], %fd1;
	.param .align 16 .b8 retval0[16];
	call.uni (retval0), 
	__internal_trig_reduction_slowpathd, 
	(
	param0
	);
	ld.param.f64 	%fd27637, [retval0];
	ld.param.b32 	%r10507, [retval0+8];
	} // callseq 886
$L__BB1_438:
	add.s32 	%r10508, %r10507, 1;
$L__BB1_439:
	shl.b32 	%r5113, %r10508, 6;
	cvt.u64.u32 	%rd860, %r5113;
	and.b64  	%rd861, %rd860, 64;
	mov.u64 	%rd862, __cudart_sin_cos_coeffs;
	add.s64 	%rd863, %rd862, %rd861;
	mul.rn.f64 	%fd6235, %fd27637, %fd27637;
	and.b32  	%r5114, %r10508, 1;
	setp.eq.b32 	%p776, %r5114, 1;
	selp.f64 	%fd6236, 0dBDA8FF8320FD8164, 0d3DE5DB65F9785EBA, %p776;
	ld.global.nc.v2.f64 	{%fd6237, %fd6238}, [%rd863];
	fma.rn.f64 	%fd6239, %fd6236, %fd6235, %fd6237;
	fma.rn.f64 	%fd6240, %fd6239, %fd6235, %fd6238;
	ld.global.nc.v2.f64 	{%fd6241, %fd6242}, [%rd863+16];
	fma.rn.f64 	%fd6243, %fd6240, %fd6235, %fd6241;
	fma.rn.f64 	%fd6244, %fd6243, %fd6235, %fd6242;
	ld.global.nc.v2.f64 	{%fd6245, %fd6246}, [%rd863+32];
	fma.rn.f64 	%fd6247, %fd6244, %fd6235, %fd6245;
	fma.rn.f64 	%fd6248, %fd6247, %fd6235, %fd6246;
	fma.rn.f64 	%fd6249, %fd6248, %fd27637, %fd27637;
	fma.rn.f64 	%fd6250, %fd6248, %fd6235, 0d3FF0000000000000;
	selp.f64 	%fd6251, %fd6250, %fd6249, %p776;
	and.b32  	%r5115, %r10508, 2;
	setp.eq.s32 	%p777, %r5115, 0;
	mov.f64 	%fd6252, 0d0000000000000000;
	sub.f64 	%fd6253, %fd6252, %fd6251;
	selp.f64 	%fd382, %fd6251, %fd6253, %p777;
	mov.f64 	%fd27638, %fd28664;
	mov.u32 	%r10509, %r11577;
	@%p2 bra 	$L__BB1_441;
	{ // callseq 887, 0
	.param .b64 param0;
	st.param.f64 	[param0], %fd1;
	.param .align 16 .b8 retval0[16];
	call.uni (retval0), 
	__internal_trig_reduction_slowpathd, 
	(
	param0
	);
	ld.param.f64 	%fd27638, [retval0];
	ld.param.b32 	%r10509, [retval0+8];
	} // callseq 887
$L__BB1_441:
	shl.b32 	%r5117, %r10509, 6;
	cvt.u64.u32 	%rd864, %r5117;
	and.b64  	%rd865, %rd864, 64;
	mov.u64 	%rd866, __cudart_sin_cos_coeffs;
	add.s64 	%rd867, %rd866, %rd865;
	mul.rn.f64 	%fd6255, %fd27638, %fd27638;
	and.b32  	%r5118, %r10509, 1;
	setp.eq.b32 	%p778, %r5118, 1;
	selp.f64 	%fd6256, 0dBDA8FF8320FD8164, 0d3DE5DB65F9785EBA, %p778;
	ld.global.nc.v2.f64 	{%fd6257, %fd6258}, [%rd867];
	fma.rn.f64 	%fd6259, %fd6256, %fd6255, %fd6257;
	fma.rn.f64 	%fd6260, %fd6259, %fd6255, %fd6258;
	ld.global.nc.v2.f64 	{%fd6261, %fd6262}, [%rd867+16];
	fma.rn.f64 	%fd6263, %fd6260, %fd6255, %fd6261;
	fma.rn.f64 	%fd6264, %fd6263, %fd6255, %fd6262;
	ld.global.nc.v2.f64 	{%fd6265, %fd6266}, [%rd867+32];
	fma.rn.f64 	%fd6267, %fd6264, %fd6255, %fd6265;
	fma.rn.f64 	%fd6268, %fd6267, %fd6255, %fd6266;
	fma.rn.f64 	%fd6269, %fd6268, %fd27638, %fd27638;
	fma.rn.f64 	%fd6270, %fd6268, %fd6255, 0d3FF0000000000000;
	selp.f64 	%fd6271, %fd6270, %fd6269, %p778;
	and.b32  	%r5119, %r10509, 2;
	setp.eq.s32 	%p779, %r5119, 0;
	mov.f64 	%fd6272, 0d0000000000000000;
	sub.f64 	%fd6273, %fd6272, %fd6271;
	selp.f64 	%fd6274, %fd6271, %fd6273, %p779;
	div.s32 	%r5120, %r521, %r4283;
	max.s32 	%r5121, %r5120, 0;
	min.s32 	%r5122, %r5121, %r10;
	cvt.rn.f64.s32 	%fd6275, %r5122;
	sub.f64 	%fd385, %fd6275, %fd6;
	mul.f64 	%fd6276, %fd385, %fd6274;
	fma.rn.f64 	%fd6277, %fd377, %fd382, %fd6276;
	add.f64 	%fd6278, %fd7, %fd6277;
	mul.f64 	%fd6279, %fd385, %fd382;
	mul.f64 	%fd6280, %fd377, %fd6274;
	sub.f64 	%fd6281, %fd6279, %fd6280;
	add.f64 	%fd6282, %fd8, %fd6281;
	mov.f64 	%fd6283, 0d3FE0000000000000;
	copysign.f64 	%fd6284, %fd6278, %fd6283;
	add.rz.f64 	%fd6285, %fd6278, %fd6284;
	cvt.rzi.f64.f64 	%fd6286, %fd6285;
	cvt.rzi.s32.f64 	%r528, %fd6286;
	copysign.f64 	%fd6287, %fd6282, %fd6283;
	add.rz.f64 	%fd6288, %fd6282, %fd6287;
	cvt.rzi.f64.f64 	%fd6289, %fd6288;
	cvt.rzi.s32.f64 	%r529, %fd6289;
	setp.lt.s32 	%p780, %r528, 0;
	setp.ge.s32 	%p781, %r528, %r4279;
	or.pred  	%p782, %p780, %p781;
	setp.lt.s32 	%p783, %r529, 0;
	setp.ge.s32 	%p784, %r529, %r4280;
	or.pred  	%p785, %p783, %p784;
	or.pred  	%p787, %p782, %p785;
	mov.b16 	%rs4345, 0;
	mov.u16 	%rs4346, %rs4345;
	mov.u16 	%rs4347, %rs4345;
	@%p787 bra 	$L__BB1_443;
	mul.lo.s32 	%r5123, %r529, %r4281;
	cvt.u64.u32 	%rd868, %r5123;
	shl.b32 	%r5124, %r528, 2;
	cvt.u64.u32 	%rd869, %r5124;
	add.s64 	%rd870, %rd868, %rd869;
	add.s64 	%rd871, %rd1, %rd870;
	ld.global.u8 	%rs4345, [%rd871];
	ld.global.u8 	%rs4346, [%rd871+1];
	ld.global.u8 	%rs4347, [%rd871+2];
$L__BB1_443:
	st.local.u8 	[%rd29+1], %rs4347;
	and.b16  	%rs2663, %rs4347, 255;
	st.local.u8 	[%rd30+1], %rs4346;
	and.b16  	%rs2664, %rs4346, 255;
	st.local.u8 	[%rd31+1], %rs4345;
	and.b16  	%rs2665, %rs4345, 255;
	cvt.rn.f64.u16 	%fd6290, %rs2663;
	mul.f64 	%fd6291, %fd6290, 0d3FD322D0E5604189;
	cvt.rn.f64.u16 	%fd6292, %rs2664;
	fma.rn.f64 	%fd6293, %fd6292, 0d3FE2C8B439581062, %fd6291;
	cvt.rn.f64.u16 	%fd6294, %rs2665;
	fma.rn.f64 	%fd6295, %fd6294, 0d3FBD2F1A9FBE76C9, %fd6293;
	cvt.rzi.u32.f64 	%r5126, %fd6295;
	st.local.u8 	[%rd32+1], %r5126;
	add.s32 	%r530, %r521, %r4287;
	mov.b32 	%r10511, 1;
	mov.f64 	%fd27640, %fd28663;
	@%p760 bra 	$L__BB1_447;
	setp.ltu.f64 	%p789, %fd2, 0d41E0000000000000;
	mov.f64 	%fd27640, %fd28662;
	mov.u32 	%r10510, %r11575;
	@%p789 bra 	$L__BB1_446;
	{ // callseq 888, 0
	.param .b64 param0;
	st.param.f64 	[param0], %fd1;
	.param .align 16 .b8 retval0[16];
	call.uni (retval0), 
	__internal_trig_reduction_slowpathd, 
	(
	param0
	);
	ld.param.f64 	%fd27640, [retval0];
	ld.param.b32 	%r10510, [retval0+8];
	} // callseq 888
$L__BB1_446:
	add.s32 	%r10511, %r10510, 1;
$L__BB1_447:
	shl.b32 	%r5128, %r10511, 6;
	cvt.u64.u32 	%rd872, %r5128;
	and.b64  	%rd873, %rd872, 64;
	mov.u64 	%rd874, __cudart_sin_cos_coeffs;
	add.s64 	%rd875, %rd874, %rd873;
	mul.rn.f64 	%fd6297, %fd27640, %fd27640;
	and.b32  	%r5129, %r10511, 1;
	setp.eq.b32 	%p790, %r5129, 1;
	selp.f64 	%fd6298, 0dBDA8FF8320FD8164, 0d3DE5DB65F9785EBA, %p790;
	ld.global.nc.v2.f64 	{%fd6299, %fd6300}, [%rd875];
	fma.rn.f64 	%fd6301, %fd6298, %fd6297, %fd6299;
	fma.rn.f64 	%fd6302, %fd6301, %fd6297, %fd6300;
	ld.global.nc.v2.f64 	{%fd6303, %fd6304}, [%rd875+16];
	fma.rn.f64 	%fd6305, %fd6302, %fd6297, %fd6303;
	fma.rn.f64 	%fd6306, %fd6305, %fd6297, %fd6304;
	ld.global.nc.v2.f64 	{%fd6307, %fd6308}, [%rd875+32];
	fma.rn.f64 	%fd6309, %fd6306, %fd6297, %fd6307;
	fma.rn.f64 	%fd6310, %fd6309, %fd6297, %fd6308;
	fma.rn.f64 	%fd6311, %fd6310, %fd27640, %fd27640;
	fma.rn.f64 	%fd6312, %fd6310, %fd6297, 0d3FF0000000000000;
	selp.f64 	%fd6313, %fd6312, %fd6311, %p790;
	and.b32  	%r5130, %r10511, 2;
	setp.eq.s32 	%p791, %r5130, 0;
	mov.f64 	%fd6314, 0d0000000000000000;
	sub.f64 	%fd6315, %fd6314, %fd6313;
	selp.f64 	%fd389, %fd6313, %fd6315, %p791;
	mov.f64 	%fd27641, %fd28664;
	mov.u32 	%r10512, %r11577;
	@%p2 bra 	$L__BB1_449;
	{ // callseq 889, 0
	.param .b64 param0;
	st.param.f64 	[param0], %fd1;
	.param .align 16 .b8 retval0[16];
	call.uni (retval0), 
	__internal_trig_reduction_slowpathd, 
	(
	param0
	);
	ld.param.f64 	%fd27641, [retval0];
	ld.param.b32 	%r10512, [retval0+8];
	} // callseq 889
$L__BB1_449:
	shl.b32 	%r5132, %r10512, 6;
	cvt.u64.u32 	%rd876, %r5132;
	and.b64  	%rd877, %rd876, 64;
	mov.u64 	%rd878, __cudart_sin_cos_coeffs;
	add.s64 	%rd879, %rd878, %rd877;
	mul.rn.f64 	%fd6317, %fd27641, %fd27641;
	and.b32  	%r5133, %r10512, 1;
	setp.eq.b32 	%p792, %r5133, 1;
	selp.f64 	%fd6318, 0dBDA8FF8320FD8164, 0d3DE5DB65F9785EBA, %p792;
	ld.global.nc.v2.f64 	{%fd6319, %fd6320}, [%rd879];
	fma.rn.f64 	%fd6321, %fd6318, %fd6317, %fd6319;
	fma.rn.f64 	%fd6322, %fd6321, %fd6317, %fd6320;
	ld.global.nc.v2.f64 	{%fd6323, %fd6324}, [%rd879+16];
	fma.rn.f64 	%fd6325, %fd6322, %fd6317, %fd6323;
	fma.rn.f64 	%fd6326, %fd6325, %fd6317, %fd6324;
	ld.global.nc.v2.f64 	{%fd6327, %fd6328}, [%rd879+32];
	fma.rn.f64 	%fd6329, %fd6326, %fd6317, %fd6327;
	fma.rn.f64 	%fd6330, %fd6329, %fd6317, %fd6328;
	fma.rn.f64 	%fd6331, %fd6330, %fd27641, %fd27641;
	fma.rn.f64 	%fd6332, %fd6330, %fd6317, 0d3FF0000000000000;
	selp.f64 	%fd6333, %fd6332, %fd6331, %p792;
	and.b32  	%r5134, %r10512, 2;
	setp.eq.s32 	%p793, %r5134, 0;
	mov.f64 	%fd6334, 0d0000000000000000;
	sub.f64 	%fd6335, %fd6334, %fd6333;
	selp.f64 	%fd6336, %fd6333, %fd6335, %p793;
	div.s32 	%r5135, %r530, %r4283;
	max.s32 	%r5136, %r5135, 0;
	min.s32 	%r5137, %r5136, %r10;
	cvt.rn.f64.s32 	%fd6337, %r5137;
	sub.f64 	%fd392, %fd6337, %fd6;
	mul.f64 	%fd6338, %fd392, %fd6336;
	fma.rn.f64 	%fd6339, %fd377, %fd389, %fd6338;
	add.f64 	%fd6340, %fd7, %fd6339;
	mul.f64 	%fd6341, %fd392, %fd389;
	mul.f64 	%fd6342, %fd377, %fd6336;
	sub.f64 	%fd6343, %fd6341, %fd6342;
	add.f64 	%fd6344, %fd8, %fd6343;
	mov.f64 	%fd6345, 0d3FE0000000000000;
	copysign.f64 	%fd6346, %fd6340, %fd6345;
	add.rz.f64 	%fd6347, %fd6340, %fd6346;
	cvt.rzi.f64.f64 	%fd6348, %fd6347;
	cvt.rzi.s32.f64 	%r537, %fd6348;
	copysign.f64 	%fd6349, %fd6344, %fd6345;
	add.rz.f64 	%fd6350, %fd6344, %fd6349;
	cvt.rzi.f64.f64 	%fd6351, %fd6350;
	cvt.rzi.s32.f64 	%r538, %fd6351;
	setp.lt.s32 	%p794, %r537, 0;
	setp.ge.s32 	%p795, %r537, %r4279;
	or.pred  	%p796, %p794, %p795;
	setp.lt.s32 	%p797, %r538, 0;
	setp.ge.s32 	%p798, %r538, %r4280;
	or.pred  	%p799, %p797, %p798;
	or.pred  	%p801, %p796, %p799;
	mov.b16 	%rs4348, 0;
	mov.u16 	%rs4349, %rs4348;
	mov.u16 	%rs4350, %rs4348;
	@%p801 bra 	$L__BB1_451;
	mul.lo.s32 	%r5138, %r538, %r4281;
	cvt.u64.u32 	%rd880, %r5138;
	shl.b32 	%r5139, %r537, 2;
	cvt.u64.u32 	%rd881, %r5139;
	add.s64 	%rd882, %rd880, %rd881;
	add.s64 	%rd883, %rd1, %rd882;
	ld.global.u8 	%rs4348, [%rd883];
	ld.global.u8 	%rs4349, [%rd883+1];
	ld.global.u8 	%rs4350, [%rd883+2];
$L__BB1_451:
	st.local.u8 	[%rd29+2], %rs4350;
	and.b16  	%rs2667, %rs4350, 255;
	st.local.u8 	[%rd30+2], %rs4349;
	and.b16  	%rs2668, %rs4349, 255;
	st.local.u8 	[%rd31+2], %rs4348;
	and.b16  	%rs2669, %rs4348, 255;
	cvt.rn.f64.u16 	%fd6352, %rs2667;
	mul.f64 	%fd6353, %fd6352, 0d3FD322D0E5604189;
	cvt.rn.f64.u16 	%fd6354, %rs2668;
	fma.rn.f64 	%fd6355, %fd6354, 0d3FE2C8B439581062, %fd6353;
	cvt.rn.f64.u16 	%fd6356, %rs2669;
	fma.rn.f64 	%fd6357, %fd6356, 0d3FBD2F1A9FBE76C9, %fd6355;
	cvt.rzi.u32.f64 	%r5141, %fd6357;
	st.local.u8 	[%rd32+2], %r5141;
	add.s32 	%r5142, %r511, %r4286;
	div.s32 	%r5143, %r5142, %r4282;
	max.s32 	%r539, %r5143, 0;
	mov.b32 	%r10514, 1;
	mov.f64 	%fd27643, %fd28663;
	@%p760 bra 	$L__BB1_455;
	setp.ltu.f64 	%p803, %fd2, 0d41E0000000000000;
	mov.f64 	%fd27643, %fd28662;
	mov.u32 	%r10513, %r11575;
	@%p803 bra 	$L__BB1_454;
	{ // callseq 890, 0
	.param .b64 param0;
	st.param.f64 	[param0], %fd1;
	.param .align 16 .b8 retval0[16];
	call.uni (retval0), 
	__internal_trig_reduction_slowpathd, 
	(
	param0
	);
	ld.param.f64 	%fd27643, [retval0];
	ld.param.b32 	%r10513, [retval0+8];
	} // callseq 890
$L__BB1_454:
	add.s32 	%r10514, %r10513, 1;
$L__BB1_455:
	shl.b32 	%r5145, %r10514, 6;
	cvt.u64.u32 	%rd884, %r5145;
	and.b64  	%rd885, %rd884, 64;
	mov.u64 	%rd886, __cudart_sin_cos_coeffs;
	add.s64 	%rd887, %rd886, %rd885;
	mul.rn.f64 	%fd6359, %fd27643, %fd27643;
	and.b32  	%r5146, %r10514, 1;
	setp.eq.b32 	%p804, %r5146, 1;
	selp.f64 	%fd6360, 0dBDA8FF8320FD8164, 0d3DE5DB65F9785EBA, %p804;
	ld.global.nc.v2.f64 	{%fd6361, %fd6362}, [%rd887];
	fma.rn.f64 	%fd6363, %fd6360, %fd6359, %fd6361;
	fma.rn.f64 	%fd6364, %fd6363, %fd6359, %fd6362;
	ld.global.nc.v2.f64 	{%fd6365, %fd6366}, [%rd887+16];
	fma.rn.f64 	%fd6367, %fd6364, %fd6359, %fd6365;
	fma.rn.f64 	%fd6368, %fd6367, %fd6359, %fd6366;
	ld.global.nc.v2.f64 	{%fd6369, %fd6370}, [%rd887+32];
	fma.rn.f64 	%fd6371, %fd6368, %fd6359, %fd6369;
	fma.rn.f64 	%fd6372, %fd6371, %fd6359, %fd6370;
	fma.rn.f64 	%fd6373, %fd6372, %fd27643, %fd27643;
	fma.rn.f64 	%fd6374, %fd6372, %fd6359, 0d3FF0000000000000;
	selp.f64 	%fd6375, %fd6374, %fd6373, %p804;
	and.b32  	%r5147, %r10514, 2;
	setp.eq.s32 	%p805, %r5147, 0;
	mov.f64 	%fd6376, 0d0000000000000000;
	sub.f64 	%fd6377, %fd6376, %fd6375;
	selp.f64 	%fd396, %fd6375, %fd6377, %p805;
	mov.f64 	%fd27644, %fd28664;
	mov.u32 	%r10515, %r11577;
	@%p2 bra 	$L__BB1_457;
	{ // callseq 891, 0
	.param .b64 param0;
	st.param.f64 	[param0], %fd1;
	.param .align 16 .b8 retval0[16];
	call.uni (retval0), 
	__internal_trig_reduction_slowpathd, 
	(
	param0
	);
	ld.param.f64 	%fd27644, [retval0];
	ld.param.b32 	%r10515, [retval0+8];
	} // callseq 891
$L__BB1_457:
	shl.b32 	%r5149, %r10515, 6;
	cvt.u64.u32 	%rd888, %r5149;
	and.b64  	%rd889, %rd888, 64;
	mov.u64 	%rd890, __cudart_sin_cos_coeffs;
	add.s64 	%rd891, %rd890, %rd889;
	mul.rn.f64 	%fd6379, %fd27644, %fd27644;
	and.b32  	%r5150, %r10515, 1;
	setp.eq.b32 	%p806, %r5150, 1;
	selp.f64 	%fd6380, 0dBDA8FF8320FD8164, 0d3DE5DB65F9785EBA, %p806;
	ld.global.nc.v2.f64 	{%fd6381, %fd6382}, [%rd891];
	fma.rn.f64 	%fd6383, %fd6380, %fd6379, %fd6381;
	fma.rn.f64 	%fd6384, %fd6383, %fd6379, %fd6382;
	ld.global.nc.v2.f64 	{%fd6385, %fd6386}, [%rd891+16];
	fma.rn.f64 	%fd6387, %fd6384, %fd6379, %fd6385;
	fma.rn.f64 	%fd6388, %fd6387, %fd6379, %fd6386;
	ld.global.nc.v2.f64 	{%fd6389, %fd6390}, [%rd891+32];
	fma.rn.f64 	%fd6391, %fd6388, %fd6379, %fd6389;
	fma.rn.f64 	%fd6392, %fd6391, %fd6379, %fd6390;
	fma.rn.f64 	%fd6393, %fd6392, %fd27644, %fd27644;
	fma.rn.f64 	%fd6394, %fd6392, %fd6379, 0d3FF0000000000000;
	selp.f64 	%fd6395, %fd6394, %fd6393, %p806;
	and.b32  	%r5151, %r10515, 2;
	setp.eq.s32 	%p807, %r5151, 0;
	mov.f64 	%fd6396, 0d0000000000000000;
	sub.f64 	%fd6397, %fd6396, %fd6395;
	selp.f64 	%fd6398, %fd6395, %fd6397, %p807;
	min.s32 	%r5152, %r539, %r9;
	cvt.rn.f64.s32 	%fd6399, %r5152;
	sub.f64 	%fd399, %fd6399, %fd5;
	mul.f64 	%fd6400, %fd378, %fd6398;
	fma.rn.f64 	%fd6401, %fd399, %fd396, %fd6400;
	add.f64 	%fd6402, %fd7, %fd6401;
	mul.f64 	%fd6403, %fd378, %fd396;
	mul.f64 	%fd6404, %fd399, %fd6398;
	sub.f64 	%fd6405, %fd6403, %fd6404;
	add.f64 	%fd6406, %fd8, %fd6405;
	mov.f64 	%fd6407, 0d3FE0000000000000;
	copysign.f64 	%fd6408, %fd6402, %fd6407;
	add.rz.f64 	%fd6409, %fd6402, %fd6408;
	cvt.rzi.f64.f64 	%fd6410, %fd6409;
	cvt.rzi.s32.f64 	%r546, %fd6410;
	copysign.f64 	%fd6411, %fd6406, %fd6407;
	add.rz.f64 	%fd6412, %fd6406, %fd6411;
	cvt.rzi.f64.f64 	%fd6413, %fd6412;
	cvt.rzi.s32.f64 	%r547, %fd6413;
	setp.lt.s32 	%p808, %r546, 0;
	setp.ge.s32 	%p809, %r546, %r4279;
	or.pred  	%p810, %p808, %p809;
	setp.lt.s32 	%p811, %r547, 0;
	setp.ge.s32 	%p812, %r547, %r4280;
	or.pred  	%p813, %p811, %p812;
	or.pred  	%p815, %p810, %p813;
	mov.b16 	%rs4351, 0;
	mov.u16 	%rs4352, %rs4351;
	mov.u16 	%rs4353, %rs4351;
	@%p815 bra 	$L__BB1_459;
	mul.lo.s32 	%r5153, %r547, %r4281;
	cvt.u64.u32 	%rd892, %r5153;
	shl.b32 	%r5154, %r546, 2;
	cvt.u64.u32 	%rd893, %r5154;
	add.s64 	%rd894, %rd892, %rd893;
	add.s64 	%rd895, %rd1, %rd894;
	ld.global.u8 	%rs4351, [%rd895];
	ld.global.u8 	%rs4352, [%rd895+1];
	ld.global.u8 	%rs4353, [%rd895+2];
$L__BB1_459:
	st.local.u8 	[%rd29+3], %rs4353;
	and.b16  	%rs2671, %rs4353, 255;
	st.local.u8 	[%rd30+3], %rs4352;
	and.b16  	%rs2672, %rs4352, 255;
	st.local.u8 	[%rd31+3], %rs4351;
	and.b16  	%rs2673, %rs4351, 255;
	cvt.rn.f64.u16 	%fd6414, %rs2671;
	mul.f64 	%fd6415, %fd6414, 0d3FD322D0E5604189;
	cvt.rn.f64.u16 	%fd6416, %rs2672;
	fma.rn.f64 	%fd6417, %fd6416, 0d3FE2C8B439581062, %fd6415;
	cvt.rn.f64.u16 	%fd6418, %rs2673;
	fma.rn.f64 	%fd6419, %fd6418, 0d3FBD2F1A9FBE76C9, %fd6417;
	cvt.rzi.u32.f64 	%r5156, %fd6419;
	st.local.u8 	[%rd32+3], %r5156;
	mov.b32 	%r10517, 1;
	mov.f64 	%fd27646, %fd28663;
	@%p760 bra 	$L__BB1_463;
	setp.ltu.f64 	%p817, %fd2, 0d41E0000000000000;
	mov.f64 	%fd27646, %fd28662;
	mov.u32 	%r10516, %r11575;
	@%p817 bra 	$L__BB1_462;
	{ // callseq 892, 0
	.param .b64 param0;
	st.param.f64 	[param0], %fd1;
	.param .align 16 .b8 retval0[16];
	call.uni (retval0), 
	__internal_trig_reduction_slowpathd, 
	(
	param0
	);
	ld.param.f64 	%fd27646, [retval0];
	ld.param.b32 	%r10516, [retval0+8];
	} // callseq 892
$L__BB1_462:
	add.s32 	%r10517, %r10516, 1;
$L__BB1_463:
	shl.b32 	%r5158, %r10517, 6;
	cvt.u64.u32 	%rd896, %r5158;
	and.b64  	%rd897, %rd896, 64;
	mov.u64 	%rd898, __cudart_sin_cos_coeffs;
	add.s64 	%rd899, %rd898, %rd897;
	mul.rn.f64 	%fd6421, %fd27646, %fd27646;
	and.b32  	%r5159, %r10517, 1;
	setp.eq.b32 	%p818, %r5159, 1;
	selp.f64 	%fd6422, 0dBDA8FF8320FD8164, 0d3DE5DB65F9785EBA, %p818;
	ld.global.nc.v2.f64 	{%fd6423, %fd6424}, [%rd899];
	fma.rn.f64 	%fd6425, %fd6422, %fd6421, %fd6423;
	fma.rn.f64 	%fd6426, %fd6425, %fd6421, %fd6424;
	ld.global.nc.v2.f64 	{%fd6427, %fd6428}, [%rd899+16];
	fma.rn.f64 	%fd6429, %fd6426, %fd6421, %fd6427;
	fma.rn.f64 	%fd6430, %fd6429, %fd6421, %fd6428;
	ld.global.nc.v2.f64 	{%fd6431, %fd6432}, [%rd899+32];
	fma.rn.f64 	%fd6433, %fd6430, %fd6421, %fd6431;
	fma.rn.f64 	%fd6434, %fd6433, %fd6421, %fd6432;
	fma.rn.f64 	%fd6435, %fd6434, %fd27646, %fd27646;
	fma.rn.f64 	%fd6436, %fd6434, %fd6421, 0d3FF0000000000000;
	selp.f64 	%fd6437, %fd6436, %fd6435, %p818;
	and.b32  	%r5160, %r10517, 2;
	setp.eq.s32 	%p819, %r5160, 0;
	mov.f64 	%fd6438, 0d0000000000000000;
	sub.f64 	%fd6439, %fd6438, %fd6437;
	selp.f64 	%fd403, %fd6437, %fd6439, %p819;
	mov.f64 	%fd27647, %fd28664;
	mov.u32 	%r10518, %r11577;
	@%p2 bra 	$L__BB1_465;
	{ // callseq 893, 0
	.param .b64 param0;
	st.param.f64 	[param0], %fd1;
	.param .align 16 .b8 retval0[16];
	call.uni (retval0), 
	__internal_trig_reduction_slowpathd, 
	(
	param0
	);
	ld.param.f64 	%fd27647, [retval0];
	ld.param.b32 	%r10518, [retval0+8];
	} // callseq 893
$L__BB1_465:
	shl.b32 	%r5162, %r10518, 6;
	cvt.u64.u32 	%rd900, %r5162;
	and.b64  	%rd901, %rd900, 64;
	mov.u64 	%rd902, __cudart_sin_cos_coeffs;
	add.s64 	%rd903, %rd902, %rd901;
	mul.rn.f64 	%fd6441, %fd27647, %fd27647;
	and.b32  	%r5163, %r10518, 1;
	setp.eq.b32 	%p820, %r5163, 1;
	selp.f64 	%fd6442, 0dBDA8FF8320FD8164, 0d3DE5DB65F9785EBA, %p820;
	ld.global.nc.v2.f64 	{%fd6443, %fd6444}, [%rd903];
	fma.rn.f64 	%fd6445, %fd6442, %fd6441, %fd6443;
	fma.rn.f64 	%fd6446, %fd6445, %fd6441, %fd6444;
	ld.global.nc.v2.f64 	{%fd6447, %fd6448}, [%rd903+16];
	fma.rn.f64 	%fd6449, %fd6446, %fd6441, %fd6447;
	fma.rn.f64 	%fd6450, %fd6449, %fd6441, %fd6448;
	ld.global.nc.v2.f64 	{%fd6451, %fd6452}, [%rd903+32];
	fma.rn.f64 	%fd6453, %fd6450, %fd6441, %fd6451;
	fma.rn.f64 	%fd6454, %fd6453, %fd6441, %fd6452;
	fma.rn.f64 	%fd6455, %fd6454, %fd27647, %fd27647;
	fma.rn.f64 	%fd6456, %fd6454, %fd6441, 0d3FF0000000000000;
	selp.f64 	%fd6457, %fd6456, %fd6455, %p820;
	and.b32  	%r5164, %r10518, 2;
	setp.eq.s32 	%p821, %r5164, 0;
	mov.f64 	%fd6458, 0d0000000000000000;
	sub.f64 	%fd6459, %fd6458, %fd6457;
	selp.f64 	%fd6460, %fd6457, %fd6459, %p821;
	mul.f64 	%fd6461, %fd385, %fd6460;
	fma.rn.f64 	%fd6462, %fd399, %fd403, %fd6461;
	add.f64 	%fd6463, %fd7, %fd6462;
	mul.f64 	%fd6464, %fd385, %fd403;
	mul.f64 	%fd6465, %fd399, %fd6460;
	sub.f64 	%fd6466, %fd6464, %fd6465;
	add.f64 	%fd6467, %fd8, %fd6466;
	mov.f64 	%fd6468, 0d3FE0000000000000;
	copysign.f64 	%fd6469, %fd6463, %fd6468;
	add.rz.f64 	%fd6470, %fd6463, %fd6469;
	cvt.rzi.f64.f64 	%fd6471, %fd6470;
	cvt.rzi.s32.f64 	%r554, %fd6471;
	copysign.f64 	%fd6472, %fd6467, %fd6468;
	add.rz.f64 	%fd6473, %fd6467, %fd6472;
	cvt.rzi.f64.f64 	%fd6474, %fd6473;
	cvt.rzi.s32.f64 	%r555, %fd6474;
	setp.lt.s32 	%p822, %r554, 0;
	setp.ge.s32 	%p823, %r554, %r4279;
	or.pred  	%p824, %p822, %p823;
	setp.lt.s32 	%p825, %r555, 0;
	setp.ge.s32 	%p826, %r555, %r4280;
	or.pred  	%p827, %p825, %p826;
	or.pred  	%p829, %p824, %p827;
	mov.b16 	%rs4354, 0;
	mov.u16 	%rs4355, %rs4354;
	mov.u16 	%rs4356, %rs4354;
	@%p829 bra 	$L__BB1_467;
	mul.lo.s32 	%r5165, %r555, %r4281;
	cvt.u64.u32 	%rd904, %r5165;
	shl.b32 	%r5166, %r554, 2;
	cvt.u64.u32 	%rd905, %r5166;
	add.s64 	%rd906, %rd904, %rd905;
	add.s64 	%rd907, %rd1, %rd906;
	ld.global.u8 	%rs4354, [%rd907];
	ld.global.u8 	%rs4355, [%rd907+1];
	ld.global.u8 	%rs4356, [%rd907+2];
$L__BB1_467:
	st.local.u8 	[%rd29+4], %rs4356;
	and.b16  	%rs2675, %rs4356, 255;
	st.local.u8 	[%rd30+4], %rs4355;
	and.b16  	%rs2676, %rs4355, 255;
	st.local.u8 	[%rd31+4], %rs4354;
	and.b16  	%rs2677, %rs4354, 255;
	cvt.rn.f64.u16 	%fd6475, %rs2675;
	mul.f64 	%fd6476, %fd6475, 0d3FD322D0E5604189;
	cvt.rn.f64.u16 	%fd6477, %rs2676;
	fma.rn.f64 	%fd6478, %fd6477, 0d3FE2C8B439581062, %fd6476;
	cvt.rn.f64.u16 	%fd6479, %rs2677;
	fma.rn.f64 	%fd6480, %fd6479, 0d3FBD2F1A9FBE76C9, %fd6478;
	cvt.rzi.u32.f64 	%r5168, %fd6480;
	st.local.u8 	[%rd32+4], %r5168;
	mov.b32 	%r10520, 1;
	mov.f64 	%fd27649, %fd28663;
	@%p760 bra 	$L__BB1_471;
	setp.ltu.f64 	%p831, %fd2, 0d41E0000000000000;
	mov.f64 	%fd27649, %fd28662;
	mov.u32 	%r10519, %r11575;
	@%p831 bra 	$L__BB1_470;
	{ // callseq 894, 0
	.param .b64 param0;
	st.param.f64 	[param0], %fd1;
	.param .align 16 .b8 retval0[16];
	call.uni (retval0), 
	__internal_trig_reduction_slowpathd, 
	(
	param0
	);
	ld.param.f64 	%fd27649, [retval0];
	ld.param.b32 	%r10519, [retval0+8];
	} // callseq 894
$L__BB1_470:
	add.s32 	%r10520, %r10519, 1;
$L__BB1_471:
	shl.b32 	%r5170, %r10520, 6;
	cvt.u64.u32 	%rd908, %r5170;
	and.b64  	%rd909, %rd908, 64;
	mov.u64 	%rd910, __cudart_sin_cos_coeffs;
	add.s64 	%rd911, %rd910, %rd909;
	mul.rn.f64 	%fd6482, %fd27649, %fd27649;
	and.b32  	%r5171, %r10520, 1;
	setp.eq.b32 	%p832, %r5171, 1;
	selp.f64 	%fd6483, 0dBDA8FF8320FD8164, 0d3DE5DB65F9785EBA, %p832;
	ld.global.nc.v2.f64 	{%fd6484, %fd6485}, [%rd911];
	fma.rn.f64 	%fd6486, %fd6483, %fd6482, %fd6484;
	fma.rn.f64 	%fd6487, %fd6486, %fd6482, %fd6485;
	ld.global.nc.v2.f64 	{%fd6488, %fd6489}, [%rd911+16];
	fma.rn.f64 	%fd6490, %fd6487, %fd6482, %fd6488;
	fma.rn.f64 	%fd6491, %fd6490, %fd6482, %fd6489;
	ld.global.nc.v2.f64 	{%fd6492, %fd6493}, [%rd911+32];
	fma.rn.f64 	%fd6494, %fd6491, %fd6482, %fd6492;
	fma.rn.f64 	%fd6495, %fd6494, %fd6482, %fd6493;
	fma.rn.f64 	%fd6496, %fd6495, %fd27649, %fd27649;
	fma.rn.f64 	%fd6497, %fd6495, %fd6482, 0d3FF0000000000000;
	selp.f64 	%fd6498, %fd6497, %fd6496, %p832;
	and.b32  	%r5172, %r10520, 2;
	setp.eq.s32 	%p833, %r5172, 0;
	mov.f64 	%fd6499, 0d0000000000000000;
	sub.f64 	%fd6500, %fd6499, %fd6498;
	selp.f64 	%fd409, %fd6498, %fd6500, %p833;
	mov.f64 	%fd27650, %fd28664;
	mov.u32 	%r10521, %r11577;
	@%p2 bra 	$L__BB1_473;
	{ // callseq 895, 0
	.param .b64 param0;
	st.param.f64 	[param0], %fd1;
	.param .align 16 .b8 retval0[16];
	call.uni (retval0), 
	__internal_trig_reduction_slowpathd, 
	(
	param0
	);
	ld.param.f64 	%fd27650, [retval0];
	ld.param.b32 	%r10521, [retval0+8];
	} // callseq 895
$L__BB1_473:
	shl.b32 	%r5174, %r10521, 6;
	cvt.u64.u32 	%rd912, %r5174;
	and.b64  	%rd913, %rd912, 64;
	mov.u64 	%rd914, __cudart_sin_cos_coeffs;
	add.s64 	%rd915, %rd914, %rd913;
	mul.rn.f64 	%fd6502, %fd27650, %fd27650;
	and.b32  	%r5175, %r10521, 1;
	setp.eq.b32 	%p834, %r5175, 1;
	selp.f64 	%fd6503, 0dBDA8FF8320FD8164, 0d3DE5DB65F9785EBA, %p834;
	ld.global.nc.v2.f64 	{%fd6504, %fd6505}, [%rd915];
	fma.rn.f64 	%fd6506, %fd6503, %fd6502, %fd6504;
	fma.rn.f64 	%fd6507, %fd6506, %fd6502, %fd6505;
	ld.global.nc.v2.f64 	{%fd6508, %fd6509}, [%rd915+16];
	fma.rn.f64 	%fd6510, %fd6507, %fd6502, %fd6508;
	fma.rn.f64 	%fd6511, %fd6510, %fd6502, %fd6509;
	ld.global.nc.v2.f64 	{%fd6512, %fd6513}, [%rd915+32];
	fma.rn.f64 	%fd6514, %fd6511, %fd6502, %fd6512;
	fma.rn.f64 	%fd6515, %fd6514, %fd6502, %fd6513;
	fma.rn.f64 	%fd6516, %fd6515, %fd27650, %fd27650;
	fma.rn.f64 	%fd6517, %fd6515, %fd6502, 0d3FF0000000000000;
	selp.f64 	%fd6518, %fd6517, %fd6516, %p834;
	and.b32  	%r5176, %r10521, 2;
	setp.eq.s32 	%p835, %r5176, 0;
	mov.f64 	%fd6519, 0d0000000000000000;
	sub.f64 	%fd6520, %fd6519, %fd6518;
	selp.f64 	%fd6521, %fd6518, %fd6520, %p835;
	mul.f64 	%fd6522, %fd392, %fd6521;
	fma.rn.f64 	%fd6523, %fd399, %fd409, %fd6522;
	add.f64 	%fd6524, %fd7, %fd6523;
	mul.f64 	%fd6525, %fd392, %fd409;
	mul.f64 	%fd6526, %fd399, %fd6521;
	sub.f64 	%fd6527, %fd6525, %fd6526;
	add.f64 	%fd6528, %fd8, %fd6527;
	mov.f64 	%fd6529, 0d3FE0000000000000;
	copysign.f64 	%fd6530, %fd6524, %fd6529;
	add.rz.f64 	%fd6531, %fd6524, %fd6530;
	cvt.rzi.f64.f64 	%fd6532, %fd6531;
	cvt.rzi.s32.f64 	%r562, %fd6532;
	copysign.f64 	%fd6533, %fd6528, %fd6529;
	add.rz.f64 	%fd6534, %fd6528, %fd6533;
	cvt.rzi.f64.f64 	%fd6535, %fd6534;
	cvt.rzi.s32.f64 	%r563, %fd6535;
	setp.lt.s32 	%p836, %r562, 0;
	setp.ge.s32 	%p837, %r562, %r4279;
	or.pred  	%p838, %p836, %p837;
	setp.lt.s32 	%p839, %r563, 0;
	setp.ge.s32 	%p840, %r563, %r4280;
	or.pred  	%p841, %p839, %p840;
	or.pred  	%p843, %p838, %p841;
	mov.b16 	%rs4357, 0;
	mov.u16 	%rs4358, %rs4357;
	mov.u16 	%rs4359, %rs4357;
	@%p843 bra 	$L__BB1_475;
	mul.lo.s32 	%r5177, %r563, %r4281;
	cvt.u64.u32 	%rd916, %r5177;
	shl.b32 	%r5178, %r562, 2;
	cvt.u64.u32 	%rd917, %r5178;
	add.s64 	%rd918, %rd916, %rd917;
	add.s64 	%rd919, %rd1, %rd918;
	ld.global.u8 	%rs4357, [%rd919];
	ld.global.u8 	%rs4358, [%rd919+1];
	ld.global.u8 	%rs4359, [%rd919+2];
$L__BB1_475:
	st.local.u8 	[%rd29+5], %rs4359;
	and.b16  	%rs2679, %rs4359, 255;
	st.local.u8 	[%rd30+5], %rs4358;
	and.b16  	%rs2680, %rs4358, 255;
	st.local.u8 	[%rd31+5], %rs4357;
	and.b16  	%rs2681, %rs4357, 255;
	cvt.rn.f64.u16 	%fd6536, %rs2679;
	mul.f64 	%fd6537, %fd6536, 0d3FD322D0E5604189;
	cvt.rn.f64.u16 	%fd6538, %rs2680;
	fma.rn.f64 	%fd6539, %fd6538, 0d3FE2C8B439581062, %fd6537;
	cvt.rn.f64.u16 	%fd6540, %rs2681;
	fma.rn.f64 	%fd6541, %fd6540, 0d3FBD2F1A9FBE76C9, %fd6539;
	cvt.rzi.u32.f64 	%r5180, %fd6541;
	st.local.u8 	[%rd32+5], %r5180;
	add.s32 	%r5181, %r530, %r4287;
	div.s32 	%r5182, %r5181, %r4283;
	max.s32 	%r564, %r5182, 0;
	mov.b32 	%r10523, 1;
	mov.f64 	%fd27652, %fd28663;
	@%p760 bra 	$L__BB1_479;
	setp.ltu.f64 	%p845, %fd2, 0d41E0000000000000;
	mov.f64 	%fd27652, %fd28662;
	mov.u32 	%r10522, %r11575;
	@%p845 bra 	$L__BB1_478;
	{ // callseq 896, 0
	.param .b64 param0;
	st.param.f64 	[param0], %fd1;
	.param .align 16 .b8 retval0[16];
	call.uni (retval0), 
	__internal_trig_reduction_slowpathd, 
	(
	param0
	);
	ld.param.f64 	%fd27652, [retval0];
	ld.param.b32 	%r10522, [retval0+8];
	} // callseq 896
$L__BB1_478:
	add.s32 	%r10523, %r10522, 1;
$L__BB1_479:
	shl.b32 	%r5184, %r10523, 6;
	cvt.u64.u32 	%rd920, %r5184;
	and.b64  	%rd921, %rd920, 64;
	mov.u64 	%rd922, __cudart_sin_cos_coeffs;
	add.s64 	%rd923, %rd922, %rd921;
	mul.rn.f64 	%fd6543, %fd27652, %fd27652;
	and.b32  	%r5185, %r10523, 1;
	setp.eq.b32 	%p846, %r5185, 1;
	selp.f64 	%fd6544, 0dBDA8FF8320FD8164, 0d3DE5DB65F9785EBA, %p846;
	ld.global.nc.v2.f64 	{%fd6545, %fd6546}, [%rd923];
	fma.rn.f64 	%fd6547, %fd6544, %fd6543, %fd6545;
	fma.rn.f64 	%fd6548, %fd6547, %fd6543, %fd6546;
	ld.global.nc.v2.f64 	{%fd6549, %fd6550}, [%rd923+16];
	fma.rn.f64 	%fd6551, %fd6548, %fd6543, %fd6549;
	fma.rn.f64 	%fd6552, %fd6551, %fd6543, %fd6550;
	ld.global.nc.v2.f64 	{%fd6553, %fd6554}, [%rd923+32];
	fma.rn.f64 	%fd6555, %fd6552, %fd6543, %fd6553;
	fma.rn.f64 	%fd6556, %fd6555, %fd6543, %fd6554;
	fma.rn.f64 	%fd6557, %fd6556, %fd27652, %fd27652;
	fma.rn.f64 	%fd6558, %fd6556, %fd6543, 0d3FF0000000000000;
	selp.f64 	%fd6559, %fd6558, %fd6557, %p846;
	and.b32  	%r5186, %r10523, 2;
	setp.eq.s32 	%p847, %r5186, 0;
	mov.f64 	%fd6560, 0d0000000000000000;
	sub.f64 	%fd6561, %fd6560, %fd6559;
	selp.f64 	%fd415, %fd6559, %fd6561, %p847;
	mov.f64 	%fd27653, %fd28664;
	mov.u32 	%r10524, %r11577;
	@%p2 bra 	$L__BB1_481;
	{ // callseq 897, 0
	.param .b64 param0;
	st.param.f64 	[param0], %fd1;
	.param .align 16 .b8 retval0[16];
	call.uni (retval0), 
	__internal_trig_reduction_slowpathd, 
	(
	param0
	);
	ld.param.f64 	%fd27653, [retval0];
	ld.param.b32 	%r10524, [retval0+8];
	} // callseq 897
$L__BB1_481:
	shl.b32 	%r5188, %r10524, 6;
	cvt.u64.u32 	%rd924, %r5188;
	and.b64  	%rd925, %rd924, 64;
	mov.u64 	%rd926, __cudart_sin_cos_coeffs;
	add.s64 	%rd927, %rd926, %rd925;
	mul.rn.f64 	%fd6563, %fd27653, %fd27653;
	and.b32  	%r5189, %r10524, 1;
	setp.eq.b32 	%p848, %r5189, 1;
	selp.f64 	%fd6564, 0dBDA8FF8320FD8164, 0d3DE5DB65F9785EBA, %p848;
	ld.global.nc.v2.f64 	{%fd6565, %fd6566}, [%rd927];
	fma.rn.f64 	%fd6567, %fd6564, %fd6563, %fd6565;
	fma.rn.f64 	%fd6568, %fd6567, %fd6563, %fd6566;
	ld.global.nc.v2.f64 	{%fd6569, %fd6570}, [%rd927+16];
	fma.rn.f64 	%fd6571, %fd6568, %fd6563, %fd6569;
	fma.rn.f64 	%fd6572, %fd6571, %fd6563, %fd6570;
	ld.global.nc.v2.f64 	{%fd6573, %fd6574}, [%rd927+32];
	fma.rn.f64 	%fd6575, %fd6572, %fd6563, %fd6573;
	fma.rn.f64 	%fd6576, %fd6575, %fd6563, %fd6574;
	fma.rn.f64 	%fd6577, %fd6576, %fd27653, %fd27653;
	fma.rn.f64 	%fd6578, %fd6576, %fd6563, 0d3FF0000000000000;
	selp.f64 	%fd6579, %fd6578, %fd6577, %p848;
	and.b32  	%r5190, %r10524, 2;
	setp.eq.s32 	%p849, %r5190, 0;
	mov.f64 	%fd6580, 0d0000000000000000;
	sub.f64 	%fd6581, %fd6580, %fd6579;
	selp.f64 	%fd6582, %fd6579, %fd6581, %p849;
	min.s32 	%r5191, %r564, %r10;
	cvt.rn.f64.s32 	%fd6583, %r5191;
	sub.f64 	%fd418, %fd6583, %fd6;
	mul.f64 	%fd6584, %fd418, %fd6582;
	fma.rn.f64 	%fd6585, %fd377, %fd415, %fd6584;
	add.f64 	%fd6586, %fd7, %fd6585;
	mul.f64 	%fd6587, %fd418, %fd415;
	mul.f64 	%fd6588, %fd377, %fd6582;
	sub.f64 	%fd6589, %fd6587, %fd6588;
	add.f64 	%fd6590, %fd8, %fd6589;
	mov.f64 	%fd6591, 0d3FE0000000000000;
	copysign.f64 	%fd6592, %fd6586, %fd6591;
	add.rz.f64 	%fd6593, %fd6586, %fd6592;
	cvt.rzi.f64.f64 	%fd6594, %fd6593;
	cvt.rzi.s32.f64 	%r571, %fd6594;
	copysign.f64 	%fd6595, %fd6590, %fd6591;
	add.rz.f64 	%fd6596, %fd6590, %fd6595;
	cvt.rzi.f64.f64 	%fd6597, %fd6596;
	cvt.rzi.s32.f64 	%r572, %fd6597;
	setp.lt.s32 	%p850, %r571, 0;
	setp.ge.s32 	%p851, %r571, %r4279;
	or.pred  	%p852, %p850, %p851;
	setp.lt.s32 	%p853, %r572, 0;
	setp.ge.s32 	%p854, %r572, %r4280;
	or.pred  	%p855, %p853, %p854;
	or.pred  	%p857, %p852, %p855;
	mov.b16 	%rs4360, 0;
	mov.u16 	%rs4361, %rs4360;
	mov.u16 	%rs4362, %rs4360;
	@%p857 bra 	$L__BB1_483;
	mul.lo.s32 	%r5192, %r572, %r4281;
	cvt.u64.u32 	%rd928, %r5192;
	shl.b32 	%r5193, %r571, 2;
	cvt.u64.u32 	%rd929, %r5193;
	add.s64 	%rd930, %rd928, %rd929;
	add.s64 	%rd931, %rd1, %rd930;
	ld.global.u8 	%rs4360, [%rd931];
	ld.global.u8 	%rs4361, [%rd931+1];
	ld.global.u8 	%rs4362, [%rd931+2];
$L__BB1_483:
	st.local.u8 	[%rd29+6], %rs4362;
	and.b16  	%rs2683, %rs4362, 255;
	st.local.u8 	[%rd30+6], %rs4361;
	and.b16  	%rs2684, %rs4361, 255;
	st.local.u8 	[%rd31+6], %rs4360;
	and.b16  	%rs2685, %rs4360, 255;
	cvt.rn.f64.u16 	%fd6598, %rs2683;
	mul.f64 	%fd6599, %fd6598, 0d3FD322D0E5604189;
	cvt.rn.f64.u16 	%fd6600, %rs2684;
	fma.rn.f64 	%fd6601, %fd6600, 0d3FE2C8B439581062, %fd6599;
	cvt.rn.f64.u16 	%fd6602, %rs2685;
	fma.rn.f64 	%fd6603, %fd6602, 0d3FBD2F1A9FBE76C9, %fd6601;
	cvt.rzi.u32.f64 	%r5195, %fd6603;
	st.local.u8 	[%rd32+6], %r5195;
	mov.b32 	%r10526, 1;
	mov.f64 	%fd27655, %fd28663;
	@%p760 bra 	$L__BB1_487;
	setp.ltu.f64 	%p859, %fd2, 0d41E0000000000000;
	mov.f64 	%fd27655, %fd28662;
	mov.u32 	%r10525, %r11575;
	@%p859 bra 	$L__BB1_486;
	{ // callseq 898, 0
	.param .b64 param0;
	st.param.f64 	[param0], %fd1;
	.param .align 16 .b8 retval0[16];
	call.uni (retval0), 
	__internal_trig_reduction_slowpathd, 
	(
	param0
	);
	ld.param.f64 	%fd27655, [retval0];
	ld.param.b32 	%r10525, [retval0+8];
	} // callseq 898
$L__BB1_486:
	add.s32 	%r10526, %r10525, 1;
$L__BB1_487:
	shl.b32 	%r5197, %r10526, 6;
	cvt.u64.u32 	%rd932, %r5197;
	and.b64  	%rd933, %rd932, 64;
	mov.u64 	%rd934, __cudart_sin_cos_coeffs;
	add.s64 	%rd935, %rd934, %rd933;
	mul.rn.f64 	%fd6605, %fd27655, %fd27655;
	and.b32  	%r5198, %r10526, 1;
	setp.eq.b32 	%p860, %r5198, 1;
	selp.f64 	%fd6606, 0dBDA8FF8320FD8164, 0d3DE5DB65F9785EBA, %p860;
	ld.global.nc.v2.f64 	{%fd6607, %fd6608}, [%rd935];
	fma.rn.f64 	%fd6609, %fd6606, %fd6605, %fd6607;
	fma.rn.f64 	%fd6610, %fd6609, %fd6605, %fd6608;
	ld.global.nc.v2.f64 	{%fd6611, %fd6612}, [%rd935+16];
	fma.rn.f64 	%fd6613, %fd6610, %fd6605, %fd6611;
	fma.rn.f64 	%fd6614, %fd6613, %fd6605, %fd6612;
	ld.global.nc.v2.f64 	{%fd6615, %fd6616}, [%rd935+32];
	fma.rn.f64 	%fd6617, %fd6614, %fd6605, %fd6615;
	fma.rn.f64 	%fd6618, %fd6617, %fd6605, %fd6616;
	fma.rn.f64 	%fd6619, %fd6618, %fd27655, %fd27655;
	fma.rn.f64 	%fd6620, %fd6618, %fd6605, 0d3FF0000000000000;
	selp.f64 	%fd6621, %fd6620, %fd6619, %p860;
	and.b32  	%r5199, %r10526, 2;
	setp.eq.s32 	%p861, %r5199, 0;
	mov.f64 	%fd6622, 0d0000000000000000;
	sub.f64 	%fd6623, %fd6622, %fd6621;
	selp.f64 	%fd422, %fd6621, %fd6623, %p861;
	mov.f64 	%fd27656, %fd28664;
	mov.u32 	%r10527, %r11577;
	@%p2 bra 	$L__BB1_489;
	{ // callseq 899, 0
	.param .b64 param0;
	st.param.f64 	[param0], %fd1;
	.param .align 16 .b8 retval0[16];
	call.uni (retval0), 
	__internal_trig_reduction_slowpathd, 
	(
	param0
	);
	ld.param.f64 	%fd27656, [retval0];
	ld.param.b32 	%r10527, [retval0+8];
	} // callseq 899
$L__BB1_489:
	shl.b32 	%r5201, %r10527, 6;
	cvt.u64.u32 	%rd936, %r5201;
	and.b64  	%rd937, %rd936, 64;
	mov.u64 	%rd938, __cudart_sin_cos_coeffs;
	add.s64 	%rd939, %rd938, %rd937;
	mul.rn.f64 	%fd6625, %fd27656, %fd27656;
	and.b32  	%r5202, %r10527, 1;
	setp.eq.b32 	%p862, %r5202, 1;
	selp.f64 	%fd6626, 0dBDA8FF8320FD8164, 0d3DE5DB65F9785EBA, %p862;
	ld.global.nc.v2.f64 	{%fd6627, %fd6628}, [%rd939];
	fma.rn.f64 	%fd6629, %fd6626, %fd6625, %fd6627;
	fma.rn.f64 	%fd6630, %fd6629, %fd6625, %fd6628;
	ld.global.nc.v2.f64 	{%fd6631, %fd6632}, [%rd939+16];
	fma.rn.f64 	%fd6633, %fd6630, %fd6625, %fd6631;
	fma.rn.f64 	%fd6634, %fd6633, %fd6625, %fd6632;
	ld.global.nc.v2.f64 	{%fd6635, %fd6636}, [%rd939+32];
	fma.rn.f64 	%fd6637, %fd6634, %fd6625, %fd6635;
	fma.rn.f64 	%fd6638, %fd6637, %fd6625, %fd6636;
	fma.rn.f64 	%fd6639, %fd6638, %fd27656, %fd27656;
	fma.rn.f64 	%fd6640, %fd6638, %fd6625, 0d3FF0000000000000;
	selp.f64 	%fd6641, %fd6640, %fd6639, %p862;
	and.b32  	%r5203, %r10527, 2;
	setp.eq.s32 	%p863, %r5203, 0;
	mov.f64 	%fd6642, 0d0000000000000000;
	sub.f64 	%fd6643, %fd6642, %fd6641;
	selp.f64 	%fd6644, %fd6641, %fd6643, %p863;
	mul.f64 	%fd6645, %fd418, %fd6644;
	fma.rn.f64 	%fd6646, %fd399, %fd422, %fd6645;
	add.f64 	%fd6647, %fd7, %fd6646;
	mul.f64 	%fd6648, %fd418, %fd422;
	mul.f64 	%fd6649, %fd399, %fd6644;
	sub.f64 	%fd6650, %fd6648, %fd6649;
	add.f64 	%fd6651, %fd8, %fd6650;
	mov.f64 	%fd6652, 0d3FE0000000000000;
	copysign.f64 	%fd6653, %fd6647, %fd6652;
	add.rz.f64 	%fd6654, %fd6647, %fd6653;
	cvt.rzi.f64.f64 	%fd6655, %fd6654;
	cvt.rzi.s32.f64 	%r579, %fd6655;
	copysign.f64 	%fd6656, %fd6651, %fd6652;
	add.rz.f64 	%fd6657, %fd6651, %fd6656;
	cvt.rzi.f64.f64 	%fd6658, %fd6657;
	cvt.rzi.s32.f64 	%r580, %fd6658;
	setp.lt.s32 	%p864, %r579, 0;
	setp.ge.s32 	%p865, %r579, %r4279;
	or.pred  	%p866, %p864, %p865;
	setp.lt.s32 	%p867, %r580, 0;
	setp.ge.s32 	%p868, %r580, %r4280;
	or.pred  	%p869, %p867, %p868;
	or.pred  	%p871, %p866, %p869;
	mov.b16 	%rs4363, 0;
	mov.u16 	%rs4364, %rs4363;
	mov.u16 	%rs4365, %rs4363;
	@%p871 bra 	$L__BB1_491;
	mul.lo.s32 	%r5204, %r580, %r4281;
	cvt.u64.u32 	%rd940, %r5204;
	shl.b32 	%r5205, %r579, 2;
	cvt.u64.u32 	%rd941, %r5205;
	add.s64 	%rd942, %rd940, %rd941;
	add.s64 	%rd943, %rd1, %rd942;
	ld.global.u8 	%rs4363, [%rd943];
	ld.global.u8 	%rs4364, [%rd943+1];
	ld.global.u8 	%rs4365, [%rd943+2];
$L__BB1_491:
	st.local.u8 	[%rd29+7], %rs4365;
	and.b16  	%rs2687, %rs4365, 255;
	st.local.u8 	[%rd30+7], %rs4364;
	and.b16  	%rs2688, %rs4364, 255;
	st.local.u8 	[%rd31+7], %rs4363;
	and.b16  	%rs2689, %rs4363, 255;
	cvt.rn.f64.u16 	%fd6659, %rs2687;
	mul.f64 	%fd6660, %fd6659, 0d3FD322D0E5604189;
	cvt.rn.f64.u16 	%fd6661, %rs2688;
	fma.rn.f64 	%fd6662, %fd6661, 0d3FE2C8B439581062, %fd6660;
	cvt.rn.f64.u16 	%fd6663, %rs2689;
	fma.rn.f64 	%fd6664, %fd6663, 0d3FBD2F1A9FBE76C9, %fd6662;
	cvt.rzi.u32.f64 	%r5206, %fd6664;
	st.local.u8 	[%rd32+7], %r5206;
	add.s32 	%r10528, %r10528, 8;
$L__BB1_492:
	sub.s32 	%r5207, %r4295, %r69;
	add.s32 	%r5208, %r5207, 1;
	setp.lt.s32 	%p872, %r5208, 0;
	setp.ge.s32 	%p873, %r5208, %r4288;
	or.pred  	%p4, %p872, %p873;
	shl.b32 	%r583, %r5208, 2;
	setp.lt.s32 	%p875, %r72, 0;
	setp.ge.s32 	%p876, %r72, %r4284;
	or.pred  	%p877, %p875, %p876;
	or.pred  	%p878, %p877, %p4;
	@%p878 bra 	$L__BB1_558;
	setp.eq.f64 	%p879, %fd2, 0d7FF0000000000000;
	mul.lo.s32 	%r5210, %r72, %r4286;
	shl.b32 	%r584, %r5210, 1;
	mul.lo.s32 	%r585, %r583, %r4287;
	mov.b32 	%r10530, 1;
	mov.f64 	%fd27658, %fd28663;
	@%p879 bra 	$L__BB1_497;
	setp.ltu.f64 	%p880, %fd2, 0d41E0000000000000;
	mov.f64 	%fd27658, %fd28662;
	mov.u32 	%r10529, %r11575;
	@%p880 bra 	$L__BB1_496;
	{ // callseq 900, 0
	.param .b64 param0;
	st.param.f64 	[param0], %fd1;
	.param .align 16 .b8 retval0[16];
	call.uni (retval0), 
	__internal_trig_reduction_slowpathd, 
	(
	param0
	);
	ld.param.f64 	%fd27658, [retval0];
	ld.param.b32 	%r10529, [retval0+8];
	} // callseq 900
$L__BB1_496:
	add.s32 	%r10530, %r10529, 1;
$L__BB1_497:
	shl.b32 	%r5212, %r10530, 6;
	cvt.u64.u32 	%rd944, %r5212;
	and.b64  	%rd945, %rd944, 64;
	mov.u64 	%rd946, __cudart_sin_cos_coeffs;
	add.s64 	%rd947, %rd946, %rd945;
	mul.rn.f64 	%fd6666, %fd27658, %fd27658;
	and.b32  	%r5213, %r10530, 1;
	setp.eq.b32 	%p881, %r5213, 1;
	selp.f64 	%fd6667, 0dBDA8FF8320FD8164, 0d3DE5DB65F9785EBA, %p881;
	ld.global.nc.v2.f64 	{%fd6668, %fd6669}, [%rd947];
	fma.rn.f64 	%fd6670, %fd6667, %fd6666, %fd6668;
	fma.rn.f64 	%fd6671, %fd6670, %fd6666, %fd6669;
	ld.global.nc.v2.f64 	{%fd6672, %fd6673}, [%rd947+16];
	fma.rn.f64 	%fd6674, %fd6671, %fd6666, %fd6672;
	fma.rn.f64 	%fd6675, %fd6674, %fd6666, %fd6673;
	ld.global.nc.v2.f64 	{%fd6676, %fd6677}, [%rd947+32];
	fma.rn.f64 	%fd6678, %fd6675, %fd6666, %fd6676;
	fma.rn.f64 	%fd6679, %fd6678, %fd6666, %fd6677;
	fma.rn.f64 	%fd6680, %fd6679, %fd27658, %fd27658;
	fma.rn.f64 	%fd6681, %fd6679, %fd6666, 0d3FF0000000000000;
	selp.f64 	%fd6682, %fd6681, %fd6680, %p881;
	and.b32  	%r5214, %r10530, 2;
	setp.eq.s32 	%p882, %r5214, 0;
	mov.f64 	%fd6683, 0d0000000000000000;
	sub.f64 	%fd6684, %fd6683, %fd6682;
	selp.f64 	%fd428, %fd6682, %fd6684, %p882;
	mov.f64 	%fd27659, %fd28664;
	mov.u32 	%r10531, %r11577;
	@%p2 bra 	$L__BB1_499;
	{ // callseq 901, 0
	.param .b64 param0;
	st.param.f64 	[param0], %fd1;
	.param .align 16 .b8 retval0[16];
	call.uni (retval0), 
	__internal_trig_reduction_slowpathd, 
	(
	param0
	);
	ld.param.f64 	%fd27659, [retval0];
	ld.param.b32 	%r10531, [retval0+8];
	} // callseq 901
$L__BB1_499:
	shl.b32 	%r5216, %r10531, 6;
	cvt.u64.u32 	%rd948, %r5216;
	and.b64  	%rd949, %rd948, 64;
	mov.u64 	%rd950, __cudart_sin_cos_coeffs;
	add.s64 	%rd951, %rd950, %rd949;
	mul.rn.f64 	%fd6686, %fd27659, %fd27659;
	and.b32  	%r5217, %r10531, 1;
	setp.eq.b32 	%p883, %r5217, 1;
	selp.f64 	%fd6687, 0dBDA8FF8320FD8164, 0d3DE5DB65F9785EBA, %p883;
	ld.global.nc.v2.f64 	{%fd6688, %fd6689}, [%rd951];
	fma.rn.f64 	%fd6690, %fd6687, %fd6686, %fd6688;
	fma.rn.f64 	%fd6691, %fd6690, %fd6686, %fd6689;
	ld.global.nc.v2.f64 	{%fd6692, %fd6693}, [%rd951+16];
	fma.rn.f64 	%fd6694, %fd6691, %fd6686, %fd6692;
	fma.rn.f64 	%fd6695, %fd6694, %fd6686, %fd6693;
	ld.global.nc.v2.f64 	{%fd6696, %fd6697}, [%rd951+32];
	fma.rn.f64 	%fd6698, %fd6695, %fd6686, %fd6696;
	fma.rn.f64 	%fd6699, %fd6698, %fd6686, %fd6697;
	fma.rn.f64 	%fd6700, %fd6699, %fd27659, %fd27659;
	fma.rn.f64 	%fd6701, %fd6699, %fd6686, 0d3FF0000000000000;
	selp.f64 	%fd6702, %fd6701, %fd6700, %p883;
	and.b32  	%r5218, %r10531, 2;
	setp.eq.s32 	%p884, %r5218, 0;
	mov.f64 	%fd6703, 0d0000000000000000;
	sub.f64 	%fd6704, %fd6703, %fd6702;
	selp.f64 	%fd6705, %fd6702, %fd6704, %p884;
	div.s32 	%r5219, %r584, %r4282;
	max.s32 	%r5220, %r5219, 0;
	min.s32 	%r5221, %r5220, %r9;
	cvt.rn.f64.s32 	%fd6706, %r5221;
	sub.f64 	%fd431, %fd6706, %fd5;
	div.s32 	%r5222, %r585, %r4283;
	max.s32 	%r5223, %r5222, 0;
	min.s32 	%r5224, %r5223, %r10;
	cvt.rn.f64.s32 	%fd6707, %r5224;
	sub.f64 	%fd432, %fd6707, %fd6;
	mul.f64 	%fd6708, %fd432, %fd6705;
	fma.rn.f64 	%fd6709, %fd431, %fd428, %fd6708;
	add.f64 	%fd6710, %fd7, %fd6709;
	mul.f64 	%fd6711, %fd432, %fd428;
	mul.f64 	%fd6712, %fd431, %fd6705;
	sub.f64 	%fd6713, %fd6711, %fd6712;
	add.f64 	%fd6714, %fd8, %fd6713;
	mov.f64 	%fd6715, 0d3FE0000000000000;
	copysign.f64 	%fd6716, %fd6710, %fd6715;
	add.rz.f64 	%fd6717, %fd6710, %fd6716;
	cvt.rzi.f64.f64 	%fd6718, %fd6717;
	cvt.rzi.s32.f64 	%r592, %fd6718;
	copysign.f64 	%fd6719, %fd6714, %fd6715;
	add.rz.f64 	%fd6720, %fd6714, %fd6719;
	cvt.rzi.f64.f64 	%fd6721, %fd6720;
	cvt.rzi.s32.f64 	%r593, %fd6721;
	setp.lt.s32 	%p885, %r592, 0;
	setp.ge.s32 	%p886, %r592, %r4279;
	or.pred  	%p887, %p885, %p886;
	setp.lt.s32 	%p888, %r593, 0;
	setp.ge.s32 	%p889, %r593, %r4280;
	or.pred  	%p890, %p888, %p889;
	or.pred  	%p892, %p887, %p890;
	mov.b16 	%rs4366, 0;
	mov.u16 	%rs4367, %rs4366;
	mov.u16 	%rs4368, %rs4366;
	@%p892 bra 	$L__BB1_501;
	mul.lo.s32 	%r5225, %r593, %r4281;
	cvt.u64.u32 	%rd952, %r5225;
	shl.b32 	%r5226, %r592, 2;
	cvt.u64.u32 	%rd953, %r5226;
	add.s64 	%rd954, %rd952, %rd953;
	add.s64 	%rd955, %rd1, %rd954;
	ld.global.u8 	%rs4366, [%rd955];
	ld.global.u8 	%rs4367, [%rd955+1];
	ld.global.u8 	%rs4368, [%rd955+2];
$L__BB1_501:
	cvt.u64.u32 	%rd956, %r10528;
	add.s64 	%rd33, %rd2, %rd956;
	st.local.u8 	[%rd33], %rs4368;
	and.b16  	%rs2691, %rs4368, 255;
	add.s64 	%rd34, %rd3, %rd956;
	st.local.u8 	[%rd34], %rs4367;
	and.b16  	%rs2692, %rs4367, 255;
	add.s64 	%rd35, %rd4, %rd956;
	st.local.u8 	[%rd35], %rs4366;
	and.b16  	%rs2693, %rs4366, 255;
	cvt.rn.f64.u16 	%fd6722, %rs2691;
	mul.f64 	%fd6723, %fd6722, 0d3FD322D0E5604189;
	cvt.rn.f64.u16 	%fd6724, %rs2692;
	fma.rn.f64 	%fd6725, %fd6724, 0d3FE2C8B439581062, %fd6723;
	cvt.rn.f64.u16 	%fd6726, %rs2693;
	fma.rn.f64 	%fd6727, %fd6726, 0d3FBD2F1A9FBE76C9, %fd6725;
	cvt.rzi.u32.f64 	%r5228, %fd6727;
	add.s64 	%rd36, %rd5, %rd956;
	st.local.u8 	[%rd36], %r5228;
	add.s32 	%r594, %r585, %r4287;
	mov.b32 	%r10533, 1;
	mov.f64 	%fd27661, %fd28663;
	@%p879 bra 	$L__BB1_505;
	setp.ltu.f64 	%p894, %fd2, 0d41E0000000000000;
	mov.f64 	%fd27661, %fd28662;
	mov.u32 	%r10532, %r11575;
	@%p894 bra 	$L__BB1_504;
	{ // callseq 902, 0
	.param .b64 param0;
	st.param.f64 	[param0], %fd1;
	.param .align 16 .b8 retval0[16];
	call.uni (retval0), 
	__internal_trig_reduction_slowpathd, 
	(
	param0
	);
	ld.param.f64 	%fd27661, [retval0];
	ld.param.b32 	%r10532, [retval0+8];
	} // callseq 902
$L__BB1_504:
	add.s32 	%r10533, %r10532, 1;
$L__BB1_505:
	shl.b32 	%r5230, %r10533, 6;
	cvt.u64.u32 	%rd957, %r5230;
	and.b64  	%rd958, %rd957, 64;
	mov.u64 	%rd959, __cudart_sin_cos_coeffs;
	add.s64 	%rd960, %rd959, %rd958;
	mul.rn.f64 	%fd6729, %fd27661, %fd27661;
	and.b32  	%r5231, %r10533, 1;
	setp.eq.b32 	%p895, %r5231, 1;
	selp.f64 	%fd6730, 0dBDA8FF8320FD8164, 0d3DE5DB65F9785EBA, %p895;
	ld.global.nc.v2.f64 	{%fd6731, %fd6732}, [%rd960];
	fma.rn.f64 	%fd6733, %fd6730, %fd6729, %fd6731;
	fma.rn.f64 	%fd6734, %fd6733, %fd6729, %fd6732;
	ld.global.nc.v2.f64 	{%fd6735, %fd6736}, [%rd960+16];
	fma.rn.f64 	%fd6737, %fd6734, %fd6729, %fd6735;
	fma.rn.f64 	%fd6738, %fd6737, %fd6729, %fd6736;
	ld.global.nc.v2.f64 	{%fd6739, %fd6740}, [%rd960+32];
	fma.rn.f64 	%fd6741, %fd6738, %fd6729, %fd6739;
	fma.rn.f64 	%fd6742, %fd6741, %fd6729, %fd6740;
	fma.rn.f64 	%fd6743, %fd6742, %fd27661, %fd27661;
	fma.rn.f64 	%fd6744, %fd6742, %fd6729, 0d3FF0000000000000;
	selp.f64 	%fd6745, %fd6744, %fd6743, %p895;
	and.b32  	%r5232, %r10533, 2;
	setp.eq.s32 	%p896, %r5232, 0;
	mov.f64 	%fd6746, 0d0000000000000000;
	sub.f64 	%fd6747, %fd6746, %fd6745;
	selp.f64 	%fd436, %fd6745, %fd6747, %p896;
	mov.f64 	%fd27662, %fd28664;
	mov.u32 	%r10534, %r11577;
	@%p2 bra 	$L__BB1_507;
	{ // callseq 903, 0
	.param .b64 param0;
	st.param.f64 	[param0], %fd1;
	.param .align 16 .b8 retval0[16];
	call.uni (retval0), 
	__internal_trig_reduction_slowpathd, 
	(
	param0
	);
	ld.param.f64 	%fd27662, [retval0];
	ld.param.b32 	%r10534, [retval0+8];
	} // callseq 903
$L__BB1_507:
	shl.b32 	%r5234, %r10534, 6;
	cvt.u64.u32 	%rd961, %r5234;
	and.b64  	%rd962, %rd961, 64;
	mov.u64 	%rd963, __cudart_sin_cos_coeffs;
	add.s64 	%rd964, %rd963, %rd962;
	mul.rn.f64 	%fd6749, %fd27662, %fd27662;
	and.b32  	%r5235, %r10534, 1;
	setp.eq.b32 	%p897, %r5235, 1;
	selp.f64 	%fd6750, 0dBDA8FF8320FD8164, 0d3DE5DB65F9785EBA, %p897;
	ld.global.nc.v2.f64 	{%fd6751, %fd6752}, [%rd964];
	fma.rn.f64 	%fd6753, %fd6750, %fd6749, %fd6751;
	fma.rn.f64 	%fd6754, %fd6753, %fd6749, %fd6752;
	ld.global.nc.v2.f64 	{%fd6755, %fd6756}, [%rd964+16];
	fma.rn.f64 	%fd6757, %fd6754, %fd6749, %fd6755;
	fma.rn.f64 	%fd6758, %fd6757, %fd6749, %fd6756;
	ld.global.nc.v2.f64 	{%fd6759, %fd6760}, [%rd964+32];
	fma.rn.f64 	%fd6761, %fd6758, %fd6749, %fd6759;
	fma.rn.f64 	%fd6762, %fd6761, %fd6749, %fd6760;
	fma.rn.f64 	%fd6763, %fd6762, %fd27662, %fd27662;
	fma.rn.f64 	%fd6764, %fd6762, %fd6749, 0d3FF0000000000000;
	selp.f64 	%fd6765, %fd6764, %fd6763, %p897;
	and.b32  	%r5236, %r10534, 2;
	setp.eq.s32 	%p898, %r5236, 0;
	mov.f64 	%fd6766, 0d0000000000000000;
	sub.f64 	%fd6767, %fd6766, %fd6765;
	selp.f64 	%fd6768, %fd6765, %fd6767, %p898;
	div.s32 	%r5237, %r594, %r4283;
	max.s32 	%r5238, %r5237, 0;
	min.s32 	%r5239, %r5238, %r10;
	cvt.rn.f64.s32 	%fd6769, %r5239;
	sub.f64 	%fd439, %fd6769, %fd6;
	mul.f64 	%fd6770, %fd439, %fd6768;
	fma.rn.f64 	%fd6771, %fd431, %fd436, %fd6770;
	add.f64 	%fd6772, %fd7, %fd6771;
	mul.f64 	%fd6773, %fd439, %fd436;
	mul.f64 	%fd6774, %fd431, %fd6768;
	sub.f64 	%fd6775, %fd6773, %fd6774;
	add.f64 	%fd6776, %fd8, %fd6775;
	mov.f64 	%fd6777, 0d3FE0000000000000;
	copysign.f64 	%fd6778, %fd6772, %fd6777;
	add.rz.f64 	%fd6779, %fd6772, %fd6778;
	cvt.rzi.f64.f64 	%fd6780, %fd6779;
	cvt.rzi.s32.f64 	%r601, %fd6780;
	copysign.f64 	%fd6781, %fd6776, %fd6777;
	add.rz.f64 	%fd6782, %fd6776, %fd6781;
	cvt.rzi.f64.f64 	%fd6783, %fd6782;
	cvt.rzi.s32.f64 	%r602, %fd6783;
	setp.lt.s32 	%p899, %r601, 0;
	setp.ge.s32 	%p900, %r601, %r4279;
	or.pred  	%p901, %p899, %p900;
	setp.lt.s32 	%p902, %r602, 0;
	setp.ge.s32 	%p903, %r602, %r4280;
	or.pred  	%p904, %p902, %p903;
	or.pred  	%p906, %p901, %p904;
	mov.b16 	%rs4369, 0;
	mov.u16 	%rs4370, %rs4369;
	mov.u16 	%rs4371, %rs4369;
	@%p906 bra 	$L__BB1_509;
	mul.lo.s32 	%r5240, %r602, %r4281;
	cvt.u64.u32 	%rd965, %r5240;
	shl.b32 	%r5241, %r601, 2;
	cvt.u64.u32 	%rd966, %r5241;
	add.s64 	%rd967, %rd965, %rd966;
	add.s64 	%rd968, %rd1, %rd967;
	ld.global.u8 	%rs4369, [%rd968];
	ld.global.u8 	%rs4370, [%rd968+1];
	ld.global.u8 	%rs4371, [%rd968+2];
$L__BB1_509:
	setp.eq.f64 	%p907, %fd2, 0d7FF0000000000000;
	st.local.u8 	[%rd33+1], %rs4371;
	and.b16  	%rs2695, %rs4371, 255;
	st.local.u8 	[%rd34+1], %rs4370;
	and.b16  	%rs2696, %rs4370, 255;
	st.local.u8 	[%rd35+1], %rs4369;
	and.b16  	%rs2697, %rs4369, 255;
	cvt.rn.f64.u16 	%fd6784, %rs2695;
	mul.f64 	%fd6785, %fd6784, 0d3FD322D0E5604189;
	cvt.rn.f64.u16 	%fd6786, %rs2696;
	fma.rn.f64 	%fd6787, %fd6786, 0d3FE2C8B439581062, %fd6785;
	cvt.rn.f64.u16 	%fd6788, %rs2697;
	fma.rn.f64 	%fd6789, %fd6788, 0d3FBD2F1A9FBE76C9, %fd6787;
	cvt.rzi.u32.f64 	%r5243, %fd6789;
	st.local.u8 	[%rd36+1], %r5243;
	add.s32 	%r603, %r594, %r4287;
	mov.b32 	%r10536, 1;
	mov.f64 	%fd27664, %fd28663;
	@%p907 bra 	$L__BB1_513;
	setp.ltu.f64 	%p908, %fd2, 0d41E0000000000000;
	mov.f64 	%fd27664, %fd28662;
	mov.u32 	%r10535, %r11575;
	@%p908 bra 	$L__BB1_512;
	{ // callseq 904, 0
	.param .b64 param0;
	st.param.f64 	[param0], %fd1;
	.param .align 16 .b8 retval0[16];
	call.uni (retval0), 
	__internal_trig_reduction_slowpathd, 
	(
	param0
	);
	ld.param.f64 	%fd27664, [retval0];
	ld.param.b32 	%r10535, [retval0+8];
	} // callseq 904
$L__BB1_512:
	add.s32 	%r10536, %r10535, 1;
$L__BB1_513:
	shl.b32 	%r5245, %r10536, 6;
	cvt.u64.u32 	%rd969, %r5245;
	and.b64  	%rd970, %rd969, 64;
	mov.u64 	%rd971, __cudart_sin_cos_coeffs;
	add.s64 	%rd972, %rd971, %rd970;
	mul.rn.f64 	%fd6791, %fd27664, %fd27664;
	and.b32  	%r5246, %r10536, 1;
	setp.eq.b32 	%p909, %r5246, 1;
	selp.f64 	%fd6792, 0dBDA8FF8320FD8164, 0d3DE5DB65F9785EBA, %p909;
	ld.global.nc.v2.f64 	{%fd6793, %fd6794}, [%rd972];
	fma.rn.f64 	%fd6795, %fd6792, %fd6791, %fd6793;
	fma.rn.f64 	%fd6796, %fd6795, %fd6791, %fd6794;
	ld.global.nc.v2.f64 	{%fd6797, %fd6798}, [%rd972+16];
	fma.rn.f64 	%fd6799, %fd6796, %fd6791, %fd6797;
	fma.rn.f64 	%fd6800, %fd6799, %fd6791, %fd6798;
	ld.global.nc.v2.f64 	{%fd6801, %fd6802}, [%rd972+32];
	fma.rn.f64 	%fd6803, %fd6800, %fd6791, %fd6801;
	fma.rn.f64 	%fd6804, %fd6803, %fd6791, %fd6802;
	fma.rn.f64 	%fd6805, %fd6804, %fd27664, %fd27664;
	fma.rn.f64 	%fd6806, %fd6804, %fd6791, 0d3FF0000000000000;
	selp.f64 	%fd6807, %fd6806, %fd6805, %p909;
	and.b32  	%r5247, %r10536, 2;
	setp.eq.s32 	%p910, %r5247, 0;
	mov.f64 	%fd6808, 0d0000000000000000;
	sub.f64 	%fd6809, %fd6808, %fd6807;
	selp.f64 	%fd443, %fd6807, %fd6809, %p910;
	mov.f64 	%fd27665, %fd28664;
	mov.u32 	%r10537, %r11577;
	@%p2 bra 	$L__BB1_515;
	{ // callseq 905, 0
	.param .b64 param0;
	st.param.f64 	[param0], %fd1;
	.param .align 16 .b8 retval0[16];
	call.uni (retval0), 
	__internal_trig_reduction_slowpathd, 
	(
	param0
	);
	ld.param.f64 	%fd27665, [retval0];
	ld.param.b32 	%r10537, [retval0+8];
	} // callseq 905
$L__BB1_515:
	shl.b32 	%r5249, %r10537, 6;
	cvt.u64.u32 	%rd973, %r5249;
	and.b64  	%rd974, %rd973, 64;
	mov.u64 	%rd975, __cudart_sin_cos_coeffs;
	add.s64 	%rd976, %rd975, %rd974;
	mul.rn.f64 	%fd6811, %fd27665, %fd27665;
	and.b32  	%r5250, %r10537, 1;
	setp.eq.b32 	%p911, %r5250, 1;
	selp.f64 	%fd6812, 0dBDA8FF8320FD8164, 0d3DE5DB65F9785EBA, %p911;
	ld.global.nc.v2.f64 	{%fd6813, %fd6814}, [%rd976];
	fma.rn.f64 	%fd6815, %fd6812, %fd6811, %fd6813;
	fma.rn.f64 	%fd6816, %fd6815, %fd6811, %fd6814;
	ld.global.nc.v2.f64 	{%fd6817, %fd6818}, [%rd976+16];
	fma.rn.f64 	%fd6819, %fd6816, %fd6811, %fd6817;
	fma.rn.f64 	%fd6820, %fd6819, %fd6811, %fd6818;
	ld.global.nc.v2.f64 	{%fd6821, %fd6822}, [%rd976+32];
	fma.rn.f64 	%fd6823, %fd6820, %fd6811, %fd6821;
	fma.rn.f64 	%fd6824, %fd6823, %fd6811, %fd6822;
	fma.rn.f64 	%fd6825, %fd6824, %fd27665, %fd27665;
	fma.rn.f64 	%fd6826, %fd6824, %fd6811, 0d3FF0000000000000;
	selp.f64 	%fd6827, %fd6826, %fd6825, %p911;
	and.b32  	%r5251, %r10537, 2;
	setp.eq.s32 	%p912, %r5251, 0;
	mov.f64 	%fd6828, 0d0000000000000000;
	sub.f64 	%fd6829, %fd6828, %fd6827;
	selp.f64 	%fd6830, %fd6827, %fd6829, %p912;
	div.s32 	%r5252, %r603, %r4283;
	max.s32 	%r5253, %r5252, 0;
	min.s32 	%r5254, %r5253, %r10;
	cvt.rn.f64.s32 	%fd6831, %r5254;
	sub.f64 	%fd446, %fd6831, %fd6;
	mul.f64 	%fd6832, %fd446, %fd6830;
	fma.rn.f64 	%fd6833, %fd431, %fd443, %fd6832;
	add.f64 	%fd6834, %fd7, %fd6833;
	mul.f64 	%fd6835, %fd446, %fd443;
	mul.f64 	%fd6836, %fd431, %fd6830;
	sub.f64 	%fd6837, %fd6835, %fd6836;
	add.f64 	%fd6838, %fd8, %fd6837;
	mov.f64 	%fd6839, 0d3FE0000000000000;
	copysign.f64 	%fd6840, %fd6834, %fd6839;
	add.rz.f64 	%fd6841, %fd6834, %fd6840;
	cvt.rzi.f64.f64 	%fd6842, %fd6841;
	cvt.rzi.s32.f64 	%r610, %fd6842;
	copysign.f64 	%fd6843, %fd6838, %fd6839;
	add.rz.f64 	%fd6844, %fd6838, %fd6843;
	cvt.rzi.f64.f64 	%fd6845, %fd6844;
	cvt.rzi.s32.f64 	%r611, %fd6845;
	setp.lt.s32 	%p913, %r610, 0;
	setp.ge.s32 	%p914, %r610, %r4279;
	or.pred  	%p915, %p913, %p914;
	setp.lt.s32 	%p916, %r611, 0;
	setp.ge.s32 	%p917, %r611, %r4280;
	or.pred  	%p918, %p916, %p917;
	or.pred  	%p920, %p915, %p918;
	mov.b16 	%rs4372, 0;
	mov.u16 	%rs4373, %rs4372;
	mov.u16 	%rs4374, %rs4372;
	@%p920 bra 	$L__BB1_517;
	mul.lo.s32 	%r5255, %r611, %r4281;
	cvt.u64.u32 	%rd977, %r5255;
	shl.b32 	%r5256, %r610, 2;
	cvt.u64.u32 	%rd978, %r5256;
	add.s64 	%rd979, %rd977, %rd978;
	add.s64 	%rd980, %rd1, %rd979;
	ld.global.u8 	%rs4372, [%rd980];
	ld.global.u8 	%rs4373, [%rd980+1];
	ld.global.u8 	%rs4374, [%rd980+2];
$L__BB1_517:
	st.local.u8 	[%rd33+2], %rs4374;
	and.b16  	%rs2699, %rs4374, 255;
	st.local.u8 	[%rd34+2], %rs4373;
	and.b16  	%rs2700, %rs4373, 255;
	st.local.u8 	[%rd35+2], %rs4372;
	and.b16  	%rs2701, %rs4372, 255;
	cvt.rn.f64.u16 	%fd6846, %rs2699;
	mul.f64 	%fd6847, %fd6846, 0d3FD322D0E5604189;
	cvt.rn.f64.u16 	%fd6848, %rs2700;
	fma.rn.f64 	%fd6849, %fd6848, 0d3FE2C8B439581062, %fd6847;
	cvt.rn.f64.u16 	%fd6850, %rs2701;
	fma.rn.f64 	%fd6851, %fd6850, 0d3FBD2F1A9FBE76C9, %fd6849;
	cvt.rzi.u32.f64 	%r5258, %fd6851;
	st.local.u8 	[%rd36+2], %r5258;
	add.s32 	%r5259, %r584, %r4286;
	div.s32 	%r5260, %r5259, %r4282;
	max.s32 	%r612, %r5260, 0;
	mov.b32 	%r10539, 1;
	mov.f64 	%fd27667, %fd28663;
	@%p907 bra 	$L__BB1_521;
	setp.ltu.f64 	%p922, %fd2, 0d41E0000000000000;
	mov.f64 	%fd27667, %fd28662;
	mov.u32 	%r10538, %r11575;
	@%p922 bra 	$L__BB1_520;
	{ // callseq 906, 0
	.param .b64 param0;
	st.param.f64 	[param0], %fd1;
	.param .align 16 .b8 retval0[16];
	call.uni (retval0), 
	__internal_trig_reduction_slowpathd, 
	(
	param0
	);
	ld.param.f64 	%fd27667, [retval0];
	ld.param.b32 	%r10538, [retval0+8];
	} // callseq 906
$L__BB1_520:
	add.s32 	%r10539, %r10538, 1;
$L__BB1_521:
	shl.b32 	%r5262, %r10539, 6;
	cvt.u64.u32 	%rd981, %r5262;
	and.b64  	%rd982, %rd981, 64;
	mov.u64 	%rd983, __cudart_sin_cos_coeffs;
	add.s64 	%rd984, %rd983, %rd982;
	mul.rn.f64 	%fd6853, %fd27667, %fd27667;
	and.b32  	%r5263, %r10539, 1;
	setp.eq.b32 	%p923, %r5263, 1;
	selp.f64 	%fd6854, 0dBDA8FF8320FD8164, 0d3DE5DB65F9785EBA, %p923;
	ld.global.nc.v2.f64 	{%fd6855, %fd6856}, [%rd984];
	fma.rn.f64 	%fd6857, %fd6854, %fd6853, %fd6855;
	fma.rn.f64 	%fd6858, %fd6857, %fd6853, %fd6856;
	ld.global.nc.v2.f64 	{%fd6859, %fd6860}, [%rd984+16];
	fma.rn.f64 	%fd6861, %fd6858, %fd6853, %fd6859;
	fma.rn.f64 	%fd6862, %fd6861, %fd6853, %fd6860;
	ld.global.nc.v2.f64 	{%fd6863, %fd6864}, [%rd984+32];
	fma.rn.f64 	%fd6865, %fd6862, %fd6853, %fd6863;
	fma.rn.f64 	%fd6866, %fd6865, %fd6853, %fd6864;
	fma.rn.f64 	%fd6867, %fd6866, %fd27667, %fd27667;
	fma.rn.f64 	%fd6868, %fd6866, %fd6853, 0d3FF0000000000000;
	selp.f64 	%fd6869, %fd6868, %fd6867, %p923;
	and.b32  	%r5264, %r10539, 2;
	setp.eq.s32 	%p924, %r5264, 0;
	mov.f64 	%fd6870, 0d0000000000000000;
	sub.f64 	%fd6871, %fd6870, %fd6869;
	selp.f64 	%fd450, %fd6869, %fd6871, %p924;
	mov.f64 	%fd27668, %fd28664;
	mov.u32 	%r10540, %r11577;
	@%p2 bra 	$L__BB1_523;
	{ // callseq 907, 0
	.param .b64 param0;
	st.param.f64 	[param0], %fd1;
	.param .align 16 .b8 retval0[16];
	call.uni (retval0), 
	__internal_trig_reduction_slowpathd, 
	(
	param0
	);
	ld.param.f64 	%fd27668, [retval0];
	ld.param.b32 	%r10540, [retval0+8];
	} // callseq 907
$L__BB1_523:
	shl.b32 	%r5266, %r10540, 6;
	cvt.u64.u32 	%rd985, %r5266;
	and.b64  	%rd986, %rd985, 64;
	mov.u64 	%rd987, __cudart_sin_cos_coeffs;
	add.s64 	%rd988, %rd987, %rd986;
	mul.rn.f64 	%fd6873, %fd27668, %fd27668;
	and.b32  	%r5267, %r10540, 1;
	setp.eq.b32 	%p925, %r5267, 1;
	selp.f64 	%fd6874, 0dBDA8FF8320FD8164, 0d3DE5DB65F9785EBA, %p925;
	ld.global.nc.v2.f64 	{%fd6875, %fd6876}, [%rd988];
	fma.rn.f64 	%fd6877, %fd6874, %fd6873, %fd6875;
	fma.rn.f64 	%fd6878, %fd6877, %fd6873, %fd6876;
	ld.global.nc.v2.f64 	{%fd6879, %fd6880}, [%rd988+16];
	fma.rn.f64 	%fd6881, %fd6878, %fd6873, %fd6879;
	fma.rn.f64 	%fd6882, %fd6881, %fd6873, %fd6880;
	ld.global.nc.v2.f64 	{%fd6883, %fd6884}, [%rd988+32];
	fma.rn.f64 	%fd6885, %fd6882, %fd6873, %fd6883;
	fma.rn.f64 	%fd6886, %fd6885, %fd6873, %fd6884;
	fma.rn.f64 	%fd6887, %fd6886, %fd27668, %fd27668;
	fma.rn.f64 	%fd6888, %fd6886, %fd6873, 0d3FF0000000000000;
	selp.f64 	%fd6889, %fd6888, %fd6887, %p925;
	and.b32  	%r5268, %r10540, 2;
	setp.eq.s32 	%p926, %r5268, 0;
	mov.f64 	%fd6890, 0d0000000000000000;
	sub.f64 	%fd6891, %fd6890, %fd6889;
	selp.f64 	%fd6892, %fd6889, %fd6891, %p926;
	min.s32 	%r5269, %r612, %r9;
	cvt.rn.f64.s32 	%fd6893, %r5269;
	sub.f64 	%fd453, %fd6893, %fd5;
	mul.f64 	%fd6894, %fd432, %fd6892;
	fma.rn.f64 	%fd6895, %fd453, %fd450, %fd6894;
	add.f64 	%fd6896, %fd7, %fd6895;
	mul.f64 	%fd6897, %fd432, %fd450;
	mul.f64 	%fd6898, %fd453, %fd6892;
	sub.f64 	%fd6899, %fd6897, %fd6898;
	add.f64 	%fd6900, %fd8, %fd6899;
	mov.f64 	%fd6901, 0d3FE0000000000000;
	copysign.f64 	%fd6902, %fd6896, %fd6901;
	add.rz.f64 	%fd6903, %fd6896, %fd6902;
	cvt.rzi.f64.f64 	%fd6904, %fd6903;
	cvt.rzi.s32.f64 	%r619, %fd6904;
	copysign.f64 	%fd6905, %fd6900, %fd6901;
	add.rz.f64 	%fd6906, %fd6900, %fd6905;
	cvt.rzi.f64.f64 	%fd6907, %fd6906;
	cvt.rzi.s32.f64 	%r620, %fd6907;
	setp.lt.s32 	%p927, %r619, 0;
	setp.ge.s32 	%p928, %r619, %r4279;
	or.pred  	%p929, %p927, %p928;
	setp.lt.s32 	%p930, %r620, 0;
	setp.ge.s32 	%p931, %r620, %r4280;
	or.pred  	%p932, %p930, %p931;
	or.pred  	%p934, %p929, %p932;
	mov.b16 	%rs4375, 0;
	mov.u16 	%rs4376, %rs4375;
	mov.u16 	%rs4377, %rs4375;
	@%p934 bra 	$L__BB1_525;
	mul.lo.s32 	%r5270, %r620, %r4281;
	cvt.u64.u32 	%rd989, %r5270;
	shl.b32 	%r5271, %r619, 2;
	cvt.u64.u32 	%rd990, %r5271;
	add.s64 	%rd991, %rd989, %rd990;
	add.s64 	%rd992, %rd1, %rd991;
	ld.global.u8 	%rs4375, [%rd992];
	ld.global.u8 	%rs4376, [%rd992+1];
	ld.global.u8 	%rs4377, [%rd992+2];
$L__BB1_525:
	setp.eq.f64 	%p935, %fd2, 0d7FF0000000000000;
	st.local.u8 	[%rd33+3], %rs4377;
	and.b16  	%rs2703, %rs4377, 255;
	st.local.u8 	[%rd34+3], %rs4376;
	and.b16  	%rs2704, %rs4376, 255;
	st.local.u8 	[%rd35+3], %rs4375;
	and.b16  	%rs2705, %rs4375, 255;
	cvt.rn.f64.u16 	%fd6908, %rs2703;
	mul.f64 	%fd6909, %fd6908, 0d3FD322D0E5604189;
	cvt.rn.f64.u16 	%fd6910, %rs2704;
	fma.rn.f64 	%fd6911, %fd6910, 0d3FE2C8B439581062, %fd6909;
	cvt.rn.f64.u16 	%fd6912, %rs2705;
	fma.rn.f64 	%fd6913, %fd6912, 0d3FBD2F1A9FBE76C9, %fd6911;
	cvt.rzi.u32.f64 	%r5273, %fd6913;
	st.local.u8 	[%rd36+3], %r5273;
	mov.b32 	%r10542, 1;
	mov.f64 	%fd27670, %fd28663;
	@%p935 bra 	$L__BB1_529;
	setp.ltu.f64 	%p936, %fd2, 0d41E0000000000000;
	mov.f64 	%fd27670, %fd28662;
	mov.u32 	%r10541, %r11575;
	@%p936 bra 	$L__BB1_528;
	{ // callseq 908, 0
	.param .b64 param0;
	st.param.f64 	[param0], %fd1;
	.param .align 16 .b8 retval0[16];
	call.uni (retval0), 
	__internal_trig_reduction_slowpathd, 
	(
	param0
	);
	ld.param.f64 	%fd27670, [retval0];
	ld.param.b32 	%r10541, [retval0+8];
	} // callseq 908
$L__BB1_528:
	add.s32 	%r10542, %r10541, 1;
$L__BB1_529:
	shl.b32 	%r5275, %r10542, 6;
	cvt.u64.u32 	%rd993, %r5275;
	and.b64  	%rd994, %rd993, 64;
	mov.u64 	%rd995, __cudart_sin_cos_coeffs;
	add.s64 	%rd996, %rd995, %rd994;
	mul.rn.f64 	%fd6915, %fd27670, %fd27670;
	and.b32  	%r5276, %r10542, 1;
	setp.eq.b32 	%p937, %r5276, 1;
	selp.f64 	%fd6916, 0dBDA8FF8320FD8164, 0d3DE5DB65F9785EBA, %p937;
	ld.global.nc.v2.f64 	{%fd6917, %fd6918}, [%rd996];
	fma.rn.f64 	%fd6919, %fd6916, %fd6915, %fd6917;
	fma.rn.f64 	%fd6920, %fd6919, %fd6915, %fd6918;
	ld.global.nc.v2.f64 	{%fd6921, %fd6922}, [%rd996+16];
	fma.rn.f64 	%fd6923, %fd6920, %fd6915, %fd6921;
	fma.rn.f64 	%fd6924, %fd6923, %fd6915, %fd6922;
	ld.global.nc.v2.f64 	{%fd6925, %fd6926}, [%rd996+32];
	fma.rn.f64 	%fd6927, %fd6924, %fd6915, %fd6925;
	fma.rn.f64 	%fd6928, %fd6927, %fd6915, %fd6926;
	fma.rn.f64 	%fd6929, %fd6928, %fd27670, %fd27670;
	fma.rn.f64 	%fd6930, %fd6928, %fd6915, 0d3FF0000000000000;
	selp.f64 	%fd6931, %fd6930, %fd6929, %p937;
	and.b32  	%r5277, %r10542, 2;
	setp.eq.s32 	%p938, %r5277, 0;
	mov.f64 	%fd6932, 0d0000000000000000;
	sub.f64 	%fd6933, %fd6932, %fd6931;
	selp.f64 	%fd457, %fd6931, %fd6933, %p938;
	mov.f64 	%fd27671, %fd28664;
	mov.u32 	%r10543, %r11577;
	@%p2 bra 	$L__BB1_531;
	{ // callseq 909, 0
	.param .b64 param0;
	st.param.f64 	[param0], %fd1;
	.param .align 16 .b8 retval0[16];
	call.uni (retval0), 
	__internal_trig_reduction_slowpathd, 
	(
	param0
	);
	ld.param.f64 	%fd27671, [retval0];
	ld.param.b32 	%r10543, [retval0+8];
	} // callseq 909
$L__BB1_531:
	shl.b32 	%r5279, %r10543, 6;
	cvt.u64.u32 	%rd997, %r5279;
	and.b64  	%rd998, %rd997, 64;
	mov.u64 	%rd999, __cudart_sin_cos_coeffs;
	add.s64 	%rd1000, %rd999, %rd998;
	mul.rn.f64 	%fd6935, %fd27671, %fd27671;
	and.b32  	%r5280, %r10543, 1;
	setp.eq.b32 	%p939, %r5280, 1;
	selp.f64 	%fd6936, 0dBDA8FF8320FD8164, 0d3DE5DB65F9785EBA, %p939;
	ld.global.nc.v2.f64 	{%fd6937, %fd6938}, [%rd1000];
	fma.rn.f64 	%fd6939, %fd6936, %fd6935, %fd6937;
	fma.rn.f64 	%fd6940, %fd6939, %fd6935, %fd6938;
	ld.global.nc.v2.f64 	{%fd6941, %fd6942}, [%rd1000+16];
	fma.rn.f64 	%fd6943, %fd6940, %fd6935, %fd6941;
	fma.rn.f64 	%fd6944, %fd6943, %fd6935, %fd6942;
	ld.global.nc.v2.f64 	{%fd6945, %fd6946}, [%rd1000+32];
	fma.rn.f64 	%fd6947, %fd6944, %fd6935, %fd6945;
	fma.rn.f64 	%fd6948, %fd6947, %fd6935, %fd6946;
	fma.rn.f64 	%fd6949, %fd6948, %fd27671, %fd27671;
	fma.rn.f64 	%fd6950, %fd6948, %fd6935, 0d3FF0000000000000;
	selp.f64 	%fd6951, %fd6950, %fd6949, %p939;
	and.b32  	%r5281, %r10543, 2;
	setp.eq.s32 	%p940, %r5281, 0;
	mov.f64 	%fd6952, 0d0000000000000000;
	sub.f64 	%fd6953, %fd6952, %fd6951;
	selp.f64 	%fd6954, %fd6951, %fd6953, %p940;
	mul.f64 	%fd6955, %fd439, %fd6954;
	fma.rn.f64 	%fd6956, %fd453, %fd457, %fd6955;
	add.f64 	%fd6957, %fd7, %fd6956;
	mul.f64 	%fd6958, %fd439, %fd457;
	mul.f64 	%fd6959, %fd453, %fd6954;
	sub.f64 	%fd6960, %fd6958, %fd6959;
	add.f64 	%fd6961, %fd8, %fd6960;
	mov.f64 	%fd6962, 0d3FE0000000000000;
	copysign.f64 	%fd6963, %fd6957, %fd6962;
	add.rz.f64 	%fd6964, %fd6957, %fd6963;
	cvt.rzi.f64.f64 	%fd6965, %fd6964;
	cvt.rzi.s32.f64 	%r627, %fd6965;
	copysign.f64 	%fd6966, %fd6961, %fd6962;
	add.rz.f64 	%fd6967, %fd6961, %fd6966;
	cvt.rzi.f64.f64 	%fd6968, %fd6967;
	cvt.rzi.s32.f64 	%r628, %fd6968;
	setp.lt.s32 	%p941, %r627, 0;
	setp.ge.s32 	%p942, %r627, %r4279;
	or.pred  	%p943, %p941, %p942;
	setp.lt.s32 	%p944, %r628, 0;
	setp.ge.s32 	%p945, %r628, %r4280;
	or.pred  	%p946, %p944, %p945;
	or.pred  	%p948, %p943, %p946;
	mov.b16 	%rs4378, 0;
	mov.u16 	%rs4379, %rs4378;
	mov.u16 	%rs4380, %rs4378;
	@%p948 bra 	$L__BB1_533;
	mul.lo.s32 	%r5282, %r628, %r4281;
	cvt.u64.u32 	%rd1001, %r5282;
	shl.b32 	%r5283, %r627, 2;
	cvt.u64.u32 	%rd1002, %r5283;
	add.s64 	%rd1003, %rd1001, %rd1002;
	add.s64 	%rd1004, %rd1, %rd1003;
	ld.global.u8 	%rs4378, [%rd1004];
	ld.global.u8 	%rs4379, [%rd1004+1];
	ld.global.u8 	%rs4380, [%rd1004+2];
$L__BB1_533:
	st.local.u8 	[%rd33+4], %rs4380;
	and.b16  	%rs2707, %rs4380, 255;
	st.local.u8 	[%rd34+4], %rs4379;
	and.b16  	%rs2708, %rs4379, 255;
	st.local.u8 	[%rd35+4], %rs4378;
	and.b16  	%rs2709, %rs4378, 255;
	cvt.rn.f64.u16 	%fd6969, %rs2707;
	mul.f64 	%fd6970, %fd6969, 0d3FD322D0E5604189;
	cvt.rn.f64.u16 	%fd6971, %rs2708;
	fma.rn.f64 	%fd6972, %fd6971, 0d3FE2C8B439581062, %fd6970;
	cvt.rn.f64.u16 	%fd6973, %rs2709;
	fma.rn.f64 	%fd6974, %fd6973, 0d3FBD2F1A9FBE76C9, %fd6972;
	cvt.rzi.u32.f64 	%r5285, %fd6974;
	st.local.u8 	[%rd36+4], %r5285;
	mov.b32 	%r10545, 1;
	mov.f64 	%fd27673, %fd28663;
	@%p935 bra 	$L__BB1_537;
	setp.ltu.f64 	%p950, %fd2, 0d41E0000000000000;
	mov.f64 	%fd27673, %fd28662;
	mov.u32 	%r10544, %r11575;
	@%p950 bra 	$L__BB1_536;
	{ // callseq 910, 0
	.param .b64 param0;
	st.param.f64 	[param0], %fd1;
	.param .align 16 .b8 retval0[16];
	call.uni (retval0), 
	__internal_trig_reduction_slowpathd, 
	(
	param0
	);
	ld.param.f64 	%fd27673, [retval0];
	ld.param.b32 	%r10544, [retval0+8];
	} // callseq 910
$L__BB1_536:
	add.s32 	%r10545, %r10544, 1;
$L__BB1_537:
	shl.b32 	%r5287, %r10545, 6;
	cvt.u64.u32 	%rd1005, %r5287;
	and.b64  	%rd1006, %rd1005, 64;
	mov.u64 	%rd1007, __cudart_sin_cos_coeffs;
	add.s64 	%rd1008, %rd1007, %rd1006;
	mul.rn.f64 	%fd6976, %fd27673, %fd27673;
	and.b32  	%r5288, %r10545, 1;
	setp.eq.b32 	%p951, %r5288, 1;
	selp.f64 	%fd6977, 0dBDA8FF8320FD8164, 0d3DE5DB65F9785EBA, %p951;
	ld.global.nc.v2.f64 	{%fd6978, %fd6979}, [%rd1008];
	fma.rn.f64 	%fd6980, %fd6977, %fd6976, %fd6978;
	fma.rn.f64 	%fd6981, %fd6980, %fd6976, %fd6979;
	ld.global.nc.v2.f64 	{%fd6982, %fd6983}, [%rd1008+16];
	fma.rn.f64 	%fd6984, %fd6981, %fd6976, %fd6982;
	fma.rn.f64 	%fd6985, %fd6984, %fd6976, %fd6983;
	ld.global.nc.v2.f64 	{%fd6986, %fd6987}, [%rd1008+32];
	fma.rn.f64 	%fd6988, %fd6985, %fd6976, %fd6986;
	fma.rn.f64 	%fd6989, %fd6988, %fd6976, %fd6987;
	fma.rn.f64 	%fd6990, %fd6989, %fd27673, %fd27673;
	fma.rn.f64 	%fd6991, %fd6989, %fd6976, 0d3FF0000000000000;
	selp.f64 	%fd6992, %fd6991, %fd6990, %p951;
	and.b32  	%r5289, %r10545, 2;
	setp.eq.s32 	%p952, %r5289, 0;
	mov.f64 	%fd6993, 0d0000000000000000;
	sub.f64 	%fd6994, %fd6993, %fd6992;
	selp.f64 	%fd463, %fd6992, %fd6994, %p952;
	mov.f64 	%fd27674, %fd28664;
	mov.u32 	%r10546, %r11577;
	@%p2 bra 	$L__BB1_539;
	{ // callseq 911, 0
	.param .b64 param0;
	st.param.f64 	[param0], %fd1;
	.param .align 16 .b8 retval0[16];
	call.uni (retval0), 
	__internal_trig_reduction_slowpathd, 
	(
	param0
	);
	ld.param.f64 	%fd27674, [retval0];
	ld.param.b32 	%r10546, [retval0+8];
	} // callseq 911
$L__BB1_539:
	shl.b32 	%r5291, %r10546, 6;
	cvt.u64.u32 	%rd1009, %r5291;
	and.b64  	%rd1010, %rd1009, 64;
	mov.u64 	%rd1011, __cudart_sin_cos_coeffs;
	add.s64 	%rd1012, %rd1011, %rd1010;
	mul.rn.f64 	%fd6996, %fd27674, %fd27674;
	and.b32  	%r5292, %r10546, 1;
	setp.eq.b32 	%p953, %r5292, 1;
	selp.f64 	%fd6997, 0dBDA8FF8320FD8164, 0d3DE5DB65F9785EBA, %p953;
	ld.global.nc.v2.f64 	{%fd6998, %fd6999}, [%rd1012];
	fma.rn.f64 	%fd7000, %fd6997, %fd6996, %fd6998;
	fma.rn.f64 	%fd7001, %fd7000, %fd6996, %fd6999;
	ld.global.nc.v2.f64 	{%fd7002, %fd7003}, [%rd1012+16];
	fma.rn.f64 	%fd7004, %fd7001, %fd6996, %fd7002;
	fma.rn.f64 	%fd7005, %fd7004, %fd6996, %fd7003;
	ld.global.nc.v2.f64 	{%fd7006, %fd7007}, [%rd1012+32];
	fma.rn.f64 	%fd7008, %fd7005, %fd6996, %fd7006;
	fma.rn.f64 	%fd7009, %fd7008, %fd6996, %fd7007;
	fma.rn.f64 	%fd7010, %fd7009, %fd27674, %fd27674;
	fma.rn.f64 	%fd7011, %fd7009, %fd6996, 0d3FF0000000000000;
	selp.f64 	%fd7012, %fd7011, %fd7010, %p953;
	and.b32  	%r5293, %r10546, 2;
	setp.eq.s32 	%p954, %r5293, 0;
	mov.f64 	%fd7013, 0d0000000000000000;
	sub.f64 	%fd7014, %fd7013, %fd7012;
	selp.f64 	%fd7015, %fd7012, %fd7014, %p954;
	mul.f64 	%fd7016, %fd446, %fd7015;
	fma.rn.f64 	%fd7017, %fd453, %fd463, %fd7016;
	add.f64 	%fd7018, %fd7, %fd7017;
	mul.f64 	%fd7019, %fd446, %fd463;
	mul.f64 	%fd7020, %fd453, %fd7015;
	sub.f64 	%fd7021, %fd7019, %fd7020;
	add.f64 	%fd7022, %fd8, %fd7021;
	mov.f64 	%fd7023, 0d3FE0000000000000;
	copysign.f64 	%fd7024, %fd7018, %fd7023;
	add.rz.f64 	%fd7025, %fd7018, %fd7024;
	cvt.rzi.f64.f64 	%fd7026, %fd7025;
	cvt.rzi.s32.f64 	%r635, %fd7026;
	copysign.f64 	%fd7027, %fd7022, %fd7023;
	add.rz.f64 	%fd7028, %fd7022, %fd7027;
	cvt.rzi.f64.f64 	%fd7029, %fd7028;
	cvt.rzi.s32.f64 	%r636, %fd7029;
	setp.lt.s32 	%p955, %r635, 0;
	setp.ge.s32 	%p956, %r635, %r4279;
	or.pred  	%p957, %p955, %p956;
	setp.lt.s32 	%p958, %r636, 0;
	setp.ge.s32 	%p959, %r636, %r4280;
	or.pred  	%p960, %p958, %p959;
	or.pred  	%p962, %p957, %p960;
	mov.b16 	%rs4381, 0;
	mov.u16 	%rs4382, %rs4381;
	mov.u16 	%rs4383, %rs4381;
	@%p962 bra 	$L__BB1_541;
	mul.lo.s32 	%r5294, %r636, %r4281;
	cvt.u64.u32 	%rd1013, %r5294;
	shl.b32 	%r5295, %r635, 2;
	cvt.u64.u32 	%rd1014, %r5295;
	add.s64 	%rd1015, %rd1013, %rd1014;
	add.s64 	%rd1016, %rd1, %rd1015;
	ld.global.u8 	%rs4381, [%rd1016];
	ld.global.u8 	%rs4382, [%rd1016+1];
	ld.global.u8 	%rs4383, [%rd1016+2];
$L__BB1_541:
	setp.eq.f64 	%p963, %fd2, 0d7FF0000000000000;
	st.local.u8 	[%rd33+5], %rs4383;
	and.b16  	%rs2711, %rs4383, 255;
	st.local.u8 	[%rd34+5], %rs4382;
	and.b16  	%rs2712, %rs4382, 255;
	st.local.u8 	[%rd35+5], %rs4381;
	and.b16  	%rs2713, %rs4381, 255;
	cvt.rn.f64.u16 	%fd7030, %rs2711;
	mul.f64 	%fd7031, %fd7030, 0d3FD322D0E5604189;
	cvt.rn.f64.u16 	%fd7032, %rs2712;
	fma.rn.f64 	%fd7033, %fd7032, 0d3FE2C8B439581062, %fd7031;
	cvt.rn.f64.u16 	%fd7034, %rs2713;
	fma.rn.f64 	%fd7035, %fd7034, 0d3FBD2F1A9FBE76C9, %fd7033;
	cvt.rzi.u32.f64 	%r5297, %fd7035;
	st.local.u8 	[%rd36+5], %r5297;
	add.s32 	%r5298, %r603, %r4287;
	div.s32 	%r5299, %r5298, %r4283;
	max.s32 	%r637, %r5299, 0;
	mov.b32 	%r10548, 1;
	mov.f64 	%fd27676, %fd28663;
	@%p963 bra 	$L__BB1_545;
	setp.ltu.f64 	%p964, %fd2, 0d41E0000000000000;
	mov.f64 	%fd27676, %fd28662;
	mov.u32 	%r10547, %r11575;
	@%p964 bra 	$L__BB1_544;
	{ // callseq 912, 0
	.param .b64 param0;
	st.param.f64 	[param0], %fd1;
	.param .align 16 .b8 retval0[16];
	call.uni (retval0), 
	__internal_trig_reduction_slowpathd, 
	(
	param0
	);
	ld.param.f64 	%fd27676, [retval0];
	ld.param.b32 	%r10547, [retval0+8];
	} // callseq 912
$L__BB1_544:
	add.s32 	%r10548, %r10547, 1;
$L__BB1_545:
	shl.b32 	%r5301, %r10548, 6;
	cvt.u64.u32 	%rd1017, %r5301;
	and.b64  	%rd1018, %rd1017, 64;
	mov.u64 	%rd1019, __cudart_sin_cos_coeffs;
	add.s64 	%rd1020, %rd1019, %rd1018;
	mul.rn.f64 	%fd7037, %fd27676, %fd27676;
	and.b32  	%r5302, %r10548, 1;
	setp.eq.b32 	%p965, %r5302, 1;
	selp.f64 	%fd7038, 0dBDA8FF8320FD8164, 0d3DE5DB65F9785EBA, %p965;
	ld.global.nc.v2.f64 	{%fd7039, %fd7040}, [%rd1020];
	fma.rn.f64 	%fd7041, %fd7038, %fd7037, %fd7039;
	fma.rn.f64 	%fd7042, %fd7041, %fd7037, %fd7040;
	ld.global.nc.v2.f64 	{%fd7043, %fd7044}, [%rd1020+16];
	fma.rn.f64 	%fd7045, %fd7042, %fd7037, %fd7043;
	fma.rn.f64 	%fd7046, %fd7045, %fd7037, %fd7044;
	ld.global.nc.v2.f64 	{%fd7047, %fd7048}, [%rd1020+32];
	fma.rn.f64 	%fd7049, %fd7046, %fd7037, %fd7047;
	fma.rn.f64 	%fd7050, %fd7049, %fd7037, %fd7048;
	fma.rn.f64 	%fd7051, %fd7050, %fd27676, %fd27676;
	fma.rn.f64 	%fd7052, %fd7050, %fd7037, 0d3FF0000000000000;
	selp.f64 	%fd7053, %fd7052, %fd7051, %p965;
	and.b32  	%r5303, %r10548, 2;
	setp.eq.s32 	%p966, %r5303, 0;
	mov.f64 	%fd7054, 0d0000000000000000;
	sub.f64 	%fd7055, %fd7054, %fd7053;
	selp.f64 	%fd469, %fd7053, %fd7055, %p966;
	mov.f64 	%fd27677, %fd28664;
	mov.u32 	%r10549, %r11577;
	@%p2 bra 	$L__BB1_547;
	{ // callseq 913, 0
	.param .b64 param0;
	st.param.f64 	[param0], %fd1;
	.param .align 16 .b8 retval0[16];
	call.uni (retval0), 
	__internal_trig_reduction_slowpathd, 
	(
	param0
	);
	ld.param.f64 	%fd27677, [retval0];
	ld.param.b32 	%r10549, [retval0+8];
	} // callseq 913
$L__BB1_547:
	shl.b32 	%r5305, %r10549, 6;
	cvt.u64.u32 	%rd1021, %r5305;
	and.b64  	%rd1022, %rd1021, 64;
	mov.u64 	%rd1023, __cudart_sin_cos_coeffs;
	add.s64 	%rd1024, %rd1023, %rd1022;
	mul.rn.f64 	%fd7057, %fd27677, %fd27677;
	and.b32  	%r5306, %r10549, 1;
	setp.eq.b32 	%p967, %r5306, 1;
	selp.f64 	%fd7058, 0dBDA8FF8320FD8164, 0d3DE5DB65F9785EBA, %p967;
	ld.global.nc.v2.f64 	{%fd7059, %fd7060}, [%rd1024];
	fma.rn.f64 	%fd7061, %fd7058, %fd7057, %fd7059;
	fma.rn.f64 	%fd7062, %fd7061, %fd7057, %fd7060;
	ld.global.nc.v2.f64 	{%fd7063, %fd7064}, [%rd1024+16];
	fma.rn.f64 	%fd7065, %fd7062, %fd7057, %fd7063;
	fma.rn.f64 	%fd7066, %fd7065, %fd7057, %fd7064;
	ld.global.nc.v2.f64 	{%fd7067, %fd7068}, [%rd1024+32];
	fma.rn.f64 	%fd7069, %fd7066, %fd7057, %fd7067;
	fma.rn.f64 	%fd7070, %fd7069, %fd7057, %fd7068;
	fma.rn.f64 	%fd7071, %fd7070, %fd27677, %fd27677;
	fma.rn.f64 	%fd7072, %fd7070, %fd7057, 0d3FF0000000000000;
	selp.f64 	%fd7073, %fd7072, %fd7071, %p967;
	and.b32  	%r5307, %r10549, 2;
	setp.eq.s32 	%p968, %r5307, 0;
	mov.f64 	%fd7074, 0d0000000000000000;
	sub.f64 	%fd7075, %fd7074, %fd7073;
	selp.f64 	%fd7076, %fd7073, %fd7075, %p968;
	min.s32 	%r5308, %r637, %r10;
	cvt.rn.f64.s32 	%fd7077, %r5308;
	sub.f64 	%fd472, %fd7077, %fd6;
	mul.f64 	%fd7078, %fd472, %fd7076;
	fma.rn.f64 	%fd7079, %fd431, %fd469, %fd7078;
	add.f64 	%fd7080, %fd7, %fd7079;
	mul.f64 	%fd7081, %fd472, %fd469;
	mul.f64 	%fd7082, %fd431, %fd7076;
	sub.f64 	%fd7083, %fd7081, %fd7082;
	add.f64 	%fd7084, %fd8, %fd7083;
	mov.f64 	%fd7085, 0d3FE0000000000000;
	copysign.f64 	%fd7086, %fd7080, %fd7085;
	add.rz.f64 	%fd7087, %fd7080, %fd7086;
	cvt.rzi.f64.f64 	%fd7088, %fd7087;
	cvt.rzi.s32.f64 	%r644, %fd7088;
	copysign.f64 	%fd7089, %fd7084, %fd7085;
	add.rz.f64 	%fd7090, %fd7084, %fd7089;
	cvt.rzi.f64.f64 	%fd7091, %fd7090;
	cvt.rzi.s32.f64 	%r645, %fd7091;
	setp.lt.s32 	%p969, %r644, 0;
	setp.ge.s32 	%p970, %r644, %r4279;
	or.pred  	%p971, %p969, %p970;
	setp.lt.s32 	%p972, %r645, 0;
	setp.ge.s32 	%p973, %r645, %r4280;
	or.pred  	%p974, %p972, %p973;
	or.pred  	%p976, %p971, %p974;
	mov.b16 	%rs4384, 0;
	mov.u16 	%rs4385, %rs4384;
	mov.u16 	%rs4386, %rs4384;
	@%p976 bra 	$L__BB1_549;
	mul.lo.s32 	%r5309, %r645, %r4281;
	cvt.u64.u32 	%rd1025, %r5309;
	shl.b32 	%r5310, %r644, 2;
	cvt.u64.u32 	%rd1026, %r5310;
	add.s64 	%rd1027, %rd1025, %rd1026;
	add.s64 	%rd1028, %rd1, %rd1027;
	ld.global.u8 	%rs4384, [%rd1028];
	ld.global.u8 	%rs4385, [%rd1028+1];
	ld.global.u8 	%rs4386, [%rd1028+2];
$L__BB1_549:
	st.local.u8 	[%rd33+6], %rs4386;
	and.b16  	%rs2715, %rs4386, 255;
	st.local.u8 	[%rd34+6], %rs4385;
	and.b16  	%rs2716, %rs4385, 255;
	st.local.u8 	[%rd35+6], %rs4384;
	and.b16  	%rs2717, %rs4384, 255;
	cvt.rn.f64.u16 	%fd7092, %rs2715;
	mul.f64 	%fd7093, %fd7092, 0d3FD322D0E5604189;
	cvt.rn.f64.u16 	%fd7094, %rs2716;
	fma.rn.f64 	%fd7095, %fd7094, 0d3FE2C8B439581062, %fd7093;
	cvt.rn.f64.u16 	%fd7096, %rs2717;
	fma.rn.f64 	%fd7097, %fd7096, 0d3FBD2F1A9FBE76C9, %fd7095;
	cvt.rzi.u32.f64 	%r5312, %fd7097;
	st.local.u8 	[%rd36+6], %r5312;
	mov.b32 	%r10551, 1;
	mov.f64 	%fd27679, %fd28663;
	@%p963 bra 	$L__BB1_553;
	setp.ltu.f64 	%p978, %fd2, 0d41E0000000000000;
	mov.f64 	%fd27679, %fd28662;
	mov.u32 	%r10550, %r11575;
	@%p978 bra 	$L__BB1_552;
	{ // callseq 914, 0
	.param .b64 param0;
	st.param.f64 	[param0], %fd1;
	.param .align 16 .b8 retval0[16];
	call.uni (retval0), 
	__internal_trig_reduction_slowpathd, 
	(
	param0
	);
	ld.param.f64 	%fd27679, [retval0];
	ld.param.b32 	%r10550, [retval0+8];
	} // callseq 914
$L__BB1_552:
	add.s32 	%r10551, %r10550, 1;
$L__BB1_553:
	shl.b32 	%r5314, %r10551, 6;
	cvt.u64.u32 	%rd1029, %r5314;
	and.b64  	%rd1030, %rd1029, 64;
	mov.u64 	%rd1031, __cudart_sin_cos_coeffs;
	add.s64 	%rd1032, %rd1031, %rd1030;
	mul.rn.f64 	%fd7099, %fd27679, %fd27679;
	and.b32  	%r5315, %r10551, 1;
	setp.eq.b32 	%p979, %r5315, 1;
	selp.f64 	%fd7100, 0dBDA8FF8320FD8164, 0d3DE5DB65F9785EBA, %p979;
	ld.global.nc.v2.f64 	{%fd7101, %fd7102}, [%rd1032];
	fma.rn.f64 	%fd7103, %fd7100, %fd7099, %fd7101;
	fma.rn.f64 	%fd7104, %fd7103, %fd7099, %fd7102;
	ld.global.nc.v2.f64 	{%fd7105, %fd7106}, [%rd1032+16];
	fma.rn.f64 	%fd7107, %fd7104, %fd7099, %fd7105;
	fma.rn.f64 	%fd7108, %fd7107, %fd7099, %fd7106;
	ld.global.nc.v2.f64 	{%fd7109, %fd7110}, [%rd1032+32];
	fma.rn.f64 	%fd7111, %fd7108, %fd7099, %fd7109;
	fma.rn.f64 	%fd7112, %fd7111, %fd7099, %fd7110;
	fma.rn.f64 	%fd7113, %fd7112, %fd27679, %fd27679;
	fma.rn.f64 	%fd7114, %fd7112, %fd7099, 0d3FF0000000000000;
	selp.f64 	%fd7115, %fd7114, %fd7113, %p979;
	and.b32  	%r5316, %r10551, 2;
	setp.eq.s32 	%p980, %r5316, 0;
	mov.f64 	%fd7116, 0d0000000000000000;
	sub.f64 	%fd7117, %fd7116, %fd7115;
	selp.f64 	%fd476, %fd7115, %fd7117, %p980;
	mov.f64 	%fd27680, %fd28664;
	mov.u32 	%r10552, %r11577;
	@%p2 bra 	$L__BB1_555;
	{ // callseq 915, 0
	.param .b64 param0;
	st.param.f64 	[param0], %fd1;
	.param .align 16 .b8 retval0[16];
	call.uni (retval0), 
	__internal_trig_reduction_slowpathd, 
	(
	param0
	);
	ld.param.f64 	%fd27680, [retval0];
	ld.param.b32 	%r10552, [retval0+8];
	} // callseq 915
$L__BB1_555:
	shl.b32 	%r5318, %r10552, 6;
	cvt.u64.u32 	%rd1033, %r5318;
	and.b64  	%rd1034, %rd1033, 64;
	mov.u64 	%rd1035, __cudart_sin_cos_coeffs;
	add.s64 	%rd1036, %rd1035, %rd1034;
	mul.rn.f64 	%fd7119, %fd27680, %fd27680;
	and.b32  	%r5319, %r10552, 1;
	setp.eq.b32 	%p981, %r5319, 1;
	selp.f64 	%fd7120, 0dBDA8FF8320FD8164, 0d3DE5DB65F9785EBA, %p981;
	ld.global.nc.v2.f64 	{%fd7121, %fd7122}, [%rd1036];
	fma.rn.f64 	%fd7123, %fd7120, %fd7119, %fd7121;
	fma.rn.f64 	%fd7124, %fd7123, %fd7119, %fd7122;
	ld.global.nc.v2.f64 	{%fd7125, %fd7126}, [%rd1036+16];
	fma.rn.f64 	%fd7127, %fd7124, %fd7119, %fd7125;
	fma.rn.f64 	%fd7128, %fd7127, %fd7119, %fd7126;
	ld.global.nc.v2.f64 	{%fd7129, %fd7130}, [%rd1036+32];
	fma.rn.f64 	%fd7131, %fd7128, %fd7119, %fd7129;
	fma.rn.f64 	%fd7132, %fd7131, %fd7119, %fd7130;
	fma.rn.f64 	%fd7133, %fd7132, %fd27680, %fd27680;
	fma.rn.f64 	%fd7134, %fd7132, %fd7119, 0d3FF0000000000000;
	selp.f64 	%fd7135, %fd7134, %fd7133, %p981;
	and.b32  	%r5320, %r10552, 2;
	setp.eq.s32 	%p982, %r5320, 0;
	mov.f64 	%fd7136, 0d0000000000000000;
	sub.f64 	%fd7137, %fd7136, %fd7135;
	selp.f64 	%fd7138, %fd7135, %fd7137, %p982;
	mul.f64 	%fd7139, %fd472, %fd7138;
	fma.rn.f64 	%fd7140, %fd453, %fd476, %fd7139;
	add.f64 	%fd7141, %fd7, %fd7140;
	mul.f64 	%fd7142, %fd472, %fd476;
	mul.f64 	%fd7143, %fd453, %fd7138;
	sub.f64 	%fd7144, %fd7142, %fd7143;
	add.f64 	%fd7145, %fd8, %fd7144;
	mov.f64 	%fd7146, 0d3FE0000000000000;
	copysign.f64 	%fd7147, %fd7141, %fd7146;
	add.rz.f64 	%fd7148, %fd7141, %fd7147;
	cvt.rzi.f64.f64 	%fd7149, %fd7148;
	cvt.rzi.s32.f64 	%r652, %fd7149;
	copysign.f64 	%fd7150, %fd7145, %fd7146;
	add.rz.f64 	%fd7151, %fd7145, %fd7150;
	cvt.rzi.f64.f64 	%fd7152, %fd7151;
	cvt.rzi.s32.f64 	%r653, %fd7152;
	setp.lt.s32 	%p983, %r652, 0;
	setp.ge.s32 	%p984, %r652, %r4279;
	or.pred  	%p985, %p983, %p984;
	setp.lt.s32 	%p986, %r653, 0;
	setp.ge.s32 	%p987, %r653, %r4280;
	or.pred  	%p988, %p986, %p987;
	or.pred  	%p990, %p985, %p988;
	mov.b16 	%rs4387, 0;
	mov.u16 	%rs4388, %rs4387;
	mov.u16 	%rs4389, %rs4387;
	@%p990 bra 	$L__BB1_557;
	mul.lo.s32 	%r5321, %r653, %r4281;
	cvt.u64.u32 	%rd1037, %r5321;
	shl.b32 	%r5322, %r652, 2;
	cvt.u64.u32 	%rd1038, %r5322;
	add.s64 	%rd1039, %rd1037, %rd1038;
	add.s64 	%rd1040, %rd1, %rd1039;
	ld.global.u8 	%rs4387, [%rd1040];
	ld.global.u8 	%rs4388, [%rd1040+1];
	ld.global.u8 	%rs4389, [%rd1040+2];
$L__BB1_557:
	st.local.u8 	[%rd33+7], %rs4389;
	and.b16  	%rs2719, %rs4389, 255;
	st.local.u8 	[%rd34+7], %rs4388;
	and.b16  	%rs2720, %rs4388, 255;
	st.local.u8 	[%rd35+7], %rs4387;
	and.b16  	%rs2721, %rs4387, 255;
	cvt.rn.f64.u16 	%fd7153, %rs2719;
	mul.f64 	%fd7154, %fd7153, 0d3FD322D0E5604189;
	cvt.rn.f64.u16 	%fd7155, %rs2720;
	fma.rn.f64 	%fd7156, %fd7155, 0d3FE2C8B439581062, %fd7154;
	cvt.rn.f64.u16 	%fd7157, %rs2721;
	fma.rn.f64 	%fd7158, %fd7157, 0d3FBD2F1A9FBE76C9, %fd7156;
	cvt.rzi.u32.f64 	%r5323, %fd7158;
	st.local.u8 	[%rd36+7], %r5323;
	add.s32 	%r10528, %r10528, 8;
$L__BB1_558:
	setp.lt.s32 	%p991, %r144, 0;
	setp.ge.s32 	%p992, %r144, %r4284;
	or.pred  	%p993, %p991, %p992;
	or.pred  	%p994, %p993, %p4;
	@%p994 bra 	$L__BB1_624;
	setp.eq.f64 	%p995, %fd2, 0d7FF0000000000000;
	mul.lo.s32 	%r5325, %r144, %r4286;
	shl.b32 	%r656, %r5325, 1;
	sub.s32 	%r5326, %r4295, %r69;
	mad.lo.s32 	%r5327, %r4287, %r5326, %r4287;
	shl.b32 	%r657, %r5327, 2;
	mov.b32 	%r10555, 1;
	mov.f64 	%fd27682, %fd28663;
	@%p995 bra 	$L__BB1_563;
	setp.ltu.f64 	%p996, %fd2, 0d41E0000000000000;
	mov.f64 	%fd27682, %fd28662;
	mov.u32 	%r10554, %r11575;
	@%p996 bra 	$L__BB1_562;
	{ // callseq 916, 0
	.param .b64 param0;
	st.param.f64 	[param0], %fd1;
	.param .align 16 .b8 retval0[16];
	call.uni (retval0), 
	__internal_trig_reduction_slowpathd, 
	(
	param0
	);
	ld.param.f64 	%fd27682, [retval0];
	ld.param.b32 	%r10554, [retval0+8];
	} // callseq 916
$L__BB1_562:
	add.s32 	%r10555, %r10554, 1;
$L__BB1_563:
	shl.b32 	%r5329, %r10555, 6;
	cvt.u64.u32 	%rd1041, %r5329;
	and.b64  	%rd1042, %rd1041, 64;
	mov.u64 	%rd1043, __cudart_sin_cos_coeffs;
	add.s64 	%rd1044, %rd1043, %rd1042;
	mul.rn.f64 	%fd7160, %fd27682, %fd27682;
	and.b32  	%r5330, %r10555, 1;
	setp.eq.b32 	%p997, %r5330, 1;
	selp.f64 	%fd7161, 0dBDA8FF8320FD8164, 0d3DE5DB65F9785EBA, %p997;
	ld.global.nc.v2.f64 	{%fd7162, %fd7163}, [%rd1044];
	fma.rn.f64 	%fd7164, %fd7161, %fd7160, %fd7162;
	fma.rn.f64 	%fd7165, %fd7164, %fd7160, %fd7163;
	ld.global.nc.v2.f64 	{%fd7166, %fd7167}, [%rd1044+16];
	fma.rn.f64 	%fd7168, %fd7165, %fd7160, %fd7166;
	fma.rn.f64 	%fd7169, %fd7168, %fd7160, %fd7167;
	ld.global.nc.v2.f64 	{%fd7170, %fd7171}, [%rd1044+32];
	fma.rn.f64 	%fd7172, %fd7169, %fd7160, %fd7170;
	fma.rn.f64 	%fd7173, %fd7172, %fd7160, %fd7171;
	fma.rn.f64 	%fd7174, %fd7173, %fd27682, %fd27682;
	fma.rn.f64 	%fd7175, %fd7173, %fd7160, 0d3FF0000000000000;
	selp.f64 	%fd7176, %fd7175, %fd7174, %p997;
	and.b32  	%r5331, %r10555, 2;
	setp.eq.s32 	%p998, %r5331, 0;
	mov.f64 	%fd7177, 0d0000000000000000;
	sub.f64 	%fd7178, %fd7177, %fd7176;
	selp.f64 	%fd482, %fd7176, %fd7178, %p998;
	mov.f64 	%fd27683, %fd28664;
	mov.u32 	%r10556, %r11577;
	@%p2 bra 	$L__BB1_565;
	{ // callseq 917, 0
	.param .b64 param0;
	st.param.f64 	[param0], %fd1;
	.param .align 16 .b8 retval0[16];
	call.uni (retval0), 
	__internal_trig_reduction_slowpathd, 
	(
	param0
	);
	ld.param.f64 	%fd27683, [retval0];
	ld.param.b32 	%r10556, [retval0+8];
	} // callseq 917
$L__BB1_565:
	shl.b32 	%r5333, %r10556, 6;
	cvt.u64.u32 	%rd1045, %r5333;
	and.b64  	%rd1046, %rd1045, 64;
	mov.u64 	%rd1047, __cudart_sin_cos_coeffs;
	add.s64 	%rd1048, %rd1047, %rd1046;
	mul.rn.f64 	%fd7180, %fd27683, %fd27683;
	and.b32  	%r5334, %r10556, 1;
	setp.eq.b32 	%p999, %r5334, 1;
	selp.f64 	%fd7181, 0dBDA8FF8320FD8164, 0d3DE5DB65F9785EBA, %p999;
	ld.global.nc.v2.f64 	{%fd7182, %fd7183}, [%rd1048];
	fma.rn.f64 	%fd7184, %fd7181, %fd7180, %fd7182;
	fma.rn.f64 	%fd7185, %fd7184, %fd7180, %fd7183;
	ld.global.nc.v2.f64 	{%fd7186, %fd7187}, [%rd1048+16];
	fma.rn.f64 	%fd7188, %fd7185, %fd7180, %fd7186;
	fma.rn.f64 	%fd7189, %fd7188, %fd7180, %fd7187;
	ld.global.nc.v2.f64 	{%fd7190, %fd7191}, [%rd1048+32];
	fma.rn.f64 	%fd7192, %fd7189, %fd7180, %fd7190;
	fma.rn.f64 	%fd7193, %fd7192, %fd7180, %fd7191;
	fma.rn.f64 	%fd7194, %fd7193, %fd27683, %fd27683;
	fma.rn.f64 	%fd7195, %fd7193, %fd7180, 0d3FF0000000000000;
	selp.f64 	%fd7196, %fd7195, %fd7194, %p999;
	and.b32  	%r5335, %r10556, 2;
	setp.eq.s32 	%p1000, %r5335, 0;
	mov.f64 	%fd7197, 0d0000000000000000;
	sub.f64 	%fd7198, %fd7197, %fd7196;
	selp.f64 	%fd7199, %fd7196, %fd7198, %p1000;
	div.s32 	%r5336, %r656, %r4282;
	max.s32 	%r5337, %r5336, 0;
	min.s32 	%r5338, %r5337, %r9;
	cvt.rn.f64.s32 	%fd7200, %r5338;
	sub.f64 	%fd485, %fd7200, %fd5;
	div.s32 	%r5339, %r657, %r4283;
	max.s32 	%r5340, %r5339, 0;
	min.s32 	%r5341, %r5340, %r10;
	cvt.rn.f64.s32 	%fd7201, %r5341;
	sub.f64 	%fd486, %fd7201, %fd6;
	mul.f64 	%fd7202, %fd486, %fd7199;
	fma.rn.f64 	%fd7203, %fd485, %fd482, %fd7202;
	add.f64 	%fd7204, %fd7, %fd7203;
	mul.f64 	%fd7205, %fd486, %fd482;
	mul.f64 	%fd7206, %fd485, %fd7199;
	sub.f64 	%fd7207, %fd7205, %fd7206;
	add.f64 	%fd7208, %fd8, %fd7207;
	mov.f64 	%fd7209, 0d3FE0000000000000;
	copysign.f64 	%fd7210, %fd7204, %fd7209;
	add.rz.f64 	%fd7211, %fd7204, %fd7210;
	cvt.rzi.f64.f64 	%fd7212, %fd7211;
	cvt.rzi.s32.f64 	%r664, %fd7212;
	copysign.f64 	%fd7213, %fd7208, %fd7209;
	add.rz.f64 	%fd7214, %fd7208, %fd7213;
	cvt.rzi.f64.f64 	%fd7215, %fd7214;
	cvt.rzi.s32.f64 	%r665, %fd7215;
	setp.lt.s32 	%p1001, %r664, 0;
	setp.ge.s32 	%p1002, %r664, %r4279;
	or.pred  	%p1003, %p1001, %p1002;
	setp.lt.s32 	%p1004, %r665, 0;
	setp.ge.s32 	%p1005, %r665, %r4280;
	or.pred  	%p1006, %p1004, %p1005;
	or.pred  	%p1008, %p1003, %p1006;
	mov.b16 	%rs4390, 0;
	mov.u16 	%rs4391, %rs4390;
	mov.u16 	%rs4392, %rs4390;
	@%p1008 bra 	$L__BB1_567;
	mul.lo.s32 	%r5342, %r665, %r4281;
	cvt.u64.u32 	%rd1049, %r5342;
	shl.b32 	%r5343, %r664, 2;
	cvt.u64.u32 	%rd1050, %r5343;
	add.s64 	%rd1051, %rd1049, %rd1050;
	add.s64 	%rd1052, %rd1, %rd1051;
	ld.global.u8 	%rs4390, [%rd1052];
	ld.global.u8 	%rs4391, [%rd1052+1];
	ld.global.u8 	%rs4392, [%rd1052+2];
$L__BB1_567:
	cvt.u64.u32 	%rd1053, %r10528;
	add.s64 	%rd37, %rd2, %rd1053;
	st.local.u8 	[%rd37], %rs4392;
	and.b16  	%rs2723, %rs4392, 255;
	add.s64 	%rd38, %rd3, %rd1053;
	st.local.u8 	[%rd38], %rs4391;
	and.b16  	%rs2724, %rs4391, 255;
	add.s64 	%rd39, %rd4, %rd1053;
	st.local.u8 	[%rd39], %rs4390;
	and.b16  	%rs2725, %rs4390, 255;
	cvt.rn.f64.u16 	%fd7216, %rs2723;
	mul.f64 	%fd7217, %fd7216, 0d3FD322D0E5604189;
	cvt.rn.f64.u16 	%fd7218, %rs2724;
	fma.rn.f64 	%fd7219, %fd7218, 0d3FE2C8B439581062, %fd7217;
	cvt.rn.f64.u16 	%fd7220, %rs2725;
	fma.rn.f64 	%fd7221, %fd7220, 0d3FBD2F1A9FBE76C9, %fd7219;
	cvt.rzi.u32.f64 	%r5345, %fd7221;
	add.s64 	%rd40, %rd5, %rd1053;
	st.local.u8 	[%rd40], %r5345;
	add.s32 	%r666, %r657, %r4287;
	mov.b32 	%r10558, 1;
	mov.f64 	%fd27685, %fd28663;
	@%p995 bra 	$L__BB1_571;
	setp.ltu.f64 	%p1010, %fd2, 0d41E0000000000000;
	mov.f64 	%fd27685, %fd28662;
	mov.u32 	%r10557, %r11575;
	@%p1010 bra 	$L__BB1_570;
	{ // callseq 918, 0
	.param .b64 param0;
	st.param.f64 	[param0], %fd1;
	.param .align 16 .b8 retval0[16];
	call.uni (retval0), 
	__internal_trig_reduction_slowpathd, 
	(
	param0
	);
	ld.param.f64 	%fd27685, [retval0];
	ld.param.b32 	%r10557, [retval0+8];
	} // callseq 918
$L__BB1_570:
	add.s32 	%r10558, %r10557, 1;
$L__BB1_571:
	shl.b32 	%r5347, %r10558, 6;
	cvt.u64.u32 	%rd1054, %r5347;
	and.b64  	%rd1055, %rd1054, 64;
	mov.u64 	%rd1056, __cudart_sin_cos_coeffs;
	add.s64 	%rd1057, %rd1056, %rd1055;
	mul.rn.f64 	%fd7223, %fd27685, %fd27685;
	and.b32  	%r5348, %r10558, 1;
	setp.eq.b32 	%p1011, %r5348, 1;
	selp.f64 	%fd7224, 0dBDA8FF8320FD8164, 0d3DE5DB65F9785EBA, %p1011;
	ld.global.nc.v2.f64 	{%fd7225, %fd7226}, [%rd1057];
	fma.rn.f64 	%fd7227, %fd7224, %fd7223, %fd7225;
	fma.rn.f64 	%fd7228, %fd7227, %fd7223, %fd7226;
	ld.global.nc.v2.f64 	{%fd7229, %fd7230}, [%rd1057+16];
	fma.rn.f64 	%fd7231, %fd7228, %fd7223, %fd7229;
	fma.rn.f64 	%fd7232, %fd7231, %fd7223, %fd7230;
	ld.global.nc.v2.f64 	{%fd7233, %fd7234}, [%rd1057+32];
	fma.rn.f64 	%fd7235, %fd7232, %fd7223, %fd7233;
	fma.rn.f64 	%fd7236, %fd7235, %fd7223, %fd7234;
	fma.rn.f64 	%fd7237, %fd7236, %fd27685, %fd27685;
	fma.rn.f64 	%fd7238, %fd7236, %fd7223, 0d3FF0000000000000;
	selp.f64 	%fd7239, %fd7238, %fd7237, %p1011;
	and.b32  	%r5349, %r10558, 2;
	setp.eq.s32 	%p1012, %r5349, 0;
	mov.f64 	%fd7240, 0d0000000000000000;
	sub.f64 	%fd7241, %fd7240, %fd7239;
	selp.f64 	%fd490, %fd7239, %fd7241, %p1012;
	mov.f64 	%fd27686, %fd28664;
	mov.u32 	%r10559, %r11577;
	@%p2 bra 	$L__BB1_573;
	{ // callseq 919, 0
	.param .b64 param0;
	st.param.f64 	[param0], %fd1;
	.param .align 16 .b8 retval0[16];
	call.uni (retval0), 
	__internal_trig_reduction_slowpathd, 
	(
	param0
	);
	ld.param.f64 	%fd27686, [retval0];
	ld.param.b32 	%r10559, [retval0+8];
	} // callseq 919
$L__BB1_573:
	shl.b32 	%r5351, %r10559, 6;
	cvt.u64.u32 	%rd1058, %r5351;
	and.b64  	%rd1059, %rd1058, 64;
	mov.u64 	%rd1060, __cudart_sin_cos_coeffs;
	add.s64 	%rd1061, %rd1060, %rd1059;
	mul.rn.f64 	%fd7243, %fd27686, %fd27686;
	and.b32  	%r5352, %r10559, 1;
	setp.eq.b32 	%p1013, %r5352, 1;
	selp.f64 	%fd7244, 0dBDA8FF8320FD8164, 0d3DE5DB65F9785EBA, %p1013;
	ld.global.nc.v2.f64 	{%fd7245, %fd7246}, [%rd1061];
	fma.rn.f64 	%fd7247, %fd7244, %fd7243, %fd7245;
	fma.rn.f64 	%fd7248, %fd7247, %fd7243, %fd7246;
	ld.global.nc.v2.f64 	{%fd7249, %fd7250}, [%rd1061+16];
	fma.rn.f64 	%fd7251, %fd7248, %fd7243, %fd7249;
	fma.rn.f64 	%fd7252, %fd7251, %fd7243, %fd7250;
	ld.global.nc.v2.f64 	{%fd7253, %fd7254}, [%rd1061+32];
	fma.rn.f64 	%fd7255, %fd7252, %fd7243, %fd7253;
	fma.rn.f64 	%fd7256, %fd7255, %fd7243, %fd7254;
	fma.rn.f64 	%fd7257, %fd7256, %fd27686, %fd27686;
	fma.rn.f64 	%fd7258, %fd7256, %fd7243, 0d3FF0000000000000;
	selp.f64 	%fd7259, %fd7258, %fd7257, %p1013;
	and.b32  	%r5353, %r10559, 2;
	setp.eq.s32 	%p1014, %r5353, 0;
	mov.f64 	%fd7260, 0d0000000000000000;
	sub.f64 	%fd7261, %fd7260, %fd7259;
	selp.f64 	%fd7262, %fd7259, %fd7261, %p1014;
	div.s32 	%r5354, %r666, %r4283;
	max.s32 	%r5355, %r5354, 0;
	min.s32 	%r5356, %r5355, %r10;
	cvt.rn.f64.s32 	%fd7263, %r5356;
	sub.f64 	%fd493, %fd7263, %fd6;
	mul.f64 	%fd7264, %fd493, %fd7262;
	fma.rn.f64 	%fd7265, %fd485, %fd490, %fd7264;
	add.f64 	%fd7266, %fd7, %fd7265;
	mul.f64 	%fd7267, %fd493, %fd490;
	mul.f64 	%fd7268, %fd485, %fd7262;
	sub.f64 	%fd7269, %fd7267, %fd7268;
	add.f64 	%fd7270, %fd8, %fd7269;
	mov.f64 	%fd7271, 0d3FE0000000000000;
	copysign.f64 	%fd7272, %fd7266, %fd7271;
	add.rz.f64 	%fd7273, %fd7266, %fd7272;
	cvt.rzi.f64.f64 	%fd7274, %fd7273;
	cvt.rzi.s32.f64 	%r673, %fd7274;
	copysign.f64 	%fd7275, %fd7270, %fd7271;
	add.rz.f64 	%fd7276, %fd7270, %fd7275;
	cvt.rzi.f64.f64 	%fd7277, %fd7276;
	cvt.rzi.s32.f64 	%r674, %fd7277;
	setp.lt.s32 	%p1015, %r673, 0;
	setp.ge.s32 	%p1016, %r673, %r4279;
	or.pred  	%p1017, %p1015, %p1016;
	setp.lt.s32 	%p1018, %r674, 0;
	setp.ge.s32 	%p1019, %r674, %r4280;
	or.pred  	%p1020, %p1018, %p1019;
	or.pred  	%p1022, %p1017, %p1020;
	mov.b16 	%rs4393, 0;
	mov.u16 	%rs4394, %rs4393;
	mov.u16 	%rs4395, %rs4393;
	@%p1022 bra 	$L__BB1_575;
	mul.lo.s32 	%r5357, %r674, %r4281;
	cvt.u64.u32 	%rd1062, %r5357;
	shl.b32 	%r5358, %r673, 2;
	cvt.u64.u32 	%rd1063, %r5358;
	add.s64 	%rd1064, %rd1062, %rd1063;
	add.s64 	%rd1065, %rd1, %rd1064;
	ld.global.u8 	%rs4393, [%rd1065];
	ld.global.u8 	%rs4394, [%rd1065+1];
	ld.global.u8 	%rs4395, [%rd1065+2];
$L__BB1_575:
	setp.eq.f64 	%p1023, %fd2, 0d7FF0000000000000;
	st.local.u8 	[%rd37+1], %rs4395;
	and.b16  	%rs2727, %rs4395, 255;
	st.local.u8 	[%rd38+1], %rs4394;
	and.b16  	%rs2728, %rs4394, 255;
	st.local.u8 	[%rd39+1], %rs4393;
	and.b16  	%rs2729, %rs4393, 255;
	cvt.rn.f64.u16 	%fd7278, %rs2727;
	mul.f64 	%fd7279, %fd7278, 0d3FD322D0E5604189;
	cvt.rn.f64.u16 	%fd7280, %rs2728;
	fma.rn.f64 	%fd7281, %fd7280, 0d3FE2C8B439581062, %fd7279;
	cvt.rn.f64.u16 	%fd7282, %rs2729;
	fma.rn.f64 	%fd7283, %fd7282, 0d3FBD2F1A9FBE76C9, %fd7281;
	cvt.rzi.u32.f64 	%r5360, %fd7283;
	st.local.u8 	[%rd40+1], %r5360;
	add.s32 	%r675, %r666, %r4287;
	mov.b32 	%r10561, 1;
	mov.f64 	%fd27688, %fd28663;
	@%p1023 bra 	$L__BB1_579;
	setp.ltu.f64 	%p1024, %fd2, 0d41E0000000000000;
	mov.f64 	%fd27688, %fd28662;
	mov.u32 	%r10560, %r11575;
	@%p1024 bra 	$L__BB1_578;
	{ // callseq 920, 0
	.param .b64 param0;
	st.param.f64 	[param0], %fd1;
	.param .align 16 .b8 retval0[16];
	call.uni (retval0), 
	__internal_trig_reduction_slowpathd, 
	(
	param0
	);
	ld.param.f64 	%fd27688, [retval0];
	ld.param.b32 	%r10560, [retval0+8];
	} // callseq 920
$L__BB1_578:
	add.s32 	%r10561, %r10560, 1;
$L__BB1_579:
	shl.b32 	%r5362, %r10561, 6;
	cvt.u64.u32 	%rd1066, %r5362;
	and.b64  	%rd1067, %rd1066, 64;
	mov.u64 	%rd1068, __cudart_sin_cos_coeffs;
	add.s64 	%rd1069, %rd1068, %rd1067;
	mul.rn.f64 	%fd7285, %fd27688, %fd27688;
	and.b32  	%r5363, %r10561, 1;
	setp.eq.b32 	%p1025, %r5363, 1;
	selp.f64 	%fd7286, 0dBDA8FF8320FD8164, 0d3DE5DB65F9785EBA, %p1025;
	ld.global.nc.v2.f64 	{%fd7287, %fd7288}, [%rd1069];
	fma.rn.f64 	%fd7289, %fd7286, %fd7285, %fd7287;
	fma.rn.f64 	%fd7290, %fd7289, %fd7285, %fd7288;
	ld.global.nc.v2.f64 	{%fd7291, %fd7292}, [%rd1069+16];
	fma.rn.f64 	%fd7293, %fd7290, %fd7285, %fd7291;
	fma.rn.f64 	%fd7294, %fd7293, %fd7285, %fd7292;
	ld.global.nc.v2.f64 	{%fd7295, %fd7296}, [%rd1069+32];
	fma.rn.f64 	%fd7297, %fd7294, %fd7285, %fd7295;
	fma.rn.f64 	%fd7298, %fd7297, %fd7285, %fd7296;
	fma.rn.f64 	%fd7299, %fd7298, %fd27688, %fd27688;
	fma.rn.f64 	%fd7300, %fd7298, %fd7285, 0d3FF0000000000000;
	selp.f64 	%fd7301, %fd7300, %fd7299, %p1025;
	and.b32  	%r5364, %r10561, 2;
	setp.eq.s32 	%p1026, %r5364, 0;
	mov.f64 	%fd7302, 0d0000000000000000;
	sub.f64 	%fd7303, %fd7302, %fd7301;
	selp.f64 	%fd497, %fd7301, %fd7303, %p1026;
	mov.f64 	%fd27689, %fd28664;
	mov.u32 	%r10562, %r11577;
	@%p2 bra 	$L__BB1_581;
	{ // callseq 921, 0
	.param .b64 param0;
	st.param.f64 	[param0], %fd1;
	.param .align 16 .b8 retval0[16];
	call.uni (retval0), 
	__internal_trig_reduction_slowpathd, 
	(
	param0
	);
	ld.param.f64 	%fd27689, [retval0];
	ld.param.b32 	%r10562, [retval0+8];
	} // callseq 921
$L__BB1_581:
	shl.b32 	%r5366, %r10562, 6;
	cvt.u64.u32 	%rd1070, %r5366;
	and.b64  	%rd1071, %rd1070, 64;
	mov.u64 	%rd1072, __cudart_sin_cos_coeffs;
	add.s64 	%rd1073, %rd1072, %rd1071;
	mul.rn.f64 	%fd7305, %fd27689, %fd27689;
	and.b32  	%r5367, %r10562, 1;
	setp.eq.b32 	%p1027, %r5367, 1;
	selp.f64 	%fd7306, 0dBDA8FF8320FD8164, 0d3DE5DB65F9785EBA, %p1027;
	ld.global.nc.v2.f64 	{%fd7307, %fd7308}, [%rd1073];
	fma.rn.f64 	%fd7309, %fd7306, %fd7305, %fd7307;
	fma.rn.f64 	%fd7310, %fd7309, %fd7305, %fd7308;
	ld.global.nc.v2.f64 	{%fd7311, %fd7312}, [%rd1073+16];
	fma.rn.f64 	%fd7313, %fd7310, %fd7305, %fd7311;
	fma.rn.f64 	%fd7314, %fd7313, %fd7305, %fd7312;
	ld.global.nc.v2.f64 	{%fd7315, %fd7316}, [%rd1073+32];
	fma.rn.f64 	%fd7317, %fd7314, %fd7305, %fd7315;
	fma.rn.f64 	%fd7318, %fd7317, %fd7305, %fd7316;
	fma.rn.f64 	%fd7319, %fd7318, %fd27689, %fd27689;
	fma.rn.f64 	%fd7320, %fd7318, %fd7305, 0d3FF0000000000000;
	selp.f64 	%fd7321, %fd7320, %fd7319, %p1027;
	and.b32  	%r5368, %r10562, 2;
	setp.eq.s32 	%p1028, %r5368, 0;
	mov.f64 	%fd7322, 0d0000000000000000;
	sub.f64 	%fd7323, %fd7322, %fd7321;
	selp.f64 	%fd7324, %fd7321, %fd7323, %p1028;
	div.s32 	%r5369, %r675, %r4283;
	max.s32 	%r5370, %r5369, 0;
	min.s32 	%r5371, %r5370, %r10;
	cvt.rn.f64.s32 	%fd7325, %r5371;
	sub.f64 	%fd500, %fd7325, %fd6;
	mul.f64 	%fd7326, %fd500, %fd7324;
	fma.rn.f64 	%fd7327, %fd485, %fd497, %fd7326;
	add.f64 	%fd7328, %fd7, %fd7327;
	mul.f64 	%fd7329, %fd500, %fd497;
	mul.f64 	%fd7330, %fd485, %fd7324;
	sub.f64 	%fd7331, %fd7329, %fd7330;
	add.f64 	%fd7332, %fd8, %fd7331;
	mov.f64 	%fd7333, 0d3FE0000000000000;
	copysign.f64 	%fd7334, %fd7328, %fd7333;
	add.rz.f64 	%fd7335, %fd7328, %fd7334;
	cvt.rzi.f64.f64 	%fd7336, %fd7335;
	cvt.rzi.s32.f64 	%r682, %fd7336;
	copysign.f64 	%fd7337, %fd7332, %fd7333;
	add.rz.f64 	%fd7338, %fd7332, %fd7337;
	cvt.rzi.f64.f64 	%fd7339, %fd7338;
	cvt.rzi.s32.f64 	%r683, %fd7339;
	setp.lt.s32 	%p1029, %r682, 0;
	setp.ge.s32 	%p1030, %r682, %r4279;
	or.pred  	%p1031, %p1029, %p1030;
	setp.lt.s32 	%p1032, %r683, 0;
	setp.ge.s32 	%p1033, %r683, %r4280;
	or.pred  	%p1034, %p1032, %p1033;
	or.pred  	%p1036, %p1031, %p1034;
	mov.b16 	%rs4396, 0;
	mov.u16 	%rs4397, %rs4396;
	mov.u16 	%rs4398, %rs4396;
	@%p1036 bra 	$L__BB1_583;
	mul.lo.s32 	%r5372, %r683, %r4281;
	cvt.u64.u32 	%rd1074, %r5372;
	shl.b32 	%r5373, %r682, 2;
	cvt.u64.u32 	%rd1075, %r5373;
	add.s64 	%rd1076, %rd1074, %rd1075;
	add.s64 	%rd1077, %rd1, %rd1076;
	ld.global.u8 	%rs4396, [%rd1077];
	ld.global.u8 	%rs4397, [%rd1077+1];
	ld.global.u8 	%rs4398, [%rd1077+2];
$L__BB1_583:
	st.local.u8 	[%rd37+2], %rs4398;
	and.b16  	%rs2731, %rs4398, 255;
	st.local.u8 	[%rd38+2], %rs4397;
	and.b16  	%rs2732, %rs4397, 255;
	st.local.u8 	[%rd39+2], %rs4396;
	and.b16  	%rs2733, %rs4396, 255;
	cvt.rn.f64.u16 	%fd7340, %rs2731;
	mul.f64 	%fd7341, %fd7340, 0d3FD322D0E5604189;
	cvt.rn.f64.u16 	%fd7342, %rs2732;
	fma.rn.f64 	%fd7343, %fd7342, 0d3FE2C8B439581062, %fd7341;
	cvt.rn.f64.u16 	%fd7344, %rs2733;
	fma.rn.f64 	%fd7345, %fd7344, 0d3FBD2F1A9FBE76C9, %fd7343;
	cvt.rzi.u32.f64 	%r5375, %fd7345;
	st.local.u8 	[%rd40+2], %r5375;
	add.s32 	%r5376, %r656, %r4286;
	div.s32 	%r5377, %r5376, %r4282;
	max.s32 	%r684, %r5377, 0;
	mov.b32 	%r10564, 1;
	mov.f64 	%fd27691, %fd28663;
	@%p1023 bra 	$L__BB1_587;
	setp.ltu.f64 	%p1038, %fd2, 0d41E0000000000000;
	mov.f64 	%fd27691, %fd28662;
	mov.u32 	%r10563, %r11575;
	@%p1038 bra 	$L__BB1_586;
	{ // callseq 922, 0
	.param .b64 param0;
	st.param.f64 	[param0], %fd1;
	.param .align 16 .b8 retval0[16];
	call.uni (retval0), 
	__internal_trig_reduction_slowpathd, 
	(
	param0
	);
	ld.param.f64 	%fd27691, [retval0];
	ld.param.b32 	%r10563, [retval0+8];
	} // callseq 922
$L__BB1_586:
	add.s32 	%r10564, %r10563, 1;
$L__BB1_587:
	shl.b32 	%r5379, %r10564, 6;
	cvt.u64.u32 	%rd1078, %r5379;
	and.b64  	%rd1079, %rd1078, 64;
	mov.u64 	%rd1080, __cudart_sin_cos_coeffs;
	add.s64 	%rd1081, %rd1080, %rd1079;
	mul.rn.f64 	%fd7347, %fd27691, %fd27691;
	and.b32  	%r5380, %r10564, 1;
	setp.eq.b32 	%p1039, %r5380, 1;
	selp.f64 	%fd7348, 0dBDA8FF8320FD8164, 0d3DE5DB65F9785EBA, %p1039;
	ld.global.nc.v2.f64 	{%fd7349, %fd7350}, [%rd1081];
	fma.rn.f64 	%fd7351, %fd7348, %fd7347, %fd7349;
	fma.rn.f64 	%fd7352, %fd7351, %fd7347, %fd7350;
	ld.global.nc.v2.f64 	{%fd7353, %fd7354}, [%rd1081+16];
	fma.rn.f64 	%fd7355, %fd7352, %fd7347, %fd7353;
	fma.rn.f64 	%fd7356, %fd7355, %fd7347, %fd7354;
	ld.global.nc.v2.f64 	{%fd7357, %fd7358}, [%rd1081+32];
	fma.rn.f64 	%fd7359, %fd7356, %fd7347, %fd7357;
	fma.rn.f64 	%fd7360, %fd7359, %fd7347, %fd7358;
	fma.rn.f64 	%fd7361, %fd7360, %fd27691, %fd27691;
	fma.rn.f64 	%fd7362, %fd7360, %fd7347, 0d3FF0000000000000;
	selp.f64 	%fd7363, %fd7362, %fd7361, %p1039;
	and.b32  	%r5381, %r10564, 2;
	setp.eq.s32 	%p1040, %r5381, 0;
	mov.f64 	%fd7364, 0d0000000000000000;
	sub.f64 	%fd7365, %fd7364, %fd7363;
	selp.f64 	%fd504, %fd7363, %fd7365, %p1040;
	mov.f64 	%fd27692, %fd28664;
	mov.u32 	%r10565, %r11577;
	@%p2 bra 	$L__BB1_589;
	{ // callseq 923, 0
	.param .b64 param0;
	st.param.f64 	[param0], %fd1;
	.param .align 16 .b8 retval0[16];
	call.uni (retval0), 
	__internal_trig_reduction_slowpathd, 
	(
	param0
	);
	ld.param.f64 	%fd27692, [retval0];
	ld.param.b32 	%r10565, [retval0+8];
	} // callseq 923
$L__BB1_589:
	shl.b32 	%r5383, %r10565, 6;
	cvt.u64.u32 	%rd1082, %r5383;
	and.b64  	%rd1083, %rd1082, 64;
	mov.u64 	%rd1084, __cudart_sin_cos_coeffs;
	add.s64 	%rd1085, %rd1084, %rd1083;
	mul.rn.f64 	%fd7367, %fd27692, %fd27692;
	and.b32  	%r5384, %r10565, 1;
	setp.eq.b32 	%p1041, %r5384, 1;
	selp.f64 	%fd7368, 0dBDA8FF8320FD8164, 0d3DE5DB65F9785EBA, %p1041;
	ld.global.nc.v2.f64 	{%fd7369, %fd7370}, [%rd1085];
	fma.rn.f64 	%fd7371, %fd7368, %fd7367, %fd7369;
	fma.rn.f64 	%fd7372, %fd7371, %fd7367, %fd7370;
	ld.global.nc.v2.f64 	{%fd7373, %fd7374}, [%rd1085+16];
	fma.rn.f64 	%fd7375, %fd7372, %fd7367, %fd7373;
	fma.rn.f64 	%fd7376, %fd7375, %fd7367, %fd7374;
	ld.global.nc.v2.f64 	{%fd7377, %fd7378}, [%rd1085+32];
	fma.rn.f64 	%fd7379, %fd7376, %fd7367, %fd7377;
	fma.rn.f64 	%fd7380, %fd7379, %fd7367, %fd7378;
	fma.rn.f64 	%fd7381, %fd7380, %fd27692, %fd27692;
	fma.rn.f64 	%fd7382, %fd7380, %fd7367, 0d3FF0000000000000;
	selp.f64 	%fd7383, %fd7382, %fd7381, %p1041;
	and.b32  	%r5385, %r10565, 2;
	setp.eq.s32 	%p1042, %r5385, 0;
	mov.f64 	%fd7384, 0d0000000000000000;
	sub.f64 	%fd7385, %fd7384, %fd7383;
	selp.f64 	%fd7386, %fd7383, %fd7385, %p1042;
	min.s32 	%r5386, %r684, %r9;
	cvt.rn.f64.s32 	%fd7387, %r5386;
	sub.f64 	%fd507, %fd7387, %fd5;
	mul.f64 	%fd7388, %fd486, %fd7386;
	fma.rn.f64 	%fd7389, %fd507, %fd504, %fd7388;
	add.f64 	%fd7390, %fd7, %fd7389;
	mul.f64 	%fd7391, %fd486, %fd504;
	mul.f64 	%fd7392, %fd507, %fd7386;
	sub.f64 	%fd7393, %fd7391, %fd7392;
	add.f64 	%fd7394, %fd8, %fd7393;
	mov.f64 	%fd7395, 0d3FE0000000000000;
	copysign.f64 	%fd7396, %fd7390, %fd7395;
	add.rz.f64 	%fd7397, %fd7390, %fd7396;
	cvt.rzi.f64.f64 	%fd7398, %fd7397;
	cvt.rzi.s32.f64 	%r691, %fd7398;
	copysign.f64 	%fd7399, %fd7394, %fd7395;
	add.rz.f64 	%fd7400, %fd7394, %fd7399;
	cvt.rzi.f64.f64 	%fd7401, %fd7400;
	cvt.rzi.s32.f64 	%r692, %fd7401;
	setp.lt.s32 	%p1043, %r691, 0;
	setp.ge.s32 	%p1044, %r691, %r4279;
	or.pred  	%p1045, %p1043, %p1044;
	setp.lt.s32 	%p1046, %r692, 0;
	setp.ge.s32 	%p1047, %r692, %r4280;
	or.pred  	%p1048, %p1046, %p1047;
	or.pred  	%p1050, %p1045, %p1048;
	mov.b16 	%rs4399, 0;
	mov.u16 	%rs4400, %rs4399;
	mov.u16 	%rs4401, %rs4399;
	@%p1050 bra 	$L__BB1_591;
	mul.lo.s32 	%r5387, %r692, %r4281;
	cvt.u64.u32 	%rd1086, %r5387;
	shl.b32 	%r5388, %r691, 2;
	cvt.u64.u32 	%rd1087, %r5388;
	add.s64 	%rd1088, %rd1086, %rd1087;
	add.s64 	%rd1089, %rd1, %rd1088;
	ld.global.u8 	%rs4399, [%rd1089];
	ld.global.u8 	%rs4400, [%rd1089+1];
	ld.global.u8 	%rs4401, [%rd1089+2];
$L__BB1_591:
	setp.eq.f64 	%p1051, %fd2, 0d7FF0000000000000;
	st.local.u8 	[%rd37+3], %rs4401;
	and.b16  	%rs2735, %rs4401, 255;
	st.local.u8 	[%rd38+3], %rs4400;
	and.b16  	%rs2736, %rs4400, 255;
	st.local.u8 	[%rd39+3], %rs4399;
	and.b16  	%rs2737, %rs4399, 255;
	cvt.rn.f64.u16 	%fd7402, %rs2735;
	mul.f64 	%fd7403, %fd7402, 0d3FD322D0E5604189;
	cvt.rn.f64.u16 	%fd7404, %rs2736;
	fma.rn.f64 	%fd7405, %fd7404, 0d3FE2C8B439581062, %fd7403;
	cvt.rn.f64.u16 	%fd7406, %rs2737;
	fma.rn.f64 	%fd7407, %fd7406, 0d3FBD2F1A9FBE76C9, %fd7405;
	cvt.rzi.u32.f64 	%r5390, %fd7407;
	st.local.u8 	[%rd40+3], %r5390;
	mov.b32 	%r10567, 1;
	mov.f64 	%fd27694, %fd28663;
	@%p1051 bra 	$L__BB1_595;
	setp.ltu.f64 	%p1052, %fd2, 0d41E0000000000000;
	mov.f64 	%fd27694, %fd28662;
	mov.u32 	%r10566, %r11575;
	@%p1052 bra 	$L__BB1_594;
	{ // callseq 924, 0
	.param .b64 param0;
	st.param.f64 	[param0], %fd1;
	.param .align 16 .b8 retval0[16];
	call.uni (retval0), 
	__internal_trig_reduction_slowpathd, 
	(
	param0
	);
	ld.param.f64 	%fd27694, [retval0];
	ld.param.b32 	%r10566, [retval0+8];
	} // callseq 924
$L__BB1_594:
	add.s32 	%r10567, %r10566, 1;
$L__BB1_595:
	shl.b32 	%r5392, %r10567, 6;
	cvt.u64.u32 	%rd1090, %r5392;
	and.b64  	%rd1091, %rd1090, 64;
	mov.u64 	%rd1092, __cudart_sin_cos_coeffs;
	add.s64 	%rd1093, %rd1092, %rd1091;
	mul.rn.f64 	%fd7409, %fd27694, %fd27694;
	and.b32  	%r5393, %r10567, 1;
	setp.eq.b32 	%p1053, %r5393, 1;
	selp.f64 	%fd7410, 0dBDA8FF8320FD8164, 0d3DE5DB65F9785EBA, %p1053;
	ld.global.nc.v2.f64 	{%fd7411, %fd7412}, [%rd1093];
	fma.rn.f64 	%fd7413, %fd7410, %fd7409, %fd7411;
	fma.rn.f64 	%fd7414, %fd7413, %fd7409, %fd7412;
	ld.global.nc.v2.f64 	{%fd7415, %fd7416}, [%rd1093+16];
	fma.rn.f64 	%fd7417, %fd7414, %fd7409, %fd7415;
	fma.rn.f64 	%fd7418, %fd7417, %fd7409, %fd7416;
	ld.global.nc.v2.f64 	{%fd7419, %fd7420}, [%rd1093+32];
	fma.rn.f64 	%fd7421, %fd7418, %fd7409, %fd7419;
	fma.rn.f64 	%fd7422, %fd7421, %fd7409, %fd7420;
	fma.rn.f64 	%fd7423, %fd7422, %fd27694, %fd27694;
	fma.rn.f64 	%fd7424, %fd7422, %fd7409, 0d3FF0000000000000;
	selp.f64 	%fd7425, %fd7424, %fd7423, %p1053;
	and.b32  	%r5394, %r10567, 2;
	setp.eq.s32 	%p1054, %r5394, 0;
	mov.f64 	%fd7426, 0d0000000000000000;
	sub.f64 	%fd7427, %fd7426, %fd7425;
	selp.f64 	%fd511, %fd7425, %fd7427, %p1054;
	mov.f64 	%fd27695, %fd28664;
	mov.u32 	%r10568, %r11577;
	@%p2 bra 	$L__BB1_597;
	{ // callseq 925, 0
	.param .b64 param0;
	st.param.f64 	[param0], %fd1;
	.param .align 16 .b8 retval0[16];
	call.uni (retval0), 
	__internal_trig_reduction_slowpathd, 
	(
	param0
	);
	ld.param.f64 	%fd27695, [retval0];
	ld.param.b32 	%r10568, [retval0+8];
	} // callseq 925
$L__BB1_597:
	shl.b32 	%r5396, %r10568, 6;
	cvt.u64.u32 	%rd1094, %r5396;
	and.b64  	%rd1095, %rd1094, 64;
	mov.u64 	%rd1096, __cudart_sin_cos_coeffs;
	add.s64 	%rd1097, %rd1096, %rd1095;
	mul.rn.f64 	%fd7429, %fd27695, %fd27695;
	and.b32  	%r5397, %r10568, 1;
	setp.eq.b32 	%p1055, %r5397, 1;
	selp.f64 	%fd7430, 0dBDA8FF8320FD8164, 0d3DE5DB65F9785EBA, %p1055;
	ld.global.nc.v2.f64 	{%fd7431, %fd7432}, [%rd1097];
	fma.rn.f64 	%fd7433, %fd7430, %fd7429, %fd7431;
	fma.rn.f64 	%fd7434, %fd7433, %fd7429, %fd7432;
	ld.global.nc.v2.f64 	{%fd7435, %fd7436}, [%rd1097+16];
	fma.rn.f64 	%fd7437, %fd7434, %fd7429, %fd7435;
	fma.rn.f64 	%fd7438, %fd7437, %fd7429, %fd7436;
	ld.global.nc.v2.f64 	{%fd7439, %fd7440}, [%rd1097+32];
	fma.rn.f64 	%fd7441, %fd7438, %fd7429, %fd7439;
	fma.rn.f64 	%fd7442, %fd7441, %fd7429, %fd7440;
	fma.rn.f64 	%fd7443, %fd7442, %fd27695, %fd27695;
	fma.rn.f64 	%fd7444, %fd7442, %fd7429, 0d3FF0000000000000;
	selp.f64 	%fd7445, %fd7444, %fd7443, %p1055;
	and.b32  	%r5398, %r10568, 2;
	setp.eq.s32 	%p1056, %r5398, 0;
	mov.f64 	%fd7446, 0d0000000000000000;
	sub.f64 	%fd7447, %fd7446, %fd7445;
	selp.f64 	%fd7448, %fd7445, %fd7447, %p1056;
	mul.f64 	%fd7449, %fd493, %fd7448;
	fma.rn.f64 	%fd7450, %fd507, %fd511, %fd7449;
	add.f64 	%fd7451, %fd7, %fd7450;
	mul.f64 	%fd7452, %fd493, %fd511;
	mul.f64 	%fd7453, %fd507, %fd7448;
	sub.f64 	%fd7454, %fd7452, %fd7453;
	add.f64 	%fd7455, %fd8, %fd7454;
	mov.f64 	%fd7456, 0d3FE0000000000000;
	copysign.f64 	%fd7457, %fd7451, %fd7456;
	add.rz.f64 	%fd7458, %fd7451, %fd7457;
	cvt.rzi.f64.f64 	%fd7459, %fd7458;
	cvt.rzi.s32.f64 	%r699, %fd7459;
	copysign.f64 	%fd7460, %fd7455, %fd7456;
	add.rz.f64 	%fd7461, %fd7455, %fd7460;
	cvt.rzi.f64.f64 	%fd7462, %fd7461;
	cvt.rzi.s32.f64 	%r700, %fd7462;
	setp.lt.s32 	%p1057, %r699, 0;
	setp.ge.s32 	%p1058, %r699, %r4279;
	or.pred  	%p1059, %p1057, %p1058;
	setp.lt.s32 	%p1060, %r700, 0;
	setp.ge.s32 	%p1061, %r700, %r4280;
	or.pred  	%p1062, %p1060, %p1061;
	or.pred  	%p1064, %p1059, %p1062;
	mov.b16 	%rs4402, 0;
	mov.u16 	%rs4403, %rs4402;
	mov.u16 	%rs4404, %rs4402;
	@%p1064 bra 	$L__BB1_599;
	mul.lo.s32 	%r5399, %r700, %r4281;
	cvt.u64.u32 	%rd1098, %r5399;
	shl.b32 	%r5400, %r699, 2;
	cvt.u64.u32 	%rd1099, %r5400;
	add.s64 	%rd1100, %rd1098, %rd1099;
	add.s64 	%rd1101, %rd1, %rd1100;
	ld.global.u8 	%rs4402, [%rd1101];
	ld.global.u8 	%rs4403, [%rd1101+1];
	ld.global.u8 	%rs4404, [%rd1101+2];
$L__BB1_599:
	st.local.u8 	[%rd37+4], %rs4404;
	and.b16  	%rs2739, %rs4404, 255;
	st.local.u8 	[%rd38+4], %rs4403;
	and.b16  	%rs2740, %rs4403, 255;
	st.local.u8 	[%rd39+4], %rs4402;
	and.b16  	%rs2741, %rs4402, 255;
	cvt.rn.f64.u16 	%fd7463, %rs2739;
	mul.f64 	%fd7464, %fd7463, 0d3FD322D0E5604189;
	cvt.rn.f64.u16 	%fd7465, %rs2740;
	fma.rn.f64 	%fd7466, %fd7465, 0d3FE2C8B439581062, %fd7464;
	cvt.rn.f64.u16 	%fd7467, %rs2741;
	fma.rn.f64 	%fd7468, %fd7467, 0d3FBD2F1A9FBE76C9, %fd7466;
	cvt.rzi.u32.f64 	%r5402, %fd7468;
	st.local.u8 	[%rd40+4], %r5402;
	mov.b32 	%r10570, 1;
	mov.f64 	%fd27697, %fd28663;
	@%p1051 bra 	$L__BB1_603;
	setp.ltu.f64 	%p1066, %fd2, 0d41E0000000000000;
	mov.f64 	%fd27697, %fd28662;
	mov.u32 	%r10569, %r11575;
	@%p1066 bra 	$L__BB1_602;
	{ // callseq 926, 0
	.param .b64 param0;
	st.param.f64 	[param0], %fd1;
	.param .align 16 .b8 retval0[16];
	call.uni (retval0), 
	__internal_trig_reduction_slowpathd, 
	(
	param0
	);
	ld.param.f64 	%fd27697, [retval0];
	ld.param.b32 	%r10569, [retval0+8];
	} // callseq 926
$L__BB1_602:
	add.s32 	%r10570, %r10569, 1;
$L__BB1_603:
	shl.b32 	%r5404, %r10570, 6;
	cvt.u64.u32 	%rd1102, %r5404;
	and.b64  	%rd1103, %rd1102, 64;
	mov.u64 	%rd1104, __cudart_sin_cos_coeffs;
	add.s64 	%rd1105, %rd1104, %rd1103;
	mul.rn.f64 	%fd7470, %fd27697, %fd27697;
	and.b32  	%r5405, %r10570, 1;
	setp.eq.b32 	%p1067, %r5405, 1;
	selp.f64 	%fd7471, 0dBDA8FF8320FD8164, 0d3DE5DB65F9785EBA, %p1067;
	ld.global.nc.v2.f64 	{%fd7472, %fd7473}, [%rd1105];
	fma.rn.f64 	%fd7474, %fd7471, %fd7470, %fd7472;
	fma.rn.f64 	%fd7475, %fd7474, %fd7470, %fd7473;
	ld.global.nc.v2.f64 	{%fd7476, %fd7477}, [%rd1105+16];
	fma.rn.f64 	%fd7478, %fd7475, %fd7470, %fd7476;
	fma.rn.f64 	%fd7479, %fd7478, %fd7470, %fd7477;
	ld.global.nc.v2.f64 	{%fd7480, %fd7481}, [%rd1105+32];
	fma.rn.f64 	%fd7482, %fd7479, %fd7470, %fd7480;
	fma.rn.f64 	%fd7483, %fd7482, %fd7470, %fd7481;
	fma.rn.f64 	%fd7484, %fd7483, %fd27697, %fd27697;
	fma.rn.f64 	%fd7485, %fd7483, %fd7470, 0d3FF0000000000000;
	selp.f64 	%fd7486, %fd7485, %fd7484, %p1067;
	and.b32  	%r5406, %r10570, 2;
	setp.eq.s32 	%p1068, %r5406, 0;
	mov.f64 	%fd7487, 0d0000000000000000;
	sub.f64 	%fd7488, %fd7487, %fd7486;
	selp.f64 	%fd517, %fd7486, %fd7488, %p1068;
	mov.f64 	%fd27698, %fd28664;
	mov.u32 	%r10571, %r11577;
	@%p2 bra 	$L__BB1_605;
	{ // callseq 927, 0
	.param .b64 param0;
	st.param.f64 	[param0], %fd1;
	.param .align 16 .b8 retval0[16];
	call.uni (retval0), 
	__internal_trig_reduction_slowpathd, 
	(
	param0
	);
	ld.param.f64 	%fd27698, [retval0];
	ld.param.b32 	%r10571, [retval0+8];
	} // callseq 927
$L__BB1_605:
	shl.b32 	%r5408, %r10571, 6;
	cvt.u64.u32 	%rd1106, %r5408;
	and.b64  	%rd1107, %rd1106, 64;
	mov.u64 	%rd1108, __cudart_sin_cos_coeffs;
	add.s64 	%rd1109, %rd1108, %rd1107;
	mul.rn.f64 	%fd7490, %fd27698, %fd27698;
	and.b32  	%r5409, %r10571, 1;
	setp.eq.b32 	%p1069, %r5409, 1;
	selp.f64 	%fd7491, 0dBDA8FF8320FD8164, 0d3DE5DB65F9785EBA, %p1069;
	ld.global.nc.v2.f64 	{%fd7492, %fd7493}, [%rd1109];
	fma.rn.f64 	%fd7494, %fd7491, %fd7490, %fd7492;
	fma.rn.f64 	%fd7495, %fd7494, %fd7490, %fd7493;
	ld.global.nc.v2.f64 	{%fd7496, %fd7497}, [%rd1109+16];
	fma.rn.f64 	%fd7498, %fd7495, %fd7490, %fd7496;
	fma.rn.f64 	%fd7499, %fd7498, %fd7490, %fd7497;
	ld.global.nc.v2.f64 	{%fd7500, %fd7501}, [%rd1109+32];
	fma.rn.f64 	%fd7502, %fd7499, %fd7490, %fd7500;
	fma.rn.f64 	%fd7503, %fd7502, %fd7490, %fd7501;
	fma.rn.f64 	%fd7504, %fd7503, %fd27698, %fd27698;
	fma.rn.f64 	%fd7505, %fd7503, %fd7490, 0d3FF0000000000000;
	selp.f64 	%fd7506, %fd7505, %fd7504, %p1069;
	and.b32  	%r5410, %r10571, 2;
	setp.eq.s32 	%p1070, %r5410, 0;
	mov.f64 	%fd7507, 0d0000000000000000;
	sub.f64 	%fd7508, %fd7507, %fd7506;
	selp.f64 	%fd7509, %fd7506, %fd7508, %p1070;
	mul.f64 	%fd7510, %fd500, %fd7509;
	fma.rn.f64 	%fd7511, %fd507, %fd517, %fd7510;
	add.f64 	%fd7512, %fd7, %fd7511;
	mul.f64 	%fd7513, %fd500, %fd517;
	mul.f64 	%fd7514, %fd507, %fd7509;
	sub.f64 	%fd7515, %fd7513, %fd7514;
	add.f64 	%fd7516, %fd8, %fd7515;
	mov.f64 	%fd7517, 0d3FE0000000000000;
	copysign.f64 	%fd7518, %fd7512, %fd7517;
	add.rz.f64 	%fd7519, %fd7512, %fd7518;
	cvt.rzi.f64.f64 	%fd7520, %fd7519;
	cvt.rzi.s32.f64 	%r707, %fd7520;
	copysign.f64 	%fd7521, %fd7516, %fd7517;
	add.rz.f64 	%fd7522, %fd7516, %fd7521;
	cvt.rzi.f64.f64 	%fd7523, %fd7522;
	cvt.rzi.s32.f64 	%r708, %fd7523;
	setp.lt.s32 	%p1071, %r707, 0;
	setp.ge.s32 	%p1072, %r707, %r4279;
	or.pred  	%p1073, %p1071, %p1072;
	setp.lt.s32 	%p1074, %r708, 0;
	setp.ge.s32 	%p1075, %r708, %r4280;
	or.pred  	%p1076, %p1074, %p1075;
	or.pred  	%p1078, %p1073, %p1076;
	mov.b16 	%rs4405, 0;
	mov.u16 	%rs4406, %rs4405;
	mov.u16 	%rs4407, %rs4405;
	@%p1078 bra 	$L__BB1_607;
	mul.lo.s32 	%r5411, %r708, %r4281;
	cvt.u64.u32 	%rd1110, %r5411;
	shl.b32 	%r5412, %r707, 2;
	cvt.u64.u32 	%rd1111, %r5412;
	add.s64 	%rd1112, %rd1110, %rd1111;
	add.s64 	%rd1113, %rd1, %rd1112;
	ld.global.u8 	%rs4405, [%rd1113];
	ld.global.u8 	%rs4406, [%rd1113+1];
	ld.global.u8 	%rs4407, [%rd1113+2];
$L__BB1_607:
	setp.eq.f64 	%p1079, %fd2, 0d7FF0000000000000;
	st.local.u8 	[%rd37+5], %rs4407;
	and.b16  	%rs2743, %rs4407, 255;
	st.local.u8 	[%rd38+5], %rs4406;
	and.b16  	%rs2744, %rs4406, 255;
	st.local.u8 	[%rd39+5], %rs4405;
	and.b16  	%rs2745, %rs4405, 255;
	cvt.rn.f64.u16 	%fd7524, %rs2743;
	mul.f64 	%fd7525, %fd7524, 0d3FD322D0E5604189;
	cvt.rn.f64.u16 	%fd7526, %rs2744;
	fma.rn.f64 	%fd7527, %fd7526, 0d3FE2C8B439581062, %fd7525;
	cvt.rn.f64.u16 	%fd7528, %rs2745;
	fma.rn.f64 	%fd7529, %fd7528, 0d3FBD2F1A9FBE76C9, %fd7527;
	cvt.rzi.u32.f64 	%r5414, %fd7529;
	st.local.u8 	[%rd40+5], %r5414;
	add.s32 	%r5415, %r675, %r4287;
	div.s32 	%r5416, %r5415, %r4283;
	max.s32 	%r709, %r5416, 0;
	mov.b32 	%r10573, 1;
	mov.f64 	%fd27700, %fd28663;
	@%p1079 bra 	$L__BB1_611;
	setp.ltu.f64 	%p1080, %fd2, 0d41E0000000000000;
	mov.f64 	%fd27700, %fd28662;
	mov.u32 	%r10572, %r11575;
	@%p1080 bra 	$L__BB1_610;
	{ // callseq 928, 0
	.param .b64 param0;
	st.param.f64 	[param0], %fd1;
	.param .align 16 .b8 retval0[16];
	call.uni (retval0), 
	__internal_trig_reduction_slowpathd, 
	(
	param0
	);
	ld.param.f64 	%fd27700, [retval0];
	ld.param.b32 	%r10572, [retval0+8];
	} // callseq 928
$L__BB1_610:
	add.s32 	%r10573, %r10572, 1;
$L__BB1_611:
	shl.b32 	%r5418, %r10573, 6;
	cvt.u64.u32 	%rd1114, %r5418;
	and.b64  	%rd1115, %rd1114, 64;
	mov.u64 	%rd1116, __cudart_sin_cos_coeffs;
	add.s64 	%rd1117, %rd1116, %rd1115;
	mul.rn.f64 	%fd7531, %fd27700, %fd27700;
	and.b32  	%r5419, %r10573, 1;
	setp.eq.b32 	%p1081, %r5419, 1;
	selp.f64 	%fd7532, 0dBDA8FF8320FD8164, 0d3DE5DB65F9785EBA, %p1081;
	ld.global.nc.v2.f64 	{%fd7533, %fd7534}, [%rd1117];
	fma.rn.f64 	%fd7535, %fd7532, %fd7531, %fd7533;
	fma.rn.f64 	%fd7536, %fd7535, %fd7531, %fd7534;
	ld.global.nc.v2.f64 	{%fd7537, %fd7538}, [%rd1117+16];
	fma.rn.f64 	%fd7539, %fd7536, %fd7531, %fd7537;
	fma.rn.f64 	%fd7540, %fd7539, %fd7531, %fd7538;
	ld.global.nc.v2.f64 	{%fd7541, %fd7542}, [%rd1117+32];
	fma.rn.f64 	%fd7543, %fd7540, %fd7531, %fd7541;
	fma.rn.f64 	%fd7544, %fd7543, %fd7531, %fd7542;
	fma.rn.f64 	%fd7545, %fd7544, %fd27700, %fd27700;
	fma.rn.f64 	%fd7546, %fd7544, %fd7531, 0d3FF0000000000000;
	selp.f64 	%fd7547, %fd7546, %fd7545, %p1081;
	and.b32  	%r5420, %r10573, 2;
	setp.eq.s32 	%p1082, %r5420, 0;
	mov.f64 	%fd7548, 0d0000000000000000;
	sub.f64 	%fd7549, %fd7548, %fd7547;
	selp.f64 	%fd523, %fd7547, %fd7549, %p1082;
	mov.f64 	%fd27701, %fd28664;
	mov.u32 	%r10574, %r11577;
	@%p2 bra 	$L__BB1_613;
	{ // callseq 929, 0
	.param .b64 param0;
	st.param.f64 	[param0], %fd1;
	.param .align 16 .b8 retval0[16];
	call.uni (retval0), 
	__internal_trig_reduction_slowpathd, 
	(
	param0
	);
	ld.param.f64 	%fd27701, [retval0];
	ld.param.b32 	%r10574, [retval0+8];
	} // callseq 929
$L__BB1_613:
	shl.b32 	%r5422, %r10574, 6;
	cvt.u64.u32 	%rd1118, %r5422;
	and.b64  	%rd1119, %rd1118, 64;
	mov.u64 	%rd1120, __cudart_sin_cos_coeffs;
	add.s64 	%rd1121, %rd1120, %rd1119;
	mul.rn.f64 	%fd7551, %fd27701, %fd27701;
	and.b32  	%r5423, %r10574, 1;
	setp.eq.b32 	%p1083, %r5423, 1;
	selp.f64 	%fd7552, 0dBDA8FF8320FD8164, 0d3DE5DB65F9785EBA, %p1083;
	ld.global.nc.v2.f64 	{%fd7553, %fd7554}, [%rd1121];
	fma.rn.f64 	%fd7555, %fd7552, %fd7551, %fd7553;
	fma.rn.f64 	%fd7556, %fd7555, %fd7551, %fd7554;
	ld.global.nc.v2.f64 	{%fd7557, %fd7558}, [%rd1121+16];
	fma.rn.f64 	%fd7559, %fd7556, %fd7551, %fd7557;
	fma.rn.f64 	%fd7560, %fd7559, %fd7551, %fd7558;
	ld.global.nc.v2.f64 	{%fd7561, %fd7562}, [%rd1121+32];
	fma.rn.f64 	%fd7563, %fd7560, %fd7551, %fd7561;
	fma.rn.f64 	%fd7564, %fd7563, %fd7551, %fd7562;
	fma.rn.f64 	%fd7565, %fd7564, %fd27701, %fd27701;
	fma.rn.f64 	%fd7566, %fd7564, %fd7551, 0d3FF0000000000000;
	selp.f64 	%fd7567, %fd7566, %fd7565, %p1083;
	and.b32  	%r5424, %r10574, 2;
	setp.eq.s32 	%p1084, %r5424, 0;
	mov.f64 	%fd7568, 0d0000000000000000;
	sub.f64 	%fd7569, %fd7568, %fd7567;
	selp.f64 	%fd7570, %fd7567, %fd7569, %p1084;
	min.s32 	%r5425, %r709, %r10;
	cvt.rn.f64.s32 	%fd7571, %r5425;
	sub.f64 	%fd526, %fd7571, %fd6;
	mul.f64 	%fd7572, %fd526, %fd7570;
	fma.rn.f64 	%fd7573, %fd485, %fd523, %fd7572;
	add.f64 	%fd7574, %fd7, %fd7573;
	mul.f64 	%fd7575, %fd526, %fd523;
	mul.f64 	%fd7576, %fd485, %fd7570;
	sub.f64 	%fd7577, %fd7575, %fd7576;
	add.f64 	%fd7578, %fd8, %fd7577;
	mov.f64 	%fd7579, 0d3FE0000000000000;
	copysign.f64 	%fd7580, %fd7574, %fd7579;
	add.rz.f64 	%fd7581, %fd7574, %fd7580;
	cvt.rzi.f64.f64 	%fd7582, %fd7581;
	cvt.rzi.s32.f64 	%r716, %fd7582;
	copysign.f64 	%fd7583, %fd7578, %fd7579;
	add.rz.f64 	%fd7584, %fd7578, %fd7583;
	cvt.rzi.f64.f64 	%fd7585, %fd7584;
	cvt.rzi.s32.f64 	%r717, %fd7585;
	setp.lt.s32 	%p1085, %r716, 0;
	setp.ge.s32 	%p1086, %r716, %r4279;
	or.pred  	%p1087, %p1085, %p1086;
	setp.lt.s32 	%p1088, %r717, 0;
	setp.ge.s32 	%p1089, %r717, %r4280;
	or.pred  	%p1090, %p1088, %p1089;
	or.pred  	%p1092, %p1087, %p1090;
	mov.b16 	%rs4408, 0;
	mov.u16 	%rs4409, %rs4408;
	mov.u16 	%rs4410, %rs4408;
	@%p1092 bra 	$L__BB1_615;
	mul.lo.s32 	%r5426, %r717, %r4281;
	cvt.u64.u32 	%rd1122, %r5426;
	shl.b32 	%r5427, %r716, 2;
	cvt.u64.u32 	%rd1123, %r5427;
	add.s64 	%rd1124, %rd1122, %rd1123;
	add.s64 	%rd1125, %rd1, %rd1124;
	ld.global.u8 	%rs4408, [%rd1125];
	ld.global.u8 	%rs4409, [%rd1125+1];
	ld.global.u8 	%rs4410, [%rd1125+2];
$L__BB1_615:
	st.local.u8 	[%rd37+6], %rs4410;
	and.b16  	%rs2747, %rs4410, 255;
	st.local.u8 	[%rd38+6], %rs4409;
	and.b16  	%rs2748, %rs4409, 255;
	st.local.u8 	[%rd39+6], %rs4408;
	and.b16  	%rs2749, %rs4408, 255;
	cvt.rn.f64.u16 	%fd7586, %rs2747;
	mul.f64 	%fd7587, %fd7586, 0d3FD322D0E5604189;
	cvt.rn.f64.u16 	%fd7588, %rs2748;
	fma.rn.f64 	%fd7589, %fd7588, 0d3FE2C8B439581062, %fd7587;
	cvt.rn.f64.u16 	%fd7590, %rs2749;
	fma.rn.f64 	%fd7591, %fd7590, 0d3FBD2F1A9FBE76C9, %fd7589;
	cvt.rzi.u32.f64 	%r5429, %fd7591;
	st.local.u8 	[%rd40+6], %r5429;
	mov.b32 	%r10576, 1;
	mov.f64 	%fd27703, %fd28663;
	@%p1079 bra 	$L__BB1_619;
	setp.ltu.f64 	%p1094, %fd2, 0d41E0000000000000;
	mov.f64 	%fd27703, %fd28662;
	mov.u32 	%r10575, %r11575;
	@%p1094 bra 	$L__BB1_618;
	{ // callseq 930, 0
	.param .b64 param0;
	st.param.f64 	[param0], %fd1;
	.param .align 16 .b8 retval0[16];
	call.uni (retval0), 
	__internal_trig_reduction_slowpathd, 
	(
	param0
	);
	ld.param.f64 	%fd27703, [retval0];
	ld.param.b32 	%r10575, [retval0+8];
	} // callseq 930
$L__BB1_618:
	add.s32 	%r10576, %r10575, 1;
$L__BB1_619:
	shl.b32 	%r5431, %r10576, 6;
	cvt.u64.u32 	%rd1126, %r5431;
	and.b64  	%rd1127, %rd1126, 64;
	mov.u64 	%rd1128, __cudart_sin_cos_coeffs;
	add.s64 	%rd1129, %rd1128, %rd1127;
	mul.rn.f64 	%fd7593, %fd27703, %fd27703;
	and.b32  	%r5432, %r10576, 1;
	setp.eq.b32 	%p1095, %r5432, 1;
	selp.f64 	%fd7594, 0dBDA8FF8320FD8164, 0d3DE5DB65F9785EBA, %p1095;
	ld.global.nc.v2.f64 	{%fd7595, %fd7596}, [%rd1129];
	fma.rn.f64 	%fd7597, %fd7594, %fd7593, %fd7595;
	fma.rn.f64 	%fd7598, %fd7597, %fd7593, %fd7596;
	ld.global.nc.v2.f64 	{%fd7599, %fd7600}, [%rd1129+16];
	fma.rn.f64 	%fd7601, %fd7598, %fd7593, %fd7599;
	fma.rn.f64 	%fd7602, %fd7601, %fd7593, %fd7600;
	ld.global.nc.v2.f64 	{%fd7603, %fd7604}, [%rd1129+32];
	fma.rn.f64 	%fd7605, %fd7602, %fd7593, %fd7603;
	fma.rn.f64 	%fd7606, %fd7605, %fd7593, %fd7604;
	fma.rn.f64 	%fd7607, %fd7606, %fd27703, %fd27703;
	fma.rn.f64 	%fd7608, %fd7606, %fd7593, 0d3FF0000000000000;
	selp.f64 	%fd7609, %fd7608, %fd7607, %p1095;
	and.b32  	%r5433, %r10576, 2;
	setp.eq.s32 	%p1096, %r5433, 0;
	mov.f64 	%fd7610, 0d0000000000000000;
	sub.f64 	%fd7611, %fd7610, %fd7609;
	selp.f64 	%fd530, %fd7609, %fd7611, %p1096;
	mov.f64 	%fd27704, %fd28664;
	mov.u32 	%r10577, %r11577;
	@%p2 bra 	$L__BB1_621;
	{ // callseq 931, 0
	.param .b64 param0;
	st.param.f64 	[param0], %fd1;
	.param .align 16 .b8 retval0[16];
	call.uni (retval0), 
	__internal_trig_reduction_slowpathd, 
	(
	param0
	);
	ld.param.f64 	%fd27704, [retval0];
	ld.param.b32 	%r10577, [retval0+8];
	} // callseq 931
$L__BB1_621:
	shl.b32 	%r5435, %r10577, 6;
	cvt.u64.u32 	%rd1130, %r5435;
	and.b64  	%rd1131, %rd1130, 64;
	mov.u64 	%rd1132, __cudart_sin_cos_coeffs;
	add.s64 	%rd1133, %rd1132, %rd1131;
	mul.rn.f64 	%fd7613, %fd27704, %fd27704;
	and.b32  	%r5436, %r10577, 1;
	setp.eq.b32 	%p1097, %r5436, 1;
	selp.f64 	%fd7614, 0dBDA8FF8320FD8164, 0d3DE5DB65F9785EBA, %p1097;
	ld.global.nc.v2.f64 	{%fd7615, %fd7616}, [%rd1133];
	fma.rn.f64 	%fd7617, %fd7614, %fd7613, %fd7615;
	fma.rn.f64 	%fd7618, %fd7617, %fd7613, %fd7616;
	ld.global.nc.v2.f64 	{%fd7619, %fd7620}, [%rd1133+16];
	fma.rn.f64 	%fd7621, %fd7618, %fd7613, %fd7619;
	fma.rn.f64 	%fd7622, %fd7621, %fd7613, %fd7620;
	ld.global.nc.v2.f64 	{%fd7623, %fd7624}, [%rd1133+32];
	fma.rn.f64 	%fd7625, %fd7622, %fd7613, %fd7623;
	fma.rn.f64 	%fd7626, %fd7625, %fd7613, %fd7624;
	fma.rn.f64 	%fd7627, %fd7626, %fd27704, %fd27704;
	fma.rn.f64 	%fd7628, %fd7626, %fd7613, 0d3FF0000000000000;
	selp.f64 	%fd7629, %fd7628, %fd7627, %p1097;
	and.b32  	%r5437, %r10577, 2;
	setp.eq.s32 	%p1098, %r5437, 0;
	mov.f64 	%fd7630, 0d0000000000000000;
	sub.f64 	%fd7631, %fd7630, %fd7629;
	selp.f64 	%fd7632, %fd7629, %fd7631, %p1098;
	mul.f64 	%fd7633, %fd526, %fd7632;
	fma.rn.f64 	%fd7634, %fd507, %fd530, %fd7633;
	add.f64 	%fd7635, %fd7, %fd7634;
	mul.f64 	%fd7636, %fd526, %fd530;
	mul.f64 	%fd7637, %fd507, %fd7632;
	sub.f64 	%fd7638, %fd7636, %fd7637;
	add.f64 	%fd7639, %fd8, %fd7638;
	mov.f64 	%fd7640, 0d3FE0000000000000;
	copysign.f64 	%fd7641, %fd7635, %fd7640;
	add.rz.f64 	%fd7642, %fd7635, %fd7641;
	cvt.rzi.f64.f64 	%fd7643, %fd7642;
	cvt.rzi.s32.f64 	%r724, %fd7643;
	copysign.f64 	%fd7644, %fd7639, %fd7640;
	add.rz.f64 	%fd7645, %fd7639, %fd7644;
	cvt.rzi.f64.f64 	%fd7646, %fd7645;
	cvt.rzi.s32.f64 	%r725, %fd7646;
	setp.lt.s32 	%p1099, %r724, 0;
	setp.ge.s32 	%p1100, %r724, %r4279;
	or.pred  	%p1101, %p1099, %p1100;
	setp.lt.s32 	%p1102, %r725, 0;
	setp.ge.s32 	%p1103, %r725, %r4280;
	or.pred  	%p1104, %p1102, %p1103;
	or.pred  	%p1106, %p1101, %p1104;
	mov.b16 	%rs4411, 0;
	mov.u16 	%rs4412, %rs4411;
	mov.u16 	%rs4413, %rs4411;
	@%p1106 bra 	$L__BB1_623;
	mul.lo.s32 	%r5438, %r725, %r4281;
	cvt.u64.u32 	%rd1134, %r5438;
	shl.b32 	%r5439, %r724, 2;
	cvt.u64.u32 	%rd1135, %r5439;
	add.s64 	%rd1136, %rd1134, %rd1135;
	add.s64 	%rd1137, %rd1, %rd1136;
	ld.global.u8 	%rs4411, [%rd1137];
	ld.global.u8 	%rs4412, [%rd1137+1];
	ld.global.u8 	%rs4413, [%rd1137+2];
$L__BB1_623:
	st.local.u8 	[%rd37+7], %rs4413;
	and.b16  	%rs2751, %rs4413, 255;
	st.local.u8 	[%rd38+7], %rs4412;
	and.b16  	%rs2752, %rs4412, 255;
	st.local.u8 	[%rd39+7], %rs4411;
	and.b16  	%rs2753, %rs4411, 255;
	cvt.rn.f64.u16 	%fd7647, %rs2751;
	mul.f64 	%fd7648, %fd7647, 0d3FD322D0E5604189;
	cvt.rn.f64.u16 	%fd7649, %rs2752;
	fma.rn.f64 	%fd7650, %fd7649, 0d3FE2C8B439581062, %fd7648;
	cvt.rn.f64.u16 	%fd7651, %rs2753;
	fma.rn.f64 	%fd7652, %fd7651, 0d3FBD2F1A9FBE76C9, %fd7650;
	cvt.rzi.u32.f64 	%r5440, %fd7652;
	st.local.u8 	[%rd40+7], %r5440;
	add.s32 	%r10528, %r10528, 8;
$L__BB1_624:
	add.s32 	%r5441, %r144, 1;
	setp.lt.s32 	%p1107, %r5441, 0;
	setp.ge.s32 	%p1108, %r5441, %r4284;
	or.pred  	%p1109, %p1107, %p1108;
	or.pred  	%p1110, %p1109, %p4;
	@%p1110 bra 	$L__BB1_690;
	setp.eq.f64 	%p1111, %fd2, 0d7FF0000000000000;
	mad.lo.s32 	%r5443, %r4286, %r144, %r4286;
	shl.b32 	%r728, %r5443, 1;
	sub.s32 	%r5444, %r4295, %r69;
	mad.lo.s32 	%r5445, %r4287, %r5444, %r4287;
	shl.b32 	%r729, %r5445, 2;
	mov.b32 	%r10580, 1;
	mov.f64 	%fd27706, %fd28663;
	@%p1111 bra 	$L__BB1_629;
	setp.ltu.f64 	%p1112, %fd2, 0d41E0000000000000;
	mov.f64 	%fd27706, %fd28662;
	mov.u32 	%r10579, %r11575;
	@%p1112 bra 	$L__BB1_628;
	{ // callseq 932, 0
	.param .b64 param0;
	st.param.f64 	[param0], %fd1;
	.param .align 16 .b8 retval0[16];
	call.uni (retval0), 
	__internal_trig_reduction_slowpathd, 
	(
	param0
	);
	ld.param.f64 	%fd27706, [retval0];
	ld.param.b32 	%r10579, [retval0+8];
	} // callseq 932
$L__BB1_628:
	add.s32 	%r10580, %r10579, 1;
$L__BB1_629:
	shl.b32 	%r5447, %r10580, 6;
	cvt.u64.u32 	%rd1138, %r5447;
	and.b64  	%rd1139, %rd1138, 64;
	mov.u64 	%rd1140, __cudart_sin_cos_coeffs;
	add.s64 	%rd1141, %rd1140, %rd1139;
	mul.rn.f64 	%fd7654, %fd27706, %fd27706;
	and.b32  	%r5448, %r10580, 1;
	setp.eq.b32 	%p1113, %r5448, 1;
	selp.f64 	%fd7655, 0dBDA8FF8320FD8164, 0d3DE5DB65F9785EBA, %p1113;
	ld.global.nc.v2.f64 	{%fd7656, %fd7657}, [%rd1141];
	fma.rn.f64 	%fd7658, %fd7655, %fd7654, %fd7656;
	fma.rn.f64 	%fd7659, %fd7658, %fd7654, %fd7657;
	ld.global.nc.v2.f64 	{%fd7660, %fd7661}, [%rd1141+16];
	fma.rn.f64 	%fd7662, %fd7659, %fd7654, %fd7660;
	fma.rn.f64 	%fd7663, %fd7662, %fd7654, %fd7661;
	ld.global.nc.v2.f64 	{%fd7664, %fd7665}, [%rd1141+32];
	fma.rn.f64 	%fd7666, %fd7663, %fd7654, %fd7664;
	fma.rn.f64 	%fd7667, %fd7666, %fd7654, %fd7665;
	fma.rn.f64 	%fd7668, %fd7667, %fd27706, %fd27706;
	fma.rn.f64 	%fd7669, %fd7667, %fd7654, 0d3FF0000000000000;
	selp.f64 	%fd7670, %fd7669, %fd7668, %p1113;
	and.b32  	%r5449, %r10580, 2;
	setp.eq.s32 	%p1114, %r5449, 0;
	mov.f64 	%fd7671, 0d0000000000000000;
	sub.f64 	%fd7672, %fd7671, %fd7670;
	selp.f64 	%fd536, %fd7670, %fd7672, %p1114;
	mov.f64 	%fd27707, %fd28664;
	mov.u32 	%r10581, %r11577;
	@%p2 bra 	$L__BB1_631;
	{ // callseq 933, 0
	.param .b64 param0;
	st.param.f64 	[param0], %fd1;
	.param .align 16 .b8 retval0[16];
	call.uni (retval0), 
	__internal_trig_reduction_slowpathd, 
	(
	param0
	);
	ld.param.f64 	%fd27707, [retval0];
	ld.param.b32 	%r10581, [retval0+8];
	} // callseq 933
$L__BB1_631:
	shl.b32 	%r5451, %r10581, 6;
	cvt.u64.u32 	%rd1142, %r5451;
	and.b64  	%rd1143, %rd1142, 64;
	mov.u64 	%rd1144, __cudart_sin_cos_coeffs;
	add.s64 	%rd1145, %rd1144, %rd1143;
	mul.rn.f64 	%fd7674, %fd27707, %fd27707;
	and.b32  	%r5452, %r10581, 1;
	setp.eq.b32 	%p1115, %r5452, 1;
	selp.f64 	%fd7675, 0dBDA8FF8320FD8164, 0d3DE5DB65F9785EBA, %p1115;
	ld.global.nc.v2.f64 	{%fd7676, %fd7677}, [%rd1145];
	fma.rn.f64 	%fd7678, %fd7675, %fd7674, %fd7676;
	fma.rn.f64 	%fd7679, %fd7678, %fd7674, %fd7677;
	ld.global.nc.v2.f64 	{%fd7680, %fd7681}, [%rd1145+16];
	fma.rn.f64 	%fd7682, %fd7679, %fd7674, %fd7680;
	fma.rn.f64 	%fd7683, %fd7682, %fd7674, %fd7681;
	ld.global.nc.v2.f64 	{%fd7684, %fd7685}, [%rd1145+32];
	fma.rn.f64 	%fd7686, %fd7683, %fd7674, %fd7684;
	fma.rn.f64 	%fd7687, %fd7686, %fd7674, %fd7685;
	fma.rn.f64 	%fd7688, %fd7687, %fd27707, %fd27707;
	fma.rn.f64 	%fd7689, %fd7687, %fd7674, 0d3FF0000000000000;
	selp.f64 	%fd7690, %fd7689, %fd7688, %p1115;
	and.b32  	%r5453, %r10581, 2;
	setp.eq.s32 	%p1116, %r5453, 0;
	mov.f64 	%fd7691, 0d0000000000000000;
	sub.f64 	%fd7692, %fd7691, %fd7690;
	selp.f64 	%fd7693, %fd7690, %fd7692, %p1116;
	div.s32 	%r5454, %r728, %r4282;
	max.s32 	%r5455, %r5454, 0;
	min.s32 	%r5456, %r5455, %r9;
	cvt.rn.f64.s32 	%fd7694, %r5456;
	sub.f64 	%fd539, %fd7694, %fd5;
	div.s32 	%r5457, %r729, %r4283;
	max.s32 	%r5458, %r5457, 0;
	min.s32 	%r5459, %r5458, %r10;
	cvt.rn.f64.s32 	%fd7695, %r5459;
	sub.f64 	%fd540, %fd7695, %fd6;
	mul.f64 	%fd7696, %fd540, %fd7693;
	fma.rn.f64 	%fd7697, %fd539, %fd536, %fd7696;
	add.f64 	%fd7698, %fd7, %fd7697;
	mul.f64 	%fd7699, %fd540, %fd536;
	mul.f64 	%fd7700, %fd539, %fd7693;
	sub.f64 	%fd7701, %fd7699, %fd7700;
	add.f64 	%fd7702, %fd8, %fd7701;
	mov.f64 	%fd7703, 0d3FE0000000000000;
	copysign.f64 	%fd7704, %fd7698, %fd7703;
	add.rz.f64 	%fd7705, %fd7698, %fd7704;
	cvt.rzi.f64.f64 	%fd7706, %fd7705;
	cvt.rzi.s32.f64 	%r736, %fd7706;
	copysign.f64 	%fd7707, %fd7702, %fd7703;
	add.rz.f64 	%fd7708, %fd7702, %fd7707;
	cvt.rzi.f64.f64 	%fd7709, %fd7708;
	cvt.rzi.s32.f64 	%r737, %fd7709;
	setp.lt.s32 	%p1117, %r736, 0;
	setp.ge.s32 	%p1118, %r736, %r4279;
	or.pred  	%p1119, %p1117, %p1118;
	setp.lt.s32 	%p1120, %r737, 0;
	setp.ge.s32 	%p1121, %r737, %r4280;
	or.pred  	%p1122, %p1120, %p1121;
	or.pred  	%p1124, %p1119, %p1122;
	mov.b16 	%rs4414, 0;
	mov.u16 	%rs4415, %rs4414;
	mov.u16 	%rs4416, %rs4414;
	@%p1124 bra 	$L__BB1_633;
	mul.lo.s32 	%r5460, %r737, %r4281;
	cvt.u64.u32 	%rd1146, %r5460;
	shl.b32 	%r5461, %r736, 2;
	cvt.u64.u32 	%rd1147, %r5461;
	add.s64 	%rd1148, %rd1146, %rd1147;
	add.s64 	%rd1149, %rd1, %rd1148;
	ld.global.u8 	%rs4414, [%rd1149];
	ld.global.u8 	%rs4415, [%rd1149+1];
	ld.global.u8 	%rs4416, [%rd1149+2];
$L__BB1_633:
	cvt.u64.u32 	%rd1150, %r10528;
	add.s64 	%rd41, %rd2, %rd1150;
	st.local.u8 	[%rd41], %rs4416;
	and.b16  	%rs2755, %rs4416, 255;
	add.s64 	%rd42, %rd3, %rd1150;
	st.local.u8 	[%rd42], %rs4415;
	and.b16  	%rs2756, %rs4415, 255;
	add.s64 	%rd43, %rd4, %rd1150;
	st.local.u8 	[%rd43], %rs4414;
	and.b16  	%rs2757, %rs4414, 255;
	cvt.rn.f64.u16 	%fd7710, %rs2755;
	mul.f64 	%fd7711, %fd7710, 0d3FD322D0E5604189;
	cvt.rn.f64.u16 	%fd7712, %rs2756;
	fma.rn.f64 	%fd7713, %fd7712, 0d3FE2C8B439581062, %fd7711;
	cvt.rn.f64.u16 	%fd7714, %rs2757;
	fma.rn.f64 	%fd7715, %fd7714, 0d3FBD2F1A9FBE76C9, %fd7713;
	cvt.rzi.u32.f64 	%r5463, %fd7715;
	add.s64 	%rd44, %rd5, %rd1150;
	st.local.u8 	[%rd44], %r5463;
	add.s32 	%r738, %r729, %r4287;
	mov.b32 	%r10583, 1;
	mov.f64 	%fd27709, %fd28663;
	@%p1111 bra 	$L__BB1_637;
	setp.ltu.f64 	%p1126, %fd2, 0d41E0000000000000;
	mov.f64 	%fd27709, %fd28662;
	mov.u32 	%r10582, %r11575;
	@%p1126 bra 	$L__BB1_636;
	{ // callseq 934, 0
	.param .b64 param0;
	st.param.f64 	[param0], %fd1;
	.param .align 16 .b8 retval0[16];
	call.uni (retval0), 
	__internal_trig_reduction_slowpathd, 
	(
	param0
	);
	ld.param.f64 	%fd27709, [retval0];
	ld.param.b32 	%r10582, [retval0+8];
	} // callseq 934
$L__BB1_636:
	add.s32 	%r10583, %r10582, 1;
$L__BB1_637:
	shl.b32 	%r5465, %r10583, 6;
	cvt.u64.u32 	%rd1151, %r5465;
	and.b64  	%rd1152, %rd1151, 64;
	mov.u64 	%rd1153, __cudart_sin_cos_coeffs;
	add.s64 	%rd1154, %rd1153, %rd1152;
	mul.rn.f64 	%fd7717, %fd27709, %fd27709;
	and.b32  	%r5466, %r10583, 1;
	setp.eq.b32 	%p1127, %r5466, 1;
	selp.f64 	%fd7718, 0dBDA8FF8320FD8164, 0d3DE5DB65F9785EBA, %p1127;
	ld.global.nc.v2.f64 	{%fd7719, %fd7720}, [%rd1154];
	fma.rn.f64 	%fd7721, %fd7718, %fd7717, %fd7719;
	fma.rn.f64 	%fd7722, %fd7721, %fd7717, %fd7720;
	ld.global.nc.v2.f64 	{%fd7723, %fd7724}, [%rd1154+16];
	fma.rn.f64 	%fd7725, %fd7722, %fd7717, %fd7723;
	fma.rn.f64 	%fd7726, %fd7725, %fd7717, %fd7724;
	ld.global.nc.v2.f64 	{%fd7727, %fd7728}, [%rd1154+32];
	fma.rn.f64 	%fd7729, %fd7726, %fd7717, %fd7727;
	fma.rn.f64 	%fd7730, %fd7729, %fd7717, %fd7728;
	fma.rn.f64 	%fd7731, %fd7730, %fd27709, %fd27709;
	fma.rn.f64 	%fd7732, %fd7730, %fd7717, 0d3FF0000000000000;
	selp.f64 	%fd7733, %fd7732, %fd7731, %p1127;
	and.b32  	%r5467, %r10583, 2;
	setp.eq.s32 	%p1128, %r5467, 0;
	mov.f64 	%fd7734, 0d0000000000000000;
	sub.f64 	%fd7735, %fd7734, %fd7733;
	selp.f64 	%fd544, %fd7733, %fd7735, %p1128;
	mov.f64 	%fd27710, %fd28664;
	mov.u32 	%r10584, %r11577;
	@%p2 bra 	$L__BB1_639;
	{ // callseq 935, 0
	.param .b64 param0;
	st.param.f64 	[param0], %fd1;
	.param .align 16 .b8 retval0[16];
	call.uni (retval0), 
	__internal_trig_reduction_slowpathd, 
	(
	param0
	);
	ld.param.f64 	%fd27710, [retval0];
	ld.param.b32 	%r10584, [retval0+8];
	} // callseq 935
$L__BB1_639:
	shl.b32 	%r5469, %r10584, 6;
	cvt.u64.u32 	%rd1155, %r5469;
	and.b64  	%rd1156, %rd1155, 64;
	mov.u64 	%rd1157, __cudart_sin_cos_coeffs;
	add.s64 	%rd1158, %rd1157, %rd1156;
	mul.rn.f64 	%fd7737, %fd27710, %fd27710;
	and.b32  	%r5470, %r10584, 1;
	setp.eq.b32 	%p1129, %r5470, 1;
	selp.f64 	%fd7738, 0dBDA8FF8320FD8164, 0d3DE5DB65F9785EBA, %p1129;
	ld.global.nc.v2.f64 	{%fd7739, %fd7740}, [%rd1158];
	fma.rn.f64 	%fd7741, %fd7738, %fd7737, %fd7739;
	fma.rn.f64 	%fd7742, %fd7741, %fd7737, %fd7740;
	ld.global.nc.v2.f64 	{%fd7743, %fd7744}, [%rd1158+16];
	fma.rn.f64 	%fd7745, %fd7742, %fd7737, %fd7743;
	fma.rn.f64 	%fd7746, %fd7745, %fd7737, %fd7744;
	ld.global.nc.v2.f64 	{%fd7747, %fd7748}, [%rd1158+32];
	fma.rn.f64 	%fd7749, %fd7746, %fd7737, %fd7747;
	fma.rn.f64 	%fd7750, %fd7749, %fd7737, %fd7748;
	fma.rn.f64 	%fd7751, %fd7750, %fd27710, %fd27710;
	fma.rn.f64 	%fd7752, %fd7750, %fd7737, 0d3FF0000000000000;
	selp.f64 	%fd7753, %fd7752, %fd7751, %p1129;
	and.b32  	%r5471, %r10584, 2;
	setp.eq.s32 	%p1130, %r5471, 0;
	mov.f64 	%fd7754, 0d0000000000000000;
	sub.f64 	%fd7755, %fd7754, %fd7753;
	selp.f64 	%fd7756, %fd7753, %fd7755, %p1130;
	div.s32 	%r5472, %r738, %r4283;
	max.s32 	%r5473, %r5472, 0;
	min.s32 	%r5474, %r5473, %r10;
	cvt.rn.f64.s32 	%fd7757, %r5474;
	sub.f64 	%fd547, %fd7757, %fd6;
	mul.f64 	%fd7758, %fd547, %fd7756;
	fma.rn.f64 	%fd7759, %fd539, %fd544, %fd7758;
	add.f64 	%fd7760, %fd7, %fd7759;
	mul.f64 	%fd7761, %fd547, %fd544;
	mul.f64 	%fd7762, %fd539, %fd7756;
	sub.f64 	%fd7763, %fd7761, %fd7762;
	add.f64 	%fd7764, %fd8, %fd7763;
	mov.f64 	%fd7765, 0d3FE0000000000000;
	copysign.f64 	%fd7766, %fd7760, %fd7765;
	add.rz.f64 	%fd7767, %fd7760, %fd7766;
	cvt.rzi.f64.f64 	%fd7768, %fd7767;
	cvt.rzi.s32.f64 	%r745, %fd7768;
	copysign.f64 	%fd7769, %fd7764, %fd7765;
	add.rz.f64 	%fd7770, %fd7764, %fd7769;
	cvt.rzi.f64.f64 	%fd7771, %fd7770;
	cvt.rzi.s32.f64 	%r746, %fd7771;
	setp.lt.s32 	%p1131, %r745, 0;
	setp.ge.s32 	%p1132, %r745, %r4279;
	or.pred  	%p1133, %p1131, %p1132;
	setp.lt.s32 	%p1134, %r746, 0;
	setp.ge.s32 	%p1135, %r746, %r4280;
	or.pred  	%p1136, %p1134, %p1135;
	or.pred  	%p1138, %p1133, %p1136;
	mov.b16 	%rs4417, 0;
	mov.u16 	%rs4418, %rs4417;
	mov.u16 	%rs4419, %rs4417;
	@%p1138 bra 	$L__BB1_641;
	mul.lo.s32 	%r5475, %r746, %r4281;
	cvt.u64.u32 	%rd1159, %r5475;
	shl.b32 	%r5476, %r745, 2;
	cvt.u64.u32 	%rd1160, %r5476;
	add.s64 	%rd1161, %rd1159, %rd1160;
	add.s64 	%rd1162, %rd1, %rd1161;
	ld.global.u8 	%rs4417, [%rd1162];
	ld.global.u8 	%rs4418, [%rd1162+1];
	ld.global.u8 	%rs4419, [%rd1162+2];
$L__BB1_641:
	setp.eq.f64 	%p1139, %fd2, 0d7FF0000000000000;
	st.local.u8 	[%rd41+1], %rs4419;
	and.b16  	%rs2759, %rs4419, 255;
	st.local.u8 	[%rd42+1], %rs4418;
	and.b16  	%rs2760, %rs4418, 255;
	st.local.u8 	[%rd43+1], %rs4417;
	and.b16  	%rs2761, %rs4417, 255;
	cvt.rn.f64.u16 	%fd7772, %rs2759;
	mul.f64 	%fd7773, %fd7772, 0d3FD322D0E5604189;
	cvt.rn.f64.u16 	%fd7774, %rs2760;
	fma.rn.f64 	%fd7775, %fd7774, 0d3FE2C8B439581062, %fd7773;
	cvt.rn.f64.u16 	%fd7776, %rs2761;
	fma.rn.f64 	%fd7777, %fd7776, 0d3FBD2F1A9FBE76C9, %fd7775;
	cvt.rzi.u32.f64 	%r5478, %fd7777;
	st.local.u8 	[%rd44+1], %r5478;
	add.s32 	%r747, %r738, %r4287;
	mov.b32 	%r10586, 1;
	mov.f64 	%fd27712, %fd28663;
	@%p1139 bra 	$L__BB1_645;
	setp.ltu.f64 	%p1140, %fd2, 0d41E0000000000000;
	mov.f64 	%fd27712, %fd28662;
	mov.u32 	%r10585, %r11575;
	@%p1140 bra 	$L__BB1_644;
	{ // callseq 936, 0
	.param .b64 param0;
	st.param.f64 	[param0], %fd1;
	.param .align 16 .b8 retval0[16];
	call.uni (retval0), 
	__internal_trig_reduction_slowpathd, 
	(
	param0
	);
	ld.param.f64 	%fd27712, [retval0];
	ld.param.b32 	%r10585, [retval0+8];
	} // callseq 936
$L__BB1_644:
	add.s32 	%r10586, %r10585, 1;
$L__BB1_645:
	shl.b32 	%r5480, %r10586, 6;
	cvt.u64.u32 	%rd1163, %r5480;
	and.b64  	%rd1164, %rd1163, 64;
	mov.u64 	%rd1165, __cudart_sin_cos_coeffs;
	add.s64 	%rd1166, %rd1165, %rd1164;
	mul.rn.f64 	%fd7779, %fd27712, %fd27712;
	and.b32  	%r5481, %r10586, 1;
	setp.eq.b32 	%p1141, %r5481, 1;
	selp.f64 	%fd7780, 0dBDA8FF8320FD8164, 0d3DE5DB65F9785EBA, %p1141;
	ld.global.nc.v2.f64 	{%fd7781, %fd7782}, [%rd1166];
	fma.rn.f64 	%fd7783, %fd7780, %fd7779, %fd7781;
	fma.rn.f64 	%fd7784, %fd7783, %fd7779, %fd7782;
	ld.global.nc.v2.f64 	{%fd7785, %fd7786}, [%rd1166+16];
	fma.rn.f64 	%fd7787, %fd7784, %fd7779, %fd7785;
	fma.rn.f64 	%fd7788, %fd7787, %fd7779, %fd7786;
	ld.global.nc.v2.f64 	{%fd7789, %fd7790}, [%rd1166+32];
	fma.rn.f64 	%fd7791, %fd7788, %fd7779, %fd7789;
	fma.rn.f64 	%fd7792, %fd7791, %fd7779, %fd7790;
	fma.rn.f64 	%fd7793, %fd7792, %fd27712, %fd27712;
	fma.rn.f64 	%fd7794, %fd7792, %fd7779, 0d3FF0000000000000;
	selp.f64 	%fd7795, %fd7794, %fd7793, %p1141;
	and.b32  	%r5482, %r10586, 2;
	setp.eq.s32 	%p1142, %r5482, 0;
	mov.f64 	%fd7796, 0d0000000000000000;
	sub.f64 	%fd7797, %fd7796, %fd7795;
	selp.f64 	%fd551, %fd7795, %fd7797, %p1142;
	mov.f64 	%fd27713, %fd28664;
	mov.u32 	%r10587, %r11577;
	@%p2 bra 	$L__BB1_647;
	{ // callseq 937, 0
	.param .b64 param0;
	st.param.f64 	[param0], %fd1;
	.param .align 16 .b8 retval0[16];
	call.uni (retval0), 
	__internal_trig_reduction_slowpathd, 
	(
	param0
	);
	ld.param.f64 	%fd27713, [retval0];
	ld.param.b32 	%r10587, [retval0+8];
	} // callseq 937
$L__BB1_647:
	shl.b32 	%r5484, %r10587, 6;
	cvt.u64.u32 	%rd1167, %r5484;
	and.b64  	%rd1168, %rd1167, 64;
	mov.u64 	%rd1169, __cudart_sin_cos_coeffs;
	add.s64 	%rd1170, %rd1169, %rd1168;
	mul.rn.f64 	%fd7799, %fd27713, %fd27713;
	and.b32  	%r5485, %r10587, 1;
	setp.eq.b32 	%p1143, %r5485, 1;
	selp.f64 	%fd7800, 0dBDA8FF8320FD8164, 0d3DE5DB65F9785EBA, %p1143;
	ld.global.nc.v2.f64 	{%fd7801, %fd7802}, [%rd1170];
	fma.rn.f64 	%fd7803, %fd7800, %fd7799, %fd7801;
	fma.rn.f64 	%fd7804, %fd7803, %fd7799, %fd7802;
	ld.global.nc.v2.f64 	{%fd7805, %fd7806}, [%rd1170+16];
	fma.rn.f64 	%fd7807, %fd7804, %fd7799, %fd7805;
	fma.rn.f64 	%fd7808, %fd7807, %fd7799, %fd7806;
	ld.global.nc.v2.f64 	{%fd7809, %fd7810}, [%rd1170+32];
	fma.rn.f64 	%fd7811, %fd7808, %fd7799, %fd7809;
	fma.rn.f64 	%fd7812, %fd7811, %fd7799, %fd7810;
	fma.rn.f64 	%fd7813, %fd7812, %fd27713, %fd27713;
	fma.rn.f64 	%fd7814, %fd7812, %fd7799, 0d3FF0000000000000;
	selp.f64 	%fd7815, %fd7814, %fd7813, %p1143;
	and.b32  	%r5486, %r10587, 2;
	setp.eq.s32 	%p1144, %r5486, 0;
	mov.f64 	%fd7816, 0d0000000000000000;
	sub.f64 	%fd7817, %fd7816, %fd7815;
	selp.f64 	%fd7818, %fd7815, %fd7817, %p1144;
	div.s32 	%r5487, %r747, %r4283;
	max.s32 	%r5488, %r5487, 0;
	min.s32 	%r5489, %r5488, %r10;
	cvt.rn.f64.s32 	%fd7819, %r5489;
	sub.f64 	%fd554, %fd7819, %fd6;
	mul.f64 	%fd7820, %fd554, %fd7818;
	fma.rn.f64 	%fd7821, %fd539, %fd551, %fd7820;
	add.f64 	%fd7822, %fd7, %fd7821;
	mul.f64 	%fd7823, %fd554, %fd551;
	mul.f64 	%fd7824, %fd539, %fd7818;
	sub.f64 	%fd7825, %fd7823, %fd7824;
	add.f64 	%fd7826, %fd8, %fd7825;
	mov.f64 	%fd7827, 0d3FE0000000000000;
	copysign.f64 	%fd7828, %fd7822, %fd7827;
	add.rz.f64 	%fd7829, %fd7822, %fd7828;
	cvt.rzi.f64.f64 	%fd7830, %fd7829;
	cvt.rzi.s32.f64 	%r754, %fd7830;
	copysign.f64 	%fd7831, %fd7826, %fd7827;
	add.rz.f64 	%fd7832, %fd7826, %fd7831;
	cvt.rzi.f64.f64 	%fd7833, %fd7832;
	cvt.rzi.s32.f64 	%r755, %fd7833;
	setp.lt.s32 	%p1145, %r754, 0;
	setp.ge.s32 	%p1146, %r754, %r4279;
	or.pred  	%p1147, %p1145, %p1146;
	setp.lt.s32 	%p1148, %r755, 0;
	setp.ge.s32 	%p1149, %r755, %r4280;
	or.pred  	%p1150, %p1148, %p1149;
	or.pred  	%p1152, %p1147, %p1150;
	mov.b16 	%rs4420, 0;
	mov.u16 	%rs4421, %rs4420;
	mov.u16 	%rs4422, %rs4420;
	@%p1152 bra 	$L__BB1_649;
	mul.lo.s32 	%r5490, %r755, %r4281;
	cvt.u64.u32 	%rd1171, %r5490;
	shl.b32 	%r5491, %r754, 2;
	cvt.u64.u32 	%rd1172, %r5491;
	add.s64 	%rd1173, %rd1171, %rd1172;
	add.s64 	%rd1174, %rd1, %rd1173;
	ld.global.u8 	%rs4420, [%rd1174];
	ld.global.u8 	%rs4421, [%rd1174+1];
	ld.global.u8 	%rs4422, [%rd1174+2];
$L__BB1_649:
	st.local.u8 	[%rd41+2], %rs4422;
	and.b16  	%rs2763, %rs4422, 255;
	st.local.u8 	[%rd42+2], %rs4421;
	and.b16  	%rs2764, %rs4421, 255;
	st.local.u8 	[%rd43+2], %rs4420;
	and.b16  	%rs2765, %rs4420, 255;
	cvt.rn.f64.u16 	%fd7834, %rs2763;
	mul.f64 	%fd7835, %fd7834, 0d3FD322D0E5604189;
	cvt.rn.f64.u16 	%fd7836, %rs2764;
	fma.rn.f64 	%fd7837, %fd7836, 0d3FE2C8B439581062, %fd7835;
	cvt.rn.f64.u16 	%fd7838, %rs2765;
	fma.rn.f64 	%fd7839, %fd7838, 0d3FBD2F1A9FBE76C9, %fd7837;
	cvt.rzi.u32.f64 	%r5493, %fd7839;
	st.local.u8 	[%rd44+2], %r5493;
	add.s32 	%r5494, %r728, %r4286;
	div.s32 	%r5495, %r5494, %r4282;
	max.s32 	%r756, %r5495, 0;
	mov.b32 	%r10589, 1;
	mov.f64 	%fd27715, %fd28663;
	@%p1139 bra 	$L__BB1_653;
	setp.ltu.f64 	%p1154, %fd2, 0d41E0000000000000;
	mov.f64 	%fd27715, %fd28662;
	mov.u32 	%r10588, %r11575;
	@%p1154 bra 	$L__BB1_652;
	{ // callseq 938, 0
	.param .b64 param0;
	st.param.f64 	[param0], %fd1;
	.param .align 16 .b8 retval0[16];
	call.uni (retval0), 
	__internal_trig_reduction_slowpathd, 
	(
	param0
	);
	ld.param.f64 	%fd27715, [retval0];
	ld.param.b32 	%r10588, [retval0+8];
	} // callseq 938
$L__BB1_652:
	add.s32 	%r10589, %r10588, 1;
$L__BB1_653:
	shl.b32 	%r5497, %r10589, 6;
	cvt.u64.u32 	%rd1175, %r5497;
	and.b64  	%rd1176, %rd1175, 64;
	mov.u64 	%rd1177, __cudart_sin_cos_coeffs;
	add.s64 	%rd1178, %rd1177, %rd1176;
	mul.rn.f64 	%fd7841, %fd27715, %fd27715;
	and.b32  	%r5498, %r10589, 1;
	setp.eq.b32 	%p1155, %r5498, 1;
	selp.f64 	%fd7842, 0dBDA8FF8320FD8164, 0d3DE5DB65F9785EBA, %p1155;
	ld.global.nc.v2.f64 	{%fd7843, %fd7844}, [%rd1178];
	fma.rn.f64 	%fd7845, %fd7842, %fd7841, %fd7843;
	fma.rn.f64 	%fd7846, %fd7845, %fd7841, %fd7844;
	ld.global.nc.v2.f64 	{%fd7847, %fd7848}, [%rd1178+16];
	fma.rn.f64 	%fd7849, %fd7846, %fd7841, %fd7847;
	fma.rn.f64 	%fd7850, %fd7849, %fd7841, %fd7848;
	ld.global.nc.v2.f64 	{%fd7851, %fd7852}, [%rd1178+32];
	fma.rn.f64 	%fd7853, %fd7850, %fd7841, %fd7851;
	fma.rn.f64 	%fd7854, %fd7853, %fd7841, %fd7852;
	fma.rn.f64 	%fd7855, %fd7854, %fd27715, %fd27715;
	fma.rn.f64 	%fd7856, %fd7854, %fd7841, 0d3FF0000000000000;
	selp.f64 	%fd7857, %fd7856, %fd7855, %p1155;
	and.b32  	%r5499, %r10589, 2;
	setp.eq.s32 	%p1156, %r5499, 0;
	mov.f64 	%fd7858, 0d0000000000000000;
	sub.f64 	%fd7859, %fd7858, %fd7857;
	selp.f64 	%fd558, %fd7857, %fd7859, %p1156;
	mov.f64 	%fd27716, %fd28664;
	mov.u32 	%r10590, %r11577;
	@%p2 bra 	$L__BB1_655;
	{ // callseq 939, 0
	.param .b64 param0;
	st.param.f64 	[param0], %fd1;
	.param .align 16 .b8 retval0[16];
	call.uni (retval0), 
	__internal_trig_reduction_slowpathd, 
	(
	param0
	);
	ld.param.f64 	%fd27716, [retval0];
	ld.param.b32 	%r10590, [retval0+8];
	} // callseq 939
$L__BB1_655:
	shl.b32 	%r5501, %r10590, 6;
	cvt.u64.u32 	%rd1179, %r5501;
	and.b64  	%rd1180, %rd1179, 64;
	mov.u64 	%rd1181, __cudart_sin_cos_coeffs;
	add.s64 	%rd1182, %rd1181, %rd1180;
	mul.rn.f64 	%fd7861, %fd27716, %fd27716;
	and.b32  	%r5502, %r10590, 1;
	setp.eq.b32 	%p1157, %r5502, 1;
	selp.f64 	%fd7862, 0dBDA8FF8320FD8164, 0d3DE5DB65F9785EBA, %p1157;
	ld.global.nc.v2.f64 	{%fd7863, %fd7864}, [%rd1182];
	fma.rn.f64 	%fd7865, %fd7862, %fd7861, %fd7863;
	fma.rn.f64 	%fd7866, %fd7865, %fd7861, %fd7864;
	ld.global.nc.v2.f64 	{%fd7867, %fd7868}, [%rd1182+16];
	fma.rn.f64 	%fd7869, %fd7866, %fd7861, %fd7867;
	fma.rn.f64 	%fd7870, %fd7869, %fd7861, %fd7868;
	ld.global.nc.v2.f64 	{%fd7871, %fd7872}, [%rd1182+32];
	fma.rn.f64 	%fd7873, %fd7870, %fd7861, %fd7871;
	fma.rn.f64 	%fd7874, %fd7873, %fd7861, %fd7872;
	fma.rn.f64 	%fd7875, %fd7874, %fd27716, %fd27716;
	fma.rn.f64 	%fd7876, %fd7874, %fd7861, 0d3FF0000000000000;
	selp.f64 	%fd7877, %fd7876, %fd7875, %p1157;
	and.b32  	%r5503, %r10590, 2;
	setp.eq.s32 	%p1158, %r5503, 0;
	mov.f64 	%fd7878, 0d0000000000000000;
	sub.f64 	%fd7879, %fd7878, %fd7877;
	selp.f64 	%fd7880, %fd7877, %fd7879, %p1158;
	min.s32 	%r5504, %r756, %r9;
	cvt.rn.f64.s32 	%fd7881, %r5504;
	sub.f64 	%fd561, %fd7881, %fd5;
	mul.f64 	%fd7882, %fd540, %fd7880;
	fma.rn.f64 	%fd7883, %fd561, %fd558, %fd7882;
	add.f64 	%fd7884, %fd7, %fd7883;
	mul.f64 	%fd7885, %fd540, %fd558;
	mul.f64 	%fd7886, %fd561, %fd7880;
	sub.f64 	%fd7887, %fd7885, %fd7886;
	add.f64 	%fd7888, %fd8, %fd7887;
	mov.f64 	%fd7889, 0d3FE0000000000000;
	copysign.f64 	%fd7890, %fd7884, %fd7889;
	add.rz.f64 	%fd7891, %fd7884, %fd7890;
	cvt.rzi.f64.f64 	%fd7892, %fd7891;
	cvt.rzi.s32.f64 	%r763, %fd7892;
	copysign.f64 	%fd7893, %fd7888, %fd7889;
	add.rz.f64 	%fd7894, %fd7888, %fd7893;
	cvt.rzi.f64.f64 	%fd7895, %fd7894;
	cvt.rzi.s32.f64 	%r764, %fd7895;
	setp.lt.s32 	%p1159, %r763, 0;
	setp.ge.s32 	%p1160, %r763, %r4279;
	or.pred  	%p1161, %p1159, %p1160;
	setp.lt.s32 	%p1162, %r764, 0;
	setp.ge.s32 	%p1163, %r764, %r4280;
	or.pred  	%p1164, %p1162, %p1163;
	or.pred  	%p1166, %p1161, %p1164;
	mov.b16 	%rs4423, 0;
	mov.u16 	%rs4424, %rs4423;
	mov.u16 	%rs4425, %rs4423;
	@%p1166 bra 	$L__BB1_657;
	mul.lo.s32 	%r5505, %r764, %r4281;
	cvt.u64.u32 	%rd1183, %r5505;
	shl.b32 	%r5506, %r763, 2;
	cvt.u64.u32 	%rd1184, %r5506;
	add.s64 	%rd1185, %rd1183, %rd1184;
	add.s64 	%rd1186, %rd1, %rd1185;
	ld.global.u8 	%rs4423, [%rd1186];
	ld.global.u8 	%rs4424, [%rd1186+1];
	ld.global.u8 	%rs4425, [%rd1186+2];
$L__BB1_657:
	setp.eq.f64 	%p1167, %fd2, 0d7FF0000000000000;
	st.local.u8 	[%rd41+3], %rs4425;
	and.b16  	%rs2767, %rs4425, 255;
	st.local.u8 	[%rd42+3], %rs4424;
	and.b16  	%rs2768, %rs4424, 255;
	st.local.u8 	[%rd43+3], %rs4423;
	and.b16  	%rs2769, %rs4423, 255;
	cvt.rn.f64.u16 	%fd7896, %rs2767;
	mul.f64 	%fd7897, %fd7896, 0d3FD322D0E5604189;
	cvt.rn.f64.u16 	%fd7898, %rs2768;
	fma.rn.f64 	%fd7899, %fd7898, 0d3FE2C8B439581062, %fd7897;
	cvt.rn.f64.u16 	%fd7900, %rs2769;
	fma.rn.f64 	%fd7901, %fd7900, 0d3FBD2F1A9FBE76C9, %fd7899;
	cvt.rzi.u32.f64 	%r5508, %fd7901;
	st.local.u8 	[%rd44+3], %r5508;
	mov.b32 	%r10592, 1;
	mov.f64 	%fd27718, %fd28663;
	@%p1167 bra 	$L__BB1_661;
	setp.ltu.f64 	%p1168, %fd2, 0d41E0000000000000;
	mov.f64 	%fd27718, %fd28662;
	mov.u32 	%r10591, %r11575;
	@%p1168 bra 	$L__BB1_660;
	{ // callseq 940, 0
	.param .b64 param0;
	st.param.f64 	[param0], %fd1;
	.param .align 16 .b8 retval0[16];
	call.uni (retval0), 
	__internal_trig_reduction_slowpathd, 
	(
	param0
	);
	ld.param.f64 	%fd27718, [retval0];
	ld.param.b32 	%r10591, [retval0+8];
	} // callseq 940
$L__BB1_660:
	add.s32 	%r10592, %r10591, 1;
$L__BB1_661:
	shl.b32 	%r5510, %r10592, 6;
	cvt.u64.u32 	%rd1187, %r5510;
	and.b64  	%rd1188, %rd1187, 64;
	mov.u64 	%rd1189, __cudart_sin_cos_coeffs;
	add.s64 	%rd1190, %rd1189, %rd1188;
	mul.rn.f64 	%fd7903, %fd27718, %fd27718;
	and.b32  	%r5511, %r10592, 1;
	setp.eq.b32 	%p1169, %r5511, 1;
	selp.f64 	%fd7904, 0dBDA8FF8320FD8164, 0d3DE5DB65F9785EBA, %p1169;
	ld.global.nc.v2.f64 	{%fd7905, %fd7906}, [%rd1190];
	fma.rn.f64 	%fd7907, %fd7904, %fd7903, %fd7905;
	fma.rn.f64 	%fd7908, %fd7907, %fd7903, %fd7906;
	ld.global.nc.v2.f64 	{%fd7909, %fd7910}, [%rd1190+16];
	fma.rn.f64 	%fd7911, %fd7908, %fd7903, %fd7909;
	fma.rn.f64 	%fd7912, %fd7911, %fd7903, %fd7910;
	ld.global.nc.v2.f64 	{%fd7913, %fd7914}, [%rd1190+32];
	fma.rn.f64 	%fd7915, %fd7912, %fd7903, %fd7913;
	fma.rn.f64 	%fd7916, %fd7915, %fd7903, %fd7914;
	fma.rn.f64 	%fd7917, %fd7916, %fd27718, %fd27718;
	fma.rn.f64 	%fd7918, %fd7916, %fd7903, 0d3FF0000000000000;
	selp.f64 	%fd7919, %fd7918, %fd7917, %p1169;
	and.b32  	%r5512, %r10592, 2;
	setp.eq.s32 	%p1170, %r5512, 0;
	mov.f64 	%fd7920, 0d0000000000000000;
	sub.f64 	%fd7921, %fd7920, %fd7919;
	selp.f64 	%fd565, %fd7919, %fd7921, %p1170;
	mov.f64 	%fd27719, %fd28664;
	mov.u32 	%r10593, %r11577;
	@%p2 bra 	$L__BB1_663;
	{ // callseq 941, 0
	.param .b64 param0;
	st.param.f64 	[param0], %fd1;
	.param .align 16 .b8 retval0[16];
	call.uni (retval0), 
	__internal_trig_reduction_slowpathd, 
	(
	param0
	);
	ld.param.f64 	%fd27719, [retval0];
	ld.param.b32 	%r10593, [retval0+8];
	} // callseq 941
$L__BB1_663:
	shl.b32 	%r5514, %r10593, 6;
	cvt.u64.u32 	%rd1191, %r5514;
	and.b64  	%rd1192, %rd1191, 64;
	mov.u64 	%rd1193, __cudart_sin_cos_coeffs;
	add.s64 	%rd1194, %rd1193, %rd1192;
	mul.rn.f64 	%fd7923, %fd27719, %fd27719;
	and.b32  	%r5515, %r10593, 1;
	setp.eq.b32 	%p1171, %r5515, 1;
	selp.f64 	%fd7924, 0dBDA8FF8320FD8164, 0d3DE5DB65F9785EBA, %p1171;
	ld.global.nc.v2.f64 	{%fd7925, %fd7926}, [%rd1194];
	fma.rn.f64 	%fd7927, %fd7924, %fd7923, %fd7925;
	fma.rn.f64 	%fd7928, %fd7927, %fd7923, %fd7926;
	ld.global.nc.v2.f64 	{%fd7929, %fd7930}, [%rd1194+16];
	fma.rn.f64 	%fd7931, %fd7928, %fd7923, %fd7929;
	fma.rn.f64 	%fd7932, %fd7931, %fd7923, %fd7930;
	ld.global.nc.v2.f64 	{%fd7933, %fd7934}, [%rd1194+32];
	fma.rn.f64 	%fd7935, %fd7932, %fd7923, %fd7933;
	fma.rn.f64 	%fd7936, %fd7935, %fd7923, %fd7934;
	fma.rn.f64 	%fd7937, %fd7936, %fd27719, %fd27719;
	fma.rn.f64 	%fd7938, %fd7936, %fd7923, 0d3FF0000000000000;
	selp.f64 	%fd7939, %fd7938, %fd7937, %p1171;
	and.b32  	%r5516, %r10593, 2;
	setp.eq.s32 	%p1172, %r5516, 0;
	mov.f64 	%fd7940, 0d0000000000000000;
	sub.f64 	%fd7941, %fd7940, %fd7939;
	selp.f64 	%fd7942, %fd7939, %fd7941, %p1172;
	mul.f64 	%fd7943, %fd547, %fd7942;
	fma.rn.f64 	%fd7944, %fd561, %fd565, %fd7943;
	add.f64 	%fd7945, %fd7, %fd7944;
	mul.f64 	%fd7946, %fd547, %fd565;
	mul.f64 	%fd7947, %fd561, %fd7942;
	sub.f64 	%fd7948, %fd7946, %fd7947;
	add.f64 	%fd7949, %fd8, %fd7948;
	mov.f64 	%fd7950, 0d3FE0000000000000;
	copysign.f64 	%fd7951, %fd7945, %fd7950;
	add.rz.f64 	%fd7952, %fd7945, %fd7951;
	cvt.rzi.f64.f64 	%fd7953, %fd7952;
	cvt.rzi.s32.f64 	%r771, %fd7953;
	copysign.f64 	%fd7954, %fd7949, %fd7950;
	add.rz.f64 	%fd7955, %fd7949, %fd7954;
	cvt.rzi.f64.f64 	%fd7956, %fd7955;
	cvt.rzi.s32.f64 	%r772, %fd7956;
	setp.lt.s32 	%p1173, %r771, 0;
	setp.ge.s32 	%p1174, %r771, %r4279;
	or.pred  	%p1175, %p1173, %p1174;
	setp.lt.s32 	%p1176, %r772, 0;
	setp.ge.s32 	%p1177, %r772, %r4280;
	or.pred  	%p1178, %p1176, %p1177;
	or.pred  	%p1180, %p1175, %p1178;
	mov.b16 	%rs4426, 0;
	mov.u16 	%rs4427, %rs4426;
	mov.u16 	%rs4428, %rs4426;
	@%p1180 bra 	$L__BB1_665;
	mul.lo.s32 	%r5517, %r772, %r4281;
	cvt.u64.u32 	%rd1195, %r5517;
	shl.b32 	%r5518, %r771, 2;
	cvt.u64.u32 	%rd1196, %r5518;
	add.s64 	%rd1197, %rd1195, %rd1196;
	add.s64 	%rd1198, %rd1, %rd1197;
	ld.global.u8 	%rs4426, [%rd1198];
	ld.global.u8 	%rs4427, [%rd1198+1];
	ld.global.u8 	%rs4428, [%rd1198+2];
$L__BB1_665:
	st.local.u8 	[%rd41+4], %rs4428;
	and.b16  	%rs2771, %rs4428, 255;
	st.local.u8 	[%rd42+4], %rs4427;
	and.b16  	%rs2772, %rs4427, 255;
	st.local.u8 	[%rd43+4], %rs4426;
	and.b16  	%rs2773, %rs4426, 255;
	cvt.rn.f64.u16 	%fd7957, %rs2771;
	mul.f64 	%fd7958, %fd7957, 0d3FD322D0E5604189;
	cvt.rn.f64.u16 	%fd7959, %rs2772;
	fma.rn.f64 	%fd7960, %fd7959, 0d3FE2C8B439581062, %fd7958;
	cvt.rn.f64.u16 	%fd7961, %rs2773;
	fma.rn.f64 	%fd7962, %fd7961, 0d3FBD2F1A9FBE76C9, %fd7960;
	cvt.rzi.u32.f64 	%r5520, %fd7962;
	st.local.u8 	[%rd44+4], %r5520;
	mov.b32 	%r10595, 1;
	mov.f64 	%fd27721, %fd28663;
	@%p1167 bra 	$L__BB1_669;
	setp.ltu.f64 	%p1182, %fd2, 0d41E0000000000000;
	mov.f64 	%fd27721, %fd28662;
	mov.u32 	%r10594, %r11575;
	@%p1182 bra 	$L__BB1_668;
	{ // callseq 942, 0
	.param .b64 param0;
	st.param.f64 	[param0], %fd1;
	.param .align 16 .b8 retval0[16];
	call.uni (retval0), 
	__internal_trig_reduction_slowpathd, 
	(
	param0
	);
	ld.param.f64 	%fd27721, [retval0];
	ld.param.b32 	%r10594, [retval0+8];
	} // callseq 942
$L__BB1_668:
	add.s32 	%r10595, %r10594, 1;
$L__BB1_669:
	shl.b32 	%r5522, %r10595, 6;
	cvt.u64.u32 	%rd1199, %r5522;
	and.b64  	%rd1200, %rd1199, 64;
	mov.u64 	%rd1201, __cudart_sin_cos_coeffs;
	add.s64 	%rd1202, %rd1201, %rd1200;
	mul.rn.f64 	%fd7964, %fd27721, %fd27721;
	and.b32  	%r5523, %r10595, 1;
	setp.eq.b32 	%p1183, %r5523, 1;
	selp.f64 	%fd7965, 0dBDA8FF8320FD8164, 0d3DE5DB65F9785EBA, %p1183;
	ld.global.nc.v2.f64 	{%fd7966, %fd7967}, [%rd1202];
	fma.rn.f64 	%fd7968, %fd7965, %fd7964, %fd7966;
	fma.rn.f64 	%fd7969, %fd7968, %fd7964, %fd7967;
	ld.global.nc.v2.f64 	{%fd7970, %fd7971}, [%rd1202+16];
	fma.rn.f64 	%fd7972, %fd7969, %fd7964, %fd7970;
	fma.rn.f64 	%fd7973, %fd7972, %fd7964, %fd7971;
	ld.global.nc.v2.f64 	{%fd7974, %fd7975}, [%rd1202+32];
	fma.rn.f64 	%fd7976, %fd7973, %fd7964, %fd7974;
	fma.rn.f64 	%fd7977, %fd7976, %fd7964, %fd7975;
	fma.rn.f64 	%fd7978, %fd7977, %fd27721, %fd27721;
	fma.rn.f64 	%fd7979, %fd7977, %fd7964, 0d3FF0000000000000;
	selp.f64 	%fd7980, %fd7979, %fd7978, %p1183;
	and.b32  	%r5524, %r10595, 2;
	setp.eq.s32 	%p1184, %r5524, 0;
	mov.f64 	%fd7981, 0d0000000000000000;
	sub.f64 	%fd7982, %fd7981, %fd7980;
	selp.f64 	%fd571, %fd7980, %fd7982, %p1184;
	mov.f64 	%fd27722, %fd28664;
	mov.u32 	%r10596, %r11577;
	@%p2 bra 	$L__BB1_671;
	{ // callseq 943, 0
	.param .b64 param0;
	st.param.f64 	[param0], %fd1;
	.param .align 16 .b8 retval0[16];
	call.uni (retval0), 
	__internal_trig_reduction_slowpathd, 
	(
	param0
	);
	ld.param.f64 	%fd27722, [retval0];
	ld.param.b32 	%r10596, [retval0+8];
	} // callseq 943
$L__BB1_671:
	shl.b32 	%r5526, %r10596, 6;
	cvt.u64.u32 	%rd1203, %r5526;
	and.b64  	%rd1204, %rd1203, 64;
	mov.u64 	%rd1205, __cudart_sin_cos_coeffs;
	add.s64 	%rd1206, %rd1205, %rd1204;
	mul.rn.f64 	%fd7984, %fd27722, %fd27722;
	and.b32  	%r5527, %r10596, 1;
	setp.eq.b32 	%p1185, %r5527, 1;
	selp.f64 	%fd7985, 0dBDA8FF8320FD8164, 0d3DE5DB65F9785EBA, %p1185;
	ld.global.nc.v2.f64 	{%fd7986, %fd7987}, [%rd1206];
	fma.rn.f64 	%fd7988, %fd7985, %fd7984, %fd7986;
	fma.rn.f64 	%fd7989, %fd7988, %fd7984, %fd7987;
	ld.global.nc.v2.f64 	{%fd7990, %fd7991}, [%rd1206+16];
	fma.rn.f64 	%fd7992, %fd7989, %fd7984, %fd7990;
	fma.rn.f64 	%fd7993, %fd7992, %fd7984, %fd7991;
	ld.global.nc.v2.f64 	{%fd7994, %fd7995}, [%rd1206+32];
	fma.rn.f64 	%fd7996, %fd7993, %fd7984, %fd7994;
	fma.rn.f64 	%fd7997, %fd7996, %fd7984, %fd7995;
	fma.rn.f64 	%fd7998, %fd7997, %fd27722, %fd27722;
	fma.rn.f64 	%fd7999, %fd7997, %fd7984, 0d3FF0000000000000;
	selp.f64 	%fd8000, %fd7999, %fd7998, %p1185;
	and.b32  	%r5528, %r10596, 2;
	setp.eq.s32 	%p1186, %r5528, 0;
	mov.f64 	%fd8001, 0d0000000000000000;
	sub.f64 	%fd8002, %fd8001, %fd8000;
	selp.f64 	%fd8003, %fd8000, %fd8002, %p1186;
	mul.f64 	%fd8004, %fd554, %fd8003;
	fma.rn.f64 	%fd8005, %fd561, %fd571, %fd8004;
	add.f64 	%fd8006, %fd7, %fd8005;
	mul.f64 	%fd8007, %fd554, %fd571;
	mul.f64 	%fd8008, %fd561, %fd8003;
	sub.f64 	%fd8009, %fd8007, %fd8008;
	add.f64 	%fd8010, %fd8, %fd8009;
	mov.f64 	%fd8011, 0d3FE0000000000000;
	copysign.f64 	%fd8012, %fd8006, %fd8011;
	add.rz.f64 	%fd8013, %fd8006, %fd8012;
	cvt.rzi.f64.f64 	%fd8014, %fd8013;
	cvt.rzi.s32.f64 	%r779, %fd8014;
	copysign.f64 	%fd8015, %fd8010, %fd8011;
	add.rz.f64 	%fd8016, %fd8010, %fd8015;
	cvt.rzi.f64.f64 	%fd8017, %fd8016;
	cvt.rzi.s32.f64 	%r780, %fd8017;
	setp.lt.s32 	%p1187, %r779, 0;
	setp.ge.s32 	%p1188, %r779, %r4279;
	or.pred  	%p1189, %p1187, %p1188;
	setp.lt.s32 	%p1190, %r780, 0;
	setp.ge.s32 	%p1191, %r780, %r4280;
	or.pred  	%p1192, %p1190, %p1191;
	or.pred  	%p1194, %p1189, %p1192;
	mov.b16 	%rs4429, 0;
	mov.u16 	%rs4430, %rs4429;
	mov.u16 	%rs4431, %rs4429;
	@%p1194 bra 	$L__BB1_673;
	mul.lo.s32 	%r5529, %r780, %r4281;
	cvt.u64.u32 	%rd1207, %r5529;
	shl.b32 	%r5530, %r779, 2;
	cvt.u64.u32 	%rd1208, %r5530;
	add.s64 	%rd1209, %rd1207, %rd1208;
	add.s64 	%rd1210, %rd1, %rd1209;
	ld.global.u8 	%rs4429, [%rd1210];
	ld.global.u8 	%rs4430, [%rd1210+1];
	ld.global.u8 	%rs4431, [%rd1210+2];
$L__BB1_673:
	setp.eq.f64 	%p1195, %fd2, 0d7FF0000000000000;
	st.local.u8 	[%rd41+5], %rs4431;
	and.b16  	%rs2775, %rs4431, 255;
	st.local.u8 	[%rd42+5], %rs4430;
	and.b16  	%rs2776, %rs4430, 255;
	st.local.u8 	[%rd43+5], %rs4429;
	and.b16  	%rs2777, %rs4429, 255;
	cvt.rn.f64.u16 	%fd8018, %rs2775;
	mul.f64 	%fd8019, %fd8018, 0d3FD322D0E5604189;
	cvt.rn.f64.u16 	%fd8020, %rs2776;
	fma.rn.f64 	%fd8021, %fd8020, 0d3FE2C8B439581062, %fd8019;
	cvt.rn.f64.u16 	%fd8022, %rs2777;
	fma.rn.f64 	%fd8023, %fd8022, 0d3FBD2F1A9FBE76C9, %fd8021;
	cvt.rzi.u32.f64 	%r5532, %fd8023;
	st.local.u8 	[%rd44+5], %r5532;
	add.s32 	%r5533, %r747, %r4287;
	div.s32 	%r5534, %r5533, %r4283;
	max.s32 	%r781, %r5534, 0;
	mov.b32 	%r10598, 1;
	mov.f64 	%fd27724, %fd28663;
	@%p1195 bra 	$L__BB1_677;
	setp.ltu.f64 	%p1196, %fd2, 0d41E0000000000000;
	mov.f64 	%fd27724, %fd28662;
	mov.u32 	%r10597, %r11575;
	@%p1196 bra 	$L__BB1_676;
	{ // callseq 944, 0
	.param .b64 param0;
	st.param.f64 	[param0], %fd1;
	.param .align 16 .b8 retval0[16];
	call.uni (retval0), 
	__internal_trig_reduction_slowpathd, 
	(
	param0
	);
	ld.param.f64 	%fd27724, [retval0];
	ld.param.b32 	%r10597, [retval0+8];
	} // callseq 944
$L__BB1_676:
	add.s32 	%r10598, %r10597, 1;
$L__BB1_677:
	shl.b32 	%r5536, %r10598, 6;
	cvt.u64.u32 	%rd1211, %r5536;
	and.b64  	%rd1212, %rd1211, 64;
	mov.u64 	%rd1213, __cudart_sin_cos_coeffs;
	add.s64 	%rd1214, %rd1213, %rd1212;
	mul.rn.f64 	%fd8025, %fd27724, %fd27724;
	and.b32  	%r5537, %r10598, 1;
	setp.eq.b32 	%p1197, %r5537, 1;
	selp.f64 	%fd8026, 0dBDA8FF8320FD8164, 0d3DE5DB65F9785EBA, %p1197;
	ld.global.nc.v2.f64 	{%fd8027, %fd8028}, [%rd1214];
	fma.rn.f64 	%fd8029, %fd8026, %fd8025, %fd8027;
	fma.rn.f64 	%fd8030, %fd8029, %fd8025, %fd8028;
	ld.global.nc.v2.f64 	{%fd8031, %fd8032}, [%rd1214+16];
	fma.rn.f64 	%fd8033, %fd8030, %fd8025, %fd8031;
	fma.rn.f64 	%fd8034, %fd8033, %fd8025, %fd8032;
	ld.global.nc.v2.f64 	{%fd8035, %fd8036}, [%rd1214+32];
	fma.rn.f64 	%fd8037, %fd8034, %fd8025, %fd8035;
	fma.rn.f64 	%fd8038, %fd8037, %fd8025, %fd8036;
	fma.rn.f64 	%fd8039, %fd8038, %fd27724, %fd27724;
	fma.rn.f64 	%fd8040, %fd8038, %fd8025, 0d3FF0000000000000;
	selp.f64 	%fd8041, %fd8040, %fd8039, %p1197;
	and.b32  	%r5538, %r10598, 2;
	setp.eq.s32 	%p1198, %r5538, 0;
	mov.f64 	%fd8042, 0d0000000000000000;
	sub.f64 	%fd8043, %fd8042, %fd8041;
	selp.f64 	%fd577, %fd8041, %fd8043, %p1198;
	mov.f64 	%fd27725, %fd28664;
	mov.u32 	%r10599, %r11577;
	@%p2 bra 	$L__BB1_679;
	{ // callseq 945, 0
	.param .b64 param0;
	st.param.f64 	[param0], %fd1;
	.param .align 16 .b8 retval0[16];
	call.uni (retval0), 
	__internal_trig_reduction_slowpathd, 
	(
	param0
	);
	ld.param.f64 	%fd27725, [retval0];
	ld.param.b32 	%r10599, [retval0+8];
	} // callseq 945
$L__BB1_679:
	shl.b32 	%r5540, %r10599, 6;
	cvt.u64.u32 	%rd1215, %r5540;
	and.b64  	%rd1216, %rd1215, 64;
	mov.u64 	%rd1217, __cudart_sin_cos_coeffs;
	add.s64 	%rd1218, %rd1217, %rd1216;
	mul.rn.f64 	%fd8045, %fd27725, %fd27725;
	and.b32  	%r5541, %r10599, 1;
	setp.eq.b32 	%p1199, %r5541, 1;
	selp.f64 	%fd8046, 0dBDA8FF8320FD8164, 0d3DE5DB65F9785EBA, %p1199;
	ld.global.nc.v2.f64 	{%fd8047, %fd8048}, [%rd1218];
	fma.rn.f64 	%fd8049, %fd8046, %fd8045, %fd8047;
	fma.rn.f64 	%fd8050, %fd8049, %fd8045, %fd8048;
	ld.global.nc.v2.f64 	{%fd8051, %fd8052}, [%rd1218+16];
	fma.rn.f64 	%fd8053, %fd8050, %fd8045, %fd8051;
	fma.rn.f64 	%fd8054, %fd8053, %fd8045, %fd8052;
	ld.global.nc.v2.f64 	{%fd8055, %fd8056}, [%rd1218+32];
	fma.rn.f64 	%fd8057, %fd8054, %fd8045, %fd8055;
	fma.rn.f64 	%fd8058, %fd8057, %fd8045, %fd8056;
	fma.rn.f64 	%fd8059, %fd8058, %fd27725, %fd27725;
	fma.rn.f64 	%fd8060, %fd8058, %fd8045, 0d3FF0000000000000;
	selp.f64 	%fd8061, %fd8060, %fd8059, %p1199;
	and.b32  	%r5542, %r10599, 2;
	setp.eq.s32 	%p1200, %r5542, 0;
	mov.f64 	%fd8062, 0d0000000000000000;
	sub.f64 	%fd8063, %fd8062, %fd8061;
	selp.f64 	%fd8064, %fd8061, %fd8063, %p1200;
	min.s32 	%r5543, %r781, %r10;
	cvt.rn.f64.s32 	%fd8065, %r5543;
	sub.f64 	%fd580, %fd8065, %fd6;
	mul.f64 	%fd8066, %fd580, %fd8064;
	fma.rn.f64 	%fd8067, %fd539, %fd577, %fd8066;
	add.f64 	%fd8068, %fd7, %fd8067;
	mul.f64 	%fd8069, %fd580, %fd577;
	mul.f64 	%fd8070, %fd539, %fd8064;
	sub.f64 	%fd8071, %fd8069, %fd8070;
	add.f64 	%fd8072, %fd8, %fd8071;
	mov.f64 	%fd8073, 0d3FE0000000000000;
	copysign.f64 	%fd8074, %fd8068, %fd8073;
	add.rz.f64 	%fd8075, %fd8068, %fd8074;
	cvt.rzi.f64.f64 	%fd8076, %fd8075;
	cvt.rzi.s32.f64 	%r788, %fd8076;
	copysign.f64 	%fd8077, %fd8072, %fd8073;
	add.rz.f64 	%fd8078, %fd8072, %fd8077;
	cvt.rzi.f64.f64 	%fd8079, %fd8078;
	cvt.rzi.s32.f64 	%r789, %fd8079;
	setp.lt.s32 	%p1201, %r788, 0;
	setp.ge.s32 	%p1202, %r788, %r4279;
	or.pred  	%p1203, %p1201, %p1202;
	setp.lt.s32 	%p1204, %r789, 0;
	setp.ge.s32 	%p1205, %r789, %r4280;
	or.pred  	%p1206, %p1204, %p1205;
	or.pred  	%p1208, %p1203, %p1206;
	mov.b16 	%rs4432, 0;
	mov.u16 	%rs4433, %rs4432;
	mov.u16 	%rs4434, %rs4432;
	@%p1208 bra 	$L__BB1_681;
	mul.lo.s32 	%r5544, %r789, %r4281;
	cvt.u64.u32 	%rd1219, %r5544;
	shl.b32 	%r5545, %r788, 2;
	cvt.u64.u32 	%rd1220, %r5545;
	add.s64 	%rd1221, %rd1219, %rd1220;
	add.s64 	%rd1222, %rd1, %rd1221;
	ld.global.u8 	%rs4432, [%rd1222];
	ld.global.u8 	%rs4433, [%rd1222+1];
	ld.global.u8 	%rs4434, [%rd1222+2];
$L__BB1_681:
	st.local.u8 	[%rd41+6], %rs4434;
	and.b16  	%rs2779, %rs4434, 255;
	st.local.u8 	[%rd42+6], %rs4433;
	and.b16  	%rs2780, %rs4433, 255;
	st.local.u8 	[%rd43+6], %rs4432;
	and.b16  	%rs2781, %rs4432, 255;
	cvt.rn.f64.u16 	%fd8080, %rs2779;
	mul.f64 	%fd8081, %fd8080, 0d3FD322D0E5604189;
	cvt.rn.f64.u16 	%fd8082, %rs2780;
	fma.rn.f64 	%fd8083, %fd8082, 0d3FE2C8B439581062, %fd8081;
	cvt.rn.f64.u16 	%fd8084, %rs2781;
	fma.rn.f64 	%fd8085, %fd8084, 0d3FBD2F1A9FBE76C9, %fd8083;
	cvt.rzi.u32.f64 	%r5547, %fd8085;
	st.local.u8 	[%rd44+6], %r5547;
	mov.b32 	%r10601, 1;
	mov.f64 	%fd27727, %fd28663;
	@%p1195 bra 	$L__BB1_685;
	setp.ltu.f64 	%p1210, %fd2, 0d41E0000000000000;
	mov.f64 	%fd27727, %fd28662;
	mov.u32 	%r10600, %r11575;
	@%p1210 bra 	$L__BB1_684;
	{ // callseq 946, 0
	.param .b64 param0;
	st.param.f64 	[param0], %fd1;
	.param .align 16 .b8 retval0[16];
	call.uni (retval0), 
	__internal_trig_reduction_slowpathd, 
	(
	param0
	);
	ld.param.f64 	%fd27727, [retval0];
	ld.param.b32 	%r10600, [retval0+8];
	} // callseq 946
$L__BB1_684:
	add.s32 	%r10601, %r10600, 1;
$L__BB1_685:
	shl.b32 	%r5549, %r10601, 6;
	cvt.u64.u32 	%rd1223, %r5549;
	and.b64  	%rd1224, %rd1223, 64;
	mov.u64 	%rd1225, __cudart_sin_cos_coeffs;
	add.s64 	%rd1226, %rd1225, %rd1224;
	mul.rn.f64 	%fd8087, %fd27727, %fd27727;
	and.b32  	%r5550, %r10601, 1;
	setp.eq.b32 	%p1211, %r5550, 1;
	selp.f64 	%fd8088, 0dBDA8FF8320FD8164, 0d3DE5DB65F9785EBA, %p1211;
	ld.global.nc.v2.f64 	{%fd8089, %fd8090}, [%rd1226];
	fma.rn.f64 	%fd8091, %fd8088, %fd8087, %fd8089;
	fma.rn.f64 	%fd8092, %fd8091, %fd8087, %fd8090;
	ld.global.nc.v2.f64 	{%fd8093, %fd8094}, [%rd1226+16];
	fma.rn.f64 	%fd8095, %fd8092, %fd8087, %fd8093;
	fma.rn.f64 	%fd8096, %fd8095, %fd8087, %fd8094;
	ld.global.nc.v2.f64 	{%fd8097, %fd8098}, [%rd1226+32];
	fma.rn.f64 	%fd8099, %fd8096, %fd8087, %fd8097;
	fma.rn.f64 	%fd8100, %fd8099, %fd8087, %fd8098;
	fma.rn.f64 	%fd8101, %fd8100, %fd27727, %fd27727;
	fma.rn.f64 	%fd8102, %fd8100, %fd8087, 0d3FF0000000000000;
	selp.f64 	%fd8103, %fd8102, %fd8101, %p1211;
	and.b32  	%r5551, %r10601, 2;
	setp.eq.s32 	%p1212, %r5551, 0;
	mov.f64 	%fd8104, 0d0000000000000000;
	sub.f64 	%fd8105, %fd8104, %fd8103;
	selp.f64 	%fd584, %fd8103, %fd8105, %p1212;
	mov.f64 	%fd27728, %fd28664;
	mov.u32 	%r10602, %r11577;
	@%p2 bra 	$L__BB1_687;
	{ // callseq 947, 0
	.param .b64 param0;
	st.param.f64 	[param0], %fd1;
	.param .align 16 .b8 retval0[16];
	call.uni (retval0), 
	__internal_trig_reduction_slowpathd, 
	(
	param0
	);
	ld.param.f64 	%fd27728, [retval0];
	ld.param.b32 	%r10602, [retval0+8];
	} // callseq 947
$L__BB1_687:
	shl.b32 	%r5553, %r10602, 6;
	cvt.u64.u32 	%rd1227, %r5553;
	and.b64  	%rd1228, %rd1227, 64;
	mov.u64 	%rd1229, __cudart_sin_cos_coeffs;
	add.s64 	%rd1230, %rd1229, %rd1228;
	mul.rn.f64 	%fd8107, %fd27728, %fd27728;
	and.b32  	%r5554, %r10602, 1;
	setp.eq.b32 	%p1213, %r5554, 1;
	selp.f64 	%fd8108, 0dBDA8FF8320FD8164, 0d3DE5DB65F9785EBA, %p1213;
	ld.global.nc.v2.f64 	{%fd8109, %fd8110}, [%rd1230];
	fma.rn.f64 	%fd8111, %fd8108, %fd8107, %fd8109;
	fma.rn.f64 	%fd8112, %fd8111, %fd8107, %fd8110;
	ld.global.nc.v2.f64 	{%fd8113, %fd8114}, [%rd1230+16];
	fma.rn.f64 	%fd8115, %fd8112, %fd8107, %fd8113;
	fma.rn.f64 	%fd8116, %fd8115, %fd8107, %fd8114;
	ld.global.nc.v2.f64 	{%fd8117, %fd8118}, [%rd1230+32];
	fma.rn.f64 	%fd8119, %fd8116, %fd8107, %fd8117;
	fma.rn.f64 	%fd8120, %fd8119, %fd8107, %fd8118;
	fma.rn.f64 	%fd8121, %fd8120, %fd27728, %fd27728;
	fma.rn.f64 	%fd8122, %fd8120, %fd8107, 0d3FF0000000000000;
	selp.f64 	%fd8123, %fd8122, %fd8121, %p1213;
	and.b32  	%r5555, %r10602, 2;
	setp.eq.s32 	%p1214, %r5555, 0;
	mov.f64 	%fd8124, 0d0000000000000000;
	sub.f64 	%fd8125, %fd8124, %fd8123;
	selp.f64 	%fd8126, %fd8123, %fd8125, %p1214;
	mul.f64 	%fd8127, %fd580, %fd8126;
	fma.rn.f64 	%fd8128, %fd561, %fd584, %fd8127;
	add.f64 	%fd8129, %fd7, %fd8128;
	mul.f64 	%fd8130, %fd580, %fd584;
	mul.f64 	%fd8131, %fd561, %fd8126;
	sub.f64 	%fd8132, %fd8130, %fd8131;
	add.f64 	%fd8133, %fd8, %fd8132;
	mov.f64 	%fd8134, 0d3FE0000000000000;
	copysign.f64 	%fd8135, %fd8129, %fd8134;
	add.rz.f64 	%fd8136, %fd8129, %fd8135;
	cvt.rzi.f64.f64 	%fd8137, %fd8136;
	cvt.rzi.s32.f64 	%r796, %fd8137;
	copysign.f64 	%fd8138, %fd8133, %fd8134;
	add.rz.f64 	%fd8139, %fd8133, %fd8138;
	cvt.rzi.f64.f64 	%fd8140, %fd8139;
	cvt.rzi.s32.f64 	%r797, %fd8140;
	setp.lt.s32 	%p1215, %r796, 0;
	setp.ge.s32 	%p1216, %r796, %r4279;
	or.pred  	%p1217, %p1215, %p1216;
	setp.lt.s32 	%p1218, %r797, 0;
	setp.ge.s32 	%p1219, %r797, %r4280;
	or.pred  	%p1220, %p1218, %p1219;
	or.pred  	%p1222, %p1217, %p1220;
	mov.b16 	%rs4435, 0;
	mov.u16 	%rs4436, %rs4435;
	mov.u16 	%rs4437, %rs4435;
	@%p1222 bra 	$L__BB1_689;
	mul.lo.s32 	%r5556, %r797, %r4281;
	cvt.u64.u32 	%rd1231, %r5556;
	shl.b32 	%r5557, %r796, 2;
	cvt.u64.u32 	%rd1232, %r5557;
	add.s64 	%rd1233, %rd1231, %rd1232;
	add.s64 	%rd1234, %rd1, %rd1233;
	ld.global.u8 	%rs4435, [%rd1234];
	ld.global.u8 	%rs4436, [%rd1234+1];
	ld.global.u8 	%rs4437, [%rd1234+2];
$L__BB1_689:
	st.local.u8 	[%rd41+7], %rs4437;
	and.b16  	%rs2783, %rs4437, 255;
	st.local.u8 	[%rd42+7], %rs4436;
	and.b16  	%rs2784, %rs4436, 255;
	st.local.u8 	[%rd43+7], %rs4435;
	and.b16  	%rs2785, %rs4435, 255;
	cvt.rn.f64.u16 	%fd8141, %rs2783;
	mul.f64 	%fd8142, %fd8141, 0d3FD322D0E5604189;
	cvt.rn.f64.u16 	%fd8143, %rs2784;
	fma.rn.f64 	%fd8144, %fd8143, 0d3FE2C8B439581062, %fd8142;
	cvt.rn.f64.u16 	%fd8145, %rs2785;
	fma.rn.f64 	%fd8146, %fd8145, 0d3FBD2F1A9FBE76C9, %fd8144;
	cvt.rzi.u32.f64 	%r5558, %fd8146;
	st.local.u8 	[%rd44+7], %r5558;
	add.s32 	%r10528, %r10528, 8;
$L__BB1_690:
	sub.s32 	%r5559, 2, %r69;
	setp.ge.s32 	%p1223, %r5559, %r69;
	@%p1223 bra 	$L__BB1_958;
	xor.b32  	%r5560, %r69, 3;
	add.s32 	%r800, %r5560, %r1;
	setp.lt.s32 	%p1224, %r800, 0;
	setp.ge.s32 	%p1225, %r800, %r4284;
	or.pred  	%p1226, %p1224, %p1225;
	or.pred  	%p1227, %p1226, %p4;
	@%p1227 bra 	$L__BB1_757;
	setp.eq.f64 	%p1228, %fd2, 0d7FF0000000000000;
	mul.lo.s32 	%r5562, %r800, %r4286;
	shl.b32 	%r801, %r5562, 1;
	sub.s32 	%r5563, %r4295, %r69;
	mad.lo.s32 	%r5564, %r4287, %r5563, %r4287;
	shl.b32 	%r802, %r5564, 2;
	mov.b32 	%r10605, 1;
	mov.f64 	%fd27730, %fd28663;
	@%p1228 bra 	$L__BB1_696;
	setp.ltu.f64 	%p1229, %fd2, 0d41E0000000000000;
	mov.f64 	%fd27730, %fd28662;
	mov.u32 	%r10604, %r11575;
	@%p1229 bra 	$L__BB1_695;
	{ // callseq 948, 0
	.param .b64 param0;
	st.param.f64 	[param0], %fd1;
	.param .align 16 .b8 retval0[16];
	call.uni (retval0), 
	__internal_trig_reduction_slowpathd, 
	(
	param0
	);
	ld.param.f64 	%fd27730, [retval0];
	ld.param.b32 	%r10604, [retval0+8];
	} // callseq 948
$L__BB1_695:
	add.s32 	%r10605, %r10604, 1;
$L__BB1_696:
	shl.b32 	%r5566, %r10605, 6;
	cvt.u64.u32 	%rd1235, %r5566;
	and.b64  	%rd1236, %rd1235, 64;
	mov.u64 	%rd1237, __cudart_sin_cos_coeffs;
	add.s64 	%rd1238, %rd1237, %rd1236;
	mul.rn.f64 	%fd8148, %fd27730, %fd27730;
	and.b32  	%r5567, %r10605, 1;
	setp.eq.b32 	%p1230, %r5567, 1;
	selp.f64 	%fd8149, 0dBDA8FF8320FD8164, 0d3DE5DB65F9785EBA, %p1230;
	ld.global.nc.v2.f64 	{%fd8150, %fd8151}, [%rd1238];
	fma.rn.f64 	%fd8152, %fd8149, %fd8148, %fd8150;
	fma.rn.f64 	%fd8153, %fd8152, %fd8148, %fd8151;
	ld.global.nc.v2.f64 	{%fd8154, %fd8155}, [%rd1238+16];
	fma.rn.f64 	%fd8156, %fd8153, %fd8148, %fd8154;
	fma.rn.f64 	%fd8157, %fd8156, %fd8148, %fd8155;
	ld.global.nc.v2.f64 	{%fd8158, %fd8159}, [%rd1238+32];
	fma.rn.f64 	%fd8160, %fd8157, %fd8148, %fd8158;
	fma.rn.f64 	%fd8161, %fd8160, %fd8148, %fd8159;
	fma.rn.f64 	%fd8162, %fd8161, %fd27730, %fd27730;
	fma.rn.f64 	%fd8163, %fd8161, %fd8148, 0d3FF0000000000000;
	selp.f64 	%fd8164, %fd8163, %fd8162, %p1230;
	and.b32  	%r5568, %r10605, 2;
	setp.eq.s32 	%p1231, %r5568, 0;
	mov.f64 	%fd8165, 0d0000000000000000;
	sub.f64 	%fd8166, %fd8165, %fd8164;
	selp.f64 	%fd590, %fd8164, %fd8166, %p1231;
	mov.f64 	%fd27731, %fd28664;
	mov.u32 	%r10606, %r11577;
	@%p2 bra 	$L__BB1_698;
	{ // callseq 949, 0
	.param .b64 param0;
	st.param.f64 	[param0], %fd1;
	.param .align 16 .b8 retval0[16];
	call.uni (retval0), 
	__internal_trig_reduction_slowpathd, 
	(
	param0
	);
	ld.param.f64 	%fd27731, [retval0];
	ld.param.b32 	%r10606, [retval0+8];
	} // callseq 949
$L__BB1_698:
	shl.b32 	%r5570, %r10606, 6;
	cvt.u64.u32 	%rd1239, %r5570;
	and.b64  	%rd1240, %rd1239, 64;
	mov.u64 	%rd1241, __cudart_sin_cos_coeffs;
	add.s64 	%rd1242, %rd1241, %rd1240;
	mul.rn.f64 	%fd8168, %fd27731, %fd27731;
	and.b32  	%r5571, %r10606, 1;
	setp.eq.b32 	%p1232, %r5571, 1;
	selp.f64 	%fd8169, 0dBDA8FF8320FD8164, 0d3DE5DB65F9785EBA, %p1232;
	ld.global.nc.v2.f64 	{%fd8170, %fd8171}, [%rd1242];
	fma.rn.f64 	%fd8172, %fd8169, %fd8168, %fd8170;
	fma.rn.f64 	%fd8173, %fd8172, %fd8168, %fd8171;
	ld.global.nc.v2.f64 	{%fd8174, %fd8175}, [%rd1242+16];
	fma.rn.f64 	%fd8176, %fd8173, %fd8168, %fd8174;
	fma.rn.f64 	%fd8177, %fd8176, %fd8168, %fd8175;
	ld.global.nc.v2.f64 	{%fd8178, %fd8179}, [%rd1242+32];
	fma.rn.f64 	%fd8180, %fd8177, %fd8168, %fd8178;
	fma.rn.f64 	%fd8181, %fd8180, %fd8168, %fd8179;
	fma.rn.f64 	%fd8182, %fd8181, %fd27731, %fd27731;
	fma.rn.f64 	%fd8183, %fd8181, %fd8168, 0d3FF0000000000000;
	selp.f64 	%fd8184, %fd8183, %fd8182, %p1232;
	and.b32  	%r5572, %r10606, 2;
	setp.eq.s32 	%p1233, %r5572, 0;
	mov.f64 	%fd8185, 0d0000000000000000;
	sub.f64 	%fd8186, %fd8185, %fd8184;
	selp.f64 	%fd8187, %fd8184, %fd8186, %p1233;
	div.s32 	%r5573, %r801, %r4282;
	max.s32 	%r5574, %r5573, 0;
	min.s32 	%r5575, %r5574, %r9;
	cvt.rn.f64.s32 	%fd8188, %r5575;
	sub.f64 	%fd593, %fd8188, %fd5;
	div.s32 	%r5576, %r802, %r4283;
	max.s32 	%r5577, %r5576, 0;
	min.s32 	%r5578, %r5577, %r10;
	cvt.rn.f64.s32 	%fd8189, %r5578;
	sub.f64 	%fd594, %fd8189, %fd6;
	mul.f64 	%fd8190, %fd594, %fd8187;
	fma.rn.f64 	%fd8191, %fd593, %fd590, %fd8190;
	add.f64 	%fd8192, %fd7, %fd8191;
	mul.f64 	%fd8193, %fd594, %fd590;
	mul.f64 	%fd8194, %fd593, %fd8187;
	sub.f64 	%fd8195, %fd8193, %fd8194;
	add.f64 	%fd8196, %fd8, %fd8195;
	mov.f64 	%fd8197, 0d3FE0000000000000;
	copysign.f64 	%fd8198, %fd8192, %fd8197;
	add.rz.f64 	%fd8199, %fd8192, %fd8198;
	cvt.rzi.f64.f64 	%fd8200, %fd8199;
	cvt.rzi.s32.f64 	%r809, %fd8200;
	copysign.f64 	%fd8201, %fd8196, %fd8197;
	add.rz.f64 	%fd8202, %fd8196, %fd8201;
	cvt.rzi.f64.f64 	%fd8203, %fd8202;
	cvt.rzi.s32.f64 	%r810, %fd8203;
	setp.lt.s32 	%p1234, %r809, 0;
	setp.ge.s32 	%p1235, %r809, %r4279;
	or.pred  	%p1236, %p1234, %p1235;
	setp.lt.s32 	%p1237, %r810, 0;
	setp.ge.s32 	%p1238, %r810, %r4280;
	or.pred  	%p1239, %p1237, %p1238;
	or.pred  	%p1241, %p1236, %p1239;
	mov.b16 	%rs4438, 0;
	mov.u16 	%rs4439, %rs4438;
	mov.u16 	%rs4440, %rs4438;
	@%p1241 bra 	$L__BB1_700;
	mul.lo.s32 	%r5579, %r810, %r4281;
	cvt.u64.u32 	%rd1243, %r5579;
	shl.b32 	%r5580, %r809, 2;
	cvt.u64.u32 	%rd1244, %r5580;
	add.s64 	%rd1245, %rd1243, %rd1244;
	add.s64 	%rd1246, %rd1, %rd1245;
	ld.global.u8 	%rs4438, [%rd1246];
	ld.global.u8 	%rs4439, [%rd1246+1];
	ld.global.u8 	%rs4440, [%rd1246+2];
$L__BB1_700:
	cvt.u64.u32 	%rd1247, %r10528;
	add.s64 	%rd45, %rd2, %rd1247;
	st.local.u8 	[%rd45], %rs4440;
	and.b16  	%rs2787, %rs4440, 255;
	add.s64 	%rd46, %rd3, %rd1247;
	st.local.u8 	[%rd46], %rs4439;
	and.b16  	%rs2788, %rs4439, 255;
	add.s64 	%rd47, %rd4, %rd1247;
	st.local.u8 	[%rd47], %rs4438;
	and.b16  	%rs2789, %rs4438, 255;
	cvt.rn.f64.u16 	%fd8204, %rs2787;
	mul.f64 	%fd8205, %fd8204, 0d3FD322D0E5604189;
	cvt.rn.f64.u16 	%fd8206, %rs2788;
	fma.rn.f64 	%fd8207, %fd8206, 0d3FE2C8B439581062, %fd8205;
	cvt.rn.f64.u16 	%fd8208, %rs2789;
	fma.rn.f64 	%fd8209, %fd8208, 0d3FBD2F1A9FBE76C9, %fd8207;
	cvt.rzi.u32.f64 	%r5582, %fd8209;
	add.s64 	%rd48, %rd5, %rd1247;
	st.local.u8 	[%rd48], %r5582;
	add.s32 	%r811, %r802, %r4287;
	mov.b32 	%r10608, 1;
	mov.f64 	%fd27733, %fd28663;
	@%p1228 bra 	$L__BB1_704;
	setp.ltu.f64 	%p1243, %fd2, 0d41E0000000000000;
	mov.f64 	%fd27733, %fd28662;
	mov.u32 	%r10607, %r11575;
	@%p1243 bra 	$L__BB1_703;
	{ // callseq 950, 0
	.param .b64 param0;
	st.param.f64 	[param0], %fd1;
	.param .align 16 .b8 retval0[16];
	call.uni (retval0), 
	__internal_trig_reduction_slowpathd, 
	(
	param0
	);
	ld.param.f64 	%fd27733, [retval0];
	ld.param.b32 	%r10607, [retval0+8];
	} // callseq 950
$L__BB1_703:
	add.s32 	%r10608, %r10607, 1;
$L__BB1_704:
	shl.b32 	%r5584, %r10608, 6;
	cvt.u64.u32 	%rd1248, %r5584;
	and.b64  	%rd1249, %rd1248, 64;
	mov.u64 	%rd1250, __cudart_sin_cos_coeffs;
	add.s64 	%rd1251, %rd1250, %rd1249;
	mul.rn.f64 	%fd8211, %fd27733, %fd27733;
	and.b32  	%r5585, %r10608, 1;
	setp.eq.b32 	%p1244, %r5585, 1;
	selp.f64 	%fd8212, 0dBDA8FF8320FD8164, 0d3DE5DB65F9785EBA, %p1244;
	ld.global.nc.v2.f64 	{%fd8213, %fd8214}, [%rd1251];
	fma.rn.f64 	%fd8215, %fd8212, %fd8211, %fd8213;
	fma.rn.f64 	%fd8216, %fd8215, %fd8211, %fd8214;
	ld.global.nc.v2.f64 	{%fd8217, %fd8218}, [%rd1251+16];
	fma.rn.f64 	%fd8219, %fd8216, %fd8211, %fd8217;
	fma.rn.f64 	%fd8220, %fd8219, %fd8211, %fd8218;
	ld.global.nc.v2.f64 	{%fd8221, %fd8222}, [%rd1251+32];
	fma.rn.f64 	%fd8223, %fd8220, %fd8211, %fd8221;
	fma.rn.f64 	%fd8224, %fd8223, %fd8211, %fd8222;
	fma.rn.f64 	%fd8225, %fd8224, %fd27733, %fd27733;
	fma.rn.f64 	%fd8226, %fd8224, %fd8211, 0d3FF0000000000000;
	selp.f64 	%fd8227, %fd8226, %fd8225, %p1244;
	and.b32  	%r5586, %r10608, 2;
	setp.eq.s32 	%p1245, %r5586, 0;
	mov.f64 	%fd8228, 0d0000000000000000;
	sub.f64 	%fd8229, %fd8228, %fd8227;
	selp.f64 	%fd598, %fd8227, %fd8229, %p1245;
	mov.f64 	%fd27734, %fd28664;
	mov.u32 	%r10609, %r11577;
	@%p2 bra 	$L__BB1_706;
	{ // callseq 951, 0
	.param .b64 param0;
	st.param.f64 	[param0], %fd1;
	.param .align 16 .b8 retval0[16];
	call.uni (retval0), 
	__internal_trig_reduction_slowpathd, 
	(
	param0
	);
	ld.param.f64 	%fd27734, [retval0];
	ld.param.b32 	%r10609, [retval0+8];
	} // callseq 951
$L__BB1_706:
	shl.b32 	%r5588, %r10609, 6;
	cvt.u64.u32 	%rd1252, %r5588;
	and.b64  	%rd1253, %rd1252, 64;
	mov.u64 	%rd1254, __cudart_sin_cos_coeffs;
	add.s64 	%rd1255, %rd1254, %rd1253;
	mul.rn.f64 	%fd8231, %fd27734, %fd27734;
	and.b32  	%r5589, %r10609, 1;
	setp.eq.b32 	%p1246, %r5589, 1;
	selp.f64 	%fd8232, 0dBDA8FF8320FD8164, 0d3DE5DB65F9785EBA, %p1246;
	ld.global.nc.v2.f64 	{%fd8233, %fd8234}, [%rd1255];
	fma.rn.f64 	%fd8235, %fd8232, %fd8231, %fd8233;
	fma.rn.f64 	%fd8236, %fd8235, %fd8231, %fd8234;
	ld.global.nc.v2.f64 	{%fd8237, %fd8238}, [%rd1255+16];
	fma.rn.f64 	%fd8239, %fd8236, %fd8231, %fd8237;
	fma.rn.f64 	%fd8240, %fd8239, %fd8231, %fd8238;
	ld.global.nc.v2.f64 	{%fd8241, %fd8242}, [%rd1255+32];
	fma.rn.f64 	%fd8243, %fd8240, %fd8231, %fd8241;
	fma.rn.f64 	%fd8244, %fd8243, %fd8231, %fd8242;
	fma.rn.f64 	%fd8245, %fd8244, %fd27734, %fd27734;
	fma.rn.f64 	%fd8246, %fd8244, %fd8231, 0d3FF0000000000000;
	selp.f64 	%fd8247, %fd8246, %fd8245, %p1246;
	and.b32  	%r5590, %r10609, 2;
	setp.eq.s32 	%p1247, %r5590, 0;
	mov.f64 	%fd8248, 0d0000000000000000;
	sub.f64 	%fd8249, %fd8248, %fd8247;
	selp.f64 	%fd8250, %fd8247, %fd8249, %p1247;
	div.s32 	%r5591, %r811, %r4283;
	max.s32 	%r5592, %r5591, 0;
	min.s32 	%r5593, %r5592, %r10;
	cvt.rn.f64.s32 	%fd8251, %r5593;
	sub.f64 	%fd601, %fd8251, %fd6;
	mul.f64 	%fd8252, %fd601, %fd8250;
	fma.rn.f64 	%fd8253, %fd593, %fd598, %fd8252;
	add.f64 	%fd8254, %fd7, %fd8253;
	mul.f64 	%fd8255, %fd601, %fd598;
	mul.f64 	%fd8256, %fd593, %fd8250;
	sub.f64 	%fd8257, %fd8255, %fd8256;
	add.f64 	%fd8258, %fd8, %fd8257;
	mov.f64 	%fd8259, 0d3FE0000000000000;
	copysign.f64 	%fd8260, %fd8254, %fd8259;
	add.rz.f64 	%fd8261, %fd8254, %fd8260;
	cvt.rzi.f64.f64 	%fd8262, %fd8261;
	cvt.rzi.s32.f64 	%r818, %fd8262;
	copysign.f64 	%fd8263, %fd8258, %fd8259;
	add.rz.f64 	%fd8264, %fd8258, %fd8263;
	cvt.rzi.f64.f64 	%fd8265, %fd8264;
	cvt.rzi.s32.f64 	%r819, %fd8265;
	setp.lt.s32 	%p1248, %r818, 0;
	setp.ge.s32 	%p1249, %r818, %r4279;
	or.pred  	%p1250, %p1248, %p1249;
	setp.lt.s32 	%p1251, %r819, 0;
	setp.ge.s32 	%p1252, %r819, %r4280;
	or.pred  	%p1253, %p1251, %p1252;
	or.pred  	%p1255, %p1250, %p1253;
	mov.b16 	%rs4441, 0;
	mov.u16 	%rs4442, %rs4441;
	mov.u16 	%rs4443, %rs4441;
	@%p1255 bra 	$L__BB1_708;
	mul.lo.s32 	%r5594, %r819, %r4281;
	cvt.u64.u32 	%rd1256, %r5594;
	shl.b32 	%r5595, %r818, 2;
	cvt.u64.u32 	%rd1257, %r5595;
	add.s64 	%rd1258, %rd1256, %rd1257;
	add.s64 	%rd1259, %rd1, %rd1258;
	ld.global.u8 	%rs4441, [%rd1259];
	ld.global.u8 	%rs4442, [%rd1259+1];
	ld.global.u8 	%rs4443, [%rd1259+2];
$L__BB1_708:
	setp.eq.f64 	%p1256, %fd2, 0d7FF0000000000000;
	st.local.u8 	[%rd45+1], %rs4443;
	and.b16  	%rs2791, %rs4443, 255;
	st.local.u8 	[%rd46+1], %rs4442;
	and.b16  	%rs2792, %rs4442, 255;
	st.local.u8 	[%rd47+1], %rs4441;
	and.b16  	%rs2793, %rs4441, 255;
	cvt.rn.f64.u16 	%fd8266, %rs2791;
	mul.f64 	%fd8267, %fd8266, 0d3FD322D0E5604189;
	cvt.rn.f64.u16 	%fd8268, %rs2792;
	fma.rn.f64 	%fd8269, %fd8268, 0d3FE2C8B439581062, %fd8267;
	cvt.rn.f64.u16 	%fd8270, %rs2793;
	fma.rn.f64 	%fd8271, %fd8270, 0d3FBD2F1A9FBE76C9, %fd8269;
	cvt.rzi.u32.f64 	%r5597, %fd8271;
	st.local.u8 	[%rd48+1], %r5597;
	add.s32 	%r820, %r811, %r4287;
	mov.b32 	%r10611, 1;
	mov.f64 	%fd27736, %fd28663;
	@%p1256 bra 	$L__BB1_712;
	setp.ltu.f64 	%p1257, %fd2, 0d41E0000000000000;
	mov.f64 	%fd27736, %fd28662;
	mov.u32 	%r10610, %r11575;
	@%p1257 bra 	$L__BB1_711;
	{ // callseq 952, 0
	.param .b64 param0;
	st.param.f64 	[param0], %fd1;
	.param .align 16 .b8 retval0[16];
	call.uni (retval0), 
	__internal_trig_reduction_slowpathd, 
	(
	param0
	);
	ld.param.f64 	%fd27736, [retval0];
	ld.param.b32 	%r10610, [retval0+8];
	} // callseq 952
$L__BB1_711:
	add.s32 	%r10611, %r10610, 1;
$L__BB1_712:
	shl.b32 	%r5599, %r10611, 6;
	cvt.u64.u32 	%rd1260, %r5599;
	and.b64  	%rd1261, %rd1260, 64;
	mov.u64 	%rd1262, __cudart_sin_cos_coeffs;
	add.s64 	%rd1263, %rd1262, %rd1261;
	mul.rn.f64 	%fd8273, %fd27736, %fd27736;
	and.b32  	%r5600, %r10611, 1;
	setp.eq.b32 	%p1258, %r5600, 1;
	selp.f64 	%fd8274, 0dBDA8FF8320FD8164, 0d3DE5DB65F9785EBA, %p1258;
	ld.global.nc.v2.f64 	{%fd8275, %fd8276}, [%rd1263];
	fma.rn.f64 	%fd8277, %fd8274, %fd8273, %fd8275;
	fma.rn.f64 	%fd8278, %fd8277, %fd8273, %fd8276;
	ld.global.nc.v2.f64 	{%fd8279, %fd8280}, [%rd1263+16];
	fma.rn.f64 	%fd8281, %fd8278, %fd8273, %fd8279;
	fma.rn.f64 	%fd8282, %fd8281, %fd8273, %fd8280;
	ld.global.nc.v2.f64 	{%fd8283, %fd8284}, [%rd1263+32];
	fma.rn.f64 	%fd8285, %fd8282, %fd8273, %fd8283;
	fma.rn.f64 	%fd8286, %fd8285, %fd8273, %fd8284;
	fma.rn.f64 	%fd8287, %fd8286, %fd27736, %fd27736;
	fma.rn.f64 	%fd8288, %fd8286, %fd8273, 0d3FF0000000000000;
	selp.f64 	%fd8289, %fd8288, %fd8287, %p1258;
	and.b32  	%r5601, %r10611, 2;
	setp.eq.s32 	%p1259, %r5601, 0;
	mov.f64 	%fd8290, 0d0000000000000000;
	sub.f64 	%fd8291, %fd8290, %fd8289;
	selp.f64 	%fd605, %fd8289, %fd8291, %p1259;
	mov.f64 	%fd27737, %fd28664;
	mov.u32 	%r10612, %r11577;
	@%p2 bra 	$L__BB1_714;
	{ // callseq 953, 0
	.param .b64 param0;
	st.param.f64 	[param0], %fd1;
	.param .align 16 .b8 retval0[16];
	call.uni (retval0), 
	__internal_trig_reduction_slowpathd, 
	(
	param0
	);
	ld.param.f64 	%fd27737, [retval0];
	ld.param.b32 	%r10612, [retval0+8];
	} // callseq 953
$L__BB1_714:
	shl.b32 	%r5603, %r10612, 6;
	cvt.u64.u32 	%rd1264, %r5603;
	and.b64  	%rd1265, %rd1264, 64;
	mov.u64 	%rd1266, __cudart_sin_cos_coeffs;
	add.s64 	%rd1267, %rd1266, %rd1265;
	mul.rn.f64 	%fd8293, %fd27737, %fd27737;
	and.b32  	%r5604, %r10612, 1;
	setp.eq.b32 	%p1260, %r5604, 1;
	selp.f64 	%fd8294, 0dBDA8FF8320FD8164, 0d3DE5DB65F9785EBA, %p1260;
	ld.global.nc.v2.f64 	{%fd8295, %fd8296}, [%rd1267];
	fma.rn.f64 	%fd8297, %fd8294, %fd8293, %fd8295;
	fma.rn.f64 	%fd8298, %fd8297, %fd8293, %fd8296;
	ld.global.nc.v2.f64 	{%fd8299, %fd8300}, [%rd1267+16];
	fma.rn.f64 	%fd8301, %fd8298, %fd8293, %fd8299;
	fma.rn.f64 	%fd8302, %fd8301, %fd8293, %fd8300;
	ld.global.nc.v2.f64 	{%fd8303, %fd8304}, [%rd1267+32];
	fma.rn.f64 	%fd8305, %fd8302, %fd8293, %fd8303;
	fma.rn.f64 	%fd8306, %fd8305, %fd8293, %fd8304;
	fma.rn.f64 	%fd8307, %fd8306, %fd27737, %fd27737;
	fma.rn.f64 	%fd8308, %fd8306, %fd8293, 0d3FF0000000000000;
	selp.f64 	%fd8309, %fd8308, %fd8307, %p1260;
	and.b32  	%r5605, %r10612, 2;
	setp.eq.s32 	%p1261, %r5605, 0;
	mov.f64 	%fd8310, 0d0000000000000000;
	sub.f64 	%fd8311, %fd8310, %fd8309;
	selp.f64 	%fd8312, %fd8309, %fd8311, %p1261;
	div.s32 	%r5606, %r820, %r4283;
	max.s32 	%r5607, %r5606, 0;
	min.s32 	%r5608, %r5607, %r10;
	cvt.rn.f64.s32 	%fd8313, %r5608;
	sub.f64 	%fd608, %fd8313, %fd6;
	mul.f64 	%fd8314, %fd608, %fd8312;
	fma.rn.f64 	%fd8315, %fd593, %fd605, %fd8314;
	add.f64 	%fd8316, %fd7, %fd8315;
	mul.f64 	%fd8317, %fd608, %fd605;
	mul.f64 	%fd8318, %fd593, %fd8312;
	sub.f64 	%fd8319, %fd8317, %fd8318;
	add.f64 	%fd8320, %fd8, %fd8319;
	mov.f64 	%fd8321, 0d3FE0000000000000;
	copysign.f64 	%fd8322, %fd8316, %fd8321;
	add.rz.f64 	%fd8323, %fd8316, %fd8322;
	cvt.rzi.f64.f64 	%fd8324, %fd8323;
	cvt.rzi.s32.f64 	%r827, %fd8324;
	copysign.f64 	%fd8325, %fd8320, %fd8321;
	add.rz.f64 	%fd8326, %fd8320, %fd8325;
	cvt.rzi.f64.f64 	%fd8327, %fd8326;
	cvt.rzi.s32.f64 	%r828, %fd8327;
	setp.lt.s32 	%p1262, %r827, 0;
	setp.ge.s32 	%p1263, %r827, %r4279;
	or.pred  	%p1264, %p1262, %p1263;
	setp.lt.s32 	%p1265, %r828, 0;
	setp.ge.s32 	%p1266, %r828, %r4280;
	or.pred  	%p1267, %p1265, %p1266;
	or.pred  	%p1269, %p1264, %p1267;
	mov.b16 	%rs4444, 0;
	mov.u16 	%rs4445, %rs4444;
	mov.u16 	%rs4446, %rs4444;
	@%p1269 bra 	$L__BB1_716;
	mul.lo.s32 	%r5609, %r828, %r4281;
	cvt.u64.u32 	%rd1268, %r5609;
	shl.b32 	%r5610, %r827, 2;
	cvt.u64.u32 	%rd1269, %r5610;
	add.s64 	%rd1270, %rd1268, %rd1269;
	add.s64 	%rd1271, %rd1, %rd1270;
	ld.global.u8 	%rs4444, [%rd1271];
	ld.global.u8 	%rs4445, [%rd1271+1];
	ld.global.u8 	%rs4446, [%rd1271+2];
$L__BB1_716:
	st.local.u8 	[%rd45+2], %rs4446;
	and.b16  	%rs2795, %rs4446, 255;
	st.local.u8 	[%rd46+2], %rs4445;
	and.b16  	%rs2796, %rs4445, 255;
	st.local.u8 	[%rd47+2], %rs4444;
	and.b16  	%rs2797, %rs4444, 255;
	cvt.rn.f64.u16 	%fd8328, %rs2795;
	mul.f64 	%fd8329, %fd8328, 0d3FD322D0E5604189;
	cvt.rn.f64.u16 	%fd8330, %rs2796;
	fma.rn.f64 	%fd8331, %fd8330, 0d3FE2C8B439581062, %fd8329;
	cvt.rn.f64.u16 	%fd8332, %rs2797;
	fma.rn.f64 	%fd8333, %fd8332, 0d3FBD2F1A9FBE76C9, %fd8331;
	cvt.rzi.u32.f64 	%r5612, %fd8333;
	st.local.u8 	[%rd48+2], %r5612;
	add.s32 	%r5613, %r801, %r4286;
	div.s32 	%r5614, %r5613, %r4282;
	max.s32 	%r829, %r5614, 0;
	mov.b32 	%r10614, 1;
	mov.f64 	%fd27739, %fd28663;
	@%p1256 bra 	$L__BB1_720;
	setp.ltu.f64 	%p1271, %fd2, 0d41E0000000000000;
	mov.f64 	%fd27739, %fd28662;
	mov.u32 	%r10613, %r11575;
	@%p1271 bra 	$L__BB1_719;
	{ // callseq 954, 0
	.param .b64 param0;
	st.param.f64 	[param0], %fd1;
	.param .align 16 .b8 retval0[16];
	call.uni (retval0), 
	__internal_trig_reduction_slowpathd, 
	(
	param0
	);
	ld.param.f64 	%fd27739, [retval0];
	ld.param.b32 	%r10613, [retval0+8];
	} // callseq 954
$L__BB1_719:
	add.s32 	%r10614, %r10613, 1;
$L__BB1_720:
	shl.b32 	%r5616, %r10614, 6;
	cvt.u64.u32 	%rd1272, %r5616;
	and.b64  	%rd1273, %rd1272, 64;
	mov.u64 	%rd1274, __cudart_sin_cos_coeffs;
	add.s64 	%rd1275, %rd1274, %rd1273;
	mul.rn.f64 	%fd8335, %fd27739, %fd27739;
	and.b32  	%r5617, %r10614, 1;
	setp.eq.b32 	%p1272, %r5617, 1;
	selp.f64 	%fd8336, 0dBDA8FF8320FD8164, 0d3DE5DB65F9785EBA, %p1272;
	ld.global.nc.v2.f64 	{%fd8337, %fd8338}, [%rd1275];
	fma.rn.f64 	%fd8339, %fd8336, %fd8335, %fd8337;
	fma.rn.f64 	%fd8340, %fd8339, %fd8335, %fd8338;
	ld.global.nc.v2.f64 	{%fd8341, %fd8342}, [%rd1275+16];
	fma.rn.f64 	%fd8343, %fd8340, %fd8335, %fd8341;
	fma.rn.f64 	%fd8344, %fd8343, %fd8335, %fd8342;
	ld.global.nc.v2.f64 	{%fd8345, %fd8346}, [%rd1275+32];
	fma.rn.f64 	%fd8347, %fd8344, %fd8335, %fd8345;
	fma.rn.f64 	%fd8348, %fd8347, %fd8335, %fd8346;
	fma.rn.f64 	%fd8349, %fd8348, %fd27739, %fd27739;
	fma.rn.f64 	%fd8350, %fd8348, %fd8335, 0d3FF0000000000000;
	selp.f64 	%fd8351, %fd8350, %fd8349, %p1272;
	and.b32  	%r5618, %r10614, 2;
	setp.eq.s32 	%p1273, %r5618, 0;
	mov.f64 	%fd8352, 0d0000000000000000;
	sub.f64 	%fd8353, %fd8352, %fd8351;
	selp.f64 	%fd612, %fd8351, %fd8353, %p1273;
	mov.f64 	%fd27740, %fd28664;
	mov.u32 	%r10615, %r11577;
	@%p2 bra 	$L__BB1_722;
	{ // callseq 955, 0
	.param .b64 param0;
	st.param.f64 	[param0], %fd1;
	.param .align 16 .b8 retval0[16];
	call.uni (retval0), 
	__internal_trig_reduction_slowpathd, 
	(
	param0
	);
	ld.param.f64 	%fd27740, [retval0];
	ld.param.b32 	%r10615, [retval0+8];
	} // callseq 955
$L__BB1_722:
	shl.b32 	%r5620, %r10615, 6;
	cvt.u64.u32 	%rd1276, %r5620;
	and.b64  	%rd1277, %rd1276, 64;
	mov.u64 	%rd1278, __cudart_sin_cos_coeffs;
	add.s64 	%rd1279, %rd1278, %rd1277;
	mul.rn.f64 	%fd8355, %fd27740, %fd27740;
	and.b32  	%r5621, %r10615, 1;
	setp.eq.b32 	%p1274, %r5621, 1;
	selp.f64 	%fd8356, 0dBDA8FF8320FD8164, 0d3DE5DB65F9785EBA, %p1274;
	ld.global.nc.v2.f64 	{%fd8357, %fd8358}, [%rd1279];
	fma.rn.f64 	%fd8359, %fd8356, %fd8355, %fd8357;
	fma.rn.f64 	%fd8360, %fd8359, %fd8355, %fd8358;
	ld.global.nc.v2.f64 	{%fd8361, %fd8362}, [%rd1279+16];
	fma.rn.f64 	%fd8363, %fd8360, %fd8355, %fd8361;
	fma.rn.f64 	%fd8364, %fd8363, %fd8355, %fd8362;
	ld.global.nc.v2.f64 	{%fd8365, %fd8366}, [%rd1279+32];
	fma.rn.f64 	%fd8367, %fd8364, %fd8355, %fd8365;
	fma.rn.f64 	%fd8368, %fd8367, %fd8355, %fd8366;
	fma.rn.f64 	%fd8369, %fd8368, %fd27740, %fd27740;
	fma.rn.f64 	%fd8370, %fd8368, %fd8355, 0d3FF0000000000000;
	selp.f64 	%fd8371, %fd8370, %fd8369, %p1274;
	and.b32  	%r5622, %r10615, 2;
	setp.eq.s32 	%p1275, %r5622, 0;
	mov.f64 	%fd8372, 0d0000000000000000;
	sub.f64 	%fd8373, %fd8372, %fd8371;
	selp.f64 	%fd8374, %fd8371, %fd8373, %p1275;
	min.s32 	%r5623, %r829, %r9;
	cvt.rn.f64.s32 	%fd8375, %r5623;
	sub.f64 	%fd615, %fd8375, %fd5;
	mul.f64 	%fd8376, %fd594, %fd8374;
	fma.rn.f64 	%fd8377, %fd615, %fd612, %fd8376;
	add.f64 	%fd8378, %fd7, %fd8377;
	mul.f64 	%fd8379, %fd594, %fd612;
	mul.f64 	%fd8380, %fd615, %fd8374;
	sub.f64 	%fd8381, %fd8379, %fd8380;
	add.f64 	%fd8382, %fd8, %fd8381;
	mov.f64 	%fd8383, 0d3FE0000000000000;
	copysign.f64 	%fd8384, %fd8378, %fd8383;
	add.rz.f64 	%fd8385, %fd8378, %fd8384;
	cvt.rzi.f64.f64 	%fd8386, %fd8385;
	cvt.rzi.s32.f64 	%r836, %fd8386;
	copysign.f64 	%fd8387, %fd8382, %fd8383;
	add.rz.f64 	%fd8388, %fd8382, %fd8387;
	cvt.rzi.f64.f64 	%fd8389, %fd8388;
	cvt.rzi.s32.f64 	%r837, %fd8389;
	setp.lt.s32 	%p1276, %r836, 0;
	setp.ge.s32 	%p1277, %r836, %r4279;
	or.pred  	%p1278, %p1276, %p1277;
	setp.lt.s32 	%p1279, %r837, 0;
	setp.ge.s32 	%p1280, %r837, %r4280;
	or.pred  	%p1281, %p1279, %p1280;
	or.pred  	%p1283, %p1278, %p1281;
	mov.b16 	%rs4447, 0;
	mov.u16 	%rs4448, %rs4447;
	mov.u16 	%rs4449, %rs4447;
	@%p1283 bra 	$L__BB1_724;
	mul.lo.s32 	%r5624, %r837, %r4281;
	cvt.u64.u32 	%rd1280, %r5624;
	shl.b32 	%r5625, %r836, 2;
	cvt.u64.u32 	%rd1281, %r5625;
	add.s64 	%rd1282, %rd1280, %rd1281;
	add.s64 	%rd1283, %rd1, %rd1282;
	ld.global.u8 	%rs4447, [%rd1283];
	ld.global.u8 	%rs4448, [%rd1283+1];
	ld.global.u8 	%rs4449, [%rd1283+2];
$L__BB1_724:
	setp.eq.f64 	%p1284, %fd2, 0d7FF0000000000000;
	st.local.u8 	[%rd45+3], %rs4449;
	and.b16  	%rs2799, %rs4449, 255;
	st.local.u8 	[%rd46+3], %rs4448;
	and.b16  	%rs2800, %rs4448, 255;
	st.local.u8 	[%rd47+3], %rs4447;
	and.b16  	%rs2801, %rs4447, 255;
	cvt.rn.f64.u16 	%fd8390, %rs2799;
	mul.f64 	%fd8391, %fd8390, 0d3FD322D0E5604189;
	cvt.rn.f64.u16 	%fd8392, %rs2800;
	fma.rn.f64 	%fd8393, %fd8392, 0d3FE2C8B439581062, %fd8391;
	cvt.rn.f64.u16 	%fd8394, %rs2801;
	fma.rn.f64 	%fd8395, %fd8394, 0d3FBD2F1A9FBE76C9, %fd8393;
	cvt.rzi.u32.f64 	%r5627, %fd8395;
	st.local.u8 	[%rd48+3], %r5627;
	mov.b32 	%r10617, 1;
	mov.f64 	%fd27742, %fd28663;
	@%p1284 bra 	$L__BB1_728;
	setp.ltu.f64 	%p1285, %fd2, 0d41E0000000000000;
	mov.f64 	%fd27742, %fd28662;
	mov.u32 	%r10616, %r11575;
	@%p1285 bra 	$L__BB1_727;
	{ // callseq 956, 0
	.param .b64 param0;
	st.param.f64 	[param0], %fd1;
	.param .align 16 .b8 retval0[16];
	call.uni (retval0), 
	__internal_trig_reduction_slowpathd, 
	(
	param0
	);
	ld.param.f64 	%fd27742, [retval0];
	ld.param.b32 	%r10616, [retval0+8];
	} // callseq 956
$L__BB1_727:
	add.s32 	%r10617, %r10616, 1;
$L__BB1_728:
	shl.b32 	%r5629, %r10617, 6;
	cvt.u64.u32 	%rd1284, %r5629;
	and.b64  	%rd1285, %rd1284, 64;
	mov.u64 	%rd1286, __cudart_sin_cos_coeffs;
	add.s64 	%rd1287, %rd1286, %rd1285;
	mul.rn.f64 	%fd8397, %fd27742, %fd27742;
	and.b32  	%r5630, %r10617, 1;
	setp.eq.b32 	%p1286, %r5630, 1;
	selp.f64 	%fd8398, 0dBDA8FF8320FD8164, 0d3DE5DB65F9785EBA, %p1286;
	ld.global.nc.v2.f64 	{%fd8399, %fd8400}, [%rd1287];
	fma.rn.f64 	%fd8401, %fd8398, %fd8397, %fd8399;
	fma.rn.f64 	%fd8402, %fd8401, %fd8397, %fd8400;
	ld.global.nc.v2.f64 	{%fd8403, %fd8404}, [%rd1287+16];
	fma.rn.f64 	%fd8405, %fd8402, %fd8397, %fd8403;
	fma.rn.f64 	%fd8406, %fd8405, %fd8397, %fd8404;
	ld.global.nc.v2.f64 	{%fd8407, %fd8408}, [%rd1287+32];
	fma.rn.f64 	%fd8409, %fd8406, %fd8397, %fd8407;
	fma.rn.f64 	%fd8410, %fd8409, %fd8397, %fd8408;
	fma.rn.f64 	%fd8411, %fd8410, %fd27742, %fd27742;
	fma.rn.f64 	%fd8412, %fd8410, %fd8397, 0d3FF0000000000000;
	selp.f64 	%fd8413, %fd8412, %fd8411, %p1286;
	and.b32  	%r5631, %r10617, 2;
	setp.eq.s32 	%p1287, %r5631, 0;
	mov.f64 	%fd8414, 0d0000000000000000;
	sub.f64 	%fd8415, %fd8414, %fd8413;
	selp.f64 	%fd619, %fd8413, %fd8415, %p1287;
	mov.f64 	%fd27743, %fd28664;
	mov.u32 	%r10618, %r11577;
	@%p2 bra 	$L__BB1_730;
	{ // callseq 957, 0
	.param .b64 param0;
	st.param.f64 	[param0], %fd1;
	.param .align 16 .b8 retval0[16];
	call.uni (retval0), 
	__internal_trig_reduction_slowpathd, 
	(
	param0
	);
	ld.param.f64 	%fd27743, [retval0];
	ld.param.b32 	%r10618, [retval0+8];
	} // callseq 957
$L__BB1_730:
	shl.b32 	%r5633, %r10618, 6;
	cvt.u64.u32 	%rd1288, %r5633;
	and.b64  	%rd1289, %rd1288, 64;
	mov.u64 	%rd1290, __cudart_sin_cos_coeffs;
	add.s64 	%rd1291, %rd1290, %rd1289;
	mul.rn.f64 	%fd8417, %fd27743, %fd27743;
	and.b32  	%r5634, %r10618, 1;
	setp.eq.b32 	%p1288, %r5634, 1;
	selp.f64 	%fd8418, 0dBDA8FF8320FD8164, 0d3DE5DB65F9785EBA, %p1288;
	ld.global.nc.v2.f64 	{%fd8419, %fd8420}, [%rd1291];
	fma.rn.f64 	%fd8421, %fd8418, %fd8417, %fd8419;
	fma.rn.f64 	%fd8422, %fd8421, %fd8417, %fd8420;
	ld.global.nc.v2.f64 	{%fd8423, %fd8424}, [%rd1291+16];
	fma.rn.f64 	%fd8425, %fd8422, %fd8417, %fd8423;
	fma.rn.f64 	%fd8426, %fd8425, %fd8417, %fd8424;
	ld.global.nc.v2.f64 	{%fd8427, %fd8428}, [%rd1291+32];
	fma.rn.f64 	%fd8429, %fd8426, %fd8417, %fd8427;
	fma.rn.f64 	%fd8430, %fd8429, %fd8417, %fd8428;
	fma.rn.f64 	%fd8431, %fd8430, %fd27743, %fd27743;
	fma.rn.f64 	%fd8432, %fd8430, %fd8417, 0d3FF0000000000000;
	selp.f64 	%fd8433, %fd8432, %fd8431, %p1288;
	and.b32  	%r5635, %r10618, 2;
	setp.eq.s32 	%p1289, %r5635, 0;
	mov.f64 	%fd8434, 0d0000000000000000;
	sub.f64 	%fd8435, %fd8434, %fd8433;
	selp.f64 	%fd8436, %fd8433, %fd8435, %p1289;
	mul.f64 	%fd8437, %fd601, %fd8436;
	fma.rn.f64 	%fd8438, %fd615, %fd619, %fd8437;
	add.f64 	%fd8439, %fd7, %fd8438;
	mul.f64 	%fd8440, %fd601, %fd619;
	mul.f64 	%fd8441, %fd615, %fd8436;
	sub.f64 	%fd8442, %fd8440, %fd8441;
	add.f64 	%fd8443, %fd8, %fd8442;
	mov.f64 	%fd8444, 0d3FE0000000000000;
	copysign.f64 	%fd8445, %fd8439, %fd8444;
	add.rz.f64 	%fd8446, %fd8439, %fd8445;
	cvt.rzi.f64.f64 	%fd8447, %fd8446;
	cvt.rzi.s32.f64 	%r844, %fd8447;
	copysign.f64 	%fd8448, %fd8443, %fd8444;
	add.rz.f64 	%fd8449, %fd8443, %fd8448;
	cvt.rzi.f64.f64 	%fd8450, %fd8449;
	cvt.rzi.s32.f64 	%r845, %fd8450;
	setp.lt.s32 	%p1290, %r844, 0;
	setp.ge.s32 	%p1291, %r844, %r4279;
	or.pred  	%p1292, %p1290, %p1291;
	setp.lt.s32 	%p1293, %r845, 0;
	setp.ge.s32 	%p1294, %r845, %r4280;
	or.pred  	%p1295, %p1293, %p1294;
	or.pred  	%p1297, %p1292, %p1295;
	mov.b16 	%rs4450, 0;
	mov.u16 	%rs4451, %rs4450;
	mov.u16 	%rs4452, %rs4450;
	@%p1297 bra 	$L__BB1_732;
	mul.lo.s32 	%r5636, %r845, %r4281;
	cvt.u64.u32 	%rd1292, %r5636;
	shl.b32 	%r5637, %r844, 2;
	cvt.u64.u32 	%rd1293, %r5637;
	add.s64 	%rd1294, %rd1292, %rd1293;
	add.s64 	%rd1295, %rd1, %rd1294;
	ld.global.u8 	%rs4450, [%rd1295];
	ld.global.u8 	%rs4451, [%rd1295+1];
	ld.global.u8 	%rs4452, [%rd1295+2];
$L__BB1_732:
	st.local.u8 	[%rd45+4], %rs4452;
	and.b16  	%rs2803, %rs4452, 255;
	st.local.u8 	[%rd46+4], %rs4451;
	and.b16  	%rs2804, %rs4451, 255;
	st.local.u8 	[%rd47+4], %rs4450;
	and.b16  	%rs2805, %rs4450, 255;
	cvt.rn.f64.u16 	%fd8451, %rs2803;
	mul.f64 	%fd8452, %fd8451, 0d3FD322D0E5604189;
	cvt.rn.f64.u16 	%fd8453, %rs2804;
	fma.rn.f64 	%fd8454, %fd8453, 0d3FE2C8B439581062, %fd8452;
	cvt.rn.f64.u16 	%fd8455, %rs2805;
	fma.rn.f64 	%fd8456, %fd8455, 0d3FBD2F1A9FBE76C9, %fd8454;
	cvt.rzi.u32.f64 	%r5639, %fd8456;
	st.local.u8 	[%rd48+4], %r5639;
	mov.b32 	%r10620, 1;
	mov.f64 	%fd27745, %fd28663;
	@%p1284 bra 	$L__BB1_736;
	setp.ltu.f64 	%p1299, %fd2, 0d41E0000000000000;
	mov.f64 	%fd27745, %fd28662;
	mov.u32 	%r10619, %r11575;
	@%p1299 bra 	$L__BB1_735;
	{ // callseq 958, 0
	.param .b64 param0;
	st.param.f64 	[param0], %fd1;
	.param .align 16 .b8 retval0[16];
	call.uni (retval0), 
	__internal_trig_reduction_slowpathd, 
	(
	param0
	);
	ld.param.f64 	%fd27745, [retval0];
	ld.param.b32 	%r10619, [retval0+8];
	} // callseq 958
$L__BB1_735:
	add.s32 	%r10620, %r10619, 1;
$L__BB1_736:
	shl.b32 	%r5641, %r10620, 6;
	cvt.u64.u32 	%rd1296, %r5641;
	and.b64  	%rd1297, %rd1296, 64;
	mov.u64 	%rd1298, __cudart_sin_cos_coeffs;
	add.s64 	%rd1299, %rd1298, %rd1297;
	mul.rn.f64 	%fd8458, %fd27745, %fd27745;
	and.b32  	%r5642, %r10620, 1;
	setp.eq.b32 	%p1300, %r5642, 1;
	selp.f64 	%fd8459, 0dBDA8FF8320FD8164, 0d3DE5DB65F9785EBA, %p1300;
	ld.global.nc.v2.f64 	{%fd8460, %fd8461}, [%rd1299];
	fma.rn.f64 	%fd8462, %fd8459, %fd8458, %fd8460;
	fma.rn.f64 	%fd8463, %fd8462, %fd8458, %fd8461;
	ld.global.nc.v2.f64 	{%fd8464, %fd8465}, [%rd1299+16];
	fma.rn.f64 	%fd8466, %fd8463, %fd8458, %fd8464;
	fma.rn.f64 	%fd8467, %fd8466, %fd8458, %fd8465;
	ld.global.nc.v2.f64 	{%fd8468, %fd8469}, [%rd1299+32];
	fma.rn.f64 	%fd8470, %fd8467, %fd8458, %fd8468;
	fma.rn.f64 	%fd8471, %fd8470, %fd8458, %fd8469;
	fma.rn.f64 	%fd8472, %fd8471, %fd27745, %fd27745;
	fma.rn.f64 	%fd8473, %fd8471, %fd8458, 0d3FF0000000000000;
	selp.f64 	%fd8474, %fd8473, %fd8472, %p1300;
	and.b32  	%r5643, %r10620, 2;
	setp.eq.s32 	%p1301, %r5643, 0;
	mov.f64 	%fd8475, 0d0000000000000000;
	sub.f64 	%fd8476, %fd8475, %fd8474;
	selp.f64 	%fd625, %fd8474, %fd8476, %p1301;
	mov.f64 	%fd27746, %fd28664;
	mov.u32 	%r10621, %r11577;
	@%p2 bra 	$L__BB1_738;
	{ // callseq 959, 0
	.param .b64 param0;
	st.param.f64 	[param0], %fd1;
	.param .align 16 .b8 retval0[16];
	call.uni (retval0), 
	__internal_trig_reduction_slowpathd, 
	(
	param0
	);
	ld.param.f64 	%fd27746, [retval0];
	ld.param.b32 	%r10621, [retval0+8];
	} // callseq 959
$L__BB1_738:
	shl.b32 	%r5645, %r10621, 6;
	cvt.u64.u32 	%rd1300, %r5645;
	and.b64  	%rd1301, %rd1300, 64;
	mov.u64 	%rd1302, __cudart_sin_cos_coeffs;
	add.s64 	%rd1303, %rd1302, %rd1301;
	mul.rn.f64 	%fd8478, %fd27746, %fd27746;
	and.b32  	%r5646, %r10621, 1;
	setp.eq.b32 	%p1302, %r5646, 1;
	selp.f64 	%fd8479, 0dBDA8FF8320FD8164, 0d3DE5DB65F9785EBA, %p1302;
	ld.global.nc.v2.f64 	{%fd8480, %fd8481}, [%rd1303];
	fma.rn.f64 	%fd8482, %fd8479, %fd8478, %fd8480;
	fma.rn.f64 	%fd8483, %fd8482, %fd8478, %fd8481;
	ld.global.nc.v2.f64 	{%fd8484, %fd8485}, [%rd1303+16];
	fma.rn.f64 	%fd8486, %fd8483, %fd8478, %fd8484;
	fma.rn.f64 	%fd8487, %fd8486, %fd8478, %fd8485;
	ld.global.nc.v2.f64 	{%fd8488, %fd8489}, [%rd1303+32];
	fma.rn.f64 	%fd8490, %fd8487, %fd8478, %fd8488;
	fma.rn.f64 	%fd8491, %fd8490, %fd8478, %fd8489;
	fma.rn.f64 	%fd8492, %fd8491, %fd27746, %fd27746;
	fma.rn.f64 	%fd8493, %fd8491, %fd8478, 0d3FF0000000000000;
	selp.f64 	%fd8494, %fd8493, %fd8492, %p1302;
	and.b32  	%r5647, %r10621, 2;
	setp.eq.s32 	%p1303, %r5647, 0;
	mov.f64 	%fd8495, 0d0000000000000000;
	sub.f64 	%fd8496, %fd8495, %fd8494;
	selp.f64 	%fd8497, %fd8494, %fd8496, %p1303;
	mul.f64 	%fd8498, %fd608, %fd8497;
	fma.rn.f64 	%fd8499, %fd615, %fd625, %fd8498;
	add.f64 	%fd8500, %fd7, %fd8499;
	mul.f64 	%fd8501, %fd608, %fd625;
	mul.f64 	%fd8502, %fd615, %fd8497;
	sub.f64 	%fd8503, %fd8501, %fd8502;
	add.f64 	%fd8504, %fd8, %fd8503;
	mov.f64 	%fd8505, 0d3FE0000000000000;
	copysign.f64 	%fd8506, %fd8500, %fd8505;
	add.rz.f64 	%fd8507, %fd8500, %fd8506;
	cvt.rzi.f64.f64 	%fd8508, %fd8507;
	cvt.rzi.s32.f64 	%r852, %fd8508;
	copysign.f64 	%fd8509, %fd8504, %fd8505;
	add.rz.f64 	%fd8510, %fd8504, %fd8509;
	cvt.rzi.f64.f64 	%fd8511, %fd8510;
	cvt.rzi.s32.f64 	%r853, %fd8511;
	setp.lt.s32 	%p1304, %r852, 0;
	setp.ge.s32 	%p1305, %r852, %r4279;
	or.pred  	%p1306, %p1304, %p1305;
	setp.lt.s32 	%p1307, %r853, 0;
	setp.ge.s32 	%p1308, %r853, %r4280;
	or.pred  	%p1309, %p1307, %p1308;
	or.pred  	%p1311, %p1306, %p1309;
	mov.b16 	%rs4453, 0;
	mov.u16 	%rs4454, %rs4453;
	mov.u16 	%rs4455, %rs4453;
	@%p1311 bra 	$L__BB1_740;
	mul.lo.s32 	%r5648, %r853, %r4281;
	cvt.u64.u32 	%rd1304, %r5648;
	shl.b32 	%r5649, %r852, 2;
	cvt.u64.u32 	%rd1305, %r5649;
	add.s64 	%rd1306, %rd1304, %rd1305;
	add.s64 	%rd1307, %rd1, %rd1306;
	ld.global.u8 	%rs4453, [%rd1307];
	ld.global.u8 	%rs4454, [%rd1307+1];
	ld.global.u8 	%rs4455, [%rd1307+2];
$L__BB1_740:
	setp.eq.f64 	%p1312, %fd2, 0d7FF0000000000000;
	st.local.u8 	[%rd45+5], %rs4455;
	and.b16  	%rs2807, %rs4455, 255;
	st.local.u8 	[%rd46+5], %rs4454;
	and.b16  	%rs2808, %rs4454, 255;
	st.local.u8 	[%rd47+5], %rs4453;
	and.b16  	%rs2809, %rs4453, 255;
	cvt.rn.f64.u16 	%fd8512, %rs2807;
	mul.f64 	%fd8513, %fd8512, 0d3FD322D0E5604189;
	cvt.rn.f64.u16 	%fd8514, %rs2808;
	fma.rn.f64 	%fd8515, %fd8514, 0d3FE2C8B439581062, %fd8513;
	cvt.rn.f64.u16 	%fd8516, %rs2809;
	fma.rn.f64 	%fd8517, %fd8516, 0d3FBD2F1A9FBE76C9, %fd8515;
	cvt.rzi.u32.f64 	%r5651, %fd8517;
	st.local.u8 	[%rd48+5], %r5651;
	add.s32 	%r5652, %r820, %r4287;
	div.s32 	%r5653, %r5652, %r4283;
	max.s32 	%r854, %r5653, 0;
	mov.b32 	%r10623, 1;
	mov.f64 	%fd27748, %fd28663;
	@%p1312 bra 	$L__BB1_744;
	setp.ltu.f64 	%p1313, %fd2, 0d41E0000000000000;
	mov.f64 	%fd27748, %fd28662;
	mov.u32 	%r10622, %r11575;
	@%p1313 bra 	$L__BB1_743;
	{ // callseq 960, 0
	.param .b64 param0;
	st.param.f64 	[param0], %fd1;
	.param .align 16 .b8 retval0[16];
	call.uni (retval0), 
	__internal_trig_reduction_slowpathd, 
	(
	param0
	);
	ld.param.f64 	%fd27748, [retval0];
	ld.param.b32 	%r10622, [retval0+8];
	} // callseq 960
$L__BB1_743:
	add.s32 	%r10623, %r10622, 1;
$L__BB1_744:
	shl.b32 	%r5655, %r10623, 6;
	cvt.u64.u32 	%rd1308, %r5655;
	and.b64  	%rd1309, %rd1308, 64;
	mov.u64 	%rd1310, __cudart_sin_cos_coeffs;
	add.s64 	%rd1311, %rd1310, %rd1309;
	mul.rn.f64 	%fd8519, %fd27748, %fd27748;
	and.b32  	%r5656, %r10623, 1;
	setp.eq.b32 	%p1314, %r5656, 1;
	selp.f64 	%fd8520, 0dBDA8FF8320FD8164, 0d3DE5DB65F9785EBA, %p1314;
	ld.global.nc.v2.f64 	{%fd8521, %fd8522}, [%rd1311];
	fma.rn.f64 	%fd8523, %fd8520, %fd8519, %fd8521;
	fma.rn.f64 	%fd8524, %fd8523, %fd8519, %fd8522;
	ld.global.nc.v2.f64 	{%fd8525, %fd8526}, [%rd1311+16];
	fma.rn.f64 	%fd8527, %fd8524, %fd8519, %fd8525;
	fma.rn.f64 	%fd8528, %fd8527, %fd8519, %fd8526;
	ld.global.nc.v2.f64 	{%fd8529, %fd8530}, [%rd1311+32];
	fma.rn.f64 	%fd8531, %fd8528, %fd8519, %fd8529;
	fma.rn.f64 	%fd8532, %fd8531, %fd8519, %fd8530;
	fma.rn.f64 	%fd8533, %fd8532, %fd27748, %fd27748;
	fma.rn.f64 	%fd8534, %fd8532, %fd8519, 0d3FF0000000000000;
	selp.f64 	%fd8535, %fd8534, %fd8533, %p1314;
	and.b32  	%r5657, %r10623, 2;
	setp.eq.s32 	%p1315, %r5657, 0;
	mov.f64 	%fd8536, 0d0000000000000000;
	sub.f64 	%fd8537, %fd8536, %fd8535;
	selp.f64 	%fd631, %fd8535, %fd8537, %p1315;
	mov.f64 	%fd27749, %fd28664;
	mov.u32 	%r10624, %r11577;
	@%p2 bra 	$L__BB1_746;
	{ // callseq 961, 0
	.param .b64 param0;
	st.param.f64 	[param0], %fd1;
	.param .align 16 .b8 retval0[16];
	call.uni (retval0), 
	__internal_trig_reduction_slowpathd, 
	(
	param0
	);
	ld.param.f64 	%fd27749, [retval0];
	ld.param.b32 	%r10624, [retval0+8];
	} // callseq 961
$L__BB1_746:
	shl.b32 	%r5659, %r10624, 6;
	cvt.u64.u32 	%rd1312, %r5659;
	and.b64  	%rd1313, %rd1312, 64;
	mov.u64 	%rd1314, __cudart_sin_cos_coeffs;
	add.s64 	%rd1315, %rd1314, %rd1313;
	mul.rn.f64 	%fd8539, %fd27749, %fd27749;
	and.b32  	%r5660, %r10624, 1;
	setp.eq.b32 	%p1316, %r5660, 1;
	selp.f64 	%fd8540, 0dBDA8FF8320FD8164, 0d3DE5DB65F9785EBA, %p1316;
	ld.global.nc.v2.f64 	{%fd8541, %fd8542}, [%rd1315];
	fma.rn.f64 	%fd8543, %fd8540, %fd8539, %fd8541;
	fma.rn.f64 	%fd8544, %fd8543, %fd8539, %fd8542;
	ld.global.nc.v2.f64 	{%fd8545, %fd8546}, [%rd1315+16];
	fma.rn.f64 	%fd8547, %fd8544, %fd8539, %fd8545;
	fma.rn.f64 	%fd8548, %fd8547, %fd8539, %fd8546;
	ld.global.nc.v2.f64 	{%fd8549, %fd8550}, [%rd1315+32];
	fma.rn.f64 	%fd8551, %fd8548, %fd8539, %fd8549;
	fma.rn.f64 	%fd8552, %fd8551, %fd8539, %fd8550;
	fma.rn.f64 	%fd8553, %fd8552, %fd27749, %fd27749;
	fma.rn.f64 	%fd8554, %fd8552, %fd8539, 0d3FF0000000000000;
	selp.f64 	%fd8555, %fd8554, %fd8553, %p1316;
	and.b32  	%r5661, %r10624, 2;
	setp.eq.s32 	%p1317, %r5661, 0;
	mov.f64 	%fd8556, 0d0000000000000000;
	sub.f64 	%fd8557, %fd8556, %fd8555;
	selp.f64 	%fd8558, %fd8555, %fd8557, %p1317;
	min.s32 	%r5662, %r854, %r10;
	cvt.rn.f64.s32 	%fd8559, %r5662;
	sub.f64 	%fd634, %fd8559, %fd6;
	mul.f64 	%fd8560, %fd634, %fd8558;
	fma.rn.f64 	%fd8561, %fd593, %fd631, %fd8560;
	add.f64 	%fd8562, %fd7, %fd8561;
	mul.f64 	%fd8563, %fd634, %fd631;
	mul.f64 	%fd8564, %fd593, %fd8558;
	sub.f64 	%fd8565, %fd8563, %fd8564;
	add.f64 	%fd8566, %fd8, %fd8565;
	mov.f64 	%fd8567, 0d3FE0000000000000;
	copysign.f64 	%fd8568, %fd8562, %fd8567;
	add.rz.f64 	%fd8569, %fd8562, %fd8568;
	cvt.rzi.f64.f64 	%fd8570, %fd8569;
	cvt.rzi.s32.f64 	%r861, %fd8570;
	copysign.f64 	%fd8571, %fd8566, %fd8567;
	add.rz.f64 	%fd8572, %fd8566, %fd8571;
	cvt.rzi.f64.f64 	%fd8573, %fd8572;
	cvt.rzi.s32.f64 	%r862, %fd8573;
	setp.lt.s32 	%p1318, %r861, 0;
	setp.ge.s32 	%p1319, %r861, %r4279;
	or.pred  	%p1320, %p1318, %p1319;
	setp.lt.s32 	%p1321, %r862, 0;
	setp.ge.s32 	%p1322, %r862, %r4280;
	or.pred  	%p1323, %p1321, %p1322;
	or.pred  	%p1325, %p1320, %p1323;
	mov.b16 	%rs4456, 0;
	mov.u16 	%rs4457, %rs4456;
	mov.u16 	%rs4458, %rs4456;
	@%p1325 bra 	$L__BB1_748;
	mul.lo.s32 	%r5663, %r862, %r4281;
	cvt.u64.u32 	%rd1316, %r5663;
	shl.b32 	%r5664, %r861, 2;
	cvt.u64.u32 	%rd1317, %r5664;
	add.s64 	%rd1318, %rd1316, %rd1317;
	add.s64 	%rd1319, %rd1, %rd1318;
	ld.global.u8 	%rs4456, [%rd1319];
	ld.global.u8 	%rs4457, [%rd1319+1];
	ld.global.u8 	%rs4458, [%rd1319+2];
$L__BB1_748:
	st.local.u8 	[%rd45+6], %rs4458;
	and.b16  	%rs2811, %rs4458, 255;
	st.local.u8 	[%rd46+6], %rs4457;
	and.b16  	%rs2812, %rs4457, 255;
	st.local.u8 	[%rd47+6], %rs4456;
	and.b16  	%rs2813, %rs4456, 255;
	cvt.rn.f64.u16 	%fd8574, %rs2811;
	mul.f64 	%fd8575, %fd8574, 0d3FD322D0E5604189;
	cvt.rn.f64.u16 	%fd8576, %rs2812;
	fma.rn.f64 	%fd8577, %fd8576, 0d3FE2C8B439581062, %fd8575;
	cvt.rn.f64.u16 	%fd8578, %rs2813;
	fma.rn.f64 	%fd8579, %fd8578, 0d3FBD2F1A9FBE76C9, %fd8577;
	cvt.rzi.u32.f64 	%r5666, %fd8579;
	st.local.u8 	[%rd48+6], %r5666;
	mov.b32 	%r10626, 1;
	mov.f64 	%fd27751, %fd28663;
	@%p1312 bra 	$L__BB1_752;
	setp.ltu.f64 	%p1327, %fd2, 0d41E0000000000000;
	mov.f64 	%fd27751, %fd28662;
	mov.u32 	%r10625, %r11575;
	@%p1327 bra 	$L__BB1_751;
	{ // callseq 962, 0
	.param .b64 param0;
	st.param.f64 	[param0], %fd1;
	.param .align 16 .b8 retval0[16];
	call.uni (retval0), 
	__internal_trig_reduction_slowpathd, 
	(
	param0
	);
	ld.param.f64 	%fd27751, [retval0];
	ld.param.b32 	%r10625, [retval0+8];
	} // callseq 962
$L__BB1_751:
	add.s32 	%r10626, %r10625, 1;
$L__BB1_752:
	shl.b32 	%r5668, %r10626, 6;
	cvt.u64.u32 	%rd1320, %r5668;
	and.b64  	%rd1321, %rd1320, 64;
	mov.u64 	%rd1322, __cudart_sin_cos_coeffs;
	add.s64 	%rd1323, %rd1322, %rd1321;
	mul.rn.f64 	%fd8581, %fd27751, %fd27751;
	and.b32  	%r5669, %r10626, 1;
	setp.eq.b32 	%p1328, %r5669, 1;
	selp.f64 	%fd8582, 0dBDA8FF8320FD8164, 0d3DE5DB65F9785EBA, %p1328;
	ld.global.nc.v2.f64 	{%fd8583, %fd8584}, [%rd1323];
	fma.rn.f64 	%fd8585, %fd8582, %fd8581, %fd8583;
	fma.rn.f64 	%fd8586, %fd8585, %fd8581, %fd8584;
	ld.global.nc.v2.f64 	{%fd8587, %fd8588}, [%rd1323+16];
	fma.rn.f64 	%fd8589, %fd8586, %fd8581, %fd8587;
	fma.rn.f64 	%fd8590, %fd8589, %fd8581, %fd8588;
	ld.global.nc.v2.f64 	{%fd8591, %fd8592}, [%rd1323+32];
	fma.rn.f64 	%fd8593, %fd8590, %fd8581, %fd8591;
	fma.rn.f64 	%fd8594, %fd8593, %fd8581, %fd8592;
	fma.rn.f64 	%fd8595, %fd8594, %fd27751, %fd27751;
	fma.rn.f64 	%fd8596, %fd8594, %fd8581, 0d3FF0000000000000;
	selp.f64 	%fd8597, %fd8596, %fd8595, %p1328;
	and.b32  	%r5670, %r10626, 2;
	setp.eq.s32 	%p1329, %r5670, 0;
	mov.f64 	%fd8598, 0d0000000000000000;
	sub.f64 	%fd8599, %fd8598, %fd8597;
	selp.f64 	%fd638, %fd8597, %fd8599, %p1329;
	mov.f64 	%fd27752, %fd28664;
	mov.u32 	%r10627, %r11577;
	@%p2 bra 	$L__BB1_754;
	{ // callseq 963, 0
	.param .b64 param0;
	st.param.f64 	[param0], %fd1;
	.param .align 16 .b8 retval0[16];
	call.uni (retval0), 
	__internal_trig_reduction_slowpathd, 
	(
	param0
	);
	ld.param.f64 	%fd27752, [retval0];
	ld.param.b32 	%r10627, [retval0+8];
	} // callseq 963
$L__BB1_754:
	shl.b32 	%r5672, %r10627, 6;
	cvt.u64.u32 	%rd1324, %r5672;
	and.b64  	%rd1325, %rd1324, 64;
	mov.u64 	%rd1326, __cudart_sin_cos_coeffs;
	add.s64 	%rd1327, %rd1326, %rd1325;
	mul.rn.f64 	%fd8601, %fd27752, %fd27752;
	and.b32  	%r5673, %r10627, 1;
	setp.eq.b32 	%p1330, %r5673, 1;
	selp.f64 	%fd8602, 0dBDA8FF8320FD8164, 0d3DE5DB65F9785EBA, %p1330;
	ld.global.nc.v2.f64 	{%fd8603, %fd8604}, [%rd1327];
	fma.rn.f64 	%fd8605, %fd8602, %fd8601, %fd8603;
	fma.rn.f64 	%fd8606, %fd8605, %fd8601, %fd8604;
	ld.global.nc.v2.f64 	{%fd8607, %fd8608}, [%rd1327+16];
	fma.rn.f64 	%fd8609, %fd8606, %fd8601, %fd8607;
	fma.rn.f64 	%fd8610, %fd8609, %fd8601, %fd8608;
	ld.global.nc.v2.f64 	{%fd8611, %fd8612}, [%rd1327+32];
	fma.rn.f64 	%fd8613, %fd8610, %fd8601, %fd8611;
	fma.rn.f64 	%fd8614, %fd8613, %fd8601, %fd8612;
	fma.rn.f64 	%fd8615, %fd8614, %fd27752, %fd27752;
	fma.rn.f64 	%fd8616, %fd8614, %fd8601, 0d3FF0000000000000;
	selp.f64 	%fd8617, %fd8616, %fd8615, %p1330;
	and.b32  	%r5674, %r10627, 2;
	setp.eq.s32 	%p1331, %r5674, 0;
	mov.f64 	%fd8618, 0d0000000000000000;
	sub.f64 	%fd8619, %fd8618, %fd8617;
	selp.f64 	%fd8620, %fd8617, %fd8619, %p1331;
	mul.f64 	%fd8621, %fd634, %fd8620;
	fma.rn.f64 	%fd8622, %fd615, %fd638, %fd8621;
	add.f64 	%fd8623, %fd7, %fd8622;
	mul.f64 	%fd8624, %fd634, %fd638;
	mul.f64 	%fd8625, %fd615, %fd8620;
	sub.f64 	%fd8626, %fd8624, %fd8625;
	add.f64 	%fd8627, %fd8, %fd8626;
	mov.f64 	%fd8628, 0d3FE0000000000000;
	copysign.f64 	%fd8629, %fd8623, %fd8628;
	add.rz.f64 	%fd8630, %fd8623, %fd8629;
	cvt.rzi.f64.f64 	%fd8631, %fd8630;
	cvt.rzi.s32.f64 	%r869, %fd8631;
	copysign.f64 	%fd8632, %fd8627, %fd8628;
	add.rz.f64 	%fd8633, %fd8627, %fd8632;
	cvt.rzi.f64.f64 	%fd8634, %fd8633;
	cvt.rzi.s32.f64 	%r870, %fd8634;
	setp.lt.s32 	%p1332, %r869, 0;
	setp.ge.s32 	%p1333, %r869, %r4279;
	or.pred  	%p1334, %p1332, %p1333;
	setp.lt.s32 	%p1335, %r870, 0;
	setp.ge.s32 	%p1336, %r870, %r4280;
	or.pred  	%p1337, %p1335, %p1336;
	or.pred  	%p1339, %p1334, %p1337;
	mov.b16 	%rs4459, 0;
	mov.u16 	%rs4460, %rs4459;
	mov.u16 	%rs4461, %rs4459;
	@%p1339 bra 	$L__BB1_756;
	mul.lo.s32 	%r5675, %r870, %r4281;
	cvt.u64.u32 	%rd1328, %r5675;
	shl.b32 	%r5676, %r869, 2;
	cvt.u64.u32 	%rd1329, %r5676;
	add.s64 	%rd1330, %rd1328, %rd1329;
	add.s64 	%rd1331, %rd1, %rd1330;
	ld.global.u8 	%rs4459, [%rd1331];
	ld.global.u8 	%rs4460, [%rd1331+1];
	ld.global.u8 	%rs4461, [%rd1331+2];
$L__BB1_756:
	st.local.u8 	[%rd45+7], %rs4461;
	and.b16  	%rs2815, %rs4461, 255;
	st.local.u8 	[%rd46+7], %rs4460;
	and.b16  	%rs2816, %rs4460, 255;
	st.local.u8 	[%rd47+7], %rs4459;
	and.b16  	%rs2817, %rs4459, 255;
	cvt.rn.f64.u16 	%fd8635, %rs2815;
	mul.f64 	%fd8636, %fd8635, 0d3FD322D0E5604189;
	cvt.rn.f64.u16 	%fd8637, %rs2816;
	fma.rn.f64 	%fd8638, %fd8637, 0d3FE2C8B439581062, %fd8636;
	cvt.rn.f64.u16 	%fd8639, %rs2817;
	fma.rn.f64 	%fd8640, %fd8639, 0d3FBD2F1A9FBE76C9, %fd8638;
	cvt.rzi.u32.f64 	%r5677, %fd8640;
	st.local.u8 	[%rd48+7], %r5677;
	add.s32 	%r10528, %r10528, 8;
$L__BB1_757:
	xor.b32  	%r5678, %r69, 3;
	setp.ge.u32 	%p1340, %r5678, %r69;
	@%p1340 bra 	$L__BB1_958;
	add.s32 	%r873, %r144, 3;
	setp.lt.s32 	%p1341, %r873, 0;
	setp.ge.s32 	%p1342, %r873, %r4284;
	or.pred  	%p1343, %p1341, %p1342;
	or.pred  	%p1344, %p1343, %p4;
	@%p1344 bra 	$L__BB1_824;
	setp.eq.f64 	%p1345, %fd2, 0d7FF0000000000000;
	mul.lo.s32 	%r5680, %r873, %r4286;
	shl.b32 	%r874, %r5680, 1;
	sub.s32 	%r5681, %r4295, %r69;
	mad.lo.s32 	%r5682, %r4287, %r5681, %r4287;
	shl.b32 	%r875, %r5682, 2;
	mov.b32 	%r10630, 1;
	mov.f64 	%fd27754, %fd28663;
	@%p1345 bra 	$L__BB1_763;
	setp.ltu.f64 	%p1346, %fd2, 0d41E0000000000000;
	mov.f64 	%fd27754, %fd28662;
	mov.u32 	%r10629, %r11575;
	@%p1346 bra 	$L__BB1_762;
	{ // callseq 964, 0
	.param .b64 param0;
	st.param.f64 	[param0], %fd1;
	.param .align 16 .b8 retval0[16];
	call.uni (retval0), 
	__internal_trig_reduction_slowpathd, 
	(
	param0
	);
	ld.param.f64 	%fd27754, [retval0];
	ld.param.b32 	%r10629, [retval0+8];
	} // callseq 964
$L__BB1_762:
	add.s32 	%r10630, %r10629, 1;
$L__BB1_763:
	shl.b32 	%r5684, %r10630, 6;
	cvt.u64.u32 	%rd1332, %r5684;
	and.b64  	%rd1333, %rd1332, 64;
	mov.u64 	%rd1334, __cudart_sin_cos_coeffs;
	add.s64 	%rd1335, %rd1334, %rd1333;
	mul.rn.f64 	%fd8642, %fd27754, %fd27754;
	and.b32  	%r5685, %r10630, 1;
	setp.eq.b32 	%p1347, %r5685, 1;
	selp.f64 	%fd8643, 0dBDA8FF8320FD8164, 0d3DE5DB65F9785EBA, %p1347;
	ld.global.nc.v2.f64 	{%fd8644, %fd8645}, [%rd1335];
	fma.rn.f64 	%fd8646, %fd8643, %fd8642, %fd8644;
	fma.rn.f64 	%fd8647, %fd8646, %fd8642, %fd8645;
	ld.global.nc.v2.f64 	{%fd8648, %fd8649}, [%rd1335+16];
	fma.rn.f64 	%fd8650, %fd8647, %fd8642, %fd8648;
	fma.rn.f64 	%fd8651, %fd8650, %fd8642, %fd8649;
	ld.global.nc.v2.f64 	{%fd8652, %fd8653}, [%rd1335+32];
	fma.rn.f64 	%fd8654, %fd8651, %fd8642, %fd8652;
	fma.rn.f64 	%fd8655, %fd8654, %fd8642, %fd8653;
	fma.rn.f64 	%fd8656, %fd8655, %fd27754, %fd27754;
	fma.rn.f64 	%fd8657, %fd8655, %fd8642, 0d3FF0000000000000;
	selp.f64 	%fd8658, %fd8657, %fd8656, %p1347;
	and.b32  	%r5686, %r10630, 2;
	setp.eq.s32 	%p1348, %r5686, 0;
	mov.f64 	%fd8659, 0d0000000000000000;
	sub.f64 	%fd8660, %fd8659, %fd8658;
	selp.f64 	%fd644, %fd8658, %fd8660, %p1348;
	mov.f64 	%fd27755, %fd28664;
	mov.u32 	%r10631, %r11577;
	@%p2 bra 	$L__BB1_765;
	{ // callseq 965, 0
	.param .b64 param0;
	st.param.f64 	[param0], %fd1;
	.param .align 16 .b8 retval0[16];
	call.uni (retval0), 
	__internal_trig_reduction_slowpathd, 
	(
	param0
	);
	ld.param.f64 	%fd27755, [retval0];
	ld.param.b32 	%r10631, [retval0+8];
	} // callseq 965
$L__BB1_765:
	shl.b32 	%r5688, %r10631, 6;
	cvt.u64.u32 	%rd1336, %r5688;
	and.b64  	%rd1337, %rd1336, 64;
	mov.u64 	%rd1338, __cudart_sin_cos_coeffs;
	add.s64 	%rd1339, %rd1338, %rd1337;
	mul.rn.f64 	%fd8662, %fd27755, %fd27755;
	and.b32  	%r5689, %r10631, 1;
	setp.eq.b32 	%p1349, %r5689, 1;
	selp.f64 	%fd8663, 0dBDA8FF8320FD8164, 0d3DE5DB65F9785EBA, %p1349;
	ld.global.nc.v2.f64 	{%fd8664, %fd8665}, [%rd1339];
	fma.rn.f64 	%fd8666, %fd8663, %fd8662, %fd8664;
	fma.rn.f64 	%fd8667, %fd8666, %fd8662, %fd8665;
	ld.global.nc.v2.f64 	{%fd8668, %fd8669}, [%rd1339+16];
	fma.rn.f64 	%fd8670, %fd8667, %fd8662, %fd8668;
	fma.rn.f64 	%fd8671, %fd8670, %fd8662, %fd8669;
	ld.global.nc.v2.f64 	{%fd8672, %fd8673}, [%rd1339+32];
	fma.rn.f64 	%fd8674, %fd8671, %fd8662, %fd8672;
	fma.rn.f64 	%fd8675, %fd8674, %fd8662, %fd8673;
	fma.rn.f64 	%fd8676, %fd8675, %fd27755, %fd27755;
	fma.rn.f64 	%fd8677, %fd8675, %fd8662, 0d3FF0000000000000;
	selp.f64 	%fd8678, %fd8677, %fd8676, %p1349;
	and.b32  	%r5690, %r10631, 2;
	setp.eq.s32 	%p1350, %r5690, 0;
	mov.f64 	%fd8679, 0d0000000000000000;
	sub.f64 	%fd8680, %fd8679, %fd8678;
	selp.f64 	%fd8681, %fd8678, %fd8680, %p1350;
	div.s32 	%r5691, %r874, %r4282;
	max.s32 	%r5692, %r5691, 0;
	min.s32 	%r5693, %r5692, %r9;
	cvt.rn.f64.s32 	%fd8682, %r5693;
	sub.f64 	%fd647, %fd8682, %fd5;
	div.s32 	%r5694, %r875, %r4283;
	max.s32 	%r5695, %r5694, 0;
	min.s32 	%r5696, %r5695, %r10;
	cvt.rn.f64.s32 	%fd8683, %r5696;
	sub.f64 	%fd648, %fd8683, %fd6;
	mul.f64 	%fd8684, %fd648, %fd8681;
	fma.rn.f64 	%fd8685, %fd647, %fd644, %fd8684;
	add.f64 	%fd8686, %fd7, %fd8685;
	mul.f64 	%fd8687, %fd648, %fd644;
	mul.f64 	%fd8688, %fd647, %fd8681;
	sub.f64 	%fd8689, %fd8687, %fd8688;
	add.f64 	%fd8690, %fd8, %fd8689;
	mov.f64 	%fd8691, 0d3FE0000000000000;
	copysign.f64 	%fd8692, %fd8686, %fd8691;
	add.rz.f64 	%fd8693, %fd8686, %fd8692;
	cvt.rzi.f64.f64 	%fd8694, %fd8693;
	cvt.rzi.s32.f64 	%r882, %fd8694;
	copysign.f64 	%fd8695, %fd8690, %fd8691;
	add.rz.f64 	%fd8696, %fd8690, %fd8695;
	cvt.rzi.f64.f64 	%fd8697, %fd8696;
	cvt.rzi.s32.f64 	%r883, %fd8697;
	setp.lt.s32 	%p1351, %r882, 0;
	setp.ge.s32 	%p1352, %r882, %r4279;
	or.pred  	%p1353, %p1351, %p1352;
	setp.lt.s32 	%p1354, %r883, 0;
	setp.ge.s32 	%p1355, %r883, %r4280;
	or.pred  	%p1356, %p1354, %p1355;
	or.pred  	%p1358, %p1353, %p1356;
	mov.b16 	%rs4462, 0;
	mov.u16 	%rs4463, %rs4462;
	mov.u16 	%rs4464, %rs4462;
	@%p1358 bra 	$L__BB1_767;
	mul.lo.s32 	%r5697, %r883, %r4281;
	cvt.u64.u32 	%rd1340, %r5697;
	shl.b32 	%r5698, %r882, 2;
	cvt.u64.u32 	%rd1341, %r5698;
	add.s64 	%rd1342, %rd1340, %rd1341;
	add.s64 	%rd1343, %rd1, %rd1342;
	ld.global.u8 	%rs4462, [%rd1343];
	ld.global.u8 	%rs4463, [%rd1343+1];
	ld.global.u8 	%rs4464, [%rd1343+2];
$L__BB1_767:
	cvt.u64.u32 	%rd1344, %r10528;
	add.s64 	%rd49, %rd2, %rd1344;
	st.local.u8 	[%rd49], %rs4464;
	and.b16  	%rs2819, %rs4464, 255;
	add.s64 	%rd50, %rd3, %rd1344;
	st.local.u8 	[%rd50], %rs4463;
	and.b16  	%rs2820, %rs4463, 255;
	add.s64 	%rd51, %rd4, %rd1344;
	st.local.u8 	[%rd51], %rs4462;
	and.b16  	%rs2821, %rs4462, 255;
	cvt.rn.f64.u16 	%fd8698, %rs2819;
	mul.f64 	%fd8699, %fd8698, 0d3FD322D0E5604189;
	cvt.rn.f64.u16 	%fd8700, %rs2820;
	fma.rn.f64 	%fd8701, %fd8700, 0d3FE2C8B439581062, %fd8699;
	cvt.rn.f64.u16 	%fd8702, %rs2821;
	fma.rn.f64 	%fd8703, %fd8702, 0d3FBD2F1A9FBE76C9, %fd8701;
	cvt.rzi.u32.f64 	%r5700, %fd8703;
	add.s64 	%rd52, %rd5, %rd1344;
	st.local.u8 	[%rd52], %r5700;
	add.s32 	%r884, %r875, %r4287;
	mov.b32 	%r10633, 1;
	mov.f64 	%fd27757, %fd28663;
	@%p1345 bra 	$L__BB1_771;
	setp.ltu.f64 	%p1360, %fd2, 0d41E0000000000000;
	mov.f64 	%fd27757, %fd28662;
	mov.u32 	%r10632, %r11575;
	@%p1360 bra 	$L__BB1_770;
	{ // callseq 966, 0
	.param .b64 param0;
	st.param.f64 	[param0], %fd1;
	.param .align 16 .b8 retval0[16];
	call.uni (retval0), 
	__internal_trig_reduction_slowpathd, 
	(
	param0
	);
	ld.param.f64 	%fd27757, [retval0];
	ld.param.b32 	%r10632, [retval0+8];
	} // callseq 966
$L__BB1_770:
	add.s32 	%r10633, %r10632, 1;
$L__BB1_771:
	shl.b32 	%r5702, %r10633, 6;
	cvt.u64.u32 	%rd1345, %r5702;
	and.b64  	%rd1346, %rd1345, 64;
	mov.u64 	%rd1347, __cudart_sin_cos_coeffs;
	add.s64 	%rd1348, %rd1347, %rd1346;
	mul.rn.f64 	%fd8705, %fd27757, %fd27757;
	and.b32  	%r5703, %r10633, 1;
	setp.eq.b32 	%p1361, %r5703, 1;
	selp.f64 	%fd8706, 0dBDA8FF8320FD8164, 0d3DE5DB65F9785EBA, %p1361;
	ld.global.nc.v2.f64 	{%fd8707, %fd8708}, [%rd1348];
	fma.rn.f64 	%fd8709, %fd8706, %fd8705, %fd8707;
	fma.rn.f64 	%fd8710, %fd8709, %fd8705, %fd8708;
	ld.global.nc.v2.f64 	{%fd8711, %fd8712}, [%rd1348+16];
	fma.rn.f64 	%fd8713, %fd8710, %fd8705, %fd8711;
	fma.rn.f64 	%fd8714, %fd8713, %fd8705, %fd8712;
	ld.global.nc.v2.f64 	{%fd8715, %fd8716}, [%rd1348+32];
	fma.rn.f64 	%fd8717, %fd8714, %fd8705, %fd8715;
	fma.rn.f64 	%fd8718, %fd8717, %fd8705, %fd8716;
	fma.rn.f64 	%fd8719, %fd8718, %fd27757, %fd27757;
	fma.rn.f64 	%fd8720, %fd8718, %fd8705, 0d3FF0000000000000;
	selp.f64 	%fd8721, %fd8720, %fd8719, %p1361;
	and.b32  	%r5704, %r10633, 2;
	setp.eq.s32 	%p1362, %r5704, 0;
	mov.f64 	%fd8722, 0d0000000000000000;
	sub.f64 	%fd8723, %fd8722, %fd8721;
	selp.f64 	%fd652, %fd8721, %fd8723, %p1362;
	mov.f64 	%fd27758, %fd28664;
	mov.u32 	%r10634, %r11577;
	@%p2 bra 	$L__BB1_773;
	{ // callseq 967, 0
	.param .b64 param0;
	st.param.f64 	[param0], %fd1;
	.param .align 16 .b8 retval0[16];
	call.uni (retval0), 
	__internal_trig_reduction_slowpathd, 
	(
	param0
	);
	ld.param.f64 	%fd27758, [retval0];
	ld.param.b32 	%r10634, [retval0+8];
	} // callseq 967
$L__BB1_773:
	shl.b32 	%r5706, %r10634, 6;
	cvt.u64.u32 	%rd1349, %r5706;
	and.b64  	%rd1350, %rd1349, 64;
	mov.u64 	%rd1351, __cudart_sin_cos_coeffs;
	add.s64 	%rd1352, %rd1351, %rd1350;
	mul.rn.f64 	%fd8725, %fd27758, %fd27758;
	and.b32  	%r5707, %r10634, 1;
	setp.eq.b32 	%p1363, %r5707, 1;
	selp.f64 	%fd8726, 0dBDA8FF8320FD8164, 0d3DE5DB65F9785EBA, %p1363;
	ld.global.nc.v2.f64 	{%fd8727, %fd8728}, [%rd1352];
	fma.rn.f64 	%fd8729, %fd8726, %fd8725, %fd8727;
	fma.rn.f64 	%fd8730, %fd8729, %fd8725, %fd8728;
	ld.global.nc.v2.f64 	{%fd8731, %fd8732}, [%rd1352+16];
	fma.rn.f64 	%fd8733, %fd8730, %fd8725, %fd8731;
	fma.rn.f64 	%fd8734, %fd8733, %fd8725, %fd8732;
	ld.global.nc.v2.f64 	{%fd8735, %fd8736}, [%rd1352+32];
	fma.rn.f64 	%fd8737, %fd8734, %fd8725, %fd8735;
	fma.rn.f64 	%fd8738, %fd8737, %fd8725, %fd8736;
	fma.rn.f64 	%fd8739, %fd8738, %fd27758, %fd27758;
	fma.rn.f64 	%fd8740, %fd8738, %fd8725, 0d3FF0000000000000;
	selp.f64 	%fd8741, %fd8740, %fd8739, %p1363;
	and.b32  	%r5708, %r10634, 2;
	setp.eq.s32 	%p1364, %r5708, 0;
	mov.f64 	%fd8742, 0d0000000000000000;
	sub.f64 	%fd8743, %fd8742, %fd8741;
	selp.f64 	%fd8744, %fd8741, %fd8743, %p1364;
	div.s32 	%r5709, %r884, %r4283;
	max.s32 	%r5710, %r5709, 0;
	min.s32 	%r5711, %r5710, %r10;
	cvt.rn.f64.s32 	%fd8745, %r5711;
	sub.f64 	%fd655, %fd8745, %fd6;
	mul.f64 	%fd8746, %fd655, %fd8744;
	fma.rn.f64 	%fd8747, %fd647, %fd652, %fd8746;
	add.f64 	%fd8748, %fd7, %fd8747;
	mul.f64 	%fd8749, %fd655, %fd652;
	mul.f64 	%fd8750, %fd647, %fd8744;
	sub.f64 	%fd8751, %fd8749, %fd8750;
	add.f64 	%fd8752, %fd8, %fd8751;
	mov.f64 	%fd8753, 0d3FE0000000000000;
	copysign.f64 	%fd8754, %fd8748, %fd8753;
	add.rz.f64 	%fd8755, %fd8748, %fd8754;
	cvt.rzi.f64.f64 	%fd8756, %fd8755;
	cvt.rzi.s32.f64 	%r891, %fd8756;
	copysign.f64 	%fd8757, %fd8752, %fd8753;
	add.rz.f64 	%fd8758, %fd8752, %fd8757;
	cvt.rzi.f64.f64 	%fd8759, %fd8758;
	cvt.rzi.s32.f64 	%r892, %fd8759;
	setp.lt.s32 	%p1365, %r891, 0;
	setp.ge.s32 	%p1366, %r891, %r4279;
	or.pred  	%p1367, %p1365, %p1366;
	setp.lt.s32 	%p1368, %r892, 0;
	setp.ge.s32 	%p1369, %r892, %r4280;
	or.pred  	%p1370, %p1368, %p1369;
	or.pred  	%p1372, %p1367, %p1370;
	mov.b16 	%rs4465, 0;
	mov.u16 	%rs4466, %rs4465;
	mov.u16 	%rs4467, %rs4465;
	@%p1372 bra 	$L__BB1_775;
	mul.lo.s32 	%r5712, %r892, %r4281;
	cvt.u64.u32 	%rd1353, %r5712;
	shl.b32 	%r5713, %r891, 2;
	cvt.u64.u32 	%rd1354, %r5713;
	add.s64 	%rd1355, %rd1353, %rd1354;
	add.s64 	%rd1356, %rd1, %rd1355;
	ld.global.u8 	%rs4465, [%rd1356];
	ld.global.u8 	%rs4466, [%rd1356+1];
	ld.global.u8 	%rs4467, [%rd1356+2];
$L__BB1_775:
	setp.eq.f64 	%p1373, %fd2, 0d7FF0000000000000;
	st.local.u8 	[%rd49+1], %rs4467;
	and.b16  	%rs2823, %rs4467, 255;
	st.local.u8 	[%rd50+1], %rs4466;
	and.b16  	%rs2824, %rs4466, 255;
	st.local.u8 	[%rd51+1], %rs4465;
	and.b16  	%rs2825, %rs4465, 255;
	cvt.rn.f64.u16 	%fd8760, %rs2823;
	mul.f64 	%fd8761, %fd8760, 0d3FD322D0E5604189;
	cvt.rn.f64.u16 	%fd8762, %rs2824;
	fma.rn.f64 	%fd8763, %fd8762, 0d3FE2C8B439581062, %fd8761;
	cvt.rn.f64.u16 	%fd8764, %rs2825;
	fma.rn.f64 	%fd8765, %fd8764, 0d3FBD2F1A9FBE76C9, %fd8763;
	cvt.rzi.u32.f64 	%r5715, %fd8765;
	st.local.u8 	[%rd52+1], %r5715;
	add.s32 	%r893, %r884, %r4287;
	mov.b32 	%r10636, 1;
	mov.f64 	%fd27760, %fd28663;
	@%p1373 bra 	$L__BB1_779;
	setp.ltu.f64 	%p1374, %fd2, 0d41E0000000000000;
	mov.f64 	%fd27760, %fd28662;
	mov.u32 	%r10635, %r11575;
	@%p1374 bra 	$L__BB1_778;
	{ // callseq 968, 0
	.param .b64 param0;
	st.param.f64 	[param0], %fd1;
	.param .align 16 .b8 retval0[16];
	call.uni (retval0), 
	__internal_trig_reduction_slowpathd, 
	(
	param0
	);
	ld.param.f64 	%fd27760, [retval0];
	ld.param.b32 	%r10635, [retval0+8];
	} // callseq 968
$L__BB1_778:
	add.s32 	%r10636, %r10635, 1;
$L__BB1_779:
	shl.b32 	%r5717, %r10636, 6;
	cvt.u64.u32 	%rd1357, %r5717;
	and.b64  	%rd1358, %rd1357, 64;
	mov.u64 	%rd1359, __cudart_sin_cos_coeffs;
	add.s64 	%rd1360, %rd1359, %rd1358;
	mul.rn.f64 	%fd8767, %fd27760, %fd27760;
	and.b32  	%r5718, %r10636, 1;
	setp.eq.b32 	%p1375, %r5718, 1;
	selp.f64 	%fd8768, 0dBDA8FF8320FD8164, 0d3DE5DB65F9785EBA, %p1375;
	ld.global.nc.v2.f64 	{%fd8769, %fd8770}, [%rd1360];
	fma.rn.f64 	%fd8771, %fd8768, %fd8767, %fd8769;
	fma.rn.f64 	%fd8772, %fd8771, %fd8767, %fd8770;
	ld.global.nc.v2.f64 	{%fd8773, %fd8774}, [%rd1360+16];
	fma.rn.f64 	%fd8775, %fd8772, %fd8767, %fd8773;
	fma.rn.f64 	%fd8776, %fd8775, %fd8767, %fd8774;
	ld.global.nc.v2.f64 	{%fd8777, %fd8778}, [%rd1360+32];
	fma.rn.f64 	%fd8779, %fd8776, %fd8767, %fd8777;
	fma.rn.f64 	%fd8780, %fd8779, %fd8767, %fd8778;
	fma.rn.f64 	%fd8781, %fd8780, %fd27760, %fd27760;
	fma.rn.f64 	%fd8782, %fd8780, %fd8767, 0d3FF0000000000000;
	selp.f64 	%fd8783, %fd8782, %fd8781, %p1375;
	and.b32  	%r5719, %r10636, 2;
	setp.eq.s32 	%p1376, %r5719, 0;
	mov.f64 	%fd8784, 0d0000000000000000;
	sub.f64 	%fd8785, %fd8784, %fd8783;
	selp.f64 	%fd659, %fd8783, %fd8785, %p1376;
	mov.f64 	%fd27761, %fd28664;
	mov.u32 	%r10637, %r11577;
	@%p2 bra 	$L__BB1_781;
	{ // callseq 969, 0
	.param .b64 param0;
	st.param.f64 	[param0], %fd1;
	.param .align 16 .b8 retval0[16];
	call.uni (retval0), 
	__internal_trig_reduction_slowpathd, 
	(
	param0
	);
	ld.param.f64 	%fd27761, [retval0];
	ld.param.b32 	%r10637, [retval0+8];
	} // callseq 969
$L__BB1_781:
	shl.b32 	%r5721, %r10637, 6;
	cvt.u64.u32 	%rd1361, %r5721;
	and.b64  	%rd1362, %rd1361, 64;
	mov.u64 	%rd1363, __cudart_sin_cos_coeffs;
	add.s64 	%rd1364, %rd1363, %rd1362;
	mul.rn.f64 	%fd8787, %fd27761, %fd27761;
	and.b32  	%r5722, %r10637, 1;
	setp.eq.b32 	%p1377, %r5722, 1;
	selp.f64 	%fd8788, 0dBDA8FF8320FD8164, 0d3DE5DB65F9785EBA, %p1377;
	ld.global.nc.v2.f64 	{%fd8789, %fd8790}, [%rd1364];
	fma.rn.f64 	%fd8791, %fd8788, %fd8787, %fd8789;
	fma.rn.f64 	%fd8792, %fd8791, %fd8787, %fd8790;
	ld.global.nc.v2.f64 	{%fd8793, %fd8794}, [%rd1364+16];
	fma.rn.f64 	%fd8795, %fd8792, %fd8787, %fd8793;
	fma.rn.f64 	%fd8796, %fd8795, %fd8787, %fd8794;
	ld.global.nc.v2.f64 	{%fd8797, %fd8798}, [%rd1364+32];
	fma.rn.f64 	%fd8799, %fd8796, %fd8787, %fd8797;
	fma.rn.f64 	%fd8800, %fd8799, %fd8787, %fd8798;
	fma.rn.f64 	%fd8801, %fd8800, %fd27761, %fd27761;
	fma.rn.f64 	%fd8802, %fd8800, %fd8787, 0d3FF0000000000000;
	selp.f64 	%fd8803, %fd8802, %fd8801, %p1377;
	and.b32  	%r5723, %r10637, 2;
	setp.eq.s32 	%p1378, %r5723, 0;
	mov.f64 	%fd8804, 0d0000000000000000;
	sub.f64 	%fd8805, %fd8804, %fd8803;
	selp.f64 	%fd8806, %fd8803, %fd8805, %p1378;
	div.s32 	%r5724, %r893, %r4283;
	max.s32 	%r5725, %r5724, 0;
	min.s32 	%r5726, %r5725, %r10;
	cvt.rn.f64.s32 	%fd8807, %r5726;
	sub.f64 	%fd662, %fd8807, %fd6;
	mul.f64 	%fd8808, %fd662, %fd8806;
	fma.rn.f64 	%fd8809, %fd647, %fd659, %fd8808;
	add.f64 	%fd8810, %fd7, %fd8809;
	mul.f64 	%fd8811, %fd662, %fd659;
	mul.f64 	%fd8812, %fd647, %fd8806;
	sub.f64 	%fd8813, %fd8811, %fd8812;
	add.f64 	%fd8814, %fd8, %fd8813;
	mov.f64 	%fd8815, 0d3FE0000000000000;
	copysign.f64 	%fd8816, %fd8810, %fd8815;
	add.rz.f64 	%fd8817, %fd8810, %fd8816;
	cvt.rzi.f64.f64 	%fd8818, %fd8817;
	cvt.rzi.s32.f64 	%r900, %fd8818;
	copysign.f64 	%fd8819, %fd8814, %fd8815;
	add.rz.f64 	%fd8820, %fd8814, %fd8819;
	cvt.rzi.f64.f64 	%fd8821, %fd8820;
	cvt.rzi.s32.f64 	%r901, %fd8821;
	setp.lt.s32 	%p1379, %r900, 0;
	setp.ge.s32 	%p1380, %r900, %r4279;
	or.pred  	%p1381, %p1379, %p1380;
	setp.lt.s32 	%p1382, %r901, 0;
	setp.ge.s32 	%p1383, %r901, %r4280;
	or.pred  	%p1384, %p1382, %p1383;
	or.pred  	%p1386, %p1381, %p1384;
	mov.b16 	%rs4468, 0;
	mov.u16 	%rs4469, %rs4468;
	mov.u16 	%rs4470, %rs4468;
	@%p1386 bra 	$L__BB1_783;
	mul.lo.s32 	%r5727, %r901, %r4281;
	cvt.u64.u32 	%rd1365, %r5727;
	shl.b32 	%r5728, %r900, 2;
	cvt.u64.u32 	%rd1366, %r5728;
	add.s64 	%rd1367, %rd1365, %rd1366;
	add.s64 	%rd1368, %rd1, %rd1367;
	ld.global.u8 	%rs4468, [%rd1368];
	ld.global.u8 	%rs4469, [%rd1368+1];
	ld.global.u8 	%rs4470, [%rd1368+2];
$L__BB1_783:
	st.local.u8 	[%rd49+2], %rs4470;
	and.b16  	%rs2827, %rs4470, 255;
	st.local.u8 	[%rd50+2], %rs4469;
	and.b16  	%rs2828, %rs4469, 255;
	st.local.u8 	[%rd51+2], %rs4468;
	and.b16  	%rs2829, %rs4468, 255;
	cvt.rn.f64.u16 	%fd8822, %rs2827;
	mul.f64 	%fd8823, %fd8822, 0d3FD322D0E5604189;
	cvt.rn.f64.u16 	%fd8824, %rs2828;
	fma.rn.f64 	%fd8825, %fd8824, 0d3FE2C8B439581062, %fd8823;
	cvt.rn.f64.u16 	%fd8826, %rs2829;
	fma.rn.f64 	%fd8827, %fd8826, 0d3FBD2F1A9FBE76C9, %fd8825;
	cvt.rzi.u32.f64 	%r5730, %fd8827;
	st.local.u8 	[%rd52+2], %r5730;
	add.s32 	%r5731, %r874, %r4286;
	div.s32 	%r5732, %r5731, %r4282;
	max.s32 	%r902, %r5732, 0;
	mov.b32 	%r10639, 1;
	mov.f64 	%fd27763, %fd28663;
	@%p1373 bra 	$L__BB1_787;
	setp.ltu.f64 	%p1388, %fd2, 0d41E0000000000000;
	mov.f64 	%fd27763, %fd28662;
	mov.u32 	%r10638, %r11575;
	@%p1388 bra 	$L__BB1_786;
	{ // callseq 970, 0
	.param .b64 param0;
	st.param.f64 	[param0], %fd1;
	.param .align 16 .b8 retval0[16];
	call.uni (retval0), 
	__internal_trig_reduction_slowpathd, 
	(
	param0
	);
	ld.param.f64 	%fd27763, [retval0];
	ld.param.b32 	%r10638, [retval0+8];
	} // callseq 970
$L__BB1_786:
	add.s32 	%r10639, %r10638, 1;
$L__BB1_787:
	shl.b32 	%r5734, %r10639, 6;
	cvt.u64.u32 	%rd1369, %r5734;
	and.b64  	%rd1370, %rd1369, 64;
	mov.u64 	%rd1371, __cudart_sin_cos_coeffs;
	add.s64 	%rd1372, %rd1371, %rd1370;
	mul.rn.f64 	%fd8829, %fd27763, %fd27763;
	and.b32  	%r5735, %r10639, 1;
	setp.eq.b32 	%p1389, %r5735, 1;
	selp.f64 	%fd8830, 0dBDA8FF8320FD8164, 0d3DE5DB65F9785EBA, %p1389;
	ld.global.nc.v2.f64 	{%fd8831, %fd8832}, [%rd1372];
	fma.rn.f64 	%fd8833, %fd8830, %fd8829, %fd8831;
	fma.rn.f64 	%fd8834, %fd8833, %fd8829, %fd8832;
	ld.global.nc.v2.f64 	{%fd8835, %fd8836}, [%rd1372+16];
	fma.rn.f64 	%fd8837, %fd8834, %fd8829, %fd8835;
	fma.rn.f64 	%fd8838, %fd8837, %fd8829, %fd8836;
	ld.global.nc.v2.f64 	{%fd8839, %fd8840}, [%rd1372+32];
	fma.rn.f64 	%fd8841, %fd8838, %fd8829, %fd8839;
	fma.rn.f64 	%fd8842, %fd8841, %fd8829, %fd8840;
	fma.rn.f64 	%fd8843, %fd8842, %fd27763, %fd27763;
	fma.rn.f64 	%fd8844, %fd8842, %fd8829, 0d3FF0000000000000;
	selp.f64 	%fd8845, %fd8844, %fd8843, %p1389;
	and.b32  	%r5736, %r10639, 2;
	setp.eq.s32 	%p1390, %r5736, 0;
	mov.f64 	%fd8846, 0d0000000000000000;
	sub.f64 	%fd8847, %fd8846, %fd8845;
	selp.f64 	%fd666, %fd8845, %fd8847, %p1390;
	mov.f64 	%fd27764, %fd28664;
	mov.u32 	%r10640, %r11577;
	@%p2 bra 	$L__BB1_789;
	{ // callseq 971, 0
	.param .b64 param0;
	st.param.f64 	[param0], %fd1;
	.param .align 16 .b8 retval0[16];
	call.uni (retval0), 
	__internal_trig_reduction_slowpathd, 
	(
	param0
	);
	ld.param.f64 	%fd27764, [retval0];
	ld.param.b32 	%r10640, [retval0+8];
	} // callseq 971
$L__BB1_789:
	shl.b32 	%r5738, %r10640, 6;
	cvt.u64.u32 	%rd1373, %r5738;
	and.b64  	%rd1374, %rd1373, 64;
	mov.u64 	%rd1375, __cudart_sin_cos_coeffs;
	add.s64 	%rd1376, %rd1375, %rd1374;
	mul.rn.f64 	%fd8849, %fd27764, %fd27764;
	and.b32  	%r5739, %r10640, 1;
	setp.eq.b32 	%p1391, %r5739, 1;
	selp.f64 	%fd8850, 0dBDA8FF8320FD8164, 0d3DE5DB65F9785EBA, %p1391;
	ld.global.nc.v2.f64 	{%fd8851, %fd8852}, [%rd1376];
	fma.rn.f64 	%fd8853, %fd8850, %fd8849, %fd8851;
	fma.rn.f64 	%fd8854, %fd8853, %fd8849, %fd8852;
	ld.global.nc.v2.f64 	{%fd8855, %fd8856}, [%rd1376+16];
	fma.rn.f64 	%fd8857, %fd8854, %fd8849, %fd8855;
	fma.rn.f64 	%fd8858, %fd8857, %fd8849, %fd8856;
	ld.global.nc.v2.f64 	{%fd8859, %fd8860}, [%rd1376+32];
	fma.rn.f64 	%fd8861, %fd8858, %fd8849, %fd8859;
	fma.rn.f64 	%fd8862, %fd8861, %fd8849, %fd8860;
	fma.rn.f64 	%fd8863, %fd8862, %fd27764, %fd27764;
	fma.rn.f64 	%fd8864, %fd8862, %fd8849, 0d3FF0000000000000;
	selp.f64 	%fd8865, %fd8864, %fd8863, %p1391;
	and.b32  	%r5740, %r10640, 2;
	setp.eq.s32 	%p1392, %r5740, 0;
	mov.f64 	%fd8866, 0d0000000000000000;
	sub.f64 	%fd8867, %fd8866, %fd8865;
	selp.f64 	%fd8868, %fd8865, %fd8867, %p1392;
	min.s32 	%r5741, %r902, %r9;
	cvt.rn.f64.s32 	%fd8869, %r5741;
	sub.f64 	%fd669, %fd8869, %fd5;
	mul.f64 	%fd8870, %fd648, %fd8868;
	fma.rn.f64 	%fd8871, %fd669, %fd666, %fd8870;
	add.f64 	%fd8872, %fd7, %fd8871;
	mul.f64 	%fd8873, %fd648, %fd666;
	mul.f64 	%fd8874, %fd669, %fd8868;
	sub.f64 	%fd8875, %fd8873, %fd8874;
	add.f64 	%fd8876, %fd8, %fd8875;
	mov.f64 	%fd8877, 0d3FE0000000000000;
	copysign.f64 	%fd8878, %fd8872, %fd8877;
	add.rz.f64 	%fd8879, %fd8872, %fd8878;
	cvt.rzi.f64.f64 	%fd8880, %fd8879;
	cvt.rzi.s32.f64 	%r909, %fd8880;
	copysign.f64 	%fd8881, %fd8876, %fd8877;
	add.rz.f64 	%fd8882, %fd8876, %fd8881;
	cvt.rzi.f64.f64 	%fd8883, %fd8882;
	cvt.rzi.s32.f64 	%r910, %fd8883;
	setp.lt.s32 	%p1393, %r909, 0;
	setp.ge.s32 	%p1394, %r909, %r4279;
	or.pred  	%p1395, %p1393, %p1394;
	setp.lt.s32 	%p1396, %r910, 0;
	setp.ge.s32 	%p1397, %r910, %r4280;
	or.pred  	%p1398, %p1396, %p1397;
	or.pred  	%p1400, %p1395, %p1398;
	mov.b16 	%rs4471, 0;
	mov.u16 	%rs4472, %rs4471;
	mov.u16 	%rs4473, %rs4471;
	@%p1400 bra 	$L__BB1_791;
	mul.lo.s32 	%r5742, %r910, %r4281;
	cvt.u64.u32 	%rd1377, %r5742;
	shl.b32 	%r5743, %r909, 2;
	cvt.u64.u32 	%rd1378, %r5743;
	add.s64 	%rd1379, %rd1377, %rd1378;
	add.s64 	%rd1380, %rd1, %rd1379;
	ld.global.u8 	%rs4471, [%rd1380];
	ld.global.u8 	%rs4472, [%rd1380+1];
	ld.global.u8 	%rs4473, [%rd1380+2];
$L__BB1_791:
	setp.eq.f64 	%p1401, %fd2, 0d7FF0000000000000;
	st.local.u8 	[%rd49+3], %rs4473;
	and.b16  	%rs2831, %rs4473, 255;
	st.local.u8 	[%rd50+3], %rs4472;
	and.b16  	%rs2832, %rs4472, 255;
	st.local.u8 	[%rd51+3], %rs4471;
	and.b16  	%rs2833, %rs4471, 255;
	cvt.rn.f64.u16 	%fd8884, %rs2831;
	mul.f64 	%fd8885, %fd8884, 0d3FD322D0E5604189;
	cvt.rn.f64.u16 	%fd8886, %rs2832;
	fma.rn.f64 	%fd8887, %fd8886, 0d3FE2C8B439581062, %fd8885;
	cvt.rn.f64.u16 	%fd8888, %rs2833;
	fma.rn.f64 	%fd8889, %fd8888, 0d3FBD2F1A9FBE76C9, %fd8887;
	cvt.rzi.u32.f64 	%r5745, %fd8889;
	st.local.u8 	[%rd52+3], %r5745;
	mov.b32 	%r10642, 1;
	mov.f64 	%fd27766, %fd28663;
	@%p1401 bra 	$L__BB1_795;
	setp.ltu.f64 	%p1402, %fd2, 0d41E0000000000000;
	mov.f64 	%fd27766, %fd28662;
	mov.u32 	%r10641, %r11575;
	@%p1402 bra 	$L__BB1_794;
	{ // callseq 972, 0
	.param .b64 param0;
	st.param.f64 	[param0], %fd1;
	.param .align 16 .b8 retval0[16];
	call.uni (retval0), 
	__internal_trig_reduction_slowpathd, 
	(
	param0
	);
	ld.param.f64 	%fd27766, [retval0];
	ld.param.b32 	%r10641, [retval0+8];
	} // callseq 972
$L__BB1_794:
	add.s32 	%r10642, %r10641, 1;
$L__BB1_795:
	shl.b32 	%r5747, %r10642, 6;
	cvt.u64.u32 	%rd1381, %r5747;
	and.b64  	%rd1382, %rd1381, 64;
	mov.u64 	%rd1383, __cudart_sin_cos_coeffs;
	add.s64 	%rd1384, %rd1383, %rd1382;
	mul.rn.f64 	%fd8891, %fd27766, %fd27766;
	and.b32  	%r5748, %r10642, 1;
	setp.eq.b32 	%p1403, %r5748, 1;
	selp.f64 	%fd8892, 0dBDA8FF8320FD8164, 0d3DE5DB65F9785EBA, %p1403;
	ld.global.nc.v2.f64 	{%fd8893, %fd8894}, [%rd1384];
	fma.rn.f64 	%fd8895, %fd8892, %fd8891, %fd8893;
	fma.rn.f64 	%fd8896, %fd8895, %fd8891, %fd8894;
	ld.global.nc.v2.f64 	{%fd8897, %fd8898}, [%rd1384+16];
	fma.rn.f64 	%fd8899, %fd8896, %fd8891, %fd8897;
	fma.rn.f64 	%fd8900, %fd8899, %fd8891, %fd8898;
	ld.global.nc.v2.f64 	{%fd8901, %fd8902}, [%rd1384+32];
	fma.rn.f64 	%fd8903, %fd8900, %fd8891, %fd8901;
	fma.rn.f64 	%fd8904, %fd8903, %fd8891, %fd8902;
	fma.rn.f64 	%fd8905, %fd8904, %fd27766, %fd27766;
	fma.rn.f64 	%fd8906, %fd8904, %fd8891, 0d3FF0000000000000;
	selp.f64 	%fd8907, %fd8906, %fd8905, %p1403;
	and.b32  	%r5749, %r10642, 2;
	setp.eq.s32 	%p1404, %r5749, 0;
	mov.f64 	%fd8908, 0d0000000000000000;
	sub.f64 	%fd8909, %fd8908, %fd8907;
	selp.f64 	%fd673, %fd8907, %fd8909, %p1404;
	mov.f64 	%fd27767, %fd28664;
	mov.u32 	%r10643, %r11577;
	@%p2 bra 	$L__BB1_797;
	{ // callseq 973, 0
	.param .b64 param0;
	st.param.f64 	[param0], %fd1;
	.param .align 16 .b8 retval0[16];
	call.uni (retval0), 
	__internal_trig_reduction_slowpathd, 
	(
	param0
	);
	ld.param.f64 	%fd27767, [retval0];
	ld.param.b32 	%r10643, [retval0+8];
	} // callseq 973
$L__BB1_797:
	shl.b32 	%r5751, %r10643, 6;
	cvt.u64.u32 	%rd1385, %r5751;
	and.b64  	%rd1386, %rd1385, 64;
	mov.u64 	%rd1387, __cudart_sin_cos_coeffs;
	add.s64 	%rd1388, %rd1387, %rd1386;
	mul.rn.f64 	%fd8911, %fd27767, %fd27767;
	and.b32  	%r5752, %r10643, 1;
	setp.eq.b32 	%p1405, %r5752, 1;
	selp.f64 	%fd8912, 0dBDA8FF8320FD8164, 0d3DE5DB65F9785EBA, %p1405;
	ld.global.nc.v2.f64 	{%fd8913, %fd8914}, [%rd1388];
	fma.rn.f64 	%fd8915, %fd8912, %fd8911, %fd8913;
	fma.rn.f64 	%fd8916, %fd8915, %fd8911, %fd8914;
	ld.global.nc.v2.f64 	{%fd8917, %fd8918}, [%rd1388+16];
	fma.rn.f64 	%fd8919, %fd8916, %fd8911, %fd8917;
	fma.rn.f64 	%fd8920, %fd8919, %fd8911, %fd8918;
	ld.global.nc.v2.f64 	{%fd8921, %fd8922}, [%rd1388+32];
	fma.rn.f64 	%fd8923, %fd8920, %fd8911, %fd8921;
	fma.rn.f64 	%fd8924, %fd8923, %fd8911, %fd8922;
	fma.rn.f64 	%fd8925, %fd8924, %fd27767, %fd27767;
	fma.rn.f64 	%fd8926, %fd8924, %fd8911, 0d3FF0000000000000;
	selp.f64 	%fd8927, %fd8926, %fd8925, %p1405;
	and.b32  	%r5753, %r10643, 2;
	setp.eq.s32 	%p1406, %r5753, 0;
	mov.f64 	%fd8928, 0d0000000000000000;
	sub.f64 	%fd8929, %fd8928, %fd8927;
	selp.f64 	%fd8930, %fd8927, %fd8929, %p1406;
	mul.f64 	%fd8931, %fd655, %fd8930;
	fma.rn.f64 	%fd8932, %fd669, %fd673, %fd8931;
	add.f64 	%fd8933, %fd7, %fd8932;
	mul.f64 	%fd8934, %fd655, %fd673;
	mul.f64 	%fd8935, %fd669, %fd8930;
	sub.f64 	%fd8936, %fd8934, %fd8935;
	add.f64 	%fd8937, %fd8, %fd8936;
	mov.f64 	%fd8938, 0d3FE0000000000000;
	copysign.f64 	%fd8939, %fd8933, %fd8938;
	add.rz.f64 	%fd8940, %fd8933, %fd8939;
	cvt.rzi.f64.f64 	%fd8941, %fd8940;
	cvt.rzi.s32.f64 	%r917, %fd8941;
	copysign.f64 	%fd8942, %fd8937, %fd8938;
	add.rz.f64 	%fd8943, %fd8937, %fd8942;
	cvt.rzi.f64.f64 	%fd8944, %fd8943;
	cvt.rzi.s32.f64 	%r918, %fd8944;
	setp.lt.s32 	%p1407, %r917, 0;
	setp.ge.s32 	%p1408, %r917, %r4279;
	or.pred  	%p1409, %p1407, %p1408;
	setp.lt.s32 	%p1410, %r918, 0;
	setp.ge.s32 	%p1411, %r918, %r4280;
	or.pred  	%p1412, %p1410, %p1411;
	or.pred  	%p1414, %p1409, %p1412;
	mov.b16 	%rs4474, 0;
	mov.u16 	%rs4475, %rs4474;
	mov.u16 	%rs4476, %rs4474;
	@%p1414 bra 	$L__BB1_799;
	mul.lo.s32 	%r5754, %r918, %r4281;
	cvt.u64.u32 	%rd1389, %r5754;
	shl.b32 	%r5755, %r917, 2;
	cvt.u64.u32 	%rd1390, %r5755;
	add.s64 	%rd1391, %rd1389, %rd1390;
	add.s64 	%rd1392, %rd1, %rd1391;
	ld.global.u8 	%rs4474, [%rd1392];
	ld.global.u8 	%rs4475, [%rd1392+1];
	ld.global.u8 	%rs4476, [%rd1392+2];
$L__BB1_799:
	st.local.u8 	[%rd49+4], %rs4476;
	and.b16  	%rs2835, %rs4476, 255;
	st.local.u8 	[%rd50+4], %rs4475;
	and.b16  	%rs2836, %rs4475, 255;
	st.local.u8 	[%rd51+4], %rs4474;
	and.b16  	%rs2837, %rs4474, 255;
	cvt.rn.f64.u16 	%fd8945, %rs2835;
	mul.f64 	%fd8946, %fd8945, 0d3FD322D0E5604189;
	cvt.rn.f64.u16 	%fd8947, %rs2836;
	fma.rn.f64 	%fd8948, %fd8947, 0d3FE2C8B439581062, %fd8946;
	cvt.rn.f64.u16 	%fd8949, %rs2837;
	fma.rn.f64 	%fd8950, %fd8949, 0d3FBD2F1A9FBE76C9, %fd8948;
	cvt.rzi.u32.f64 	%r5757, %fd8950;
	st.local.u8 	[%rd52+4], %r5757;
	mov.b32 	%r10645, 1;
	mov.f64 	%fd27769, %fd28663;
	@%p1401 bra 	$L__BB1_803;
	setp.ltu.f64 	%p1416, %fd2, 0d41E0000000000000;
	mov.f64 	%fd27769, %fd28662;
	mov.u32 	%r10644, %r11575;
	@%p1416 bra 	$L__BB1_802;
	{ // callseq 974, 0
	.param .b64 param0;
	st.param.f64 	[param0], %fd1;
	.param .align 16 .b8 retval0[16];
	call.uni (retval0), 
	__internal_trig_reduction_slowpathd, 
	(
	param0
	);
	ld.param.f64 	%fd27769, [retval0];
	ld.param.b32 	%r10644, [retval0+8];
	} // callseq 974
$L__BB1_802:
	add.s32 	%r10645, %r10644, 1;
$L__BB1_803:
	shl.b32 	%r5759, %r10645, 6;
	cvt.u64.u32 	%rd1393, %r5759;
	and.b64  	%rd1394, %rd1393, 64;
	mov.u64 	%rd1395, __cudart_sin_cos_coeffs;
	add.s64 	%rd1396, %rd1395, %rd1394;
	mul.rn.f64 	%fd8952, %fd27769, %fd27769;
	and.b32  	%r5760, %r10645, 1;
	setp.eq.b32 	%p1417, %r5760, 1;
	selp.f64 	%fd8953, 0dBDA8FF8320FD8164, 0d3DE5DB65F9785EBA, %p1417;
	ld.global.nc.v2.f64 	{%fd8954, %fd8955}, [%rd1396];
	fma.rn.f64 	%fd8956, %fd8953, %fd8952, %fd8954;
	fma.rn.f64 	%fd8957, %fd8956, %fd8952, %fd8955;
	ld.global.nc.v2.f64 	{%fd8958, %fd8959}, [%rd1396+16];
	fma.rn.f64 	%fd8960, %fd8957, %fd8952, %fd8958;
	fma.rn.f64 	%fd8961, %fd8960, %fd8952, %fd8959;
	ld.global.nc.v2.f64 	{%fd8962, %fd8963}, [%rd1396+32];
	fma.rn.f64 	%fd8964, %fd8961, %fd8952, %fd8962;
	fma.rn.f64 	%fd8965, %fd8964, %fd8952, %fd8963;
	fma.rn.f64 	%fd8966, %fd8965, %fd27769, %fd27769;
	fma.rn.f64 	%fd8967, %fd8965, %fd8952, 0d3FF0000000000000;
	selp.f64 	%fd8968, %fd8967, %fd8966, %p1417;
	and.b32  	%r5761, %r10645, 2;
	setp.eq.s32 	%p1418, %r5761, 0;
	mov.f64 	%fd8969, 0d0000000000000000;
	sub.f64 	%fd8970, %fd8969, %fd8968;
	selp.f64 	%fd679, %fd8968, %fd8970, %p1418;
	mov.f64 	%fd27770, %fd28664;
	mov.u32 	%r10646, %r11577;
	@%p2 bra 	$L__BB1_805;
	{ // callseq 975, 0
	.param .b64 param0;
	st.param.f64 	[param0], %fd1;
	.param .align 16 .b8 retval0[16];
	call.uni (retval0), 
	__internal_trig_reduction_slowpathd, 
	(
	param0
	);
	ld.param.f64 	%fd27770, [retval0];
	ld.param.b32 	%r10646, [retval0+8];
	} // callseq 975
$L__BB1_805:
	shl.b32 	%r5763, %r10646, 6;
	cvt.u64.u32 	%rd1397, %r5763;
	and.b64  	%rd1398, %rd1397, 64;
	mov.u64 	%rd1399, __cudart_sin_cos_coeffs;
	add.s64 	%rd1400, %rd1399, %rd1398;
	mul.rn.f64 	%fd8972, %fd27770, %fd27770;
	and.b32  	%r5764, %r10646, 1;
	setp.eq.b32 	%p1419, %r5764, 1;
	selp.f64 	%fd8973, 0dBDA8FF8320FD8164, 0d3DE5DB65F9785EBA, %p1419;
	ld.global.nc.v2.f64 	{%fd8974, %fd8975}, [%rd1400];
	fma.rn.f64 	%fd8976, %fd8973, %fd8972, %fd8974;
	fma.rn.f64 	%fd8977, %fd8976, %fd8972, %fd8975;
	ld.global.nc.v2.f64 	{%fd8978, %fd8979}, [%rd1400+16];
	fma.rn.f64 	%fd8980, %fd8977, %fd8972, %fd8978;
	fma.rn.f64 	%fd8981, %fd8980, %fd8972, %fd8979;
	ld.global.nc.v2.f64 	{%fd8982, %fd8983}, [%rd1400+32];
	fma.rn.f64 	%fd8984, %fd8981, %fd8972, %fd8982;
	fma.rn.f64 	%fd8985, %fd8984, %fd8972, %fd8983;
	fma.rn.f64 	%fd8986, %fd8985, %fd27770, %fd27770;
	fma.rn.f64 	%fd8987, %fd8985, %fd8972, 0d3FF0000000000000;
	selp.f64 	%fd8988, %fd8987, %fd8986, %p1419;
	and.b32  	%r5765, %r10646, 2;
	setp.eq.s32 	%p1420, %r5765, 0;
	mov.f64 	%fd8989, 0d0000000000000000;
	sub.f64 	%fd8990, %fd8989, %fd8988;
	selp.f64 	%fd8991, %fd8988, %fd8990, %p1420;
	mul.f64 	%fd8992, %fd662, %fd8991;
	fma.rn.f64 	%fd8993, %fd669, %fd679, %fd8992;
	add.f64 	%fd8994, %fd7, %fd8993;
	mul.f64 	%fd8995, %fd662, %fd679;
	mul.f64 	%fd8996, %fd669, %fd8991;
	sub.f64 	%fd8997, %fd8995, %fd8996;
	add.f64 	%fd8998, %fd8, %fd8997;
	mov.f64 	%fd8999, 0d3FE0000000000000;
	copysign.f64 	%fd9000, %fd8994, %fd8999;
	add.rz.f64 	%fd9001, %fd8994, %fd9000;
	cvt.rzi.f64.f64 	%fd9002, %fd9001;
	cvt.rzi.s32.f64 	%r925, %fd9002;
	copysign.f64 	%fd9003, %fd8998, %fd8999;
	add.rz.f64 	%fd9004, %fd8998, %fd9003;
	cvt.rzi.f64.f64 	%fd9005, %fd9004;
	cvt.rzi.s32.f64 	%r926, %fd9005;
	setp.lt.s32 	%p1421, %r925, 0;
	setp.ge.s32 	%p1422, %r925, %r4279;
	or.pred  	%p1423, %p1421, %p1422;
	setp.lt.s32 	%p1424, %r926, 0;
	setp.ge.s32 	%p1425, %r926, %r4280;
	or.pred  	%p1426, %p1424, %p1425;
	or.pred  	%p1428, %p1423, %p1426;
	mov.b16 	%rs4477, 0;
	mov.u16 	%rs4478, %rs4477;
	mov.u16 	%rs4479, %rs4477;
	@%p1428 bra 	$L__BB1_807;
	mul.lo.s32 	%r5766, %r926, %r4281;
	cvt.u64.u32 	%rd1401, %r5766;
	shl.b32 	%r5767, %r925, 2;
	cvt.u64.u32 	%rd1402, %r5767;
	add.s64 	%rd1403, %rd1401, %rd1402;
	add.s64 	%rd1404, %rd1, %rd1403;
	ld.global.u8 	%rs4477, [%rd1404];
	ld.global.u8 	%rs4478, [%rd1404+1];
	ld.global.u8 	%rs4479, [%rd1404+2];
$L__BB1_807:
	setp.eq.f64 	%p1429, %fd2, 0d7FF0000000000000;
	st.local.u8 	[%rd49+5], %rs4479;
	and.b16  	%rs2839, %rs4479, 255;
	st.local.u8 	[%rd50+5], %rs4478;
	and.b16  	%rs2840, %rs4478, 255;
	st.local.u8 	[%rd51+5], %rs4477;
	and.b16  	%rs2841, %rs4477, 255;
	cvt.rn.f64.u16 	%fd9006, %rs2839;
	mul.f64 	%fd9007, %fd9006, 0d3FD322D0E5604189;
	cvt.rn.f64.u16 	%fd9008, %rs2840;
	fma.rn.f64 	%fd9009, %fd9008, 0d3FE2C8B439581062, %fd9007;
	cvt.rn.f64.u16 	%fd9010, %rs2841;
	fma.rn.f64 	%fd9011, %fd9010, 0d3FBD2F1A9FBE76C9, %fd9009;
	cvt.rzi.u32.f64 	%r5769, %fd9011;
	st.local.u8 	[%rd52+5], %r5769;
	add.s32 	%r5770, %r893, %r4287;
	div.s32 	%r5771, %r5770, %r4283;
	max.s32 	%r927, %r5771, 0;
	mov.b32 	%r10648, 1;
	mov.f64 	%fd27772, %fd28663;
	@%p1429 bra 	$L__BB1_811;
	setp.ltu.f64 	%p1430, %fd2, 0d41E0000000000000;
	mov.f64 	%fd27772, %fd28662;
	mov.u32 	%r10647, %r11575;
	@%p1430 bra 	$L__BB1_810;
	{ // callseq 976, 0
	.param .b64 param0;
	st.param.f64 	[param0], %fd1;
	.param .align 16 .b8 retval0[16];
	call.uni (retval0), 
	__internal_trig_reduction_slowpathd, 
	(
	param0
	);
	ld.param.f64 	%fd27772, [retval0];
	ld.param.b32 	%r10647, [retval0+8];
	} // callseq 976
$L__BB1_810:
	add.s32 	%r10648, %r10647, 1;
$L__BB1_811:
	shl.b32 	%r5773, %r10648, 6;
	cvt.u64.u32 	%rd1405, %r5773;
	and.b64  	%rd1406, %rd1405, 64;
	mov.u64 	%rd1407, __cudart_sin_cos_coeffs;
	add.s64 	%rd1408, %rd1407, %rd1406;
	mul.rn.f64 	%fd9013, %fd27772, %fd27772;
	and.b32  	%r5774, %r10648, 1;
	setp.eq.b32 	%p1431, %r5774, 1;
	selp.f64 	%fd9014, 0dBDA8FF8320FD8164, 0d3DE5DB65F9785EBA, %p1431;
	ld.global.nc.v2.f64 	{%fd9015, %fd9016}, [%rd1408];
	fma.rn.f64 	%fd9017, %fd9014, %fd9013, %fd9015;
	fma.rn.f64 	%fd9018, %fd9017, %fd9013, %fd9016;
	ld.global.nc.v2.f64 	{%fd9019, %fd9020}, [%rd1408+16];
	fma.rn.f64 	%fd9021, %fd9018, %fd9013, %fd9019;
	fma.rn.f64 	%fd9022, %fd9021, %fd9013, %fd9020;
	ld.global.nc.v2.f64 	{%fd9023, %fd9024}, [%rd1408+32];
	fma.rn.f64 	%fd9025, %fd9022, %fd9013, %fd9023;
	fma.rn.f64 	%fd9026, %fd9025, %fd9013, %fd9024;
	fma.rn.f64 	%fd9027, %fd9026, %fd27772, %fd27772;
	fma.rn.f64 	%fd9028, %fd9026, %fd9013, 0d3FF0000000000000;
	selp.f64 	%fd9029, %fd9028, %fd9027, %p1431;
	and.b32  	%r5775, %r10648, 2;
	setp.eq.s32 	%p1432, %r5775, 0;
	mov.f64 	%fd9030, 0d0000000000000000;
	sub.f64 	%fd9031, %fd9030, %fd9029;
	selp.f64 	%fd685, %fd9029, %fd9031, %p1432;
	mov.f64 	%fd27773, %fd28664;
	mov.u32 	%r10649, %r11577;
	@%p2 bra 	$L__BB1_813;
	{ // callseq 977, 0
	.param .b64 param0;
	st.param.f64 	[param0], %fd1;
	.param .align 16 .b8 retval0[16];
	call.uni (retval0), 
	__internal_trig_reduction_slowpathd, 
	(
	param0
	);
	ld.param.f64 	%fd27773, [retval0];
	ld.param.b32 	%r10649, [retval0+8];
	} // callseq 977
$L__BB1_813:
	shl.b32 	%r5777, %r10649, 6;
	cvt.u64.u32 	%rd1409, %r5777;
	and.b64  	%rd1410, %rd1409, 64;
	mov.u64 	%rd1411, __cudart_sin_cos_coeffs;
	add.s64 	%rd1412, %rd1411, %rd1410;
	mul.rn.f64 	%fd9033, %fd27773, %fd27773;
	and.b32  	%r5778, %r10649, 1;
	setp.eq.b32 	%p1433, %r5778, 1;
	selp.f64 	%fd9034, 0dBDA8FF8320FD8164, 0d3DE5DB65F9785EBA, %p1433;
	ld.global.nc.v2.f64 	{%fd9035, %fd9036}, [%rd1412];
	fma.rn.f64 	%fd9037, %fd9034, %fd9033, %fd9035;
	fma.rn.f64 	%fd9038, %fd9037, %fd9033, %fd9036;
	ld.global.nc.v2.f64 	{%fd9039, %fd9040}, [%rd1412+16];
	fma.rn.f64 	%fd9041, %fd9038, %fd9033, %fd9039;
	fma.rn.f64 	%fd9042, %fd9041, %fd9033, %fd9040;
	ld.global.nc.v2.f64 	{%fd9043, %fd9044}, [%rd1412+32];
	fma.rn.f64 	%fd9045, %fd9042, %fd9033, %fd9043;
	fma.rn.f64 	%fd9046, %fd9045, %fd9033, %fd9044;
	fma.rn.f64 	%fd9047, %fd9046, %fd27773, %fd27773;
	fma.rn.f64 	%fd9048, %fd9046, %fd9033, 0d3FF0000000000000;
	selp.f64 	%fd9049, %fd9048, %fd9047, %p1433;
	and.b32  	%r5779, %r10649, 2;
	setp.eq.s32 	%p1434, %r5779, 0;
	mov.f64 	%fd9050, 0d0000000000000000;
	sub.f64 	%fd9051, %fd9050, %fd9049;
	selp.f64 	%fd9052, %fd9049, %fd9051, %p1434;
	min.s32 	%r5780, %r927, %r10;
	cvt.rn.f64.s32 	%fd9053, %r5780;
	sub.f64 	%fd688, %fd9053, %fd6;
	mul.f64 	%fd9054, %fd688, %fd9052;
	fma.rn.f64 	%fd9055, %fd647, %fd685, %fd9054;
	add.f64 	%fd9056, %fd7, %fd9055;
	mul.f64 	%fd9057, %fd688, %fd685;
	mul.f64 	%fd9058, %fd647, %fd9052;
	sub.f64 	%fd9059, %fd9057, %fd9058;
	add.f64 	%fd9060, %fd8, %fd9059;
	mov.f64 	%fd9061, 0d3FE0000000000000;
	copysign.f64 	%fd9062, %fd9056, %fd9061;
	add.rz.f64 	%fd9063, %fd9056, %fd9062;
	cvt.rzi.f64.f64 	%fd9064, %fd9063;
	cvt.rzi.s32.f64 	%r934, %fd9064;
	copysign.f64 	%fd9065, %fd9060, %fd9061;
	add.rz.f64 	%fd9066, %fd9060, %fd9065;
	cvt.rzi.f64.f64 	%fd9067, %fd9066;
	cvt.rzi.s32.f64 	%r935, %fd9067;
	setp.lt.s32 	%p1435, %r934, 0;
	setp.ge.s32 	%p1436, %r934, %r4279;
	or.pred  	%p1437, %p1435, %p1436;
	setp.lt.s32 	%p1438, %r935, 0;
	setp.ge.s32 	%p1439, %r935, %r4280;
	or.pred  	%p1440, %p1438, %p1439;
	or.pred  	%p1442, %p1437, %p1440;
	mov.b16 	%rs4480, 0;
	mov.u16 	%rs4481, %rs4480;
	mov.u16 	%rs4482, %rs4480;
	@%p1442 bra 	$L__BB1_815;
	mul.lo.s32 	%r5781, %r935, %r4281;
	cvt.u64.u32 	%rd1413, %r5781;
	shl.b32 	%r5782, %r934, 2;
	cvt.u64.u32 	%rd1414, %r5782;
	add.s64 	%rd1415, %rd1413, %rd1414;
	add.s64 	%rd1416, %rd1, %rd1415;
	ld.global.u8 	%rs4480, [%rd1416];
	ld.global.u8 	%rs4481, [%rd1416+1];
	ld.global.u8 	%rs4482, [%rd1416+2];
$L__BB1_815:
	st.local.u8 	[%rd49+6], %rs4482;
	and.b16  	%rs2843, %rs4482, 255;
	st.local.u8 	[%rd50+6], %rs4481;
	and.b16  	%rs2844, %rs4481, 255;
	st.local.u8 	[%rd51+6], %rs4480;
	and.b16  	%rs2845, %rs4480, 255;
	cvt.rn.f64.u16 	%fd9068, %rs2843;
	mul.f64 	%fd9069, %fd9068, 0d3FD322D0E5604189;
	cvt.rn.f64.u16 	%fd9070, %rs2844;
	fma.rn.f64 	%fd9071, %fd9070, 0d3FE2C8B439581062, %fd9069;
	cvt.rn.f64.u16 	%fd9072, %rs2845;
	fma.rn.f64 	%fd9073, %fd9072, 0d3FBD2F1A9FBE76C9, %fd9071;
	cvt.rzi.u32.f64 	%r5784, %fd9073;
	st.local.u8 	[%rd52+6], %r5784;
	mov.b32 	%r10651, 1;
	mov.f64 	%fd27775, %fd28663;
	@%p1429 bra 	$L__BB1_819;
	setp.ltu.f64 	%p1444, %fd2, 0d41E0000000000000;
	mov.f64 	%fd27775, %fd28662;
	mov.u32 	%r10650, %r11575;
	@%p1444 bra 	$L__BB1_818;
	{ // callseq 978, 0
	.param .b64 param0;
	st.param.f64 	[param0], %fd1;
	.param .align 16 .b8 retval0[16];
	call.uni (retval0), 
	__internal_trig_reduction_slowpathd, 
	(
	param0
	);
	ld.param.f64 	%fd27775, [retval0];
	ld.param.b32 	%r10650, [retval0+8];
	} // callseq 978
$L__BB1_818:
	add.s32 	%r10651, %r10650, 1;
$L__BB1_819:
	shl.b32 	%r5786, %r10651, 6;
	cvt.u64.u32 	%rd1417, %r5786;
	and.b64  	%rd1418, %rd1417, 64;
	mov.u64 	%rd1419, __cudart_sin_cos_coeffs;
	add.s64 	%rd1420, %rd1419, %rd1418;
	mul.rn.f64 	%fd9075, %fd27775, %fd27775;
	and.b32  	%r5787, %r10651, 1;
	setp.eq.b32 	%p1445, %r5787, 1;
	selp.f64 	%fd9076, 0dBDA8FF8320FD8164, 0d3DE5DB65F9785EBA, %p1445;
	ld.global.nc.v2.f64 	{%fd9077, %fd9078}, [%rd1420];
	fma.rn.f64 	%fd9079, %fd9076, %fd9075, %fd9077;
	fma.rn.f64 	%fd9080, %fd9079, %fd9075, %fd9078;
	ld.global.nc.v2.f64 	{%fd9081, %fd9082}, [%rd1420+16];
	fma.rn.f64 	%fd9083, %fd9080, %fd9075, %fd9081;
	fma.rn.f64 	%fd9084, %fd9083, %fd9075, %fd9082;
	ld.global.nc.v2.f64 	{%fd9085, %fd9086}, [%rd1420+32];
	fma.rn.f64 	%fd9087, %fd9084, %fd9075, %fd9085;
	fma.rn.f64 	%fd9088, %fd9087, %fd9075, %fd9086;
	fma.rn.f64 	%fd9089, %fd9088, %fd27775, %fd27775;
	fma.rn.f64 	%fd9090, %fd9088, %fd9075, 0d3FF0000000000000;
	selp.f64 	%fd9091, %fd9090, %fd9089, %p1445;
	and.b32  	%r5788, %r10651, 2;
	setp.eq.s32 	%p1446, %r5788, 0;
	mov.f64 	%fd9092, 0d0000000000000000;
	sub.f64 	%fd9093, %fd9092, %fd9091;
	selp.f64 	%fd692, %fd9091, %fd9093, %p1446;
	mov.f64 	%fd27776, %fd28664;
	mov.u32 	%r10652, %r11577;
	@%p2 bra 	$L__BB1_821;
	{ // callseq 979, 0
	.param .b64 param0;
	st.param.f64 	[param0], %fd1;
	.param .align 16 .b8 retval0[16];
	call.uni (retval0), 
	__internal_trig_reduction_slowpathd, 
	(
	param0
	);
	ld.param.f64 	%fd27776, [retval0];
	ld.param.b32 	%r10652, [retval0+8];
	} // callseq 979
$L__BB1_821:
	shl.b32 	%r5790, %r10652, 6;
	cvt.u64.u32 	%rd1421, %r5790;
	and.b64  	%rd1422, %rd1421, 64;
	mov.u64 	%rd1423, __cudart_sin_cos_coeffs;
	add.s64 	%rd1424, %rd1423, %rd1422;
	mul.rn.f64 	%fd9095, %fd27776, %fd27776;
	and.b32  	%r5791, %r10652, 1;
	setp.eq.b32 	%p1447, %r5791, 1;
	selp.f64 	%fd9096, 0dBDA8FF8320FD8164, 0d3DE5DB65F9785EBA, %p1447;
	ld.global.nc.v2.f64 	{%fd9097, %fd9098}, [%rd1424];
	fma.rn.f64 	%fd9099, %fd9096, %fd9095, %fd9097;
	fma.rn.f64 	%fd9100, %fd9099, %fd9095, %fd9098;
	ld.global.nc.v2.f64 	{%fd9101, %fd9102}, [%rd1424+16];
	fma.rn.f64 	%fd9103, %fd9100, %fd9095, %fd9101;
	fma.rn.f64 	%fd9104, %fd9103, %fd9095, %fd9102;
	ld.global.nc.v2.f64 	{%fd9105, %fd9106}, [%rd1424+32];
	fma.rn.f64 	%fd9107, %fd9104, %fd9095, %fd9105;
	fma.rn.f64 	%fd9108, %fd9107, %fd9095, %fd9106;
	fma.rn.f64 	%fd9109, %fd9108, %fd27776, %fd27776;
	fma.rn.f64 	%fd9110, %fd9108, %fd9095, 0d3FF0000000000000;
	selp.f64 	%fd9111, %fd9110, %fd9109, %p1447;
	and.b32  	%r5792, %r10652, 2;
	setp.eq.s32 	%p1448, %r5792, 0;
	mov.f64 	%fd9112, 0d0000000000000000;
	sub.f64 	%fd9113, %fd9112, %fd9111;
	selp.f64 	%fd9114, %fd9111, %fd9113, %p1448;
	mul.f64 	%fd9115, %fd688, %fd9114;
	fma.rn.f64 	%fd9116, %fd669, %fd692, %fd9115;
	add.f64 	%fd9117, %fd7, %fd9116;
	mul.f64 	%fd9118, %fd688, %fd692;
	mul.f64 	%fd9119, %fd669, %fd9114;
	sub.f64 	%fd9120, %fd9118, %fd9119;
	add.f64 	%fd9121, %fd8, %fd9120;
	mov.f64 	%fd9122, 0d3FE0000000000000;
	copysign.f64 	%fd9123, %fd9117, %fd9122;
	add.rz.f64 	%fd9124, %fd9117, %fd9123;
	cvt.rzi.f64.f64 	%fd9125, %fd9124;
	cvt.rzi.s32.f64 	%r942, %fd9125;
	copysign.f64 	%fd9126, %fd9121, %fd9122;
	add.rz.f64 	%fd9127, %fd9121, %fd9126;
	cvt.rzi.f64.f64 	%fd9128, %fd9127;
	cvt.rzi.s32.f64 	%r943, %fd9128;
	setp.lt.s32 	%p1449, %r942, 0;
	setp.ge.s32 	%p1450, %r942, %r4279;
	or.pred  	%p1451, %p1449, %p1450;
	setp.lt.s32 	%p1452, %r943, 0;
	setp.ge.s32 	%p1453, %r943, %r4280;
	or.pred  	%p1454, %p1452, %p1453;
	or.pred  	%p1456, %p1451, %p1454;
	mov.b16 	%rs4483, 0;
	mov.u16 	%rs4484, %rs4483;
	mov.u16 	%rs4485, %rs4483;
	@%p1456 bra 	$L__BB1_823;
	mul.lo.s32 	%r5793, %r943, %r4281;
	cvt.u64.u32 	%rd1425, %r5793;
	shl.b32 	%r5794, %r942, 2;
	cvt.u64.u32 	%rd1426, %r5794;
	add.s64 	%rd1427, %rd1425, %rd1426;
	add.s64 	%rd1428, %rd1, %rd1427;
	ld.global.u8 	%rs4483, [%rd1428];
	ld.global.u8 	%rs4484, [%rd1428+1];
	ld.global.u8 	%rs4485, [%rd1428+2];
$L__BB1_823:
	st.local.u8 	[%rd49+7], %rs4485;
	and.b16  	%rs2847, %rs4485, 255;
	st.local.u8 	[%rd50+7], %rs4484;
	and.b16  	%rs2848, %rs4484, 255;
	st.local.u8 	[%rd51+7], %rs4483;
	and.b16  	%rs2849, %rs4483, 255;
	cvt.rn.f64.u16 	%fd9129, %rs2847;
	mul.f64 	%fd9130, %fd9129, 0d3FD322D0E5604189;
	cvt.rn.f64.u16 	%fd9131, %rs2848;
	fma.rn.f64 	%fd9132, %fd9131, 0d3FE2C8B439581062, %fd9130;
	cvt.rn.f64.u16 	%fd9133, %rs2849;
	fma.rn.f64 	%fd9134, %fd9133, 0d3FBD2F1A9FBE76C9, %fd9132;
	cvt.rzi.u32.f64 	%r5795, %fd9134;
	st.local.u8 	[%rd52+7], %r5795;
	add.s32 	%r10528, %r10528, 8;
$L__BB1_824:
	sub.s32 	%r5796, 4, %r69;
	setp.ge.u32 	%p1457, %r5796, %r69;
	@%p1457 bra 	$L__BB1_958;
	add.s32 	%r946, %r144, 4;
	setp.lt.s32 	%p1458, %r946, 0;
	setp.ge.s32 	%p1459, %r946, %r4284;
	or.pred  	%p1460, %p1458, %p1459;
	or.pred  	%p1461, %p1460, %p4;
	@%p1461 bra 	$L__BB1_891;
	setp.eq.f64 	%p1462, %fd2, 0d7FF0000000000000;
	mul.lo.s32 	%r5798, %r946, %r4286;
	shl.b32 	%r947, %r5798, 1;
	sub.s32 	%r5799, %r4295, %r69;
	mad.lo.s32 	%r5800, %r4287, %r5799, %r4287;
	shl.b32 	%r948, %r5800, 2;
	mov.b32 	%r10655, 1;
	mov.f64 	%fd27778, %fd28663;
	@%p1462 bra 	$L__BB1_830;
	setp.ltu.f64 	%p1463, %fd2, 0d41E0000000000000;
	mov.f64 	%fd27778, %fd28662;
	mov.u32 	%r10654, %r11575;
	@%p1463 bra 	$L__BB1_829;
	{ // callseq 980, 0
	.param .b64 param0;
	st.param.f64 	[param0], %fd1;
	.param .align 16 .b8 retval0[16];
	call.uni (retval0), 
	__internal_trig_reduction_slowpathd, 
	(
	param0
	);
	ld.param.f64 	%fd27778, [retval0];
	ld.param.b32 	%r10654, [retval0+8];
	} // callseq 980
$L__BB1_829:
	add.s32 	%r10655, %r10654, 1;
$L__BB1_830:
	shl.b32 	%r5802, %r10655, 6;
	cvt.u64.u32 	%rd1429, %r5802;
	and.b64  	%rd1430, %rd1429, 64;
	mov.u64 	%rd1431, __cudart_sin_cos_coeffs;
	add.s64 	%rd1432, %rd1431, %rd1430;
	mul.rn.f64 	%fd9136, %fd27778, %fd27778;
	and.b32  	%r5803, %r10655, 1;
	setp.eq.b32 	%p1464, %r5803, 1;
	selp.f64 	%fd9137, 0dBDA8FF8320FD8164, 0d3DE5DB65F9785EBA, %p1464;
	ld.global.nc.v2.f64 	{%fd9138, %fd9139}, [%rd1432];
	fma.rn.f64 	%fd9140, %fd9137, %fd9136, %fd9138;
	fma.rn.f64 	%fd9141, %fd9140, %fd9136, %fd9139;
	ld.global.nc.v2.f64 	{%fd9142, %fd9143}, [%rd1432+16];
	fma.rn.f64 	%fd9144, %fd9141, %fd9136, %fd9142;
	fma.rn.f64 	%fd9145, %fd9144, %fd9136, %fd9143;
	ld.global.nc.v2.f64 	{%fd9146, %fd9147}, [%rd1432+32];
	fma.rn.f64 	%fd9148, %fd9145, %fd9136, %fd9146;
	fma.rn.f64 	%fd9149, %fd9148, %fd9136, %fd9147;
	fma.rn.f64 	%fd9150, %fd9149, %fd27778, %fd27778;
	fma.rn.f64 	%fd9151, %fd9149, %fd9136, 0d3FF0000000000000;
	selp.f64 	%fd9152, %fd9151, %fd9150, %p1464;
	and.b32  	%r5804, %r10655, 2;
	setp.eq.s32 	%p1465, %r5804, 0;
	mov.f64 	%fd9153, 0d0000000000000000;
	sub.f64 	%fd9154, %fd9153, %fd9152;
	selp.f64 	%fd698, %fd9152, %fd9154, %p1465;
	mov.f64 	%fd27779, %fd28664;
	mov.u32 	%r10656, %r11577;
	@%p2 bra 	$L__BB1_832;
	{ // callseq 981, 0
	.param .b64 param0;
	st.param.f64 	[param0], %fd1;
	.param .align 16 .b8 retval0[16];
	call.uni (retval0), 
	__internal_trig_reduction_slowpathd, 
	(
	param0
	);
	ld.param.f64 	%fd27779, [retval0];
	ld.param.b32 	%r10656, [retval0+8];
	} // callseq 981
$L__BB1_832:
	shl.b32 	%r5806, %r10656, 6;
	cvt.u64.u32 	%rd1433, %r5806;
	and.b64  	%rd1434, %rd1433, 64;
	mov.u64 	%rd1435, __cudart_sin_cos_coeffs;
	add.s64 	%rd1436, %rd1435, %rd1434;
	mul.rn.f64 	%fd9156, %fd27779, %fd27779;
	and.b32  	%r5807, %r10656, 1;
	setp.eq.b32 	%p1466, %r5807, 1;
	selp.f64 	%fd9157, 0dBDA8FF8320FD8164, 0d3DE5DB65F9785EBA, %p1466;
	ld.global.nc.v2.f64 	{%fd9158, %fd9159}, [%rd1436];
	fma.rn.f64 	%fd9160, %fd9157, %fd9156, %fd9158;
	fma.rn.f64 	%fd9161, %fd9160, %fd9156, %fd9159;
	ld.global.nc.v2.f64 	{%fd9162, %fd9163}, [%rd1436+16];
	fma.rn.f64 	%fd9164, %fd9161, %fd9156, %fd9162;
	fma.rn.f64 	%fd9165, %fd9164, %fd9156, %fd9163;
	ld.global.nc.v2.f64 	{%fd9166, %fd9167}, [%rd1436+32];
	fma.rn.f64 	%fd9168, %fd9165, %fd9156, %fd9166;
	fma.rn.f64 	%fd9169, %fd9168, %fd9156, %fd9167;
	fma.rn.f64 	%fd9170, %fd9169, %fd27779, %fd27779;
	fma.rn.f64 	%fd9171, %fd9169, %fd9156, 0d3FF0000000000000;
	selp.f64 	%fd9172, %fd9171, %fd9170, %p1466;
	and.b32  	%r5808, %r10656, 2;
	setp.eq.s32 	%p1467, %r5808, 0;
	mov.f64 	%fd9173, 0d0000000000000000;
	sub.f64 	%fd9174, %fd9173, %fd9172;
	selp.f64 	%fd9175, %fd9172, %fd9174, %p1467;
	div.s32 	%r5809, %r947, %r4282;
	max.s32 	%r5810, %r5809, 0;
	min.s32 	%r5811, %r5810, %r9;
	cvt.rn.f64.s32 	%fd9176, %r5811;
	sub.f64 	%fd701, %fd9176, %fd5;
	div.s32 	%r5812, %r948, %r4283;
	max.s32 	%r5813, %r5812, 0;
	min.s32 	%r5814, %r5813, %r10;
	cvt.rn.f64.s32 	%fd9177, %r5814;
	sub.f64 	%fd702, %fd9177, %fd6;
	mul.f64 	%fd9178, %fd702, %fd9175;
	fma.rn.f64 	%fd9179, %fd701, %fd698, %fd9178;
	add.f64 	%fd9180, %fd7, %fd9179;
	mul.f64 	%fd9181, %fd702, %fd698;
	mul.f64 	%fd9182, %fd701, %fd9175;
	sub.f64 	%fd9183, %fd9181, %fd9182;
	add.f64 	%fd9184, %fd8, %fd9183;
	mov.f64 	%fd9185, 0d3FE0000000000000;
	copysign.f64 	%fd9186, %fd9180, %fd9185;
	add.rz.f64 	%fd9187, %fd9180, %fd9186;
	cvt.rzi.f64.f64 	%fd9188, %fd9187;
	cvt.rzi.s32.f64 	%r955, %fd9188;
	copysign.f64 	%fd9189, %fd9184, %fd9185;
	add.rz.f64 	%fd9190, %fd9184, %fd9189;
	cvt.rzi.f64.f64 	%fd9191, %fd9190;
	cvt.rzi.s32.f64 	%r956, %fd9191;
	setp.lt.s32 	%p1468, %r955, 0;
	setp.ge.s32 	%p1469, %r955, %r4279;
	or.pred  	%p1470, %p1468, %p1469;
	setp.lt.s32 	%p1471, %r956, 0;
	setp.ge.s32 	%p1472, %r956, %r4280;
	or.pred  	%p1473, %p1471, %p1472;
	or.pred  	%p1475, %p1470, %p1473;
	mov.b16 	%rs4486, 0;
	mov.u16 	%rs4487, %rs4486;
	mov.u16 	%rs4488, %rs4486;
	@%p1475 bra 	$L__BB1_834;
	mul.lo.s32 	%r5815, %r956, %r4281;
	cvt.u64.u32 	%rd1437, %r5815;
	shl.b32 	%r5816, %r955, 2;
	cvt.u64.u32 	%rd1438, %r5816;
	add.s64 	%rd1439, %rd1437, %rd1438;
	add.s64 	%rd1440, %rd1, %rd1439;
	ld.global.u8 	%rs4486, [%rd1440];
	ld.global.u8 	%rs4487, [%rd1440+1];
	ld.global.u8 	%rs4488, [%rd1440+2];
$L__BB1_834:
	cvt.u64.u32 	%rd1441, %r10528;
	add.s64 	%rd53, %rd2, %rd1441;
	st.local.u8 	[%rd53], %rs4488;
	and.b16  	%rs2851, %rs4488, 255;
	add.s64 	%rd54, %rd3, %rd1441;
	st.local.u8 	[%rd54], %rs4487;
	and.b16  	%rs2852, %rs4487, 255;
	add.s64 	%rd55, %rd4, %rd1441;
	st.local.u8 	[%rd55], %rs4486;
	and.b16  	%rs2853, %rs4486, 255;
	cvt.rn.f64.u16 	%fd9192, %rs2851;
	mul.f64 	%fd9193, %fd9192, 0d3FD322D0E5604189;
	cvt.rn.f64.u16 	%fd9194, %rs2852;
	fma.rn.f64 	%fd9195, %fd9194, 0d3FE2C8B439581062, %fd9193;
	cvt.rn.f64.u16 	%fd9196, %rs2853;
	fma.rn.f64 	%fd9197, %fd9196, 0d3FBD2F1A9FBE76C9, %fd9195;
	cvt.rzi.u32.f64 	%r5818, %fd9197;
	add.s64 	%rd56, %rd5, %rd1441;
	st.local.u8 	[%rd56], %r5818;
	add.s32 	%r957, %r948, %r4287;
	mov.b32 	%r10658, 1;
	mov.f64 	%fd27781, %fd28663;
	@%p1462 bra 	$L__BB1_838;
	setp.ltu.f64 	%p1477, %fd2, 0d41E0000000000000;
	mov.f64 	%fd27781, %fd28662;
	mov.u32 	%r10657, %r11575;
	@%p1477 bra 	$L__BB1_837;
	{ // callseq 982, 0
	.param .b64 param0;
	st.param.f64 	[param0], %fd1;
	.param .align 16 .b8 retval0[16];
	call.uni (retval0), 
	__internal_trig_reduction_slowpathd, 
	(
	param0
	);
	ld.param.f64 	%fd27781, [retval0];
	ld.param.b32 	%r10657, [retval0+8];
	} // callseq 982
$L__BB1_837:
	add.s32 	%r10658, %r10657, 1;
$L__BB1_838:
	shl.b32 	%r5820, %r10658, 6;
	cvt.u64.u32 	%rd1442, %r5820;
	and.b64  	%rd1443, %rd1442, 64;
	mov.u64 	%rd1444, __cudart_sin_cos_coeffs;
	add.s64 	%rd1445, %rd1444, %rd1443;
	mul.rn.f64 	%fd9199, %fd27781, %fd27781;
	and.b32  	%r5821, %r10658, 1;
	setp.eq.b32 	%p1478, %r5821, 1;
	selp.f64 	%fd9200, 0dBDA8FF8320FD8164, 0d3DE5DB65F9785EBA, %p1478;
	ld.global.nc.v2.f64 	{%fd9201, %fd9202}, [%rd1445];
	fma.rn.f64 	%fd9203, %fd9200, %fd9199, %fd9201;
	fma.rn.f64 	%fd9204, %fd9203, %fd9199, %fd9202;
	ld.global.nc.v2.f64 	{%fd9205, %fd9206}, [%rd1445+16];
	fma.rn.f64 	%fd9207, %fd9204, %fd9199, %fd9205;
	fma.rn.f64 	%fd9208, %fd9207, %fd9199, %fd9206;
	ld.global.nc.v2.f64 	{%fd9209, %fd9210}, [%rd1445+32];
	fma.rn.f64 	%fd9211, %fd9208, %fd9199, %fd9209;
	fma.rn.f64 	%fd9212, %fd9211, %fd9199, %fd9210;
	fma.rn.f64 	%fd9213, %fd9212, %fd27781, %fd27781;
	fma.rn.f64 	%fd9214, %fd9212, %fd9199, 0d3FF0000000000000;
	selp.f64 	%fd9215, %fd9214, %fd9213, %p1478;
	and.b32  	%r5822, %r10658, 2;
	setp.eq.s32 	%p1479, %r5822, 0;
	mov.f64 	%fd9216, 0d0000000000000000;
	sub.f64 	%fd9217, %fd9216, %fd9215;
	selp.f64 	%fd706, %fd9215, %fd9217, %p1479;
	mov.f64 	%fd27782, %fd28664;
	mov.u32 	%r10659, %r11577;
	@%p2 bra 	$L__BB1_840;
	{ // callseq 983, 0
	.param .b64 param0;
	st.param.f64 	[param0], %fd1;
	.param .align 16 .b8 retval0[16];
	call.uni (retval0), 
	__internal_trig_reduction_slowpathd, 
	(
	param0
	);
	ld.param.f64 	%fd27782, [retval0];
	ld.param.b32 	%r10659, [retval0+8];
	} // callseq 983
$L__BB1_840:
	shl.b32 	%r5824, %r10659, 6;
	cvt.u64.u32 	%rd1446, %r5824;
	and.b64  	%rd1447, %rd1446, 64;
	mov.u64 	%rd1448, __cudart_sin_cos_coeffs;
	add.s64 	%rd1449, %rd1448, %rd1447;
	mul.rn.f64 	%fd9219, %fd27782, %fd27782;
	and.b32  	%r5825, %r10659, 1;
	setp.eq.b32 	%p1480, %r5825, 1;
	selp.f64 	%fd9220, 0dBDA8FF8320FD8164, 0d3DE5DB65F9785EBA, %p1480;
	ld.global.nc.v2.f64 	{%fd9221, %fd9222}, [%rd1449];
	fma.rn.f64 	%fd9223, %fd9220, %fd9219, %fd9221;
	fma.rn.f64 	%fd9224, %fd9223, %fd9219, %fd9222;
	ld.global.nc.v2.f64 	{%fd9225, %fd9226}, [%rd1449+16];
	fma.rn.f64 	%fd9227, %fd9224, %fd9219, %fd9225;
	fma.rn.f64 	%fd9228, %fd9227, %fd9219, %fd9226;
	ld.global.nc.v2.f64 	{%fd9229, %fd9230}, [%rd1449+32];
	fma.rn.f64 	%fd9231, %fd9228, %fd9219, %fd9229;
	fma.rn.f64 	%fd9232, %fd9231, %fd9219, %fd9230;
	fma.rn.f64 	%fd9233, %fd9232, %fd27782, %fd27782;
	fma.rn.f64 	%fd9234, %fd9232, %fd9219, 0d3FF0000000000000;
	selp.f64 	%fd9235, %fd9234, %fd9233, %p1480;
	and.b32  	%r5826, %r10659, 2;
	setp.eq.s32 	%p1481, %r5826, 0;
	mov.f64 	%fd9236, 0d0000000000000000;
	sub.f64 	%fd9237, %fd9236, %fd9235;
	selp.f64 	%fd9238, %fd9235, %fd9237, %p1481;
	div.s32 	%r5827, %r957, %r4283;
	max.s32 	%r5828, %r5827, 0;
	min.s32 	%r5829, %r5828, %r10;
	cvt.rn.f64.s32 	%fd9239, %r5829;
	sub.f64 	%fd709, %fd9239, %fd6;
	mul.f64 	%fd9240, %fd709, %fd9238;
	fma.rn.f64 	%fd9241, %fd701, %fd706, %fd9240;
	add.f64 	%fd9242, %fd7, %fd9241;
	mul.f64 	%fd9243, %fd709, %fd706;
	mul.f64 	%fd9244, %fd701, %fd9238;
	sub.f64 	%fd9245, %fd9243, %fd9244;
	add.f64 	%fd9246, %fd8, %fd9245;
	mov.f64 	%fd9247, 0d3FE0000000000000;
	copysign.f64 	%fd9248, %fd9242, %fd9247;
	add.rz.f64 	%fd9249, %fd9242, %fd9248;
	cvt.rzi.f64.f64 	%fd9250, %fd9249;
	cvt.rzi.s32.f64 	%r964, %fd9250;
	copysign.f64 	%fd9251, %fd9246, %fd9247;
	add.rz.f64 	%fd9252, %fd9246, %fd9251;
	cvt.rzi.f64.f64 	%fd9253, %fd9252;
	cvt.rzi.s32.f64 	%r965, %fd9253;
	setp.lt.s32 	%p1482, %r964, 0;
	setp.ge.s32 	%p1483, %r964, %r4279;
	or.pred  	%p1484, %p1482, %p1483;
	setp.lt.s32 	%p1485, %r965, 0;
	setp.ge.s32 	%p1486, %r965, %r4280;
	or.pred  	%p1487, %p1485, %p1486;
	or.pred  	%p1489, %p1484, %p1487;
	mov.b16 	%rs4489, 0;
	mov.u16 	%rs4490, %rs4489;
	mov.u16 	%rs4491, %rs4489;
	@%p1489 bra 	$L__BB1_842;
	mul.lo.s32 	%r5830, %r965, %r4281;
	cvt.u64.u32 	%rd1450, %r5830;
	shl.b32 	%r5831, %r964, 2;
	cvt.u64.u32 	%rd1451, %r5831;
	add.s64 	%rd1452, %rd1450, %rd1451;
	add.s64 	%rd1453, %rd1, %rd1452;
	ld.global.u8 	%rs4489, [%rd1453];
	ld.global.u8 	%rs4490, [%rd1453+1];
	ld.global.u8 	%rs4491, [%rd1453+2];
$L__BB1_842:
	setp.eq.f64 	%p1490, %fd2, 0d7FF0000000000000;
	st.local.u8 	[%rd53+1], %rs4491;
	and.b16  	%rs2855, %rs4491, 255;
	st.local.u8 	[%rd54+1], %rs4490;
	and.b16  	%rs2856, %rs4490, 255;
	st.local.u8 	[%rd55+1], %rs4489;
	and.b16  	%rs2857, %rs4489, 255;
	cvt.rn.f64.u16 	%fd9254, %rs2855;
	mul.f64 	%fd9255, %fd9254, 0d3FD322D0E5604189;
	cvt.rn.f64.u16 	%fd9256, %rs2856;
	fma.rn.f64 	%fd9257, %fd9256, 0d3FE2C8B439581062, %fd9255;
	cvt.rn.f64.u16 	%fd9258, %rs2857;
	fma.rn.f64 	%fd9259, %fd9258, 0d3FBD2F1A9FBE76C9, %fd9257;
	cvt.rzi.u32.f64 	%r5833, %fd9259;
	st.local.u8 	[%rd56+1], %r5833;
	add.s32 	%r966, %r957, %r4287;
	mov.b32 	%r10661, 1;
	mov.f64 	%fd27784, %fd28663;
	@%p1490 bra 	$L__BB1_846;
	setp.ltu.f64 	%p1491, %fd2, 0d41E0000000000000;
	mov.f64 	%fd27784, %fd28662;
	mov.u32 	%r10660, %r11575;
	@%p1491 bra 	$L__BB1_845;
	{ // callseq 984, 0
	.param .b64 param0;
	st.param.f64 	[param0], %fd1;
	.param .align 16 .b8 retval0[16];
	call.uni (retval0), 
	__internal_trig_reduction_slowpathd, 
	(
	param0
	);
	ld.param.f64 	%fd27784, [retval0];
	ld.param.b32 	%r10660, [retval0+8];
	} // callseq 984
$L__BB1_845:
	add.s32 	%r10661, %r10660, 1;
$L__BB1_846:
	shl.b32 	%r5835, %r10661, 6;
	cvt.u64.u32 	%rd1454, %r5835;
	and.b64  	%rd1455, %rd1454, 64;
	mov.u64 	%rd1456, __cudart_sin_cos_coeffs;
	add.s64 	%rd1457, %rd1456, %rd1455;
	mul.rn.f64 	%fd9261, %fd27784, %fd27784;
	and.b32  	%r5836, %r10661, 1;
	setp.eq.b32 	%p1492, %r5836, 1;
	selp.f64 	%fd9262, 0dBDA8FF8320FD8164, 0d3DE5DB65F9785EBA, %p1492;
	ld.global.nc.v2.f64 	{%fd9263, %fd9264}, [%rd1457];
	fma.rn.f64 	%fd9265, %fd9262, %fd9261, %fd9263;
	fma.rn.f64 	%fd9266, %fd9265, %fd9261, %fd9264;
	ld.global.nc.v2.f64 	{%fd9267, %fd9268}, [%rd1457+16];
	fma.rn.f64 	%fd9269, %fd9266, %fd9261, %fd9267;
	fma.rn.f64 	%fd9270, %fd9269, %fd9261, %fd9268;
	ld.global.nc.v2.f64 	{%fd9271, %fd9272}, [%rd1457+32];
	fma.rn.f64 	%fd9273, %fd9270, %fd9261, %fd9271;
	fma.rn.f64 	%fd9274, %fd9273, %fd9261, %fd9272;
	fma.rn.f64 	%fd9275, %fd9274, %fd27784, %fd27784;
	fma.rn.f64 	%fd9276, %fd9274, %fd9261, 0d3FF0000000000000;
	selp.f64 	%fd9277, %fd9276, %fd9275, %p1492;
	and.b32  	%r5837, %r10661, 2;
	setp.eq.s32 	%p1493, %r5837, 0;
	mov.f64 	%fd9278, 0d0000000000000000;
	sub.f64 	%fd9279, %fd9278, %fd9277;
	selp.f64 	%fd713, %fd9277, %fd9279, %p1493;
	mov.f64 	%fd27785, %fd28664;
	mov.u32 	%r10662, %r11577;
	@%p2 bra 	$L__BB1_848;
	{ // callseq 985, 0
	.param .b64 param0;
	st.param.f64 	[param0], %fd1;
	.param .align 16 .b8 retval0[16];
	call.uni (retval0), 
	__internal_trig_reduction_slowpathd, 
	(
	param0
	);
	ld.param.f64 	%fd27785, [retval0];
	ld.param.b32 	%r10662, [retval0+8];
	} // callseq 985
$L__BB1_848:
	shl.b32 	%r5839, %r10662, 6;
	cvt.u64.u32 	%rd1458, %r5839;
	and.b64  	%rd1459, %rd1458, 64;
	mov.u64 	%rd1460, __cudart_sin_cos_coeffs;
	add.s64 	%rd1461, %rd1460, %rd1459;
	mul.rn.f64 	%fd9281, %fd27785, %fd27785;
	and.b32  	%r5840, %r10662, 1;
	setp.eq.b32 	%p1494, %r5840, 1;
	selp.f64 	%fd9282, 0dBDA8FF8320FD8164, 0d3DE5DB65F9785EBA, %p1494;
	ld.global.nc.v2.f64 	{%fd9283, %fd9284}, [%rd1461];
	fma.rn.f64 	%fd9285, %fd9282, %fd9281, %fd9283;
	fma.rn.f64 	%fd9286, %fd9285, %fd9281, %fd9284;
	ld.global.nc.v2.f64 	{%fd9287, %fd9288}, [%rd1461+16];
	fma.rn.f64 	%fd9289, %fd9286, %fd9281, %fd9287;
	fma.rn.f64 	%fd9290, %fd9289, %fd9281, %fd9288;
	ld.global.nc.v2.f64 	{%fd9291, %fd9292}, [%rd1461+32];
	fma.rn.f64 	%fd9293, %fd9290, %fd9281, %fd9291;
	fma.rn.f64 	%fd9294, %fd9293, %fd9281, %fd9292;
	fma.rn.f64 	%fd9295, %fd9294, %fd27785, %fd27785;
	fma.rn.f64 	%fd9296, %fd9294, %fd9281, 0d3FF0000000000000;
	selp.f64 	%fd9297, %fd9296, %fd9295, %p1494;
	and.b32  	%r5841, %r10662, 2;
	setp.eq.s32 	%p1495, %r5841, 0;
	mov.f64 	%fd9298, 0d0000000000000000;
	sub.f64 	%fd9299, %fd9298, %fd9297;
	selp.f64 	%fd9300, %fd9297, %fd9299, %p1495;
	div.s32 	%r5842, %r966, %r4283;
	max.s32 	%r5843, %r5842, 0;
	min.s32 	%r5844, %r5843, %r10;
	cvt.rn.f64.s32 	%fd9301, %r5844;
	sub.f64 	%fd716, %fd9301, %fd6;
	mul.f64 	%fd9302, %fd716, %fd9300;
	fma.rn.f64 	%fd9303, %fd701, %fd713, %fd9302;
	add.f64 	%fd9304, %fd7, %fd9303;
	mul.f64 	%fd9305, %fd716, %fd713;
	mul.f64 	%fd9306, %fd701, %fd9300;
	sub.f64 	%fd9307, %fd9305, %fd9306;
	add.f64 	%fd9308, %fd8, %fd9307;
	mov.f64 	%fd9309, 0d3FE0000000000000;
	copysign.f64 	%fd9310, %fd9304, %fd9309;
	add.rz.f64 	%fd9311, %fd9304, %fd9310;
	cvt.rzi.f64.f64 	%fd9312, %fd9311;
	cvt.rzi.s32.f64 	%r973, %fd9312;
	copysign.f64 	%fd9313, %fd9308, %fd9309;
	add.rz.f64 	%fd9314, %fd9308, %fd9313;
	cvt.rzi.f64.f64 	%fd9315, %fd9314;
	cvt.rzi.s32.f64 	%r974, %fd9315;
	setp.lt.s32 	%p1496, %r973, 0;
	setp.ge.s32 	%p1497, %r973, %r4279;
	or.pred  	%p1498, %p1496, %p1497;
	setp.lt.s32 	%p1499, %r974, 0;
	setp.ge.s32 	%p1500, %r974, %r4280;
	or.pred  	%p1501, %p1499, %p1500;
	or.pred  	%p1503, %p1498, %p1501;
	mov.b16 	%rs4492, 0;
	mov.u16 	%rs4493, %rs4492;
	mov.u16 	%rs4494, %rs4492;
	@%p1503 bra 	$L__BB1_850;
	mul.lo.s32 	%r5845, %r974, %r4281;
	cvt.u64.u32 	%rd1462, %r5845;
	shl.b32 	%r5846, %r973, 2;
	cvt.u64.u32 	%rd1463, %r5846;
	add.s64 	%rd1464, %rd1462, %rd1463;
	add.s64 	%rd1465, %rd1, %rd1464;
	ld.global.u8 	%rs4492, [%rd1465];
	ld.global.u8 	%rs4493, [%rd1465+1];
	ld.global.u8 	%rs4494, [%rd1465+2];
$L__BB1_850:
	st.local.u8 	[%rd53+2], %rs4494;
	and.b16  	%rs2859, %rs4494, 255;
	st.local.u8 	[%rd54+2], %rs4493;
	and.b16  	%rs2860, %rs4493, 255;
	st.local.u8 	[%rd55+2], %rs4492;
	and.b16  	%rs2861, %rs4492, 255;
	cvt.rn.f64.u16 	%fd9316, %rs2859;
	mul.f64 	%fd9317, %fd9316, 0d3FD322D0E5604189;
	cvt.rn.f64.u16 	%fd9318, %rs2860;
	fma.rn.f64 	%fd9319, %fd9318, 0d3FE2C8B439581062, %fd9317;
	cvt.rn.f64.u16 	%fd9320, %rs2861;
	fma.rn.f64 	%fd9321, %fd9320, 0d3FBD2F1A9FBE76C9, %fd9319;
	cvt.rzi.u32.f64 	%r5848, %fd9321;
	st.local.u8 	[%rd56+2], %r5848;
	add.s32 	%r5849, %r947, %r4286;
	div.s32 	%r5850, %r5849, %r4282;
	max.s32 	%r975, %r5850, 0;
	mov.b32 	%r10664, 1;
	mov.f64 	%fd27787, %fd28663;
	@%p1490 bra 	$L__BB1_854;
	setp.ltu.f64 	%p1505, %fd2, 0d41E0000000000000;
	mov.f64 	%fd27787, %fd28662;
	mov.u32 	%r10663, %r11575;
	@%p1505 bra 	$L__BB1_853;
	{ // callseq 986, 0
	.param .b64 param0;
	st.param.f64 	[param0], %fd1;
	.param .align 16 .b8 retval0[16];
	call.uni (retval0), 
	__internal_trig_reduction_slowpathd, 
	(
	param0
	);
	ld.param.f64 	%fd27787, [retval0];
	ld.param.b32 	%r10663, [retval0+8];
	} // callseq 986
$L__BB1_853:
	add.s32 	%r10664, %r10663, 1;
$L__BB1_854:
	shl.b32 	%r5852, %r10664, 6;
	cvt.u64.u32 	%rd1466, %r5852;
	and.b64  	%rd1467, %rd1466, 64;
	mov.u64 	%rd1468, __cudart_sin_cos_coeffs;
	add.s64 	%rd1469, %rd1468, %rd1467;
	mul.rn.f64 	%fd9323, %fd27787, %fd27787;
	and.b32  	%r5853, %r10664, 1;
	setp.eq.b32 	%p1506, %r5853, 1;
	selp.f64 	%fd9324, 0dBDA8FF8320FD8164, 0d3DE5DB65F9785EBA, %p1506;
	ld.global.nc.v2.f64 	{%fd9325, %fd9326}, [%rd1469];
	fma.rn.f64 	%fd9327, %fd9324, %fd9323, %fd9325;
	fma.rn.f64 	%fd9328, %fd9327, %fd9323, %fd9326;
	ld.global.nc.v2.f64 	{%fd9329, %fd9330}, [%rd1469+16];
	fma.rn.f64 	%fd9331, %fd9328, %fd9323, %fd9329;
	fma.rn.f64 	%fd9332, %fd9331, %fd9323, %fd9330;
	ld.global.nc.v2.f64 	{%fd9333, %fd9334}, [%rd1469+32];
	fma.rn.f64 	%fd9335, %fd9332, %fd9323, %fd9333;
	fma.rn.f64 	%fd9336, %fd9335, %fd9323, %fd9334;
	fma.rn.f64 	%fd9337, %fd9336, %fd27787, %fd27787;
	fma.rn.f64 	%fd9338, %fd9336, %fd9323, 0d3FF0000000000000;
	selp.f64 	%fd9339, %fd9338, %fd9337, %p1506;
	and.b32  	%r5854, %r10664, 2;
	setp.eq.s32 	%p1507, %r5854, 0;
	mov.f64 	%fd9340, 0d0000000000000000;
	sub.f64 	%fd9341, %fd9340, %fd9339;
	selp.f64 	%fd720, %fd9339, %fd9341, %p1507;
	mov.f64 	%fd27788, %fd28664;
	mov.u32 	%r10665, %r11577;
	@%p2 bra 	$L__BB1_856;
	{ // callseq 987, 0
	.param .b64 param0;
	st.param.f64 	[param0], %fd1;
	.param .align 16 .b8 retval0[16];
	call.uni (retval0), 
	__internal_trig_reduction_slowpathd, 
	(
	param0
	);
	ld.param.f64 	%fd27788, [retval0];
	ld.param.b32 	%r10665, [retval0+8];
	} // callseq 987
$L__BB1_856:
	shl.b32 	%r5856, %r10665, 6;
	cvt.u64.u32 	%rd1470, %r5856;
	and.b64  	%rd1471, %rd1470, 64;
	mov.u64 	%rd1472, __cudart_sin_cos_coeffs;
	add.s64 	%rd1473, %rd1472, %rd1471;
	mul.rn.f64 	%fd9343, %fd27788, %fd27788;
	and.b32  	%r5857, %r10665, 1;
	setp.eq.b32 	%p1508, %r5857, 1;
	selp.f64 	%fd9344, 0dBDA8FF8320FD8164, 0d3DE5DB65F9785EBA, %p1508;
	ld.global.nc.v2.f64 	{%fd9345, %fd9346}, [%rd1473];
	fma.rn.f64 	%fd9347, %fd9344, %fd9343, %fd9345;
	fma.rn.f64 	%fd9348, %fd9347, %fd9343, %fd9346;
	ld.global.nc.v2.f64 	{%fd9349, %fd9350}, [%rd1473+16];
	fma.rn.f64 	%fd9351, %fd9348, %fd9343, %fd9349;
	fma.rn.f64 	%fd9352, %fd9351, %fd9343, %fd9350;
	ld.global.nc.v2.f64 	{%fd9353, %fd9354}, [%rd1473+32];
	fma.rn.f64 	%fd9355, %fd9352, %fd9343, %fd9353;
	fma.rn.f64 	%fd9356, %fd9355, %fd9343, %fd9354;
	fma.rn.f64 	%fd9357, %fd9356, %fd27788, %fd27788;
	fma.rn.f64 	%fd9358, %fd9356, %fd9343, 0d3FF0000000000000;
	selp.f64 	%fd9359, %fd9358, %fd9357, %p1508;
	and.b32  	%r5858, %r10665, 2;
	setp.eq.s32 	%p1509, %r5858, 0;
	mov.f64 	%fd9360, 0d0000000000000000;
	sub.f64 	%fd9361, %fd9360, %fd9359;
	selp.f64 	%fd9362, %fd9359, %fd9361, %p1509;
	min.s32 	%r5859, %r975, %r9;
	cvt.rn.f64.s32 	%fd9363, %r5859;
	sub.f64 	%fd723, %fd9363, %fd5;
	mul.f64 	%fd9364, %fd702, %fd9362;
	fma.rn.f64 	%fd9365, %fd723, %fd720, %fd9364;
	add.f64 	%fd9366, %fd7, %fd9365;
	mul.f64 	%fd9367, %fd702, %fd720;
	mul.f64 	%fd9368, %fd723, %fd9362;
	sub.f64 	%fd9369, %fd9367, %fd9368;
	add.f64 	%fd9370, %fd8, %fd9369;
	mov.f64 	%fd9371, 0d3FE0000000000000;
	copysign.f64 	%fd9372, %fd9366, %fd9371;
	add.rz.f64 	%fd9373, %fd9366, %fd9372;
	cvt.rzi.f64.f64 	%fd9374, %fd9373;
	cvt.rzi.s32.f64 	%r982, %fd9374;
	copysign.f64 	%fd9375, %fd9370, %fd9371;
	add.rz.f64 	%fd9376, %fd9370, %fd9375;
	cvt.rzi.f64.f64 	%fd9377, %fd9376;
	cvt.rzi.s32.f64 	%r983, %fd9377;
	setp.lt.s32 	%p1510, %r982, 0;
	setp.ge.s32 	%p1511, %r982, %r4279;
	or.pred  	%p1512, %p1510, %p1511;
	setp.lt.s32 	%p1513, %r983, 0;
	setp.ge.s32 	%p1514, %r983, %r4280;
	or.pred  	%p1515, %p1513, %p1514;
	or.pred  	%p1517, %p1512, %p1515;
	mov.b16 	%rs4495, 0;
	mov.u16 	%rs4496, %rs4495;
	mov.u16 	%rs4497, %rs4495;
	@%p1517 bra 	$L__BB1_858;
	mul.lo.s32 	%r5860, %r983, %r4281;
	cvt.u64.u32 	%rd1474, %r5860;
	shl.b32 	%r5861, %r982, 2;
	cvt.u64.u32 	%rd1475, %r5861;
	add.s64 	%rd1476, %rd1474, %rd1475;
	add.s64 	%rd1477, %rd1, %rd1476;
	ld.global.u8 	%rs4495, [%rd1477];
	ld.global.u8 	%rs4496, [%rd1477+1];
	ld.global.u8 	%rs4497, [%rd1477+2];
$L__BB1_858:
	setp.eq.f64 	%p1518, %fd2, 0d7FF0000000000000;
	st.local.u8 	[%rd53+3], %rs4497;
	and.b16  	%rs2863, %rs4497, 255;
	st.local.u8 	[%rd54+3], %rs4496;
	and.b16  	%rs2864, %rs4496, 255;
	st.local.u8 	[%rd55+3], %rs4495;
	and.b16  	%rs2865, %rs4495, 255;
	cvt.rn.f64.u16 	%fd9378, %rs2863;
	mul.f64 	%fd9379, %fd9378, 0d3FD322D0E5604189;
	cvt.rn.f64.u16 	%fd9380, %rs2864;
	fma.rn.f64 	%fd9381, %fd9380, 0d3FE2C8B439581062, %fd9379;
	cvt.rn.f64.u16 	%fd9382, %rs2865;
	fma.rn.f64 	%fd9383, %fd9382, 0d3FBD2F1A9FBE76C9, %fd9381;
	cvt.rzi.u32.f64 	%r5863, %fd9383;
	st.local.u8 	[%rd56+3], %r5863;
	mov.b32 	%r10667, 1;
	mov.f64 	%fd27790, %fd28663;
	@%p1518 bra 	$L__BB1_862;
	setp.ltu.f64 	%p1519, %fd2, 0d41E0000000000000;
	mov.f64 	%fd27790, %fd28662;
	mov.u32 	%r10666, %r11575;
	@%p1519 bra 	$L__BB1_861;
	{ // callseq 988, 0
	.param .b64 param0;
	st.param.f64 	[param0], %fd1;
	.param .align 16 .b8 retval0[16];
	call.uni (retval0), 
	__internal_trig_reduction_slowpathd, 
	(
	param0
	);
	ld.param.f64 	%fd27790, [retval0];
	ld.param.b32 	%r10666, [retval0+8];
	} // callseq 988
$L__BB1_861:
	add.s32 	%r10667, %r10666, 1;
$L__BB1_862:
	shl.b32 	%r5865, %r10667, 6;
	cvt.u64.u32 	%rd1478, %r5865;
	and.b64  	%rd1479, %rd1478, 64;
	mov.u64 	%rd1480, __cudart_sin_cos_coeffs;
	add.s64 	%rd1481, %rd1480, %rd1479;
	mul.rn.f64 	%fd9385, %fd27790, %fd27790;
	and.b32  	%r5866, %r10667, 1;
	setp.eq.b32 	%p1520, %r5866, 1;
	selp.f64 	%fd9386, 0dBDA8FF8320FD8164, 0d3DE5DB65F9785EBA, %p1520;
	ld.global.nc.v2.f64 	{%fd9387, %fd9388}, [%rd1481];
	fma.rn.f64 	%fd9389, %fd9386, %fd9385, %fd9387;
	fma.rn.f64 	%fd9390, %fd9389, %fd9385, %fd9388;
	ld.global.nc.v2.f64 	{%fd9391, %fd9392}, [%rd1481+16];
	fma.rn.f64 	%fd9393, %fd9390, %fd9385, %fd9391;
	fma.rn.f64 	%fd9394, %fd9393, %fd9385, %fd9392;
	ld.global.nc.v2.f64 	{%fd9395, %fd9396}, [%rd1481+32];
	fma.rn.f64 	%fd9397, %fd9394, %fd9385, %fd9395;
	fma.rn.f64 	%fd9398, %fd9397, %fd9385, %fd9396;
	fma.rn.f64 	%fd9399, %fd9398, %fd27790, %fd27790;
	fma.rn.f64 	%fd9400, %fd9398, %fd9385, 0d3FF0000000000000;
	selp.f64 	%fd9401, %fd9400, %fd9399, %p1520;
	and.b32  	%r5867, %r10667, 2;
	setp.eq.s32 	%p1521, %r5867, 0;
	mov.f64 	%fd9402, 0d0000000000000000;
	sub.f64 	%fd9403, %fd9402, %fd9401;
	selp.f64 	%fd727, %fd9401, %fd9403, %p1521;
	mov.f64 	%fd27791, %fd28664;
	mov.u32 	%r10668, %r11577;
	@%p2 bra 	$L__BB1_864;
	{ // callseq 989, 0
	.param .b64 param0;
	st.param.f64 	[param0], %fd1;
	.param .align 16 .b8 retval0[16];
	call.uni (retval0), 
	__internal_trig_reduction_slowpathd, 
	(
	param0
	);
	ld.param.f64 	%fd27791, [retval0];
	ld.param.b32 	%r10668, [retval0+8];
	} // callseq 989
$L__BB1_864:
	shl.b32 	%r5869, %r10668, 6;
	cvt.u64.u32 	%rd1482, %r5869;
	and.b64  	%rd1483, %rd1482, 64;
	mov.u64 	%rd1484, __cudart_sin_cos_coeffs;
	add.s64 	%rd1485, %rd1484, %rd1483;
	mul.rn.f64 	%fd9405, %fd27791, %fd27791;
	and.b32  	%r5870, %r10668, 1;
	setp.eq.b32 	%p1522, %r5870, 1;
	selp.f64 	%fd9406, 0dBDA8FF8320FD8164, 0d3DE5DB65F9785EBA, %p1522;
	ld.global.nc.v2.f64 	{%fd9407, %fd9408}, [%rd1485];
	fma.rn.f64 	%fd9409, %fd9406, %fd9405, %fd9407;
	fma.rn.f64 	%fd9410, %fd9409, %fd9405, %fd9408;
	ld.global.nc.v2.f64 	{%fd9411, %fd9412}, [%rd1485+16];
	fma.rn.f64 	%fd9413, %fd9410, %fd9405, %fd9411;
	fma.rn.f64 	%fd9414, %fd9413, %fd9405, %fd9412;
	ld.global.nc.v2.f64 	{%fd9415, %fd9416}, [%rd1485+32];
	fma.rn.f64 	%fd9417, %fd9414, %fd9405, %fd9415;
	fma.rn.f64 	%fd9418, %fd9417, %fd9405, %fd9416;
	fma.rn.f64 	%fd9419, %fd9418, %fd27791, %fd27791;
	fma.rn.f64 	%fd9420, %fd9418, %fd9405, 0d3FF0000000000000;
	selp.f64 	%fd9421, %fd9420, %fd9419, %p1522;
	and.b32  	%r5871, %r10668, 2;
	setp.eq.s32 	%p1523, %r5871, 0;
	mov.f64 	%fd9422, 0d0000000000000000;
	sub.f64 	%fd9423, %fd9422, %fd9421;
	selp.f64 	%fd9424, %fd9421, %fd9423, %p1523;
	mul.f64 	%fd9425, %fd709, %fd9424;
	fma.rn.f64 	%fd9426, %fd723, %fd727, %fd9425;
	add.f64 	%fd9427, %fd7, %fd9426;
	mul.f64 	%fd9428, %fd709, %fd727;
	mul.f64 	%fd9429, %fd723, %fd9424;
	sub.f64 	%fd9430, %fd9428, %fd9429;
	add.f64 	%fd9431, %fd8, %fd9430;
	mov.f64 	%fd9432, 0d3FE0000000000000;
	copysign.f64 	%fd9433, %fd9427, %fd9432;
	add.rz.f64 	%fd9434, %fd9427, %fd9433;
	cvt.rzi.f64.f64 	%fd9435, %fd9434;
	cvt.rzi.s32.f64 	%r990, %fd9435;
	copysign.f64 	%fd9436, %fd9431, %fd9432;
	add.rz.f64 	%fd9437, %fd9431, %fd9436;
	cvt.rzi.f64.f64 	%fd9438, %fd9437;
	cvt.rzi.s32.f64 	%r991, %fd9438;
	setp.lt.s32 	%p1524, %r990, 0;
	setp.ge.s32 	%p1525, %r990, %r4279;
	or.pred  	%p1526, %p1524, %p1525;
	setp.lt.s32 	%p1527, %r991, 0;
	setp.ge.s32 	%p1528, %r991, %r4280;
	or.pred  	%p1529, %p1527, %p1528;
	or.pred  	%p1531, %p1526, %p1529;
	mov.b16 	%rs4498, 0;
	mov.u16 	%rs4499, %rs4498;
	mov.u16 	%rs4500, %rs4498;
	@%p1531 bra 	$L__BB1_866;
	mul.lo.s32 	%r5872, %r991, %r4281;
	cvt.u64.u32 	%rd1486, %r5872;
	shl.b32 	%r5873, %r990, 2;
	cvt.u64.u32 	%rd1487, %r5873;
	add.s64 	%rd1488, %rd1486, %rd1487;
	add.s64 	%rd1489, %rd1, %rd1488;
	ld.global.u8 	%rs4498, [%rd1489];
	ld.global.u8 	%rs4499, [%rd1489+1];
	ld.global.u8 	%rs4500, [%rd1489+2];
$L__BB1_866:
	st.local.u8 	[%rd53+4], %rs4500;
	and.b16  	%rs2867, %rs4500, 255;
	st.local.u8 	[%rd54+4], %rs4499;
	and.b16  	%rs2868, %rs4499, 255;
	st.local.u8 	[%rd55+4], %rs4498;
	and.b16  	%rs2869, %rs4498, 255;
	cvt.rn.f64.u16 	%fd9439, %rs2867;
	mul.f64 	%fd9440, %fd9439, 0d3FD322D0E5604189;
	cvt.rn.f64.u16 	%fd9441, %rs2868;
	fma.rn.f64 	%fd9442, %fd9441, 0d3FE2C8B439581062, %fd9440;
	cvt.rn.f64.u16 	%fd9443, %rs2869;
	fma.rn.f64 	%fd9444, %fd9443, 0d3FBD2F1A9FBE76C9, %fd9442;
	cvt.rzi.u32.f64 	%r5875, %fd9444;
	st.local.u8 	[%rd56+4], %r5875;
	mov.b32 	%r10670, 1;
	mov.f64 	%fd27793, %fd28663;
	@%p1518 bra 	$L__BB1_870;
	setp.ltu.f64 	%p1533, %fd2, 0d41E0000000000000;
	mov.f64 	%fd27793, %fd28662;
	mov.u32 	%r10669, %r11575;
	@%p1533 bra 	$L__BB1_869;
	{ // callseq 990, 0
	.param .b64 param0;
	st.param.f64 	[param0], %fd1;
	.param .align 16 .b8 retval0[16];
	call.uni (retval0), 
	__internal_trig_reduction_slowpathd, 
	(
	param0
	);
	ld.param.f64 	%fd27793, [retval0];
	ld.param.b32 	%r10669, [retval0+8];
	} // callseq 990
$L__BB1_869:
	add.s32 	%r10670, %r10669, 1;
$L__BB1_870:
	shl.b32 	%r5877, %r10670, 6;
	cvt.u64.u32 	%rd1490, %r5877;
	and.b64  	%rd1491, %rd1490, 64;
	mov.u64 	%rd1492, __cudart_sin_cos_coeffs;
	add.s64 	%rd1493, %rd1492, %rd1491;
	mul.rn.f64 	%fd9446, %fd27793, %fd27793;
	and.b32  	%r5878, %r10670, 1;
	setp.eq.b32 	%p1534, %r5878, 1;
	selp.f64 	%fd9447, 0dBDA8FF8320FD8164, 0d3DE5DB65F9785EBA, %p1534;
	ld.global.nc.v2.f64 	{%fd9448, %fd9449}, [%rd1493];
	fma.rn.f64 	%fd9450, %fd9447, %fd9446, %fd9448;
	fma.rn.f64 	%fd9451, %fd9450, %fd9446, %fd9449;
	ld.global.nc.v2.f64 	{%fd9452, %fd9453}, [%rd1493+16];
	fma.rn.f64 	%fd9454, %fd9451, %fd9446, %fd9452;
	fma.rn.f64 	%fd9455, %fd9454, %fd9446, %fd9453;
	ld.global.nc.v2.f64 	{%fd9456, %fd9457}, [%rd1493+32];
	fma.rn.f64 	%fd9458, %fd9455, %fd9446, %fd9456;
	fma.rn.f64 	%fd9459, %fd9458, %fd9446, %fd9457;
	fma.rn.f64 	%fd9460, %fd9459, %fd27793, %fd27793;
	fma.rn.f64 	%fd9461, %fd9459, %fd9446, 0d3FF0000000000000;
	selp.f64 	%fd9462, %fd9461, %fd9460, %p1534;
	and.b32  	%r5879, %r10670, 2;
	setp.eq.s32 	%p1535, %r5879, 0;
	mov.f64 	%fd9463, 0d0000000000000000;
	sub.f64 	%fd9464, %fd9463, %fd9462;
	selp.f64 	%fd733, %fd9462, %fd9464, %p1535;
	mov.f64 	%fd27794, %fd28664;
	mov.u32 	%r10671, %r11577;
	@%p2 bra 	$L__BB1_872;
	{ // callseq 991, 0
	.param .b64 param0;
	st.param.f64 	[param0], %fd1;
	.param .align 16 .b8 retval0[16];
	call.uni (retval0), 
	__internal_trig_reduction_slowpathd, 
	(
	param0
	);
	ld.param.f64 	%fd27794, [retval0];
	ld.param.b32 	%r10671, [retval0+8];
	} // callseq 991
$L__BB1_872:
	shl.b32 	%r5881, %r10671, 6;
	cvt.u64.u32 	%rd1494, %r5881;
	and.b64  	%rd1495, %rd1494, 64;
	mov.u64 	%rd1496, __cudart_sin_cos_coeffs;
	add.s64 	%rd1497, %rd1496, %rd1495;
	mul.rn.f64 	%fd9466, %fd27794, %fd27794;
	and.b32  	%r5882, %r10671, 1;
	setp.eq.b32 	%p1536, %r5882, 1;
	selp.f64 	%fd9467, 0dBDA8FF8320FD8164, 0d3DE5DB65F9785EBA, %p1536;
	ld.global.nc.v2.f64 	{%fd9468, %fd9469}, [%rd1497];
	fma.rn.f64 	%fd9470, %fd9467, %fd9466, %fd9468;
	fma.rn.f64 	%fd9471, %fd9470, %fd9466, %fd9469;
	ld.global.nc.v2.f64 	{%fd9472, %fd9473}, [%rd1497+16];
	fma.rn.f64 	%fd9474, %fd9471, %fd9466, %fd9472;
	fma.rn.f64 	%fd9475, %fd9474, %fd9466, %fd9473;
	ld.global.nc.v2.f64 	{%fd9476, %fd9477}, [%rd1497+32];
	fma.rn.f64 	%fd9478, %fd9475, %fd9466, %fd9476;
	fma.rn.f64 	%fd9479, %fd9478, %fd9466, %fd9477;
	fma.rn.f64 	%fd9480, %fd9479, %fd27794, %fd27794;
	fma.rn.f64 	%fd9481, %fd9479, %fd9466, 0d3FF0000000000000;
	selp.f64 	%fd9482, %fd9481, %fd9480, %p1536;
	and.b32  	%r5883, %r10671, 2;
	setp.eq.s32 	%p1537, %r5883, 0;
	mov.f64 	%fd9483, 0d0000000000000000;
	sub.f64 	%fd9484, %fd9483, %fd9482;
	selp.f64 	%fd9485, %fd9482, %fd9484, %p1537;
	mul.f64 	%fd9486, %fd716, %fd9485;
	fma.rn.f64 	%fd9487, %fd723, %fd733, %fd9486;
	add.f64 	%fd9488, %fd7, %fd9487;
	mul.f64 	%fd9489, %fd716, %fd733;
	mul.f64 	%fd9490, %fd723, %fd9485;
	sub.f64 	%fd9491, %fd9489, %fd9490;
	add.f64 	%fd9492, %fd8, %fd9491;
	mov.f64 	%fd9493, 0d3FE0000000000000;
	copysign.f64 	%fd9494, %fd9488, %fd9493;
	add.rz.f64 	%fd9495, %fd9488, %fd9494;
	cvt.rzi.f64.f64 	%fd9496, %fd9495;
	cvt.rzi.s32.f64 	%r998, %fd9496;
	copysign.f64 	%fd9497, %fd9492, %fd9493;
	add.rz.f64 	%fd9498, %fd9492, %fd9497;
	cvt.rzi.f64.f64 	%fd9499, %fd9498;
	cvt.rzi.s32.f64 	%r999, %fd9499;
	setp.lt.s32 	%p1538, %r998, 0;
	setp.ge.s32 	%p1539, %r998, %r4279;
	or.pred  	%p1540, %p1538, %p1539;
	setp.lt.s32 	%p1541, %r999, 0;
	setp.ge.s32 	%p1542, %r999, %r4280;
	or.pred  	%p1543, %p1541, %p1542;
	or.pred  	%p1545, %p1540, %p1543;
	mov.b16 	%rs4501, 0;
	mov.u16 	%rs4502, %rs4501;
	mov.u16 	%rs4503, %rs4501;
	@%p1545 bra 	$L__BB1_874;
	mul.lo.s32 	%r5884, %r999, %r4281;
	cvt.u64.u32 	%rd1498, %r5884;
	shl.b32 	%r5885, %r998, 2;
	cvt.u64.u32 	%rd1499, %r5885;
	add.s64 	%rd1500, %rd1498, %rd1499;
	add.s64 	%rd1501, %rd1, %rd1500;
	ld.global.u8 	%rs4501, [%rd1501];
	ld.global.u8 	%rs4502, [%rd1501+1];
	ld.global.u8 	%rs4503, [%rd1501+2];
$L__BB1_874:
	setp.eq.f64 	%p1546, %fd2, 0d7FF0000000000000;
	st.local.u8 	[%rd53+5], %rs4503;
	and.b16  	%rs2871, %rs4503, 255;
	st.local.u8 	[%rd54+5], %rs4502;
	and.b16  	%rs2872, %rs4502, 255;
	st.local.u8 	[%rd55+5], %rs4501;
	and.b16  	%rs2873, %rs4501, 255;
	cvt.rn.f64.u16 	%fd9500, %rs2871;
	mul.f64 	%fd9501, %fd9500, 0d3FD322D0E5604189;
	cvt.rn.f64.u16 	%fd9502, %rs2872;
	fma.rn.f64 	%fd9503, %fd9502, 0d3FE2C8B439581062, %fd9501;
	cvt.rn.f64.u16 	%fd9504, %rs2873;
	fma.rn.f64 	%fd9505, %fd9504, 0d3FBD2F1A9FBE76C9, %fd9503;
	cvt.rzi.u32.f64 	%r5887, %fd9505;
	st.local.u8 	[%rd56+5], %r5887;
	add.s32 	%r5888, %r966, %r4287;
	div.s32 	%r5889, %r5888, %r4283;
	max.s32 	%r1000, %r5889, 0;
	mov.b32 	%r10673, 1;
	mov.f64 	%fd27796, %fd28663;
	@%p1546 bra 	$L__BB1_878;
	setp.ltu.f64 	%p1547, %fd2, 0d41E0000000000000;
	mov.f64 	%fd27796, %fd28662;
	mov.u32 	%r10672, %r11575;
	@%p1547 bra 	$L__BB1_877;
	{ // callseq 992, 0
	.param .b64 param0;
	st.param.f64 	[param0], %fd1;
	.param .align 16 .b8 retval0[16];
	call.uni (retval0), 
	__internal_trig_reduction_slowpathd, 
	(
	param0
	);
	ld.param.f64 	%fd27796, [retval0];
	ld.param.b32 	%r10672, [retval0+8];
	} // callseq 992
$L__BB1_877:
	add.s32 	%r10673, %r10672, 1;
$L__BB1_878:
	shl.b32 	%r5891, %r10673, 6;
	cvt.u64.u32 	%rd1502, %r5891;
	and.b64  	%rd1503, %rd1502, 64;
	mov.u64 	%rd1504, __cudart_sin_cos_coeffs;
	add.s64 	%rd1505, %rd1504, %rd1503;
	mul.rn.f64 	%fd9507, %fd27796, %fd27796;
	and.b32  	%r5892, %r10673, 1;
	setp.eq.b32 	%p1548, %r5892, 1;
	selp.f64 	%fd9508, 0dBDA8FF8320FD8164, 0d3DE5DB65F9785EBA, %p1548;
	ld.global.nc.v2.f64 	{%fd9509, %fd9510}, [%rd1505];
	fma.rn.f64 	%fd9511, %fd9508, %fd9507, %fd9509;
	fma.rn.f64 	%fd9512, %fd9511, %fd9507, %fd9510;
	ld.global.nc.v2.f64 	{%fd9513, %fd9514}, [%rd1505+16];
	fma.rn.f64 	%fd9515, %fd9512, %fd9507, %fd9513;
	fma.rn.f64 	%fd9516, %fd9515, %fd9507, %fd9514;
	ld.global.nc.v2.f64 	{%fd9517, %fd9518}, [%rd1505+32];
	fma.rn.f64 	%fd9519, %fd9516, %fd9507, %fd9517;
	fma.rn.f64 	%fd9520, %fd9519, %fd9507, %fd9518;
	fma.rn.f64 	%fd9521, %fd9520, %fd27796, %fd27796;
	fma.rn.f64 	%fd9522, %fd9520, %fd9507, 0d3FF0000000000000;
	selp.f64 	%fd9523, %fd9522, %fd9521, %p1548;
	and.b32  	%r5893, %r10673, 2;
	setp.eq.s32 	%p1549, %r5893, 0;
	mov.f64 	%fd9524, 0d0000000000000000;
	sub.f64 	%fd9525, %fd9524, %fd9523;
	selp.f64 	%fd739, %fd9523, %fd9525, %p1549;
	mov.f64 	%fd27797, %fd28664;
	mov.u32 	%r10674, %r11577;
	@%p2 bra 	$L__BB1_880;
	{ // callseq 993, 0
	.param .b64 param0;
	st.param.f64 	[param0], %fd1;
	.param .align 16 .b8 retval0[16];
	call.uni (retval0), 
	__internal_trig_reduction_slowpathd, 
	(
	param0
	);
	ld.param.f64 	%fd27797, [retval0];
	ld.param.b32 	%r10674, [retval0+8];
	} // callseq 993
$L__BB1_880:
	shl.b32 	%r5895, %r10674, 6;
	cvt.u64.u32 	%rd1506, %r5895;
	and.b64  	%rd1507, %rd1506, 64;
	mov.u64 	%rd1508, __cudart_sin_cos_coeffs;
	add.s64 	%rd1509, %rd1508, %rd1507;
	mul.rn.f64 	%fd9527, %fd27797, %fd27797;
	and.b32  	%r5896, %r10674, 1;
	setp.eq.b32 	%p1550, %r5896, 1;
	selp.f64 	%fd9528, 0dBDA8FF8320FD8164, 0d3DE5DB65F9785EBA, %p1550;
	ld.global.nc.v2.f64 	{%fd9529, %fd9530}, [%rd1509];
	fma.rn.f64 	%fd9531, %fd9528, %fd9527, %fd9529;
	fma.rn.f64 	%fd9532, %fd9531, %fd9527, %fd9530;
	ld.global.nc.v2.f64 	{%fd9533, %fd9534}, [%rd1509+16];
	fma.rn.f64 	%fd9535, %fd9532, %fd9527, %fd9533;
	fma.rn.f64 	%fd9536, %fd9535, %fd9527, %fd9534;
	ld.global.nc.v2.f64 	{%fd9537, %fd9538}, [%rd1509+32];
	fma.rn.f64 	%fd9539, %fd9536, %fd9527, %fd9537;
	fma.rn.f64 	%fd9540, %fd9539, %fd9527, %fd9538;
	fma.rn.f64 	%fd9541, %fd9540, %fd27797, %fd27797;
	fma.rn.f64 	%fd9542, %fd9540, %fd9527, 0d3FF0000000000000;
	selp.f64 	%fd9543, %fd9542, %fd9541, %p1550;
	and.b32  	%r5897, %r10674, 2;
	setp.eq.s32 	%p1551, %r5897, 0;
	mov.f64 	%fd9544, 0d0000000000000000;
	sub.f64 	%fd9545, %fd9544, %fd9543;
	selp.f64 	%fd9546, %fd9543, %fd9545, %p1551;
	min.s32 	%r5898, %r1000, %r10;
	cvt.rn.f64.s32 	%fd9547, %r5898;
	sub.f64 	%fd742, %fd9547, %fd6;
	mul.f64 	%fd9548, %fd742, %fd9546;
	fma.rn.f64 	%fd9549, %fd701, %fd739, %fd9548;
	add.f64 	%fd9550, %fd7, %fd9549;
	mul.f64 	%fd9551, %fd742, %fd739;
	mul.f64 	%fd9552, %fd701, %fd9546;
	sub.f64 	%fd9553, %fd9551, %fd9552;
	add.f64 	%fd9554, %fd8, %fd9553;
	mov.f64 	%fd9555, 0d3FE0000000000000;
	copysign.f64 	%fd9556, %fd9550, %fd9555;
	add.rz.f64 	%fd9557, %fd9550, %fd9556;
	cvt.rzi.f64.f64 	%fd9558, %fd9557;
	cvt.rzi.s32.f64 	%r1007, %fd9558;
	copysign.f64 	%fd9559, %fd9554, %fd9555;
	add.rz.f64 	%fd9560, %fd9554, %fd9559;
	cvt.rzi.f64.f64 	%fd9561, %fd9560;
	cvt.rzi.s32.f64 	%r1008, %fd9561;
	setp.lt.s32 	%p1552, %r1007, 0;
	setp.ge.s32 	%p1553, %r1007, %r4279;
	or.pred  	%p1554, %p1552, %p1553;
	setp.lt.s32 	%p1555, %r1008, 0;
	setp.ge.s32 	%p1556, %r1008, %r4280;
	or.pred  	%p1557, %p1555, %p1556;
	or.pred  	%p1559, %p1554, %p1557;
	mov.b16 	%rs4504, 0;
	mov.u16 	%rs4505, %rs4504;
	mov.u16 	%rs4506, %rs4504;
	@%p1559 bra 	$L__BB1_882;
	mul.lo.s32 	%r5899, %r1008, %r4281;
	cvt.u64.u32 	%rd1510, %r5899;
	shl.b32 	%r5900, %r1007, 2;
	cvt.u64.u32 	%rd1511, %r5900;
	add.s64 	%rd1512, %rd1510, %rd1511;
	add.s64 	%rd1513, %rd1, %rd1512;
	ld.global.u8 	%rs4504, [%rd1513];
	ld.global.u8 	%rs4505, [%rd1513+1];
	ld.global.u8 	%rs4506, [%rd1513+2];
$L__BB1_882:
	st.local.u8 	[%rd53+6], %rs4506;
	and.b16  	%rs2875, %rs4506, 255;
	st.local.u8 	[%rd54+6], %rs4505;
	and.b16  	%rs2876, %rs4505, 255;
	st.local.u8 	[%rd55+6], %rs4504;
	and.b16  	%rs2877, %rs4504, 255;
	cvt.rn.f64.u16 	%fd9562, %rs2875;
	mul.f64 	%fd9563, %fd9562, 0d3FD322D0E5604189;
	cvt.rn.f64.u16 	%fd9564, %rs2876;
	fma.rn.f64 	%fd9565, %fd9564, 0d3FE2C8B439581062, %fd9563;
	cvt.rn.f64.u16 	%fd9566, %rs2877;
	fma.rn.f64 	%fd9567, %fd9566, 0d3FBD2F1A9FBE76C9, %fd9565;
	cvt.rzi.u32.f64 	%r5902, %fd9567;
	st.local.u8 	[%rd56+6], %r5902;
	mov.b32 	%r10676, 1;
	mov.f64 	%fd27799, %fd28663;
	@%p1546 bra 	$L__BB1_886;
	setp.ltu.f64 	%p1561, %fd2, 0d41E0000000000000;
	mov.f64 	%fd27799, %fd28662;
	mov.u32 	%r10675, %r11575;
	@%p1561 bra 	$L__BB1_885;
	{ // callseq 994, 0
	.param .b64 param0;
	st.param.f64 	[param0], %fd1;
	.param .align 16 .b8 retval0[16];
	call.uni (retval0), 
	__internal_trig_reduction_slowpathd, 
	(
	param0
	);
	ld.param.f64 	%fd27799, [retval0];
	ld.param.b32 	%r10675, [retval0+8];
	} // callseq 994
$L__BB1_885:
	add.s32 	%r10676, %r10675, 1;
$L__BB1_886:
	shl.b32 	%r5904, %r10676, 6;
	cvt.u64.u32 	%rd1514, %r5904;
	and.b64  	%rd1515, %rd1514, 64;
	mov.u64 	%rd1516, __cudart_sin_cos_coeffs;
	add.s64 	%rd1517, %rd1516, %rd1515;
	mul.rn.f64 	%fd9569, %fd27799, %fd27799;
	and.b32  	%r5905, %r10676, 1;
	setp.eq.b32 	%p1562, %r5905, 1;
	selp.f64 	%fd9570, 0dBDA8FF8320FD8164, 0d3DE5DB65F9785EBA, %p1562;
	ld.global.nc.v2.f64 	{%fd9571, %fd9572}, [%rd1517];
	fma.rn.f64 	%fd9573, %fd9570, %fd9569, %fd9571;
	fma.rn.f64 	%fd9574, %fd9573, %fd9569, %fd9572;
	ld.global.nc.v2.f64 	{%fd9575, %fd9576}, [%rd1517+16];
	fma.rn.f64 	%fd9577, %fd9574, %fd9569, %fd9575;
	fma.rn.f64 	%fd9578, %fd9577, %fd9569, %fd9576;
	ld.global.nc.v2.f64 	{%fd9579, %fd9580}, [%rd1517+32];
	fma.rn.f64 	%fd9581, %fd9578, %fd9569, %fd9579;
	fma.rn.f64 	%fd9582, %fd9581, %fd9569, %fd9580;
	fma.rn.f64 	%fd9583, %fd9582, %fd27799, %fd27799;
	fma.rn.f64 	%fd9584, %fd9582, %fd9569, 0d3FF0000000000000;
	selp.f64 	%fd9585, %fd9584, %fd9583, %p1562;
	and.b32  	%r5906, %r10676, 2;
	setp.eq.s32 	%p1563, %r5906, 0;
	mov.f64 	%fd9586, 0d0000000000000000;
	sub.f64 	%fd9587, %fd9586, %fd9585;
	selp.f64 	%fd746, %fd9585, %fd9587, %p1563;
	mov.f64 	%fd27800, %fd28664;
	mov.u32 	%r10677, %r11577;
	@%p2 bra 	$L__BB1_888;
	{ // callseq 995, 0
	.param .b64 param0;
	st.param.f64 	[param0], %fd1;
	.param .align 16 .b8 retval0[16];
	call.uni (retval0), 
	__internal_trig_reduction_slowpathd, 
	(
	param0
	);
	ld.param.f64 	%fd27800, [retval0];
	ld.param.b32 	%r10677, [retval0+8];
	} // callseq 995
$L__BB1_888:
	shl.b32 	%r5908, %r10677, 6;
	cvt.u64.u32 	%rd1518, %r5908;
	and.b64  	%rd1519, %rd1518, 64;
	mov.u64 	%rd1520, __cudart_sin_cos_coeffs;
	add.s64 	%rd1521, %rd1520, %rd1519;
	mul.rn.f64 	%fd9589, %fd27800, %fd27800;
	and.b32  	%r5909, %r10677, 1;
	setp.eq.b32 	%p1564, %r5909, 1;
	selp.f64 	%fd9590, 0dBDA8FF8320FD8164, 0d3DE5DB65F9785EBA, %p1564;
	ld.global.nc.v2.f64 	{%fd9591, %fd9592}, [%rd1521];
	fma.rn.f64 	%fd9593, %fd9590, %fd9589, %fd9591;
	fma.rn.f64 	%fd9594, %fd9593, %fd9589, %fd9592;
	ld.global.nc.v2.f64 	{%fd9595, %fd9596}, [%rd1521+16];
	fma.rn.f64 	%fd9597, %fd9594, %fd9589, %fd9595;
	fma.rn.f64 	%fd9598, %fd9597, %fd9589, %fd9596;
	ld.global.nc.v2.f64 	{%fd9599, %fd9600}, [%rd1521+32];
	fma.rn.f64 	%fd9601, %fd9598, %fd9589, %fd9599;
	fma.rn.f64 	%fd9602, %fd9601, %fd9589, %fd9600;
	fma.rn.f64 	%fd9603, %fd9602, %fd27800, %fd27800;
	fma.rn.f64 	%fd9604, %fd9602, %fd9589, 0d3FF0000000000000;
	selp.f64 	%fd9605, %fd9604, %fd9603, %p1564;
	and.b32  	%r5910, %r10677, 2;
	setp.eq.s32 	%p1565, %r5910, 0;
	mov.f64 	%fd9606, 0d0000000000000000;
	sub.f64 	%fd9607, %fd9606, %fd9605;
	selp.f64 	%fd9608, %fd9605, %fd9607, %p1565;
	mul.f64 	%fd9609, %fd742, %fd9608;
	fma.rn.f64 	%fd9610, %fd723, %fd746, %fd9609;
	add.f64 	%fd9611, %fd7, %fd9610;
	mul.f64 	%fd9612, %fd742, %fd746;
	mul.f64 	%fd9613, %fd723, %fd9608;
	sub.f64 	%fd9614, %fd9612, %fd9613;
	add.f64 	%fd9615, %fd8, %fd9614;
	mov.f64 	%fd9616, 0d3FE0000000000000;
	copysign.f64 	%fd9617, %fd9611, %fd9616;
	add.rz.f64 	%fd9618, %fd9611, %fd9617;
	cvt.rzi.f64.f64 	%fd9619, %fd9618;
	cvt.rzi.s32.f64 	%r1015, %fd9619;
	copysign.f64 	%fd9620, %fd9615, %fd9616;
	add.rz.f64 	%fd9621, %fd9615, %fd9620;
	cvt.rzi.f64.f64 	%fd9622, %fd9621;
	cvt.rzi.s32.f64 	%r1016, %fd9622;
	setp.lt.s32 	%p1566, %r1015, 0;
	setp.ge.s32 	%p1567, %r1015, %r4279;
	or.pred  	%p1568, %p1566, %p1567;
	setp.lt.s32 	%p1569, %r1016, 0;
	setp.ge.s32 	%p1570, %r1016, %r4280;
	or.pred  	%p1571, %p1569, %p1570;
	or.pred  	%p1573, %p1568, %p1571;
	mov.b16 	%rs4507, 0;
	mov.u16 	%rs4508, %rs4507;
	mov.u16 	%rs4509, %rs4507;
	@%p1573 bra 	$L__BB1_890;
	mul.lo.s32 	%r5911, %r1016, %r4281;
	cvt.u64.u32 	%rd1522, %r5911;
	shl.b32 	%r5912, %r1015, 2;
	cvt.u64.u32 	%rd1523, %r5912;
	add.s64 	%rd1524, %rd1522, %rd1523;
	add.s64 	%rd1525, %rd1, %rd1524;
	ld.global.u8 	%rs4507, [%rd1525];
	ld.global.u8 	%rs4508, [%rd1525+1];
	ld.global.u8 	%rs4509, [%rd1525+2];
$L__BB1_890:
	st.local.u8 	[%rd53+7], %rs4509;
	and.b16  	%rs2879, %rs4509, 255;
	st.local.u8 	[%rd54+7], %rs4508;
	and.b16  	%rs2880, %rs4508, 255;
	st.local.u8 	[%rd55+7], %rs4507;
	and.b16  	%rs2881, %rs4507, 255;
	cvt.rn.f64.u16 	%fd9623, %rs2879;
	mul.f64 	%fd9624, %fd9623, 0d3FD322D0E5604189;
	cvt.rn.f64.u16 	%fd9625, %rs2880;
	fma.rn.f64 	%fd9626, %fd9625, 0d3FE2C8B439581062, %fd9624;
	cvt.rn.f64.u16 	%fd9627, %rs2881;
	fma.rn.f64 	%fd9628, %fd9627, 0d3FBD2F1A9FBE76C9, %fd9626;
	cvt.rzi.u32.f64 	%r5913, %fd9628;
	st.local.u8 	[%rd56+7], %r5913;
	add.s32 	%r10528, %r10528, 8;
$L__BB1_891:
	sub.s32 	%r5914, 5, %r69;
	setp.ge.u32 	%p1574, %r5914, %r69;
	@%p1574 bra 	$L__BB1_958;
	add.s32 	%r1019, %r72, 6;
	setp.lt.s32 	%p1575, %r1019, 0;
	setp.ge.s32 	%p1576, %r1019, %r4284;
	or.pred  	%p1577, %p1575, %p1576;
	or.pred  	%p1578, %p1577, %p4;
	@%p1578 bra 	$L__BB1_958;
	setp.eq.f64 	%p1579, %fd2, 0d7FF0000000000000;
	mul.lo.s32 	%r5916, %r1019, %r4286;
	shl.b32 	%r1020, %r5916, 1;
	sub.s32 	%r5917, %r4295, %r69;
	mad.lo.s32 	%r5918, %r4287, %r5917, %r4287;
	shl.b32 	%r1021, %r5918, 2;
	mov.b32 	%r10680, 1;
	mov.f64 	%fd27802, %fd28663;
	@%p1579 bra 	$L__BB1_897;
	setp.ltu.f64 	%p1580, %fd2, 0d41E0000000000000;
	mov.f64 	%fd27802, %fd28662;
	mov.u32 	%r10679, %r11575;
	@%p1580 bra 	$L__BB1_896;
	{ // callseq 996, 0
	.param .b64 param0;
	st.param.f64 	[param0], %fd1;
	.param .align 16 .b8 retval0[16];
	call.uni (retval0), 
	__internal_trig_reduction_slowpathd, 
	(
	param0
	);
	ld.param.f64 	%fd27802, [retval0];
	ld.param.b32 	%r10679, [retval0+8];
	} // callseq 996
$L__BB1_896:
	add.s32 	%r10680, %r10679, 1;
$L__BB1_897:
	shl.b32 	%r5920, %r10680, 6;
	cvt.u64.u32 	%rd1526, %r5920;
	and.b64  	%rd1527, %rd1526, 64;
	mov.u64 	%rd1528, __cudart_sin_cos_coeffs;
	add.s64 	%rd1529, %rd1528, %rd1527;
	mul.rn.f64 	%fd9630, %fd27802, %fd27802;
	and.b32  	%r5921, %r10680, 1;
	setp.eq.b32 	%p1581, %r5921, 1;
	selp.f64 	%fd9631, 0dBDA8FF8320FD8164, 0d3DE5DB65F9785EBA, %p1581;
	ld.global.nc.v2.f64 	{%fd9632, %fd9633}, [%rd1529];
	fma.rn.f64 	%fd9634, %fd9631, %fd9630, %fd9632;
	fma.rn.f64 	%fd9635, %fd9634, %fd9630, %fd9633;
	ld.global.nc.v2.f64 	{%fd9636, %fd9637}, [%rd1529+16];
	fma.rn.f64 	%fd9638, %fd9635, %fd9630, %fd9636;
	fma.rn.f64 	%fd9639, %fd9638, %fd9630, %fd9637;
	ld.global.nc.v2.f64 	{%fd9640, %fd9641}, [%rd1529+32];
	fma.rn.f64 	%fd9642, %fd9639, %fd9630, %fd9640;
	fma.rn.f64 	%fd9643, %fd9642, %fd9630, %fd9641;
	fma.rn.f64 	%fd9644, %fd9643, %fd27802, %fd27802;
	fma.rn.f64 	%fd9645, %fd9643, %fd9630, 0d3FF0000000000000;
	selp.f64 	%fd9646, %fd9645, %fd9644, %p1581;
	and.b32  	%r5922, %r10680, 2;
	setp.eq.s32 	%p1582, %r5922, 0;
	mov.f64 	%fd9647, 0d0000000000000000;
	sub.f64 	%fd9648, %fd9647, %fd9646;
	selp.f64 	%fd752, %fd9646, %fd9648, %p1582;
	mov.f64 	%fd27803, %fd28664;
	mov.u32 	%r10681, %r11577;
	@%p2 bra 	$L__BB1_899;
	{ // callseq 997, 0
	.param .b64 param0;
	st.param.f64 	[param0], %fd1;
	.param .align 16 .b8 retval0[16];
	call.uni (retval0), 
	__internal_trig_reduction_slowpathd, 
	(
	param0
	);
	ld.param.f64 	%fd27803, [retval0];
	ld.param.b32 	%r10681, [retval0+8];
	} // callseq 997
$L__BB1_899:
	shl.b32 	%r5924, %r10681, 6;
	cvt.u64.u32 	%rd1530, %r5924;
	and.b64  	%rd1531, %rd1530, 64;
	mov.u64 	%rd1532, __cudart_sin_cos_coeffs;
	add.s64 	%rd1533, %rd1532, %rd1531;
	mul.rn.f64 	%fd9650, %fd27803, %fd27803;
	and.b32  	%r5925, %r10681, 1;
	setp.eq.b32 	%p1583, %r5925, 1;
	selp.f64 	%fd9651, 0dBDA8FF8320FD8164, 0d3DE5DB65F9785EBA, %p1583;
	ld.global.nc.v2.f64 	{%fd9652, %fd9653}, [%rd1533];
	fma.rn.f64 	%fd9654, %fd9651, %fd9650, %fd9652;
	fma.rn.f64 	%fd9655, %fd9654, %fd9650, %fd9653;
	ld.global.nc.v2.f64 	{%fd9656, %fd9657}, [%rd1533+16];
	fma.rn.f64 	%fd9658, %fd9655, %fd9650, %fd9656;
	fma.rn.f64 	%fd9659, %fd9658, %fd9650, %fd9657;
	ld.global.nc.v2.f64 	{%fd9660, %fd9661}, [%rd1533+32];
	fma.rn.f64 	%fd9662, %fd9659, %fd9650, %fd9660;
	fma.rn.f64 	%fd9663, %fd9662, %fd9650, %fd9661;
	fma.rn.f64 	%fd9664, %fd9663, %fd27803, %fd27803;
	fma.rn.f64 	%fd9665, %fd9663, %fd9650, 0d3FF0000000000000;
	selp.f64 	%fd9666, %fd9665, %fd9664, %p1583;
	and.b32  	%r5926, %r10681, 2;
	setp.eq.s32 	%p1584, %r5926, 0;
	mov.f64 	%fd9667, 0d0000000000000000;
	sub.f64 	%fd9668, %fd9667, %fd9666;
	selp.f64 	%fd9669, %fd9666, %fd9668, %p1584;
	div.s32 	%r5927, %r1020, %r4282;
	max.s32 	%r5928, %r5927, 0;
	min.s32 	%r5929, %r5928, %r9;
	cvt.rn.f64.s32 	%fd9670, %r5929;
	sub.f64 	%fd755, %fd9670, %fd5;
	div.s32 	%r5930, %r1021, %r4283;
	max.s32 	%r5931, %r5930, 0;
	min.s32 	%r5932, %r5931, %r10;
	cvt.rn.f64.s32 	%fd9671, %r5932;
	sub.f64 	%fd756, %fd9671, %fd6;
	mul.f64 	%fd9672, %fd756, %fd9669;
	fma.rn.f64 	%fd9673, %fd755, %fd752, %fd9672;
	add.f64 	%fd9674, %fd7, %fd9673;
	mul.f64 	%fd9675, %fd756, %fd752;
	mul.f64 	%fd9676, %fd755, %fd9669;
	sub.f64 	%fd9677, %fd9675, %fd9676;
	add.f64 	%fd9678, %fd8, %fd9677;
	mov.f64 	%fd9679, 0d3FE0000000000000;
	copysign.f64 	%fd9680, %fd9674, %fd9679;
	add.rz.f64 	%fd9681, %fd9674, %fd9680;
	cvt.rzi.f64.f64 	%fd9682, %fd9681;
	cvt.rzi.s32.f64 	%r1028, %fd9682;
	copysign.f64 	%fd9683, %fd9678, %fd9679;
	add.rz.f64 	%fd9684, %fd9678, %fd9683;
	cvt.rzi.f64.f64 	%fd9685, %fd9684;
	cvt.rzi.s32.f64 	%r1029, %fd9685;
	setp.lt.s32 	%p1585, %r1028, 0;
	setp.ge.s32 	%p1586, %r1028, %r4279;
	or.pred  	%p1587, %p1585, %p1586;
	setp.lt.s32 	%p1588, %r1029, 0;
	setp.ge.s32 	%p1589, %r1029, %r4280;
	or.pred  	%p1590, %p1588, %p1589;
	or.pred  	%p1592, %p1587, %p1590;
	mov.b16 	%rs4510, 0;
	mov.u16 	%rs4511, %rs4510;
	mov.u16 	%rs4512, %rs4510;
	@%p1592 bra 	$L__BB1_901;
	mul.lo.s32 	%r5933, %r1029, %r4281;
	cvt.u64.u32 	%rd1534, %r5933;
	shl.b32 	%r5934, %r1028, 2;
	cvt.u64.u32 	%rd1535, %r5934;
	add.s64 	%rd1536, %rd1534, %rd1535;
	add.s64 	%rd1537, %rd1, %rd1536;
	ld.global.u8 	%rs4510, [%rd1537];
	ld.global.u8 	%rs4511, [%rd1537+1];
	ld.global.u8 	%rs4512, [%rd1537+2];
$L__BB1_901:
	cvt.u64.u32 	%rd1538, %r10528;
	add.s64 	%rd57, %rd2, %rd1538;
	st.local.u8 	[%rd57], %rs4512;
	and.b16  	%rs2883, %rs4512, 255;
	add.s64 	%rd58, %rd3, %rd1538;
	st.local.u8 	[%rd58], %rs4511;
	and.b16  	%rs2884, %rs4511, 255;
	add.s64 	%rd59, %rd4, %rd1538;
	st.local.u8 	[%rd59], %rs4510;
	and.b16  	%rs2885, %rs4510, 255;
	cvt.rn.f64.u16 	%fd9686, %rs2883;
	mul.f64 	%fd9687, %fd9686, 0d3FD322D0E5604189;
	cvt.rn.f64.u16 	%fd9688, %rs2884;
	fma.rn.f64 	%fd9689, %fd9688, 0d3FE2C8B439581062, %fd9687;
	cvt.rn.f64.u16 	%fd9690, %rs2885;
	fma.rn.f64 	%fd9691, %fd9690, 0d3FBD2F1A9FBE76C9, %fd9689;
	cvt.rzi.u32.f64 	%r5936, %fd9691;
	add.s64 	%rd60, %rd5, %rd1538;
	st.local.u8 	[%rd60], %r5936;
	add.s32 	%r1030, %r1021, %r4287;
	mov.b32 	%r10683, 1;
	mov.f64 	%fd27805, %fd28663;
	@%p1579 bra 	$L__BB1_905;
	setp.ltu.f64 	%p1594, %fd2, 0d41E0000000000000;
	mov.f64 	%fd27805, %fd28662;
	mov.u32 	%r10682, %r11575;
	@%p1594 bra 	$L__BB1_904;
	{ // callseq 998, 0
	.param .b64 param0;
	st.param.f64 	[param0], %fd1;
	.param .align 16 .b8 retval0[16];
	call.uni (retval0), 
	__internal_trig_reduction_slowpathd, 
	(
	param0
	);
	ld.param.f64 	%fd27805, [retval0];
	ld.param.b32 	%r10682, [retval0+8];
	} // callseq 998
$L__BB1_904:
	add.s32 	%r10683, %r10682, 1;
$L__BB1_905:
	shl.b32 	%r5938, %r10683, 6;
	cvt.u64.u32 	%rd1539, %r5938;
	and.b64  	%rd1540, %rd1539, 64;
	mov.u64 	%rd1541, __cudart_sin_cos_coeffs;
	add.s64 	%rd1542, %rd1541, %rd1540;
	mul.rn.f64 	%fd9693, %fd27805, %fd27805;
	and.b32  	%r5939, %r10683, 1;
	setp.eq.b32 	%p1595, %r5939, 1;
	selp.f64 	%fd9694, 0dBDA8FF8320FD8164, 0d3DE5DB65F9785EBA, %p1595;
	ld.global.nc.v2.f64 	{%fd9695, %fd9696}, [%rd1542];
	fma.rn.f64 	%fd9697, %fd9694, %fd9693, %fd9695;
	fma.rn.f64 	%fd9698, %fd9697, %fd9693, %fd9696;
	ld.global.nc.v2.f64 	{%fd9699, %fd9700}, [%rd1542+16];
	fma.rn.f64 	%fd9701, %fd9698, %fd9693, %fd9699;
	fma.rn.f64 	%fd9702, %fd9701, %fd9693, %fd9700;
	ld.global.nc.v2.f64 	{%fd9703, %fd9704}, [%rd1542+32];
	fma.rn.f64 	%fd9705, %fd9702, %fd9693, %fd9703;
	fma.rn.f64 	%fd9706, %fd9705, %fd9693, %fd9704;
	fma.rn.f64 	%fd9707, %fd9706, %fd27805, %fd27805;
	fma.rn.f64 	%fd9708, %fd9706, %fd9693, 0d3FF0000000000000;
	selp.f64 	%fd9709, %fd9708, %fd9707, %p1595;
	and.b32  	%r5940, %r10683, 2;
	setp.eq.s32 	%p1596, %r5940, 0;
	mov.f64 	%fd9710, 0d0000000000000000;
	sub.f64 	%fd9711, %fd9710, %fd9709;
	selp.f64 	%fd760, %fd9709, %fd9711, %p1596;
	mov.f64 	%fd27806, %fd28664;
	mov.u32 	%r10684, %r11577;
	@%p2 bra 	$L__BB1_907;
	{ // callseq 999, 0
	.param .b64 param0;
	st.param.f64 	[param0], %fd1;
	.param .align 16 .b8 retval0[16];
	call.uni (retval0), 
	__internal_trig_reduction_slowpathd, 
	(
	param0
	);
	ld.param.f64 	%fd27806, [retval0];
	ld.param.b32 	%r10684, [retval0+8];
	} // callseq 999
$L__BB1_907:
	shl.b32 	%r5942, %r10684, 6;
	cvt.u64.u32 	%rd1543, %r5942;
	and.b64  	%rd1544, %rd1543, 64;
	mov.u64 	%rd1545, __cudart_sin_cos_coeffs;
	add.s64 	%rd1546, %rd1545, %rd1544;
	mul.rn.f64 	%fd9713, %fd27806, %fd27806;
	and.b32  	%r5943, %r10684, 1;
	setp.eq.b32 	%p1597, %r5943, 1;
	selp.f64 	%fd9714, 0dBDA8FF8320FD8164, 0d3DE5DB65F9785EBA, %p1597;
	ld.global.nc.v2.f64 	{%fd9715, %fd9716}, [%rd1546];
	fma.rn.f64 	%fd9717, %fd9714, %fd9713, %fd9715;
	fma.rn.f64 	%fd9718, %fd9717, %fd9713, %fd9716;
	ld.global.nc.v2.f64 	{%fd9719, %fd9720}, [%rd1546+16];
	fma.rn.f64 	%fd9721, %fd9718, %fd9713, %fd9719;
	fma.rn.f64 	%fd9722, %fd9721, %fd9713, %fd9720;
	ld.global.nc.v2.f64 	{%fd9723, %fd9724}, [%rd1546+32];
	fma.rn.f64 	%fd9725, %fd9722, %fd9713, %fd9723;
	fma.rn.f64 	%fd9726, %fd9725, %fd9713, %fd9724;
	fma.rn.f64 	%fd9727, %fd9726, %fd27806, %fd27806;
	fma.rn.f64 	%fd9728, %fd9726, %fd9713, 0d3FF0000000000000;
	selp.f64 	%fd9729, %fd9728, %fd9727, %p1597;
	and.b32  	%r5944, %r10684, 2;
	setp.eq.s32 	%p1598, %r5944, 0;
	mov.f64 	%fd9730, 0d0000000000000000;
	sub.f64 	%fd9731, %fd9730, %fd9729;
	selp.f64 	%fd9732, %fd9729, %fd9731, %p1598;
	div.s32 	%r5945, %r1030, %r4283;
	max.s32 	%r5946, %r5945, 0;
	min.s32 	%r5947, %r5946, %r10;
	cvt.rn.f64.s32 	%fd9733, %r5947;
	sub.f64 	%fd763, %fd9733, %fd6;
	mul.f64 	%fd9734, %fd763, %fd9732;
	fma.rn.f64 	%fd9735, %fd755, %fd760, %fd9734;
	add.f64 	%fd9736, %fd7, %fd9735;
	mul.f64 	%fd9737, %fd763, %fd760;
	mul.f64 	%fd9738, %fd755, %fd9732;
	sub.f64 	%fd9739, %fd9737, %fd9738;
	add.f64 	%fd9740, %fd8, %fd9739;
	mov.f64 	%fd9741, 0d3FE0000000000000;
	copysign.f64 	%fd9742, %fd9736, %fd9741;
	add.rz.f64 	%fd9743, %fd9736, %fd9742;
	cvt.rzi.f64.f64 	%fd9744, %fd9743;
	cvt.rzi.s32.f64 	%r1037, %fd9744;
	copysign.f64 	%fd9745, %fd9740, %fd9741;
	add.rz.f64 	%fd9746, %fd9740, %fd9745;
	cvt.rzi.f64.f64 	%fd9747, %fd9746;
	cvt.rzi.s32.f64 	%r1038, %fd9747;
	setp.lt.s32 	%p1599, %r1037, 0;
	setp.ge.s32 	%p1600, %r1037, %r4279;
	or.pred  	%p1601, %p1599, %p1600;
	setp.lt.s32 	%p1602, %r1038, 0;
	setp.ge.s32 	%p1603, %r1038, %r4280;
	or.pred  	%p1604, %p1602, %p1603;
	or.pred  	%p1606, %p1601, %p1604;
	mov.b16 	%rs4513, 0;
	mov.u16 	%rs4514, %rs4513;
	mov.u16 	%rs4515, %rs4513;
	@%p1606 bra 	$L__BB1_909;
	mul.lo.s32 	%r5948, %r1038, %r4281;
	cvt.u64.u32 	%rd1547, %r5948;
	shl.b32 	%r5949, %r1037, 2;
	cvt.u64.u32 	%rd1548, %r5949;
	add.s64 	%rd1549, %rd1547, %rd1548;
	add.s64 	%rd1550, %rd1, %rd1549;
	ld.global.u8 	%rs4513, [%rd1550];
	ld.global.u8 	%rs4514, [%rd1550+1];
	ld.global.u8 	%rs4515, [%rd1550+2];
$L__BB1_909:
	st.local.u8 	[%rd57+1], %rs4515;
	and.b16  	%rs2887, %rs4515, 255;
	st.local.u8 	[%rd58+1], %rs4514;
	and.b16  	%rs2888, %rs4514, 255;
	st.local.u8 	[%rd59+1], %rs4513;
	and.b16  	%rs2889, %rs4513, 255;
	cvt.rn.f64.u16 	%fd9748, %rs2887;
	mul.f64 	%fd9749, %fd9748, 0d3FD322D0E5604189;
	cvt.rn.f64.u16 	%fd9750, %rs2888;
	fma.rn.f64 	%fd9751, %fd9750, 0d3FE2C8B439581062, %fd9749;
	cvt.rn.f64.u16 	%fd9752, %rs2889;
	fma.rn.f64 	%fd9753, %fd9752, 0d3FBD2F1A9FBE76C9, %fd9751;
	cvt.rzi.u32.f64 	%r5951, %fd9753;
	st.local.u8 	[%rd60+1], %r5951;
	add.s32 	%r1039, %r1030, %r4287;
	mov.b32 	%r10686, 1;
	mov.f64 	%fd27808, %fd28663;
	@%p1579 bra 	$L__BB1_913;
	setp.ltu.f64 	%p1608, %fd2, 0d41E0000000000000;
	mov.f64 	%fd27808, %fd28662;
	mov.u32 	%r10685, %r11575;
	@%p1608 bra 	$L__BB1_912;
	{ // callseq 1000, 0
	.param .b64 param0;
	st.param.f64 	[param0], %fd1;
	.param .align 16 .b8 retval0[16];
	call.uni (retval0), 
	__internal_trig_reduction_slowpathd, 
	(
	param0
	);
	ld.param.f64 	%fd27808, [retval0];
	ld.param.b32 	%r10685, [retval0+8];
	} // callseq 1000
$L__BB1_912:
	add.s32 	%r10686, %r10685, 1;
$L__BB1_913:
	shl.b32 	%r5953, %r10686, 6;
	cvt.u64.u32 	%rd1551, %r5953;
	and.b64  	%rd1552, %rd1551, 64;
	mov.u64 	%rd1553, __cudart_sin_cos_coeffs;
	add.s64 	%rd1554, %rd1553, %rd1552;
	mul.rn.f64 	%fd9755, %fd27808, %fd27808;
	and.b32  	%r5954, %r10686, 1;
	setp.eq.b32 	%p1609, %r5954, 1;
	selp.f64 	%fd9756, 0dBDA8FF8320FD8164, 0d3DE5DB65F9785EBA, %p1609;
	ld.global.nc.v2.f64 	{%fd9757, %fd9758}, [%rd1554];
	fma.rn.f64 	%fd9759, %fd9756, %fd9755, %fd9757;
	fma.rn.f64 	%fd9760, %fd9759, %fd9755, %fd9758;
	ld.global.nc.v2.f64 	{%fd9761, %fd9762}, [%rd1554+16];
	fma.rn.f64 	%fd9763, %fd9760, %fd9755, %fd9761;
	fma.rn.f64 	%fd9764, %fd9763, %fd9755, %fd9762;
	ld.global.nc.v2.f64 	{%fd9765, %fd9766}, [%rd1554+32];
	fma.rn.f64 	%fd9767, %fd9764, %fd9755, %fd9765;
	fma.rn.f64 	%fd9768, %fd9767, %fd9755, %fd9766;
	fma.rn.f64 	%fd9769, %fd9768, %fd27808, %fd27808;
	fma.rn.f64 	%fd9770, %fd9768, %fd9755, 0d3FF0000000000000;
	selp.f64 	%fd9771, %fd9770, %fd9769, %p1609;
	and.b32  	%r5955, %r10686, 2;
	setp.eq.s32 	%p1610, %r5955, 0;
	mov.f64 	%fd9772, 0d0000000000000000;
	sub.f64 	%fd9773, %fd9772, %fd9771;
	selp.f64 	%fd767, %fd9771, %fd9773, %p1610;
	mov.f64 	%fd27809, %fd28664;
	mov.u32 	%r10687, %r11577;
	@%p2 bra 	$L__BB1_915;
	{ // callseq 1001, 0
	.param .b64 param0;
	st.param.f64 	[param0], %fd1;
	.param .align 16 .b8 retval0[16];
	call.uni (retval0), 
	__internal_trig_reduction_slowpathd, 
	(
	param0
	);
	ld.param.f64 	%fd27809, [retval0];
	ld.param.b32 	%r10687, [retval0+8];
	} // callseq 1001
$L__BB1_915:
	shl.b32 	%r5957, %r10687, 6;
	cvt.u64.u32 	%rd1555, %r5957;
	and.b64  	%rd1556, %rd1555, 64;
	mov.u64 	%rd1557, __cudart_sin_cos_coeffs;
	add.s64 	%rd1558, %rd1557, %rd1556;
	mul.rn.f64 	%fd9775, %fd27809, %fd27809;
	and.b32  	%r5958, %r10687, 1;
	setp.eq.b32 	%p1611, %r5958, 1;
	selp.f64 	%fd9776, 0dBDA8FF8320FD8164, 0d3DE5DB65F9785EBA, %p1611;
	ld.global.nc.v2.f64 	{%fd9777, %fd9778}, [%rd1558];
	fma.rn.f64 	%fd9779, %fd9776, %fd9775, %fd9777;
	fma.rn.f64 	%fd9780, %fd9779, %fd9775, %fd9778;
	ld.global.nc.v2.f64 	{%fd9781, %fd9782}, [%rd1558+16];
	fma.rn.f64 	%fd9783, %fd9780, %fd9775, %fd9781;
	fma.rn.f64 	%fd9784, %fd9783, %fd9775, %fd9782;
	ld.global.nc.v2.f64 	{%fd9785, %fd9786}, [%rd1558+32];
	fma.rn.f64 	%fd9787, %fd9784, %fd9775, %fd9785;
	fma.rn.f64 	%fd9788, %fd9787, %fd9775, %fd9786;
	fma.rn.f64 	%fd9789, %fd9788, %fd27809, %fd27809;
	fma.rn.f64 	%fd9790, %fd9788, %fd9775, 0d3FF0000000000000;
	selp.f64 	%fd9791, %fd9790, %fd9789, %p1611;
	and.b32  	%r5959, %r10687, 2;
	setp.eq.s32 	%p1612, %r5959, 0;
	mov.f64 	%fd9792, 0d0000000000000000;
	sub.f64 	%fd9793, %fd9792, %fd9791;
	selp.f64 	%fd9794, %fd9791, %fd9793, %p1612;
	div.s32 	%r5960, %r1039, %r4283;
	max.s32 	%r5961, %r5960, 0;
	min.s32 	%r5962, %r5961, %r10;
	cvt.rn.f64.s32 	%fd9795, %r5962;
	sub.f64 	%fd770, %fd9795, %fd6;
	mul.f64 	%fd9796, %fd770, %fd9794;
	fma.rn.f64 	%fd9797, %fd755, %fd767, %fd9796;
	add.f64 	%fd9798, %fd7, %fd9797;
	mul.f64 	%fd9799, %fd770, %fd767;
	mul.f64 	%fd9800, %fd755, %fd9794;
	sub.f64 	%fd9801, %fd9799, %fd9800;
	add.f64 	%fd9802, %fd8, %fd9801;
	mov.f64 	%fd9803, 0d3FE0000000000000;
	copysign.f64 	%fd9804, %fd9798, %fd9803;
	add.rz.f64 	%fd9805, %fd9798, %fd9804;
	cvt.rzi.f64.f64 	%fd9806, %fd9805;
	cvt.rzi.s32.f64 	%r1046, %fd9806;
	copysign.f64 	%fd9807, %fd9802, %fd9803;
	add.rz.f64 	%fd9808, %fd9802, %fd9807;
	cvt.rzi.f64.f64 	%fd9809, %fd9808;
	cvt.rzi.s32.f64 	%r1047, %fd9809;
	setp.lt.s32 	%p1613, %r1046, 0;
	setp.ge.s32 	%p1614, %r1046, %r4279;
	or.pred  	%p1615, %p1613, %p1614;
	setp.lt.s32 	%p1616, %r1047, 0;
	setp.ge.s32 	%p1617, %r1047, %r4280;
	or.pred  	%p1618, %p1616, %p1617;
	or.pred  	%p1620, %p1615, %p1618;
	mov.b16 	%rs4516, 0;
	mov.u16 	%rs4517, %rs4516;
	mov.u16 	%rs4518, %rs4516;
	@%p1620 bra 	$L__BB1_917;
	mul.lo.s32 	%r5963, %r1047, %r4281;
	cvt.u64.u32 	%rd1559, %r5963;
	shl.b32 	%r5964, %r1046, 2;
	cvt.u64.u32 	%rd1560, %r5964;
	add.s64 	%rd1561, %rd1559, %rd1560;
	add.s64 	%rd1562, %rd1, %rd1561;
	ld.global.u8 	%rs4516, [%rd1562];
	ld.global.u8 	%rs4517, [%rd1562+1];
	ld.global.u8 	%rs4518, [%rd1562+2];
$L__BB1_917:
	st.local.u8 	[%rd57+2], %rs4518;
	and.b16  	%rs2891, %rs4518, 255;
	st.local.u8 	[%rd58+2], %rs4517;
	and.b16  	%rs2892, %rs4517, 255;
	st.local.u8 	[%rd59+2], %rs4516;
	and.b16  	%rs2893, %rs4516, 255;
	cvt.rn.f64.u16 	%fd9810, %rs2891;
	mul.f64 	%fd9811, %fd9810, 0d3FD322D0E5604189;
	cvt.rn.f64.u16 	%fd9812, %rs2892;
	fma.rn.f64 	%fd9813, %fd9812, 0d3FE2C8B439581062, %fd9811;
	cvt.rn.f64.u16 	%fd9814, %rs2893;
	fma.rn.f64 	%fd9815, %fd9814, 0d3FBD2F1A9FBE76C9, %fd9813;
	cvt.rzi.u32.f64 	%r5966, %fd9815;
	st.local.u8 	[%rd60+2], %r5966;
	add.s32 	%r5967, %r1020, %r4286;
	div.s32 	%r5968, %r5967, %r4282;
	max.s32 	%r1048, %r5968, 0;
	mov.b32 	%r10689, 1;
	mov.f64 	%fd27811, %fd28663;
	@%p1579 bra 	$L__BB1_921;
	setp.ltu.f64 	%p1622, %fd2, 0d41E0000000000000;
	mov.f64 	%fd27811, %fd28662;
	mov.u32 	%r10688, %r11575;
	@%p1622 bra 	$L__BB1_920;
	{ // callseq 1002, 0
	.param .b64 param0;
	st.param.f64 	[param0], %fd1;
	.param .align 16 .b8 retval0[16];
	call.uni (retval0), 
	__internal_trig_reduction_slowpathd, 
	(
	param0
	);
	ld.param.f64 	%fd27811, [retval0];
	ld.param.b32 	%r10688, [retval0+8];
	} // callseq 1002
$L__BB1_920:
	add.s32 	%r10689, %r10688, 1;
$L__BB1_921:
	shl.b32 	%r5970, %r10689, 6;
	cvt.u64.u32 	%rd1563, %r5970;
	and.b64  	%rd1564, %rd1563, 64;
	mov.u64 	%rd1565, __cudart_sin_cos_coeffs;
	add.s64 	%rd1566, %rd1565, %rd1564;
	mul.rn.f64 	%fd9817, %fd27811, %fd27811;
	and.b32  	%r5971, %r10689, 1;
	setp.eq.b32 	%p1623, %r5971, 1;
	selp.f64 	%fd9818, 0dBDA8FF8320FD8164, 0d3DE5DB65F9785EBA, %p1623;
	ld.global.nc.v2.f64 	{%fd9819, %fd9820}, [%rd1566];
	fma.rn.f64 	%fd9821, %fd9818, %fd9817, %fd9819;
	fma.rn.f64 	%fd9822, %fd9821, %fd9817, %fd9820;
	ld.global.nc.v2.f64 	{%fd9823, %fd9824}, [%rd1566+16];
	fma.rn.f64 	%fd9825, %fd9822, %fd9817, %fd9823;
	fma.rn.f64 	%fd9826, %fd9825, %fd9817, %fd9824;
	ld.global.nc.v2.f64 	{%fd9827, %fd9828}, [%rd1566+32];
	fma.rn.f64 	%fd9829, %fd9826, %fd9817, %fd9827;
	fma.rn.f64 	%fd9830, %fd9829, %fd9817, %fd9828;
	fma.rn.f64 	%fd9831, %fd9830, %fd27811, %fd27811;
	fma.rn.f64 	%fd9832, %fd9830, %fd9817, 0d3FF0000000000000;
	selp.f64 	%fd9833, %fd9832, %fd9831, %p1623;
	and.b32  	%r5972, %r10689, 2;
	setp.eq.s32 	%p1624, %r5972, 0;
	mov.f64 	%fd9834, 0d0000000000000000;
	sub.f64 	%fd9835, %fd9834, %fd9833;
	selp.f64 	%fd774, %fd9833, %fd9835, %p1624;
	mov.f64 	%fd27812, %fd28664;
	mov.u32 	%r10690, %r11577;
	@%p2 bra 	$L__BB1_923;
	{ // callseq 1003, 0
	.param .b64 param0;
	st.param.f64 	[param0], %fd1;
	.param .align 16 .b8 retval0[16];
	call.uni (retval0), 
	__internal_trig_reduction_slowpathd, 
	(
	param0
	);
	ld.param.f64 	%fd27812, [retval0];
	ld.param.b32 	%r10690, [retval0+8];
	} // callseq 1003
$L__BB1_923:
	shl.b32 	%r5974, %r10690, 6;
	cvt.u64.u32 	%rd1567, %r5974;
	and.b64  	%rd1568, %rd1567, 64;
	mov.u64 	%rd1569, __cudart_sin_cos_coeffs;
	add.s64 	%rd1570, %rd1569, %rd1568;
	mul.rn.f64 	%fd9837, %fd27812, %fd27812;
	and.b32  	%r5975, %r10690, 1;
	setp.eq.b32 	%p1625, %r5975, 1;
	selp.f64 	%fd9838, 0dBDA8FF8320FD8164, 0d3DE5DB65F9785EBA, %p1625;
	ld.global.nc.v2.f64 	{%fd9839, %fd9840}, [%rd1570];
	fma.rn.f64 	%fd9841, %fd9838, %fd9837, %fd9839;
	fma.rn.f64 	%fd9842, %fd9841, %fd9837, %fd9840;
	ld.global.nc.v2.f64 	{%fd9843, %fd9844}, [%rd1570+16];
	fma.rn.f64 	%fd9845, %fd9842, %fd9837, %fd9843;
	fma.rn.f64 	%fd9846, %fd9845, %fd9837, %fd9844;
	ld.global.nc.v2.f64 	{%fd9847, %fd9848}, [%rd1570+32];
	fma.rn.f64 	%fd9849, %fd9846, %fd9837, %fd9847;
	fma.rn.f64 	%fd9850, %fd9849, %fd9837, %fd9848;
	fma.rn.f64 	%fd9851, %fd9850, %fd27812, %fd27812;
	fma.rn.f64 	%fd9852, %fd9850, %fd9837, 0d3FF0000000000000;
	selp.f64 	%fd9853, %fd9852, %fd9851, %p1625;
	and.b32  	%r5976, %r10690, 2;
	setp.eq.s32 	%p1626, %r5976, 0;
	mov.f64 	%fd9854, 0d0000000000000000;
	sub.f64 	%fd9855, %fd9854, %fd9853;
	selp.f64 	%fd9856, %fd9853, %fd9855, %p1626;
	min.s32 	%r5977, %r1048, %r9;
	cvt.rn.f64.s32 	%fd9857, %r5977;
	sub.f64 	%fd777, %fd9857, %fd5;
	mul.f64 	%fd9858, %fd756, %fd9856;
	fma.rn.f64 	%fd9859, %fd777, %fd774, %fd9858;
	add.f64 	%fd9860, %fd7, %fd9859;
	mul.f64 	%fd9861, %fd756, %fd774;
	mul.f64 	%fd9862, %fd777, %fd9856;
	sub.f64 	%fd9863, %fd9861, %fd9862;
	add.f64 	%fd9864, %fd8, %fd9863;
	mov.f64 	%fd9865, 0d3FE0000000000000;
	copysign.f64 	%fd9866, %fd9860, %fd9865;
	add.rz.f64 	%fd9867, %fd9860, %fd9866;
	cvt.rzi.f64.f64 	%fd9868, %fd9867;
	cvt.rzi.s32.f64 	%r1055, %fd9868;
	copysign.f64 	%fd9869, %fd9864, %fd9865;
	add.rz.f64 	%fd9870, %fd9864, %fd9869;
	cvt.rzi.f64.f64 	%fd9871, %fd9870;
	cvt.rzi.s32.f64 	%r1056, %fd9871;
	setp.lt.s32 	%p1627, %r1055, 0;
	setp.ge.s32 	%p1628, %r1055, %r4279;
	or.pred  	%p1629, %p1627, %p1628;
	setp.lt.s32 	%p1630, %r1056, 0;
	setp.ge.s32 	%p1631, %r1056, %r4280;
	or.pred  	%p1632, %p1630, %p1631;
	or.pred  	%p1634, %p1629, %p1632;
	mov.b16 	%rs4519, 0;
	mov.u16 	%rs4520, %rs4519;
	mov.u16 	%rs4521, %rs4519;
	@%p1634 bra 	$L__BB1_925;
	mul.lo.s32 	%r5978, %r1056, %r4281;
	cvt.u64.u32 	%rd1571, %r5978;
	shl.b32 	%r5979, %r1055, 2;
	cvt.u64.u32 	%rd1572, %r5979;
	add.s64 	%rd1573, %rd1571, %rd1572;
	add.s64 	%rd1574, %rd1, %rd1573;
	ld.global.u8 	%rs4519, [%rd1574];
	ld.global.u8 	%rs4520, [%rd1574+1];
	ld.global.u8 	%rs4521, [%rd1574+2];
$L__BB1_925:
	st.local.u8 	[%rd57+3], %rs4521;
	and.b16  	%rs2895, %rs4521, 255;
	st.local.u8 	[%rd58+3], %rs4520;
	and.b16  	%rs2896, %rs4520, 255;
	st.local.u8 	[%rd59+3], %rs4519;
	and.b16  	%rs2897, %rs4519, 255;
	cvt.rn.f64.u16 	%fd9872, %rs2895;
	mul.f64 	%fd9873, %fd9872, 0d3FD322D0E5604189;
	cvt.rn.f64.u16 	%fd9874, %rs2896;
	fma.rn.f64 	%fd9875, %fd9874, 0d3FE2C8B439581062, %fd9873;
	cvt.rn.f64.u16 	%fd9876, %rs2897;
	fma.rn.f64 	%fd9877, %fd9876, 0d3FBD2F1A9FBE76C9, %fd9875;
	cvt.rzi.u32.f64 	%r5981, %fd9877;
	st.local.u8 	[%rd60+3], %r5981;
	mov.b32 	%r10692, 1;
	mov.f64 	%fd27814, %fd28663;
	@%p1579 bra 	$L__BB1_929;
	setp.ltu.f64 	%p1636, %fd2, 0d41E0000000000000;
	mov.f64 	%fd27814, %fd28662;
	mov.u32 	%r10691, %r11575;
	@%p1636 bra 	$L__BB1_928;
	{ // callseq 1004, 0
	.param .b64 param0;
	st.param.f64 	[param0], %fd1;
	.param .align 16 .b8 retval0[16];
	call.uni (retval0), 
	__internal_trig_reduction_slowpathd, 
	(
	param0
	);
	ld.param.f64 	%fd27814, [retval0];
	ld.param.b32 	%r10691, [retval0+8];
	} // callseq 1004
$L__BB1_928:
	add.s32 	%r10692, %r10691, 1;
$L__BB1_929:
	shl.b32 	%r5983, %r10692, 6;
	cvt.u64.u32 	%rd1575, %r5983;
	and.b64  	%rd1576, %rd1575, 64;
	mov.u64 	%rd1577, __cudart_sin_cos_coeffs;
	add.s64 	%rd1578, %rd1577, %rd1576;
	mul.rn.f64 	%fd9879, %fd27814, %fd27814;
	and.b32  	%r5984, %r10692, 1;
	setp.eq.b32 	%p1637, %r5984, 1;
	selp.f64 	%fd9880, 0dBDA8FF8320FD8164, 0d3DE5DB65F9785EBA, %p1637;
	ld.global.nc.v2.f64 	{%fd9881, %fd9882}, [%rd1578];
	fma.rn.f64 	%fd9883, %fd9880, %fd9879, %fd9881;
	fma.rn.f64 	%fd9884, %fd9883, %fd9879, %fd9882;
	ld.global.nc.v2.f64 	{%fd9885, %fd9886}, [%rd1578+16];
	fma.rn.f64 	%fd9887, %fd9884, %fd9879, %fd9885;
	fma.rn.f64 	%fd9888, %fd9887, %fd9879, %fd9886;
	ld.global.nc.v2.f64 	{%fd9889, %fd9890}, [%rd1578+32];
	fma.rn.f64 	%fd9891, %fd9888, %fd9879, %fd9889;
	fma.rn.f64 	%fd9892, %fd9891, %fd9879, %fd9890;
	fma.rn.f64 	%fd9893, %fd9892, %fd27814, %fd27814;
	fma.rn.f64 	%fd9894, %fd9892, %fd9879, 0d3FF0000000000000;
	selp.f64 	%fd9895, %fd9894, %fd9893, %p1637;
	and.b32  	%r5985, %r10692, 2;
	setp.eq.s32 	%p1638, %r5985, 0;
	mov.f64 	%fd9896, 0d0000000000000000;
	sub.f64 	%fd9897, %fd9896, %fd9895;
	selp.f64 	%fd781, %fd9895, %fd9897, %p1638;
	mov.f64 	%fd27815, %fd28664;
	mov.u32 	%r10693, %r11577;
	@%p2 bra 	$L__BB1_931;
	{ // callseq 1005, 0
	.param .b64 param0;
	st.param.f64 	[param0], %fd1;
	.param .align 16 .b8 retval0[16];
	call.uni (retval0), 
	__internal_trig_reduction_slowpathd, 
	(
	param0
	);
	ld.param.f64 	%fd27815, [retval0];
	ld.param.b32 	%r10693, [retval0+8];
	} // callseq 1005
$L__BB1_931:
	shl.b32 	%r5987, %r10693, 6;
	cvt.u64.u32 	%rd1579, %r5987;
	and.b64  	%rd1580, %rd1579, 64;
	mov.u64 	%rd1581, __cudart_sin_cos_coeffs;
	add.s64 	%rd1582, %rd1581, %rd1580;
	mul.rn.f64 	%fd9899, %fd27815, %fd27815;
	and.b32  	%r5988, %r10693, 1;
	setp.eq.b32 	%p1639, %r5988, 1;
	selp.f64 	%fd9900, 0dBDA8FF8320FD8164, 0d3DE5DB65F9785EBA, %p1639;
	ld.global.nc.v2.f64 	{%fd9901, %fd9902}, [%rd1582];
	fma.rn.f64 	%fd9903, %fd9900, %fd9899, %fd9901;
	fma.rn.f64 	%fd9904, %fd9903, %fd9899, %fd9902;
	ld.global.nc.v2.f64 	{%fd9905, %fd9906}, [%rd1582+16];
	fma.rn.f64 	%fd9907, %fd9904, %fd9899, %fd9905;
	fma.rn.f64 	%fd9908, %fd9907, %fd9899, %fd9906;
	ld.global.nc.v2.f64 	{%fd9909, %fd9910}, [%rd1582+32];
	fma.rn.f64 	%fd9911, %fd9908, %fd9899, %fd9909;
	fma.rn.f64 	%fd9912, %fd9911, %fd9899, %fd9910;
	fma.rn.f64 	%fd9913, %fd9912, %fd27815, %fd27815;
	fma.rn.f64 	%fd9914, %fd9912, %fd9899, 0d3FF0000000000000;
	selp.f64 	%fd9915, %fd9914, %fd9913, %p1639;
	and.b32  	%r5989, %r10693, 2;
	setp.eq.s32 	%p1640, %r5989, 0;
	mov.f64 	%fd9916, 0d0000000000000000;
	sub.f64 	%fd9917, %fd9916, %fd9915;
	selp.f64 	%fd9918, %fd9915, %fd9917, %p1640;
	mul.f64 	%fd9919, %fd763, %fd9918;
	fma.rn.f64 	%fd9920, %fd777, %fd781, %fd9919;
	add.f64 	%fd9921, %fd7, %fd9920;
	mul.f64 	%fd9922, %fd763, %fd781;
	mul.f64 	%fd9923, %fd777, %fd9918;
	sub.f64 	%fd9924, %fd9922, %fd9923;
	add.f64 	%fd9925, %fd8, %fd9924;
	mov.f64 	%fd9926, 0d3FE0000000000000;
	copysign.f64 	%fd9927, %fd9921, %fd9926;
	add.rz.f64 	%fd9928, %fd9921, %fd9927;
	cvt.rzi.f64.f64 	%fd9929, %fd9928;
	cvt.rzi.s32.f64 	%r1063, %fd9929;
	copysign.f64 	%fd9930, %fd9925, %fd9926;
	add.rz.f64 	%fd9931, %fd9925, %fd9930;
	cvt.rzi.f64.f64 	%fd9932, %fd9931;
	cvt.rzi.s32.f64 	%r1064, %fd9932;
	setp.lt.s32 	%p1641, %r1063, 0;
	setp.ge.s32 	%p1642, %r1063, %r4279;
	or.pred  	%p1643, %p1641, %p1642;
	setp.lt.s32 	%p1644, %r1064, 0;
	setp.ge.s32 	%p1645, %r1064, %r4280;
	or.pred  	%p1646, %p1644, %p1645;
	or.pred  	%p1648, %p1643, %p1646;
	mov.b16 	%rs4522, 0;
	mov.u16 	%rs4523, %rs4522;
	mov.u16 	%rs4524, %rs4522;
	@%p1648 bra 	$L__BB1_933;
	mul.lo.s32 	%r5990, %r1064, %r4281;
	cvt.u64.u32 	%rd1583, %r5990;
	shl.b32 	%r5991, %r1063, 2;
	cvt.u64.u32 	%rd1584, %r5991;
	add.s64 	%rd1585, %rd1583, %rd1584;
	add.s64 	%rd1586, %rd1, %rd1585;
	ld.global.u8 	%rs4522, [%rd1586];
	ld.global.u8 	%rs4523, [%rd1586+1];
	ld.global.u8 	%rs4524, [%rd1586+2];
$L__BB1_933:
	st.local.u8 	[%rd57+4], %rs4524;
	and.b16  	%rs2899, %rs4524, 255;
	st.local.u8 	[%rd58+4], %rs4523;
	and.b16  	%rs2900, %rs4523, 255;
	st.local.u8 	[%rd59+4], %rs4522;
	and.b16  	%rs2901, %rs4522, 255;
	cvt.rn.f64.u16 	%fd9933, %rs2899;
	mul.f64 	%fd9934, %fd9933, 0d3FD322D0E5604189;
	cvt.rn.f64.u16 	%fd9935, %rs2900;
	fma.rn.f64 	%fd9936, %fd9935, 0d3FE2C8B439581062, %fd9934;
	cvt.rn.f64.u16 	%fd9937, %rs2901;
	fma.rn.f64 	%fd9938, %fd9937, 0d3FBD2F1A9FBE76C9, %fd9936;
	cvt.rzi.u32.f64 	%r5993, %fd9938;
	st.local.u8 	[%rd60+4], %r5993;
	mov.b32 	%r10695, 1;
	mov.f64 	%fd27817, %fd28663;
	@%p1579 bra 	$L__BB1_937;
	setp.ltu.f64 	%p1650, %fd2, 0d41E0000000000000;
	mov.f64 	%fd27817, %fd28662;
	mov.u32 	%r10694, %r11575;
	@%p1650 bra 	$L__BB1_936;
	{ // callseq 1006, 0
	.param .b64 param0;
	st.param.f64 	[param0], %fd1;
	.param .align 16 .b8 retval0[16];
	call.uni (retval0), 
	__internal_trig_reduction_slowpathd, 
	(
	param0
	);
	ld.param.f64 	%fd27817, [retval0];
	ld.param.b32 	%r10694, [retval0+8];
	} // callseq 1006
$L__BB1_936:
	add.s32 	%r10695, %r10694, 1;
$L__BB1_937:
	shl.b32 	%r5995, %r10695, 6;
	cvt.u64.u32 	%rd1587, %r5995;
	and.b64  	%rd1588, %rd1587, 64;
	mov.u64 	%rd1589, __cudart_sin_cos_coeffs;
	add.s64 	%rd1590, %rd1589, %rd1588;
	mul.rn.f64 	%fd9940, %fd27817, %fd27817;
	and.b32  	%r5996, %r10695, 1;
	setp.eq.b32 	%p1651, %r5996, 1;
	selp.f64 	%fd9941, 0dBDA8FF8320FD8164, 0d3DE5DB65F9785EBA, %p1651;
	ld.global.nc.v2.f64 	{%fd9942, %fd9943}, [%rd1590];
	fma.rn.f64 	%fd9944, %fd9941, %fd9940, %fd9942;
	fma.rn.f64 	%fd9945, %fd9944, %fd9940, %fd9943;
	ld.global.nc.v2.f64 	{%fd9946, %fd9947}, [%rd1590+16];
	fma.rn.f64 	%fd9948, %fd9945, %fd9940, %fd9946;
	fma.rn.f64 	%fd9949, %fd9948, %fd9940, %fd9947;
	ld.global.nc.v2.f64 	{%fd9950, %fd9951}, [%rd1590+32];
	fma.rn.f64 	%fd9952, %fd9949, %fd9940, %fd9950;
	fma.rn.f64 	%fd9953, %fd9952, %fd9940, %fd9951;
	fma.rn.f64 	%fd9954, %fd9953, %fd27817, %fd27817;
	fma.rn.f64 	%fd9955, %fd9953, %fd9940, 0d3FF0000000000000;
	selp.f64 	%fd9956, %fd9955, %fd9954, %p1651;
	and.b32  	%r5997, %r10695, 2;
	setp.eq.s32 	%p1652, %r5997, 0;
	mov.f64 	%fd9957, 0d0000000000000000;
	sub.f64 	%fd9958, %fd9957, %fd9956;
	selp.f64 	%fd787, %fd9956, %fd9958, %p1652;
	mov.f64 	%fd27818, %fd28664;
	mov.u32 	%r10696, %r11577;
	@%p2 bra 	$L__BB1_939;
	{ // callseq 1007, 0
	.param .b64 param0;
	st.param.f64 	[param0], %fd1;
	.param .align 16 .b8 retval0[16];
	call.uni (retval0), 
	__internal_trig_reduction_slowpathd, 
	(
	param0
	);
	ld.param.f64 	%fd27818, [retval0];
	ld.param.b32 	%r10696, [retval0+8];
	} // callseq 1007
$L__BB1_939:
	shl.b32 	%r5999, %r10696, 6;
	cvt.u64.u32 	%rd1591, %r5999;
	and.b64  	%rd1592, %rd1591, 64;
	mov.u64 	%rd1593, __cudart_sin_cos_coeffs;
	add.s64 	%rd1594, %rd1593, %rd1592;
	mul.rn.f64 	%fd9960, %fd27818, %fd27818;
	and.b32  	%r6000, %r10696, 1;
	setp.eq.b32 	%p1653, %r6000, 1;
	selp.f64 	%fd9961, 0dBDA8FF8320FD8164, 0d3DE5DB65F9785EBA, %p1653;
	ld.global.nc.v2.f64 	{%fd9962, %fd9963}, [%rd1594];
	fma.rn.f64 	%fd9964, %fd9961, %fd9960, %fd9962;
	fma.rn.f64 	%fd9965, %fd9964, %fd9960, %fd9963;
	ld.global.nc.v2.f64 	{%fd9966, %fd9967}, [%rd1594+16];
	fma.rn.f64 	%fd9968, %fd9965, %fd9960, %fd9966;
	fma.rn.f64 	%fd9969, %fd9968, %fd9960, %fd9967;
	ld.global.nc.v2.f64 	{%fd9970, %fd9971}, [%rd1594+32];
	fma.rn.f64 	%fd9972, %fd9969, %fd9960, %fd9970;
	fma.rn.f64 	%fd9973, %fd9972, %fd9960, %fd9971;
	fma.rn.f64 	%fd9974, %fd9973, %fd27818, %fd27818;
	fma.rn.f64 	%fd9975, %fd9973, %fd9960, 0d3FF0000000000000;
	selp.f64 	%fd9976, %fd9975, %fd9974, %p1653;
	and.b32  	%r6001, %r10696, 2;
	setp.eq.s32 	%p1654, %r6001, 0;
	mov.f64 	%fd9977, 0d0000000000000000;
	sub.f64 	%fd9978, %fd9977, %fd9976;
	selp.f64 	%fd9979, %fd9976, %fd9978, %p1654;
	mul.f64 	%fd9980, %fd770, %fd9979;
	fma.rn.f64 	%fd9981, %fd777, %fd787, %fd9980;
	add.f64 	%fd9982, %fd7, %fd9981;
	mul.f64 	%fd9983, %fd770, %fd787;
	mul.f64 	%fd9984, %fd777, %fd9979;
	sub.f64 	%fd9985, %fd9983, %fd9984;
	add.f64 	%fd9986, %fd8, %fd9985;
	mov.f64 	%fd9987, 0d3FE0000000000000;
	copysign.f64 	%fd9988, %fd9982, %fd9987;
	add.rz.f64 	%fd9989, %fd9982, %fd9988;
	cvt.rzi.f64.f64 	%fd9990, %fd9989;
	cvt.rzi.s32.f64 	%r1071, %fd9990;
	copysign.f64 	%fd9991, %fd9986, %fd9987;
	add.rz.f64 	%fd9992, %fd9986, %fd9991;
	cvt.rzi.f64.f64 	%fd9993, %fd9992;
	cvt.rzi.s32.f64 	%r1072, %fd9993;
	setp.lt.s32 	%p1655, %r1071, 0;
	setp.ge.s32 	%p1656, %r1071, %r4279;
	or.pred  	%p1657, %p1655, %p1656;
	setp.lt.s32 	%p1658, %r1072, 0;
	setp.ge.s32 	%p1659, %r1072, %r4280;
	or.pred  	%p1660, %p1658, %p1659;
	or.pred  	%p1662, %p1657, %p1660;
	mov.b16 	%rs4525, 0;
	mov.u16 	%rs4526, %rs4525;
	mov.u16 	%rs4527, %rs4525;
	@%p1662 bra 	$L__BB1_941;
	mul.lo.s32 	%r6002, %r1072, %r4281;
	cvt.u64.u32 	%rd1595, %r6002;
	shl.b32 	%r6003, %r1071, 2;
	cvt.u64.u32 	%rd1596, %r6003;
	add.s64 	%rd1597, %rd1595, %rd1596;
	add.s64 	%rd1598, %rd1, %rd1597;
	ld.global.u8 	%rs4525, [%rd1598];
	ld.global.u8 	%rs4526, [%rd1598+1];
	ld.global.u8 	%rs4527, [%rd1598+2];
$L__BB1_941:
	st.local.u8 	[%rd57+5], %rs4527;
	and.b16  	%rs2903, %rs4527, 255;
	st.local.u8 	[%rd58+5], %rs4526;
	and.b16  	%rs2904, %rs4526, 255;
	st.local.u8 	[%rd59+5], %rs4525;
	and.b16  	%rs2905, %rs4525, 255;
	cvt.rn.f64.u16 	%fd9994, %rs2903;
	mul.f64 	%fd9995, %fd9994, 0d3FD322D0E5604189;
	cvt.rn.f64.u16 	%fd9996, %rs2904;
	fma.rn.f64 	%fd9997, %fd9996, 0d3FE2C8B439581062, %fd9995;
	cvt.rn.f64.u16 	%fd9998, %rs2905;
	fma.rn.f64 	%fd9999, %fd9998, 0d3FBD2F1A9FBE76C9, %fd9997;
	cvt.rzi.u32.f64 	%r6005, %fd9999;
	st.local.u8 	[%rd60+5], %r6005;
	add.s32 	%r6006, %r1039, %r4287;
	div.s32 	%r6007, %r6006, %r4283;
	max.s32 	%r1073, %r6007, 0;
	mov.b32 	%r10698, 1;
	mov.f64 	%fd27820, %fd28663;
	@%p1579 bra 	$L__BB1_945;
	setp.ltu.f64 	%p1664, %fd2, 0d41E0000000000000;
	mov.f64 	%fd27820, %fd28662;
	mov.u32 	%r10697, %r11575;
	@%p1664 bra 	$L__BB1_944;
	{ // callseq 1008, 0
	.param .b64 param0;
	st.param.f64 	[param0], %fd1;
	.param .align 16 .b8 retval0[16];
	call.uni (retval0), 
	__internal_trig_reduction_slowpathd, 
	(
	param0
	);
	ld.param.f64 	%fd27820, [retval0];
	ld.param.b32 	%r10697, [retval0+8];
	} // callseq 1008
$L__BB1_944:
	add.s32 	%r10698, %r10697, 1;
$L__BB1_945:
	shl.b32 	%r6009, %r10698, 6;
	cvt.u64.u32 	%rd1599, %r6009;
	and.b64  	%rd1600, %rd1599, 64;
	mov.u64 	%rd1601, __cudart_sin_cos_coeffs;
	add.s64 	%rd1602, %rd1601, %rd1600;
	mul.rn.f64 	%fd10001, %fd27820, %fd27820;
	and.b32  	%r6010, %r10698, 1;
	setp.eq.b32 	%p1665, %r6010, 1;
	selp.f64 	%fd10002, 0dBDA8FF8320FD8164, 0d3DE5DB65F9785EBA, %p1665;
	ld.global.nc.v2.f64 	{%fd10003, %fd10004}, [%rd1602];
	fma.rn.f64 	%fd10005, %fd10002, %fd10001, %fd10003;
	fma.rn.f64 	%fd10006, %fd10005, %fd10001, %fd10004;
	ld.global.nc.v2.f64 	{%fd10007, %fd10008}, [%rd1602+16];
	fma.rn.f64 	%fd10009, %fd10006, %fd10001, %fd10007;
	fma.rn.f64 	%fd10010, %fd10009, %fd10001, %fd10008;
	ld.global.nc.v2.f64 	{%fd10011, %fd10012}, [%rd1602+32];
	fma.rn.f64 	%fd10013, %fd10010, %fd10001, %fd10011;
	fma.rn.f64 	%fd10014, %fd10013, %fd10001, %fd10012;
	fma.rn.f64 	%fd10015, %fd10014, %fd27820, %fd27820;
	fma.rn.f64 	%fd10016, %fd10014, %fd10001, 0d3FF0000000000000;
	selp.f64 	%fd10017, %fd10016, %fd10015, %p1665;
	and.b32  	%r6011, %r10698, 2;
	setp.eq.s32 	%p1666, %r6011, 0;
	mov.f64 	%fd10018, 0d0000000000000000;
	sub.f64 	%fd10019, %fd10018, %fd10017;
	selp.f64 	%fd793, %fd10017, %fd10019, %p1666;
	mov.f64 	%fd27821, %fd28664;
	mov.u32 	%r10699, %r11577;
	@%p2 bra 	$L__BB1_947;
	{ // callseq 1009, 0
	.param .b64 param0;
	st.param.f64 	[param0], %fd1;
	.param .align 16 .b8 retval0[16];
	call.uni (retval0), 
	__internal_trig_reduction_slowpathd, 
	(
	param0
	);
	ld.param.f64 	%fd27821, [retval0];
	ld.param.b32 	%r10699, [retval0+8];
	} // callseq 1009
$L__BB1_947:
	shl.b32 	%r6013, %r10699, 6;
	cvt.u64.u32 	%rd1603, %r6013;
	and.b64  	%rd1604, %rd1603, 64;
	mov.u64 	%rd1605, __cudart_sin_cos_coeffs;
	add.s64 	%rd1606, %rd1605, %rd1604;
	mul.rn.f64 	%fd10021, %fd27821, %fd27821;
	and.b32  	%r6014, %r10699, 1;
	setp.eq.b32 	%p1667, %r6014, 1;
	selp.f64 	%fd10022, 0dBDA8FF8320FD8164, 0d3DE5DB65F9785EBA, %p1667;
	ld.global.nc.v2.f64 	{%fd10023, %fd10024}, [%rd1606];
	fma.rn.f64 	%fd10025, %fd10022, %fd10021, %fd10023;
	fma.rn.f64 	%fd10026, %fd10025, %fd10021, %fd10024;
	ld.global.nc.v2.f64 	{%fd10027, %fd10028}, [%rd1606+16];
	fma.rn.f64 	%fd10029, %fd10026, %fd10021, %fd10027;
	fma.rn.f64 	%fd10030, %fd10029, %fd10021, %fd10028;
	ld.global.nc.v2.f64 	{%fd10031, %fd10032}, [%rd1606+32];
	fma.rn.f64 	%fd10033, %fd10030, %fd10021, %fd10031;
	fma.rn.f64 	%fd10034, %fd10033, %fd10021, %fd10032;
	fma.rn.f64 	%fd10035, %fd10034, %fd27821, %fd27821;
	fma.rn.f64 	%fd10036, %fd10034, %fd10021, 0d3FF0000000000000;
	selp.f64 	%fd10037, %fd10036, %fd10035, %p1667;
	and.b32  	%r6015, %r10699, 2;
	setp.eq.s32 	%p1668, %r6015, 0;
	mov.f64 	%fd10038, 0d0000000000000000;
	sub.f64 	%fd10039, %fd10038, %fd10037;
	selp.f64 	%fd10040, %fd10037, %fd10039, %p1668;
	min.s32 	%r6016, %r1073, %r10;
	cvt.rn.f64.s32 	%fd10041, %r6016;
	sub.f64 	%fd796, %fd10041, %fd6;
	mul.f64 	%fd10042, %fd796, %fd10040;
	fma.rn.f64 	%fd10043, %fd755, %fd793, %fd10042;
	add.f64 	%fd10044, %fd7, %fd10043;
	mul.f64 	%fd10045, %fd796, %fd793;
	mul.f64 	%fd10046, %fd755, %fd10040;
	sub.f64 	%fd10047, %fd10045, %fd10046;
	add.f64 	%fd10048, %fd8, %fd10047;
	mov.f64 	%fd10049, 0d3FE0000000000000;
	copysign.f64 	%fd10050, %fd10044, %fd10049;
	add.rz.f64 	%fd10051, %fd10044, %fd10050;
	cvt.rzi.f64.f64 	%fd10052, %fd10051;
	cvt.rzi.s32.f64 	%r1080, %fd10052;
	copysign.f64 	%fd10053, %fd10048, %fd10049;
	add.rz.f64 	%fd10054, %fd10048, %fd10053;
	cvt.rzi.f64.f64 	%fd10055, %fd10054;
	cvt.rzi.s32.f64 	%r1081, %fd10055;
	setp.lt.s32 	%p1669, %r1080, 0;
	setp.ge.s32 	%p1670, %r1080, %r4279;
	or.pred  	%p1671, %p1669, %p1670;
	setp.lt.s32 	%p1672, %r1081, 0;
	setp.ge.s32 	%p1673, %r1081, %r4280;
	or.pred  	%p1674, %p1672, %p1673;
	or.pred  	%p1676, %p1671, %p1674;
	mov.b16 	%rs4528, 0;
	mov.u16 	%rs4529, %rs4528;
	mov.u16 	%rs4530, %rs4528;
	@%p1676 bra 	$L__BB1_949;
	mul.lo.s32 	%r6017, %r1081, %r4281;
	cvt.u64.u32 	%rd1607, %r6017;
	shl.b32 	%r6018, %r1080, 2;
	cvt.u64.u32 	%rd1608, %r6018;
	add.s64 	%rd1609, %rd1607, %rd1608;
	add.s64 	%rd1610, %rd1, %rd1609;
	ld.global.u8 	%rs4528, [%rd1610];
	ld.global.u8 	%rs4529, [%rd1610+1];
	ld.global.u8 	%rs4530, [%rd1610+2];
$L__BB1_949:
	st.local.u8 	[%rd57+6], %rs4530;
	and.b16  	%rs2907, %rs4530, 255;
	st.local.u8 	[%rd58+6], %rs4529;
	and.b16  	%rs2908, %rs4529, 255;
	st.local.u8 	[%rd59+6], %rs4528;
	and.b16  	%rs2909, %rs4528, 255;
	cvt.rn.f64.u16 	%fd10056, %rs2907;
	mul.f64 	%fd10057, %fd10056, 0d3FD322D0E5604189;
	cvt.rn.f64.u16 	%fd10058, %rs2908;
	fma.rn.f64 	%fd10059, %fd10058, 0d3FE2C8B439581062, %fd10057;
	cvt.rn.f64.u16 	%fd10060, %rs2909;
	fma.rn.f64 	%fd10061, %fd10060, 0d3FBD2F1A9FBE76C9, %fd10059;
	cvt.rzi.u32.f64 	%r6020, %fd10061;
	st.local.u8 	[%rd60+6], %r6020;
	mov.b32 	%r10701, 1;
	mov.f64 	%fd27823, %fd28663;
	@%p1579 bra 	$L__BB1_953;
	setp.ltu.f64 	%p1678, %fd2, 0d41E0000000000000;
	mov.f64 	%fd27823, %fd28662;
	mov.u32 	%r10700, %r11575;
	@%p1678 bra 	$L__BB1_952;
	{ // callseq 1010, 0
	.param .b64 param0;
	st.param.f64 	[param0], %fd1;
	.param .align 16 .b8 retval0[16];
	call.uni (retval0), 
	__internal_trig_reduction_slowpathd, 
	(
	param0
	);
	ld.param.f64 	%fd27823, [retval0];
	ld.param.b32 	%r10700, [retval0+8];
	} // callseq 1010
$L__BB1_952:
	add.s32 	%r10701, %r10700, 1;
$L__BB1_953:
	shl.b32 	%r6022, %r10701, 6;
	cvt.u64.u32 	%rd1611, %r6022;
	and.b64  	%rd1612, %rd1611, 64;
	mov.u64 	%rd1613, __cudart_sin_cos_coeffs;
	add.s64 	%rd1614, %rd1613, %rd1612;
	mul.rn.f64 	%fd10063, %fd27823, %fd27823;
	and.b32  	%r6023, %r10701, 1;
	setp.eq.b32 	%p1679, %r6023, 1;
	selp.f64 	%fd10064, 0dBDA8FF8320FD8164, 0d3DE5DB65F9785EBA, %p1679;
	ld.global.nc.v2.f64 	{%fd10065, %fd10066}, [%rd1614];
	fma.rn.f64 	%fd10067, %fd10064, %fd10063, %fd10065;
	fma.rn.f64 	%fd10068, %fd10067, %fd10063, %fd10066;
	ld.global.nc.v2.f64 	{%fd10069, %fd10070}, [%rd1614+16];
	fma.rn.f64 	%fd10071, %fd10068, %fd10063, %fd10069;
	fma.rn.f64 	%fd10072, %fd10071, %fd10063, %fd10070;
	ld.global.nc.v2.f64 	{%fd10073, %fd10074}, [%rd1614+32];
	fma.rn.f64 	%fd10075, %fd10072, %fd10063, %fd10073;
	fma.rn.f64 	%fd10076, %fd10075, %fd10063, %fd10074;
	fma.rn.f64 	%fd10077, %fd10076, %fd27823, %fd27823;
	fma.rn.f64 	%fd10078, %fd10076, %fd10063, 0d3FF0000000000000;
	selp.f64 	%fd10079, %fd10078, %fd10077, %p1679;
	and.b32  	%r6024, %r10701, 2;
	setp.eq.s32 	%p1680, %r6024, 0;
	mov.f64 	%fd10080, 0d0000000000000000;
	sub.f64 	%fd10081, %fd10080, %fd10079;
	selp.f64 	%fd800, %fd10079, %fd10081, %p1680;
	mov.f64 	%fd27824, %fd28664;
	mov.u32 	%r10702, %r11577;
	@%p2 bra 	$L__BB1_955;
	{ // callseq 1011, 0
	.param .b64 param0;
	st.param.f64 	[param0], %fd1;
	.param .align 16 .b8 retval0[16];
	call.uni (retval0), 
	__internal_trig_reduction_slowpathd, 
	(
	param0
	);
	ld.param.f64 	%fd27824, [retval0];
	ld.param.b32 	%r10702, [retval0+8];
	} // callseq 1011
$L__BB1_955:
	shl.b32 	%r6026, %r10702, 6;
	cvt.u64.u32 	%rd1615, %r6026;
	and.b64  	%rd1616, %rd1615, 64;
	mov.u64 	%rd1617, __cudart_sin_cos_coeffs;
	add.s64 	%rd1618, %rd1617, %rd1616;
	mul.rn.f64 	%fd10083, %fd27824, %fd27824;
	and.b32  	%r6027, %r10702, 1;
	setp.eq.b32 	%p1681, %r6027, 1;
	selp.f64 	%fd10084, 0dBDA8FF8320FD8164, 0d3DE5DB65F9785EBA, %p1681;
	ld.global.nc.v2.f64 	{%fd10085, %fd10086}, [%rd1618];
	fma.rn.f64 	%fd10087, %fd10084, %fd10083, %fd10085;
	fma.rn.f64 	%fd10088, %fd10087, %fd10083, %fd10086;
	ld.global.nc.v2.f64 	{%fd10089, %fd10090}, [%rd1618+16];
	fma.rn.f64 	%fd10091, %fd10088, %fd10083, %fd10089;
	fma.rn.f64 	%fd10092, %fd10091, %fd10083, %fd10090;
	ld.global.nc.v2.f64 	{%fd10093, %fd10094}, [%rd1618+32];
	fma.rn.f64 	%fd10095, %fd10092, %fd10083, %fd10093;
	fma.rn.f64 	%fd10096, %fd10095, %fd10083, %fd10094;
	fma.rn.f64 	%fd10097, %fd10096, %fd27824, %fd27824;
	fma.rn.f64 	%fd10098, %fd10096, %fd10083, 0d3FF0000000000000;
	selp.f64 	%fd10099, %fd10098, %fd10097, %p1681;
	and.b32  	%r6028, %r10702, 2;
	setp.eq.s32 	%p1682, %r6028, 0;
	mov.f64 	%fd10100, 0d0000000000000000;
	sub.f64 	%fd10101, %fd10100, %fd10099;
	selp.f64 	%fd10102, %fd10099, %fd10101, %p1682;
	mul.f64 	%fd10103, %fd796, %fd10102;
	fma.rn.f64 	%fd10104, %fd777, %fd800, %fd10103;
	add.f64 	%fd10105, %fd7, %fd10104;
	mul.f64 	%fd10106, %fd796, %fd800;
	mul.f64 	%fd10107, %fd777, %fd10102;
	sub.f64 	%fd10108, %fd10106, %fd10107;
	add.f64 	%fd10109, %fd8, %fd10108;
	mov.f64 	%fd10110, 0d3FE0000000000000;
	copysign.f64 	%fd10111, %fd10105, %fd10110;
	add.rz.f64 	%fd10112, %fd10105, %fd10111;
	cvt.rzi.f64.f64 	%fd10113, %fd10112;
	cvt.rzi.s32.f64 	%r1088, %fd10113;
	copysign.f64 	%fd10114, %fd10109, %fd10110;
	add.rz.f64 	%fd10115, %fd10109, %fd10114;
	cvt.rzi.f64.f64 	%fd10116, %fd10115;
	cvt.rzi.s32.f64 	%r1089, %fd10116;
	setp.lt.s32 	%p1683, %r1088, 0;
	setp.ge.s32 	%p1684, %r1088, %r4279;
	or.pred  	%p1685, %p1683, %p1684;
	setp.lt.s32 	%p1686, %r1089, 0;
	setp.ge.s32 	%p1687, %r1089, %r4280;
	or.pred  	%p1688, %p1686, %p1687;
	or.pred  	%p1690, %p1685, %p1688;
	mov.b16 	%rs4531, 0;
	mov.u16 	%rs4532, %rs4531;
	mov.u16 	%rs4533, %rs4531;
	@%p1690 bra 	$L__BB1_957;
	mul.lo.s32 	%r6029, %r1089, %r4281;
	cvt.u64.u32 	%rd1619, %r6029;
	shl.b32 	%r6030, %r1088, 2;
	cvt.u64.u32 	%rd1620, %r6030;
	add.s64 	%rd1621, %rd1619, %rd1620;
	add.s64 	%rd1622, %rd1, %rd1621;
	ld.global.u8 	%rs4531, [%rd1622];
	ld.global.u8 	%rs4532, [%rd1622+1];
	ld.global.u8 	%rs4533, [%rd1622+2];
$L__BB1_957:
	st.local.u8 	[%rd57+7], %rs4533;
	and.b16  	%rs2911, %rs4533, 255;
	st.local.u8 	[%rd58+7], %rs4532;
	and.b16  	%rs2912, %rs4532, 255;
	st.local.u8 	[%rd59+7], %rs4531;
	and.b16  	%rs2913, %rs4531, 255;
	cvt.rn.f64.u16 	%fd10117, %rs2911;
	mul.f64 	%fd10118, %fd10117, 0d3FD322D0E5604189;
	cvt.rn.f64.u16 	%fd10119, %rs2912;
	fma.rn.f64 	%fd10120, %fd10119, 0d3FE2C8B439581062, %fd10118;
	cvt.rn.f64.u16 	%fd10121, %rs2913;
	fma.rn.f64 	%fd10122, %fd10121, 0d3FBD2F1A9FBE76C9, %fd10120;
	cvt.rzi.u32.f64 	%r6031, %fd10122;
	st.local.u8 	[%rd60+7], %r6031;
	add.s32 	%r10528, %r10528, 8;
$L__BB1_958:
	sub.s32 	%r6032, %r4295, %r69;
	add.s32 	%r6033, %r6032, 1;
	add.s32 	%r6034, %r6032, 2;
	setp.lt.s32 	%p1691, %r6033, -1;
	setp.ge.s32 	%p1692, %r6034, %r4288;
	or.pred  	%p5, %p1691, %p1692;
	shl.b32 	%r1092, %r6034, 2;
	setp.lt.s32 	%p1694, %r72, 0;
	setp.ge.s32 	%p1695, %r72, %r4284;
	or.pred  	%p1696, %p1694, %p1695;
	or.pred  	%p1697, %p1696, %p5;
	@%p1697 bra 	$L__BB1_1024;
	setp.eq.f64 	%p1698, %fd2, 0d7FF0000000000000;
	mul.lo.s32 	%r6036, %r72, %r4286;
	shl.b32 	%r1093, %r6036, 1;
	mul.lo.s32 	%r1094, %r1092, %r4287;
	mov.b32 	%r10705, 1;
	mov.f64 	%fd27826, %fd28663;
	@%p1698 bra 	$L__BB1_963;
	setp.ltu.f64 	%p1699, %fd2, 0d41E0000000000000;
	mov.f64 	%fd27826, %fd28662;
	mov.u32 	%r10704, %r11575;
	@%p1699 bra 	$L__BB1_962;
	{ // callseq 1012, 0
	.param .b64 param0;
	st.param.f64 	[param0], %fd1;
	.param .align 16 .b8 retval0[16];
	call.uni (retval0), 
	__internal_trig_reduction_slowpathd, 
	(
	param0
	);
	ld.param.f64 	%fd27826, [retval0];
	ld.param.b32 	%r10704, [retval0+8];
	} // callseq 1012
$L__BB1_962:
	add.s32 	%r10705, %r10704, 1;
$L__BB1_963:
	shl.b32 	%r6038, %r10705, 6;
	cvt.u64.u32 	%rd1623, %r6038;
	and.b64  	%rd1624, %rd1623, 64;
	mov.u64 	%rd1625, __cudart_sin_cos_coeffs;
	add.s64 	%rd1626, %rd1625, %rd1624;
	mul.rn.f64 	%fd10124, %fd27826, %fd27826;
	and.b32  	%r6039, %r10705, 1;
	setp.eq.b32 	%p1700, %r6039, 1;
	selp.f64 	%fd10125, 0dBDA8FF8320FD8164, 0d3DE5DB65F9785EBA, %p1700;
	ld.global.nc.v2.f64 	{%fd10126, %fd10127}, [%rd1626];
	fma.rn.f64 	%fd10128, %fd10125, %fd10124, %fd10126;
	fma.rn.f64 	%fd10129, %fd10128, %fd10124, %fd10127;
	ld.global.nc.v2.f64 	{%fd10130, %fd10131}, [%rd1626+16];
	fma.rn.f64 	%fd10132, %fd10129, %fd10124, %fd10130;
	fma.rn.f64 	%fd10133, %fd10132, %fd10124, %fd10131;
	ld.global.nc.v2.f64 	{%fd10134, %fd10135}, [%rd1626+32];
	fma.rn.f64 	%fd10136, %fd10133, %fd10124, %fd10134;
	fma.rn.f64 	%fd10137, %fd10136, %fd10124, %fd10135;
	fma.rn.f64 	%fd10138, %fd10137, %fd27826, %fd27826;
	fma.rn.f64 	%fd10139, %fd10137, %fd10124, 0d3FF0000000000000;
	selp.f64 	%fd10140, %fd10139, %fd10138, %p1700;
	and.b32  	%r6040, %r10705, 2;
	setp.eq.s32 	%p1701, %r6040, 0;
	mov.f64 	%fd10141, 0d0000000000000000;
	sub.f64 	%fd10142, %fd10141, %fd10140;
	selp.f64 	%fd806, %fd10140, %fd10142, %p1701;
	mov.f64 	%fd27827, %fd28664;
	mov.u32 	%r10706, %r11577;
	@%p2 bra 	$L__BB1_965;
	{ // callseq 1013, 0
	.param .b64 param0;
	st.param.f64 	[param0], %fd1;
	.param .align 16 .b8 retval0[16];
	call.uni (retval0), 
	__internal_trig_reduction_slowpathd, 
	(
	param0
	);
	ld.param.f64 	%fd27827, [retval0];
	ld.param.b32 	%r10706, [retval0+8];
	} // callseq 1013
$L__BB1_965:
	shl.b32 	%r6042, %r10706, 6;
	cvt.u64.u32 	%rd1627, %r6042;
	and.b64  	%rd1628, %rd1627, 64;
	mov.u64 	%rd1629, __cudart_sin_cos_coeffs;
	add.s64 	%rd1630, %rd1629, %rd1628;
	mul.rn.f64 	%fd10144, %fd27827, %fd27827;
	and.b32  	%r6043, %r10706, 1;
	setp.eq.b32 	%p1702, %r6043, 1;
	selp.f64 	%fd10145, 0dBDA8FF8320FD8164, 0d3DE5DB65F9785EBA, %p1702;
	ld.global.nc.v2.f64 	{%fd10146, %fd10147}, [%rd1630];
	fma.rn.f64 	%fd10148, %fd10145, %fd10144, %fd10146;
	fma.rn.f64 	%fd10149, %fd10148, %fd10144, %fd10147;
	ld.global.nc.v2.f64 	{%fd10150, %fd10151}, [%rd1630+16];
	fma.rn.f64 	%fd10152, %fd10149, %fd10144, %fd10150;
	fma.rn.f64 	%fd10153, %fd10152, %fd10144, %fd10151;
	ld.global.nc.v2.f64 	{%fd10154, %fd10155}, [%rd1630+32];
	fma.rn.f64 	%fd10156, %fd10153, %fd10144, %fd10154;
	fma.rn.f64 	%fd10157, %fd10156, %fd10144, %fd10155;
	fma.rn.f64 	%fd10158, %fd10157, %fd27827, %fd27827;
	fma.rn.f64 	%fd10159, %fd10157, %fd10144, 0d3FF0000000000000;
	selp.f64 	%fd10160, %fd10159, %fd10158, %p1702;
	and.b32  	%r6044, %r10706, 2;
	setp.eq.s32 	%p1703, %r6044, 0;
	mov.f64 	%fd10161, 0d0000000000000000;
	sub.f64 	%fd10162, %fd10161, %fd10160;
	selp.f64 	%fd10163, %fd10160, %fd10162, %p1703;
	div.s32 	%r6045, %r1093, %r4282;
	max.s32 	%r6046, %r6045, 0;
	min.s32 	%r6047, %r6046, %r9;
	cvt.rn.f64.s32 	%fd10164, %r6047;
	sub.f64 	%fd809, %fd10164, %fd5;
	div.s32 	%r6048, %r1094, %r4283;
	max.s32 	%r6049, %r6048, 0;
	min.s32 	%r6050, %r6049, %r10;
	cvt.rn.f64.s32 	%fd10165, %r6050;
	sub.f64 	%fd810, %fd10165, %fd6;
	mul.f64 	%fd10166, %fd810, %fd10163;
	fma.rn.f64 	%fd10167, %fd809, %fd806, %fd10166;
	add.f64 	%fd10168, %fd7, %fd10167;
	mul.f64 	%fd10169, %fd810, %fd806;
	mul.f64 	%fd10170, %fd809, %fd10163;
	sub.f64 	%fd10171, %fd10169, %fd10170;
	add.f64 	%fd10172, %fd8, %fd10171;
	mov.f64 	%fd10173, 0d3FE0000000000000;
	copysign.f64 	%fd10174, %fd10168, %fd10173;
	add.rz.f64 	%fd10175, %fd10168, %fd10174;
	cvt.rzi.f64.f64 	%fd10176, %fd10175;
	cvt.rzi.s32.f64 	%r1101, %fd10176;
	copysign.f64 	%fd10177, %fd10172, %fd10173;
	add.rz.f64 	%fd10178, %fd10172, %fd10177;
	cvt.rzi.f64.f64 	%fd10179, %fd10178;
	cvt.rzi.s32.f64 	%r1102, %fd10179;
	setp.lt.s32 	%p1704, %r1101, 0;
	setp.ge.s32 	%p1705, %r1101, %r4279;
	or.pred  	%p1706, %p1704, %p1705;
	setp.lt.s32 	%p1707, %r1102, 0;
	setp.ge.s32 	%p1708, %r1102, %r4280;
	or.pred  	%p1709, %p1707, %p1708;
	or.pred  	%p1711, %p1706, %p1709;
	mov.b16 	%rs4534, 0;
	mov.u16 	%rs4535, %rs4534;
	mov.u16 	%rs4536, %rs4534;
	@%p1711 bra 	$L__BB1_967;
	mul.lo.s32 	%r6051, %r1102, %r4281;
	cvt.u64.u32 	%rd1631, %r6051;
	shl.b32 	%r6052, %r1101, 2;
	cvt.u64.u32 	%rd1632, %r6052;
	add.s64 	%rd1633, %rd1631, %rd1632;
	add.s64 	%rd1634, %rd1, %rd1633;
	ld.global.u8 	%rs4534, [%rd1634];
	ld.global.u8 	%rs4535, [%rd1634+1];
	ld.global.u8 	%rs4536, [%rd1634+2];
$L__BB1_967:
	cvt.u64.u32 	%rd1635, %r10528;
	add.s64 	%rd61, %rd2, %rd1635;
	st.local.u8 	[%rd61], %rs4536;
	and.b16  	%rs2915, %rs4536, 255;
	add.s64 	%rd62, %rd3, %rd1635;
	st.local.u8 	[%rd62], %rs4535;
	and.b16  	%rs2916, %rs4535, 255;
	add.s64 	%rd63, %rd4, %rd1635;
	st.local.u8 	[%rd63], %rs4534;
	and.b16  	%rs2917, %rs4534, 255;
	cvt.rn.f64.u16 	%fd10180, %rs2915;
	mul.f64 	%fd10181, %fd10180, 0d3FD322D0E5604189;
	cvt.rn.f64.u16 	%fd10182, %rs2916;
	fma.rn.f64 	%fd10183, %fd10182, 0d3FE2C8B439581062, %fd10181;
	cvt.rn.f64.u16 	%fd10184, %rs2917;
	fma.rn.f64 	%fd10185, %fd10184, 0d3FBD2F1A9FBE76C9, %fd10183;
	cvt.rzi.u32.f64 	%r6054, %fd10185;
	add.s64 	%rd64, %rd5, %rd1635;
	st.local.u8 	[%rd64], %r6054;
	add.s32 	%r1103, %r1094, %r4287;
	mov.b32 	%r10708, 1;
	mov.f64 	%fd27829, %fd28663;
	@%p1698 bra 	$L__BB1_971;
	setp.ltu.f64 	%p1713, %fd2, 0d41E0000000000000;
	mov.f64 	%fd27829, %fd28662;
	mov.u32 	%r10707, %r11575;
	@%p1713 bra 	$L__BB1_970;
	{ // callseq 1014, 0
	.param .b64 param0;
	st.param.f64 	[param0], %fd1;
	.param .align 16 .b8 retval0[16];
	call.uni (retval0), 
	__internal_trig_reduction_slowpathd, 
	(
	param0
	);
	ld.param.f64 	%fd27829, [retval0];
	ld.param.b32 	%r10707, [retval0+8];
	} // callseq 1014
$L__BB1_970:
	add.s32 	%r10708, %r10707, 1;
$L__BB1_971:
	shl.b32 	%r6056, %r10708, 6;
	cvt.u64.u32 	%rd1636, %r6056;
	and.b64  	%rd1637, %rd1636, 64;
	mov.u64 	%rd1638, __cudart_sin_cos_coeffs;
	add.s64 	%rd1639, %rd1638, %rd1637;
	mul.rn.f64 	%fd10187, %fd27829, %fd27829;
	and.b32  	%r6057, %r10708, 1;
	setp.eq.b32 	%p1714, %r6057, 1;
	selp.f64 	%fd10188, 0dBDA8FF8320FD8164, 0d3DE5DB65F9785EBA, %p1714;
	ld.global.nc.v2.f64 	{%fd10189, %fd10190}, [%rd1639];
	fma.rn.f64 	%fd10191, %fd10188, %fd10187, %fd10189;
	fma.rn.f64 	%fd10192, %fd10191, %fd10187, %fd10190;
	ld.global.nc.v2.f64 	{%fd10193, %fd10194}, [%rd1639+16];
	fma.rn.f64 	%fd10195, %fd10192, %fd10187, %fd10193;
	fma.rn.f64 	%fd10196, %fd10195, %fd10187, %fd10194;
	ld.global.nc.v2.f64 	{%fd10197, %fd10198}, [%rd1639+32];
	fma.rn.f64 	%fd10199, %fd10196, %fd10187, %fd10197;
	fma.rn.f64 	%fd10200, %fd10199, %fd10187, %fd10198;
	fma.rn.f64 	%fd10201, %fd10200, %fd27829, %fd27829;
	fma.rn.f64 	%fd10202, %fd10200, %fd10187, 0d3FF0000000000000;
	selp.f64 	%fd10203, %fd10202, %fd10201, %p1714;
	and.b32  	%r6058, %r10708, 2;
	setp.eq.s32 	%p1715, %r6058, 0;
	mov.f64 	%fd10204, 0d0000000000000000;
	sub.f64 	%fd10205, %fd10204, %fd10203;
	selp.f64 	%fd814, %fd10203, %fd10205, %p1715;
	mov.f64 	%fd27830, %fd28664;
	mov.u32 	%r10709, %r11577;
	@%p2 bra 	$L__BB1_973;
	{ // callseq 1015, 0
	.param .b64 param0;
	st.param.f64 	[param0], %fd1;
	.param .align 16 .b8 retval0[16];
	call.uni (retval0), 
	__internal_trig_reduction_slowpathd, 
	(
	param0
	);
	ld.param.f64 	%fd27830, [retval0];
	ld.param.b32 	%r10709, [retval0+8];
	} // callseq 1015
$L__BB1_973:
	shl.b32 	%r6060, %r10709, 6;
	cvt.u64.u32 	%rd1640, %r6060;
	and.b64  	%rd1641, %rd1640, 64;
	mov.u64 	%rd1642, __cudart_sin_cos_coeffs;
	add.s64 	%rd1643, %rd1642, %rd1641;
	mul.rn.f64 	%fd10207, %fd27830, %fd27830;
	and.b32  	%r6061, %r10709, 1;
	setp.eq.b32 	%p1716, %r6061, 1;
	selp.f64 	%fd10208, 0dBDA8FF8320FD8164, 0d3DE5DB65F9785EBA, %p1716;
	ld.global.nc.v2.f64 	{%fd10209, %fd10210}, [%rd1643];
	fma.rn.f64 	%fd10211, %fd10208, %fd10207, %fd10209;
	fma.rn.f64 	%fd10212, %fd10211, %fd10207, %fd10210;
	ld.global.nc.v2.f64 	{%fd10213, %fd10214}, [%rd1643+16];
	fma.rn.f64 	%fd10215, %fd10212, %fd10207, %fd10213;
	fma.rn.f64 	%fd10216, %fd10215, %fd10207, %fd10214;
	ld.global.nc.v2.f64 	{%fd10217, %fd10218}, [%rd1643+32];
	fma.rn.f64 	%fd10219, %fd10216, %fd10207, %fd10217;
	fma.rn.f64 	%fd10220, %fd10219, %fd10207, %fd10218;
	fma.rn.f64 	%fd10221, %fd10220, %fd27830, %fd27830;
	fma.rn.f64 	%fd10222, %fd10220, %fd10207, 0d3FF0000000000000;
	selp.f64 	%fd10223, %fd10222, %fd10221, %p1716;
	and.b32  	%r6062, %r10709, 2;
	setp.eq.s32 	%p1717, %r6062, 0;
	mov.f64 	%fd10224, 0d0000000000000000;
	sub.f64 	%fd10225, %fd10224, %fd10223;
	selp.f64 	%fd10226, %fd10223, %fd10225, %p1717;
	div.s32 	%r6063, %r1103, %r4283;
	max.s32 	%r6064, %r6063, 0;
	min.s32 	%r6065, %r6064, %r10;
	cvt.rn.f64.s32 	%fd10227, %r6065;
	sub.f64 	%fd817, %fd10227, %fd6;
	mul.f64 	%fd10228, %fd817, %fd10226;
	fma.rn.f64 	%fd10229, %fd809, %fd814, %fd10228;
	add.f64 	%fd10230, %fd7, %fd10229;
	mul.f64 	%fd10231, %fd817, %fd814;
	mul.f64 	%fd10232, %fd809, %fd10226;
	sub.f64 	%fd10233, %fd10231, %fd10232;
	add.f64 	%fd10234, %fd8, %fd10233;
	mov.f64 	%fd10235, 0d3FE0000000000000;
	copysign.f64 	%fd10236, %fd10230, %fd10235;
	add.rz.f64 	%fd10237, %fd10230, %fd10236;
	cvt.rzi.f64.f64 	%fd10238, %fd10237;
	cvt.rzi.s32.f64 	%r1110, %fd10238;
	copysign.f64 	%fd10239, %fd10234, %fd10235;
	add.rz.f64 	%fd10240, %fd10234, %fd10239;
	cvt.rzi.f64.f64 	%fd10241, %fd10240;
	cvt.rzi.s32.f64 	%r1111, %fd10241;
	setp.lt.s32 	%p1718, %r1110, 0;
	setp.ge.s32 	%p1719, %r1110, %r4279;
	or.pred  	%p1720, %p1718, %p1719;
	setp.lt.s32 	%p1721, %r1111, 0;
	setp.ge.s32 	%p1722, %r1111, %r4280;
	or.pred  	%p1723, %p1721, %p1722;
	or.pred  	%p1725, %p1720, %p1723;
	mov.b16 	%rs4537, 0;
	mov.u16 	%rs4538, %rs4537;
	mov.u16 	%rs4539, %rs4537;
	@%p1725 bra 	$L__BB1_975;
	mul.lo.s32 	%r6066, %r1111, %r4281;
	cvt.u64.u32 	%rd1644, %r6066;
	shl.b32 	%r6067, %r1110, 2;
	cvt.u64.u32 	%rd1645, %r6067;
	add.s64 	%rd1646, %rd1644, %rd1645;
	add.s64 	%rd1647, %rd1, %rd1646;
	ld.global.u8 	%rs4537, [%rd1647];
	ld.global.u8 	%rs4538, [%rd1647+1];
	ld.global.u8 	%rs4539, [%rd1647+2];
$L__BB1_975:
	setp.eq.f64 	%p1726, %fd2, 0d7FF0000000000000;
	st.local.u8 	[%rd61+1], %rs4539;
	and.b16  	%rs2919, %rs4539, 255;
	st.local.u8 	[%rd62+1], %rs4538;
	and.b16  	%rs2920, %rs4538, 255;
	st.local.u8 	[%rd63+1], %rs4537;
	and.b16  	%rs2921, %rs4537, 255;
	cvt.rn.f64.u16 	%fd10242, %rs2919;
	mul.f64 	%fd10243, %fd10242, 0d3FD322D0E5604189;
	cvt.rn.f64.u16 	%fd10244, %rs2920;
	fma.rn.f64 	%fd10245, %fd10244, 0d3FE2C8B439581062, %fd10243;
	cvt.rn.f64.u16 	%fd10246, %rs2921;
	fma.rn.f64 	%fd10247, %fd10246, 0d3FBD2F1A9FBE76C9, %fd10245;
	cvt.rzi.u32.f64 	%r6069, %fd10247;
	st.local.u8 	[%rd64+1], %r6069;
	add.s32 	%r1112, %r1103, %r4287;
	mov.b32 	%r10711, 1;
	mov.f64 	%fd27832, %fd28663;
	@%p1726 bra 	$L__BB1_979;
	setp.ltu.f64 	%p1727, %fd2, 0d41E0000000000000;
	mov.f64 	%fd27832, %fd28662;
	mov.u32 	%r10710, %r11575;
	@%p1727 bra 	$L__BB1_978;
	{ // callseq 1016, 0
	.param .b64 param0;
	st.param.f64 	[param0], %fd1;
	.param .align 16 .b8 retval0[16];
	call.uni (retval0), 
	__internal_trig_reduction_slowpathd, 
	(
	param0
	);
	ld.param.f64 	%fd27832, [retval0];
	ld.param.b32 	%r10710, [retval0+8];
	} // callseq 1016
$L__BB1_978:
	add.s32 	%r10711, %r10710, 1;
$L__BB1_979:
	shl.b32 	%r6071, %r10711, 6;
	cvt.u64.u32 	%rd1648, %r6071;
	and.b64  	%rd1649, %rd1648, 64;
	mov.u64 	%rd1650, __cudart_sin_cos_coeffs;
	add.s64 	%rd1651, %rd1650, %rd1649;
	mul.rn.f64 	%fd10249, %fd27832, %fd27832;
	and.b32  	%r6072, %r10711, 1;
	setp.eq.b32 	%p1728, %r6072, 1;
	selp.f64 	%fd10250, 0dBDA8FF8320FD8164, 0d3DE5DB65F9785EBA, %p1728;
	ld.global.nc.v2.f64 	{%fd10251, %fd10252}, [%rd1651];
	fma.rn.f64 	%fd10253, %fd10250, %fd10249, %fd10251;
	fma.rn.f64 	%fd10254, %fd10253, %fd10249, %fd10252;
	ld.global.nc.v2.f64 	{%fd10255, %fd10256}, [%rd1651+16];
	fma.rn.f64 	%fd10257, %fd10254, %fd10249, %fd10255;
	fma.rn.f64 	%fd10258, %fd10257, %fd10249, %fd10256;
	ld.global.nc.v2.f64 	{%fd10259, %fd10260}, [%rd1651+32];
	fma.rn.f64 	%fd10261, %fd10258, %fd10249, %fd10259;
	fma.rn.f64 	%fd10262, %fd10261, %fd10249, %fd10260;
	fma.rn.f64 	%fd10263, %fd10262, %fd27832, %fd27832;
	fma.rn.f64 	%fd10264, %fd10262, %fd10249, 0d3FF0000000000000;
	selp.f64 	%fd10265, %fd10264, %fd10263, %p1728;
	and.b32  	%r6073, %r10711, 2;
	setp.eq.s32 	%p1729, %r6073, 0;
	mov.f64 	%fd10266, 0d0000000000000000;
	sub.f64 	%fd10267, %fd10266, %fd10265;
	selp.f64 	%fd821, %fd10265, %fd10267, %p1729;
	mov.f64 	%fd27833, %fd28664;
	mov.u32 	%r10712, %r11577;
	@%p2 bra 	$L__BB1_981;
	{ // callseq 1017, 0
	.param .b64 param0;
	st.param.f64 	[param0], %fd1;
	.param .align 16 .b8 retval0[16];
	call.uni (retval0), 
	__internal_trig_reduction_slowpathd, 
	(
	param0
	);
	ld.param.f64 	%fd27833, [retval0];
	ld.param.b32 	%r10712, [retval0+8];
	} // callseq 1017
$L__BB1_981:
	shl.b32 	%r6075, %r10712, 6;
	cvt.u64.u32 	%rd1652, %r6075;
	and.b64  	%rd1653, %rd1652, 64;
	mov.u64 	%rd1654, __cudart_sin_cos_coeffs;
	add.s64 	%rd1655, %rd1654, %rd1653;
	mul.rn.f64 	%fd10269, %fd27833, %fd27833;
	and.b32  	%r6076, %r10712, 1;
	setp.eq.b32 	%p1730, %r6076, 1;
	selp.f64 	%fd10270, 0dBDA8FF8320FD8164, 0d3DE5DB65F9785EBA, %p1730;
	ld.global.nc.v2.f64 	{%fd10271, %fd10272}, [%rd1655];
	fma.rn.f64 	%fd10273, %fd10270, %fd10269, %fd10271;
	fma.rn.f64 	%fd10274, %fd10273, %fd10269, %fd10272;
	ld.global.nc.v2.f64 	{%fd10275, %fd10276}, [%rd1655+16];
	fma.rn.f64 	%fd10277, %fd10274, %fd10269, %fd10275;
	fma.rn.f64 	%fd10278, %fd10277, %fd10269, %fd10276;
	ld.global.nc.v2.f64 	{%fd10279, %fd10280}, [%rd1655+32];
	fma.rn.f64 	%fd10281, %fd10278, %fd10269, %fd10279;
	fma.rn.f64 	%fd10282, %fd10281, %fd10269, %fd10280;
	fma.rn.f64 	%fd10283, %fd10282, %fd27833, %fd27833;
	fma.rn.f64 	%fd10284, %fd10282, %fd10269, 0d3FF0000000000000;
	selp.f64 	%fd10285, %fd10284, %fd10283, %p1730;
	and.b32  	%r6077, %r10712, 2;
	setp.eq.s32 	%p1731, %r6077, 0;
	mov.f64 	%fd10286, 0d0000000000000000;
	sub.f64 	%fd10287, %fd10286, %fd10285;
	selp.f64 	%fd10288, %fd10285, %fd10287, %p1731;
	div.s32 	%r6078, %r1112, %r4283;
	max.s32 	%r6079, %r6078, 0;
	min.s32 	%r6080, %r6079, %r10;
	cvt.rn.f64.s32 	%fd10289, %r6080;
	sub.f64 	%fd824, %fd10289, %fd6;
	mul.f64 	%fd10290, %fd824, %fd10288;
	fma.rn.f64 	%fd10291, %fd809, %fd821, %fd10290;
	add.f64 	%fd10292, %fd7, %fd10291;
	mul.f64 	%fd10293, %fd824, %fd821;
	mul.f64 	%fd10294, %fd809, %fd10288;
	sub.f64 	%fd10295, %fd10293, %fd10294;
	add.f64 	%fd10296, %fd8, %fd10295;
	mov.f64 	%fd10297, 0d3FE0000000000000;
	copysign.f64 	%fd10298, %fd10292, %fd10297;
	add.rz.f64 	%fd10299, %fd10292, %fd10298;
	cvt.rzi.f64.f64 	%fd10300, %fd10299;
	cvt.rzi.s32.f64 	%r1119, %fd10300;
	copysign.f64 	%fd10301, %fd10296, %fd10297;
	add.rz.f64 	%fd10302, %fd10296, %fd10301;
	cvt.rzi.f64.f64 	%fd10303, %fd10302;
	cvt.rzi.s32.f64 	%r1120, %fd10303;
	setp.lt.s32 	%p1732, %r1119, 0;
	setp.ge.s32 	%p1733, %r1119, %r4279;
	or.pred  	%p1734, %p1732, %p1733;
	setp.lt.s32 	%p1735, %r1120, 0;
	setp.ge.s32 	%p1736, %r1120, %r4280;
	or.pred  	%p1737, %p1735, %p1736;
	or.pred  	%p1739, %p1734, %p1737;
	mov.b16 	%rs4540, 0;
	mov.u16 	%rs4541, %rs4540;
	mov.u16 	%rs4542, %rs4540;
	@%p1739 bra 	$L__BB1_983;
	mul.lo.s32 	%r6081, %r1120, %r4281;
	cvt.u64.u32 	%rd1656, %r6081;
	shl.b32 	%r6082, %r1119, 2;
	cvt.u64.u32 	%rd1657, %r6082;
	add.s64 	%rd1658, %rd1656, %rd1657;
	add.s64 	%rd1659, %rd1, %rd1658;
	ld.global.u8 	%rs4540, [%rd1659];
	ld.global.u8 	%rs4541, [%rd1659+1];
	ld.global.u8 	%rs4542, [%rd1659+2];
$L__BB1_983:
	st.local.u8 	[%rd61+2], %rs4542;
	and.b16  	%rs2923, %rs4542, 255;
	st.local.u8 	[%rd62+2], %rs4541;
	and.b16  	%rs2924, %rs4541, 255;
	st.local.u8 	[%rd63+2], %rs4540;
	and.b16  	%rs2925, %rs4540, 255;
	cvt.rn.f64.u16 	%fd10304, %rs2923;
	mul.f64 	%fd10305, %fd10304, 0d3FD322D0E5604189;
	cvt.rn.f64.u16 	%fd10306, %rs2924;
	fma.rn.f64 	%fd10307, %fd10306, 0d3FE2C8B439581062, %fd10305;
	cvt.rn.f64.u16 	%fd10308, %rs2925;
	fma.rn.f64 	%fd10309, %fd10308, 0d3FBD2F1A9FBE76C9, %fd10307;
	cvt.rzi.u32.f64 	%r6084, %fd10309;
	st.local.u8 	[%rd64+2], %r6084;
	add.s32 	%r6085, %r1093, %r4286;
	div.s32 	%r6086, %r6085, %r4282;
	max.s32 	%r1121, %r6086, 0;
	mov.b32 	%r10714, 1;
	mov.f64 	%fd27835, %fd28663;
	@%p1726 bra 	$L__BB1_987;
	setp.ltu.f64 	%p1741, %fd2, 0d41E0000000000000;
	mov.f64 	%fd27835, %fd28662;
	mov.u32 	%r10713, %r11575;
	@%p1741 bra 	$L__BB1_986;
	{ // callseq 1018, 0
	.param .b64 param0;
	st.param.f64 	[param0], %fd1;
	.param .align 16 .b8 retval0[16];
	call.uni (retval0), 
	__internal_trig_reduction_slowpathd, 
	(
	param0
	);
	ld.param.f64 	%fd27835, [retval0];
	ld.param.b32 	%r10713, [retval0+8];
	} // callseq 1018
$L__BB1_986:
	add.s32 	%r10714, %r10713, 1;
$L__BB1_987:
	shl.b32 	%r6088, %r10714, 6;
	cvt.u64.u32 	%rd1660, %r6088;
	and.b64  	%rd1661, %rd1660, 64;
	mov.u64 	%rd1662, __cudart_sin_cos_coeffs;
	add.s64 	%rd1663, %rd1662, %rd1661;
	mul.rn.f64 	%fd10311, %fd27835, %fd27835;
	and.b32  	%r6089, %r10714, 1;
	setp.eq.b32 	%p1742, %r6089, 1;
	selp.f64 	%fd10312, 0dBDA8FF8320FD8164, 0d3DE5DB65F9785EBA, %p1742;
	ld.global.nc.v2.f64 	{%fd10313, %fd10314}, [%rd1663];
	fma.rn.f64 	%fd10315, %fd10312, %fd10311, %fd10313;
	fma.rn.f64 	%fd10316, %fd10315, %fd10311, %fd10314;
	ld.global.nc.v2.f64 	{%fd10317, %fd10318}, [%rd1663+16];
	fma.rn.f64 	%fd10319, %fd10316, %fd10311, %fd10317;
	fma.rn.f64 	%fd10320, %fd10319, %fd10311, %fd10318;
	ld.global.nc.v2.f64 	{%fd10321, %fd10322}, [%rd1663+32];
	fma.rn.f64 	%fd10323, %fd10320, %fd10311, %fd10321;
	fma.rn.f64 	%fd10324, %fd10323, %fd10311, %fd10322;
	fma.rn.f64 	%fd10325, %fd10324, %fd27835, %fd27835;
	fma.rn.f64 	%fd10326, %fd10324, %fd10311, 0d3FF0000000000000;
	selp.f64 	%fd10327, %fd10326, %fd10325, %p1742;
	and.b32  	%r6090, %r10714, 2;
	setp.eq.s32 	%p1743, %r6090, 0;
	mov.f64 	%fd10328, 0d0000000000000000;
	sub.f64 	%fd10329, %fd10328, %fd10327;
	selp.f64 	%fd828, %fd10327, %fd10329, %p1743;
	mov.f64 	%fd27836, %fd28664;
	mov.u32 	%r10715, %r11577;
	@%p2 bra 	$L__BB1_989;
	{ // callseq 1019, 0
	.param .b64 param0;
	st.param.f64 	[param0], %fd1;
	.param .align 16 .b8 retval0[16];
	call.uni (retval0), 
	__internal_trig_reduction_slowpathd, 
	(
	param0
	);
	ld.param.f64 	%fd27836, [retval0];
	ld.param.b32 	%r10715, [retval0+8];
	} // callseq 1019
$L__BB1_989:
	shl.b32 	%r6092, %r10715, 6;
	cvt.u64.u32 	%rd1664, %r6092;
	and.b64  	%rd1665, %rd1664, 64;
	mov.u64 	%rd1666, __cudart_sin_cos_coeffs;
	add.s64 	%rd1667, %rd1666, %rd1665;
	mul.rn.f64 	%fd10331, %fd27836, %fd27836;
	and.b32  	%r6093, %r10715, 1;
	setp.eq.b32 	%p1744, %r6093, 1;
	selp.f64 	%fd10332, 0dBDA8FF8320FD8164, 0d3DE5DB65F9785EBA, %p1744;
	ld.global.nc.v2.f64 	{%fd10333, %fd10334}, [%rd1667];
	fma.rn.f64 	%fd10335, %fd10332, %fd10331, %fd10333;
	fma.rn.f64 	%fd10336, %fd10335, %fd10331, %fd10334;
	ld.global.nc.v2.f64 	{%fd10337, %fd10338}, [%rd1667+16];
	fma.rn.f64 	%fd10339, %fd10336, %fd10331, %fd10337;
	fma.rn.f64 	%fd10340, %fd10339, %fd10331, %fd10338;
	ld.global.nc.v2.f64 	{%fd10341, %fd10342}, [%rd1667+32];
	fma.rn.f64 	%fd10343, %fd10340, %fd10331, %fd10341;
	fma.rn.f64 	%fd10344, %fd10343, %fd10331, %fd10342;
	fma.rn.f64 	%fd10345, %fd10344, %fd27836, %fd27836;
	fma.rn.f64 	%fd10346, %fd10344, %fd10331, 0d3FF0000000000000;
	selp.f64 	%fd10347, %fd10346, %fd10345, %p1744;
	and.b32  	%r6094, %r10715, 2;
	setp.eq.s32 	%p1745, %r6094, 0;
	mov.f64 	%fd10348, 0d0000000000000000;
	sub.f64 	%fd10349, %fd10348, %fd10347;
	selp.f64 	%fd10350, %fd10347, %fd10349, %p1745;
	min.s32 	%r6095, %r1121, %r9;
	cvt.rn.f64.s32 	%fd10351, %r6095;
	sub.f64 	%fd831, %fd10351, %fd5;
	mul.f64 	%fd10352, %fd810, %fd10350;
	fma.rn.f64 	%fd10353, %fd831, %fd828, %fd10352;
	add.f64 	%fd10354, %fd7, %fd10353;
	mul.f64 	%fd10355, %fd810, %fd828;
	mul.f64 	%fd10356, %fd831, %fd10350;
	sub.f64 	%fd10357, %fd10355, %fd10356;
	add.f64 	%fd10358, %fd8, %fd10357;
	mov.f64 	%fd10359, 0d3FE0000000000000;
	copysign.f64 	%fd10360, %fd10354, %fd10359;
	add.rz.f64 	%fd10361, %fd10354, %fd10360;
	cvt.rzi.f64.f64 	%fd10362, %fd10361;
	cvt.rzi.s32.f64 	%r1128, %fd10362;
	copysign.f64 	%fd10363, %fd10358, %fd10359;
	add.rz.f64 	%fd10364, %fd10358, %fd10363;
	cvt.rzi.f64.f64 	%fd10365, %fd10364;
	cvt.rzi.s32.f64 	%r1129, %fd10365;
	setp.lt.s32 	%p1746, %r1128, 0;
	setp.ge.s32 	%p1747, %r1128, %r4279;
	or.pred  	%p1748, %p1746, %p1747;
	setp.lt.s32 	%p1749, %r1129, 0;
	setp.ge.s32 	%p1750, %r1129, %r4280;
	or.pred  	%p1751, %p1749, %p1750;
	or.pred  	%p1753, %p1748, %p1751;
	mov.b16 	%rs4543, 0;
	mov.u16 	%rs4544, %rs4543;
	mov.u16 	%rs4545, %rs4543;
	@%p1753 bra 	$L__BB1_991;
	mul.lo.s32 	%r6096, %r1129, %r4281;
	cvt.u64.u32 	%rd1668, %r6096;
	shl.b32 	%r6097, %r1128, 2;
	cvt.u64.u32 	%rd1669, %r6097;
	add.s64 	%rd1670, %rd1668, %rd1669;
	add.s64 	%rd1671, %rd1, %rd1670;
	ld.global.u8 	%rs4543, [%rd1671];
	ld.global.u8 	%rs4544, [%rd1671+1];
	ld.global.u8 	%rs4545, [%rd1671+2];
$L__BB1_991:
	setp.eq.f64 	%p1754, %fd2, 0d7FF0000000000000;
	st.local.u8 	[%rd61+3], %rs4545;
	and.b16  	%rs2927, %rs4545, 255;
	st.local.u8 	[%rd62+3], %rs4544;
	and.b16  	%rs2928, %rs4544, 255;
	st.local.u8 	[%rd63+3], %rs4543;
	and.b16  	%rs2929, %rs4543, 255;
	cvt.rn.f64.u16 	%fd10366, %rs2927;
	mul.f64 	%fd10367, %fd10366, 0d3FD322D0E5604189;
	cvt.rn.f64.u16 	%fd10368, %rs2928;
	fma.rn.f64 	%fd10369, %fd10368, 0d3FE2C8B439581062, %fd10367;
	cvt.rn.f64.u16 	%fd10370, %rs2929;
	fma.rn.f64 	%fd10371, %fd10370, 0d3FBD2F1A9FBE76C9, %fd10369;
	cvt.rzi.u32.f64 	%r6099, %fd10371;
	st.local.u8 	[%rd64+3], %r6099;
	mov.b32 	%r10717, 1;
	mov.f64 	%fd27838, %fd28663;
	@%p1754 bra 	$L__BB1_995;
	setp.ltu.f64 	%p1755, %fd2, 0d41E0000000000000;
	mov.f64 	%fd27838, %fd28662;
	mov.u32 	%r10716, %r11575;
	@%p1755 bra 	$L__BB1_994;
	{ // callseq 1020, 0
	.param .b64 param0;
	st.param.f64 	[param0], %fd1;
	.param .align 16 .b8 retval0[16];
	call.uni (retval0), 
	__internal_trig_reduction_slowpathd, 
	(
	param0
	);
	ld.param.f64 	%fd27838, [retval0];
	ld.param.b32 	%r10716, [retval0+8];
	} // callseq 1020
$L__BB1_994:
	add.s32 	%r10717, %r10716, 1;
$L__BB1_995:
	shl.b32 	%r6101, %r10717, 6;
	cvt.u64.u32 	%rd1672, %r6101;
	and.b64  	%rd1673, %rd1672, 64;
	mov.u64 	%rd1674, __cudart_sin_cos_coeffs;
	add.s64 	%rd1675, %rd1674, %rd1673;
	mul.rn.f64 	%fd10373, %fd27838, %fd27838;
	and.b32  	%r6102, %r10717, 1;
	setp.eq.b32 	%p1756, %r6102, 1;
	selp.f64 	%fd10374, 0dBDA8FF8320FD8164, 0d3DE5DB65F9785EBA, %p1756;
	ld.global.nc.v2.f64 	{%fd10375, %fd10376}, [%rd1675];
	fma.rn.f64 	%fd10377, %fd10374, %fd10373, %fd10375;
	fma.rn.f64 	%fd10378, %fd10377, %fd10373, %fd10376;
	ld.global.nc.v2.f64 	{%fd10379, %fd10380}, [%rd1675+16];
	fma.rn.f64 	%fd10381, %fd10378, %fd10373, %fd10379;
	fma.rn.f64 	%fd10382, %fd10381, %fd10373, %fd10380;
	ld.global.nc.v2.f64 	{%fd10383, %fd10384}, [%rd1675+32];
	fma.rn.f64 	%fd10385, %fd10382, %fd10373, %fd10383;
	fma.rn.f64 	%fd10386, %fd10385, %fd10373, %fd10384;
	fma.rn.f64 	%fd10387, %fd10386, %fd27838, %fd27838;
	fma.rn.f64 	%fd10388, %fd10386, %fd10373, 0d3FF0000000000000;
	selp.f64 	%fd10389, %fd10388, %fd10387, %p1756;
	and.b32  	%r6103, %r10717, 2;
	setp.eq.s32 	%p1757, %r6103, 0;
	mov.f64 	%fd10390, 0d0000000000000000;
	sub.f64 	%fd10391, %fd10390, %fd10389;
	selp.f64 	%fd835, %fd10389, %fd10391, %p1757;
	mov.f64 	%fd27839, %fd28664;
	mov.u32 	%r10718, %r11577;
	@%p2 bra 	$L__BB1_997;
	{ // callseq 1021, 0
	.param .b64 param0;
	st.param.f64 	[param0], %fd1;
	.param .align 16 .b8 retval0[16];
	call.uni (retval0), 
	__internal_trig_reduction_slowpathd, 
	(
	param0
	);
	ld.param.f64 	%fd27839, [retval0];
	ld.param.b32 	%r10718, [retval0+8];
	} // callseq 1021
$L__BB1_997:
	shl.b32 	%r6105, %r10718, 6;
	cvt.u64.u32 	%rd1676, %r6105;
	and.b64  	%rd1677, %rd1676, 64;
	mov.u64 	%rd1678, __cudart_sin_cos_coeffs;
	add.s64 	%rd1679, %rd1678, %rd1677;
	mul.rn.f64 	%fd10393, %fd27839, %fd27839;
	and.b32  	%r6106, %r10718, 1;
	setp.eq.b32 	%p1758, %r6106, 1;
	selp.f64 	%fd10394, 0dBDA8FF8320FD8164, 0d3DE5DB65F9785EBA, %p1758;
	ld.global.nc.v2.f64 	{%fd10395, %fd10396}, [%rd1679];
	fma.rn.f64 	%fd10397, %fd10394, %fd10393, %fd10395;
	fma.rn.f64 	%fd10398, %fd10397, %fd10393, %fd10396;
	ld.global.nc.v2.f64 	{%fd10399, %fd10400}, [%rd1679+16];
	fma.rn.f64 	%fd10401, %fd10398, %fd10393, %fd10399;
	fma.rn.f64 	%fd10402, %fd10401, %fd10393, %fd10400;
	ld.global.nc.v2.f64 	{%fd10403, %fd10404}, [%rd1679+32];
	fma.rn.f64 	%fd10405, %fd10402, %fd10393, %fd10403;
	fma.rn.f64 	%fd10406, %fd10405, %fd10393, %fd10404;
	fma.rn.f64 	%fd10407, %fd10406, %fd27839, %fd27839;
	fma.rn.f64 	%fd10408, %fd10406, %fd10393, 0d3FF0000000000000;
	selp.f64 	%fd10409, %fd10408, %fd10407, %p1758;
	and.b32  	%r6107, %r10718, 2;
	setp.eq.s32 	%p1759, %r6107, 0;
	mov.f64 	%fd10410, 0d0000000000000000;
	sub.f64 	%fd10411, %fd10410, %fd10409;
	selp.f64 	%fd10412, %fd10409, %fd10411, %p1759;
	mul.f64 	%fd10413, %fd817, %fd10412;
	fma.rn.f64 	%fd10414, %fd831, %fd835, %fd10413;
	add.f64 	%fd10415, %fd7, %fd10414;
	mul.f64 	%fd10416, %fd817, %fd835;
	mul.f64 	%fd10417, %fd831, %fd10412;
	sub.f64 	%fd10418, %fd10416, %fd10417;
	add.f64 	%fd10419, %fd8, %fd10418;
	mov.f64 	%fd10420, 0d3FE0000000000000;
	copysign.f64 	%fd10421, %fd10415, %fd10420;
	add.rz.f64 	%fd10422, %fd10415, %fd10421;
	cvt.rzi.f64.f64 	%fd10423, %fd10422;
	cvt.rzi.s32.f64 	%r1136, %fd10423;
	copysign.f64 	%fd10424, %fd10419, %fd10420;
	add.rz.f64 	%fd10425, %fd10419, %fd10424;
	cvt.rzi.f64.f64 	%fd10426, %fd10425;
	cvt.rzi.s32.f64 	%r1137, %fd10426;
	setp.lt.s32 	%p1760, %r1136, 0;
	setp.ge.s32 	%p1761, %r1136, %r4279;
	or.pred  	%p1762, %p1760, %p1761;
	setp.lt.s32 	%p1763, %r1137, 0;
	setp.ge.s32 	%p1764, %r1137, %r4280;
	or.pred  	%p1765, %p1763, %p1764;
	or.pred  	%p1767, %p1762, %p1765;
	mov.b16 	%rs4546, 0;
	mov.u16 	%rs4547, %rs4546;
	mov.u16 	%rs4548, %rs4546;
	@%p1767 bra 	$L__BB1_999;
	mul.lo.s32 	%r6108, %r1137, %r4281;
	cvt.u64.u32 	%rd1680, %r6108;
	shl.b32 	%r6109, %r1136, 2;
	cvt.u64.u32 	%rd1681, %r6109;
	add.s64 	%rd1682, %rd1680, %rd1681;
	add.s64 	%rd1683, %rd1, %rd1682;
	ld.global.u8 	%rs4546, [%rd1683];
	ld.global.u8 	%rs4547, [%rd1683+1];
	ld.global.u8 	%rs4548, [%rd1683+2];
$L__BB1_999:
	st.local.u8 	[%rd61+4], %rs4548;
	and.b16  	%rs2931, %rs4548, 255;
	st.local.u8 	[%rd62+4], %rs4547;
	and.b16  	%rs2932, %rs4547, 255;
	st.local.u8 	[%rd63+4], %rs4546;
	and.b16  	%rs2933, %rs4546, 255;
	cvt.rn.f64.u16 	%fd10427, %rs2931;
	mul.f64 	%fd10428, %fd10427, 0d3FD322D0E5604189;
	cvt.rn.f64.u16 	%fd10429, %rs2932;
	fma.rn.f64 	%fd10430, %fd10429, 0d3FE2C8B439581062, %fd10428;
	cvt.rn.f64.u16 	%fd10431, %rs2933;
	fma.rn.f64 	%fd10432, %fd10431, 0d3FBD2F1A9FBE76C9, %fd10430;
	cvt.rzi.u32.f64 	%r6111, %fd10432;
	st.local.u8 	[%rd64+4], %r6111;
	mov.b32 	%r10720, 1;
	mov.f64 	%fd27841, %fd28663;
	@%p1754 bra 	$L__BB1_1003;
	setp.ltu.f64 	%p1769, %fd2, 0d41E0000000000000;
	mov.f64 	%fd27841, %fd28662;
	mov.u32 	%r10719, %r11575;
	@%p1769 bra 	$L__BB1_1002;
	{ // callseq 1022, 0
	.param .b64 param0;
	st.param.f64 	[param0], %fd1;
	.param .align 16 .b8 retval0[16];
	call.uni (retval0), 
	__internal_trig_reduction_slowpathd, 
	(
	param0
	);
	ld.param.f64 	%fd27841, [retval0];
	ld.param.b32 	%r10719, [retval0+8];
	} // callseq 1022
$L__BB1_1002:
	add.s32 	%r10720, %r10719, 1;
$L__BB1_1003:
	shl.b32 	%r6113, %r10720, 6;
	cvt.u64.u32 	%rd1684, %r6113;
	and.b64  	%rd1685, %rd1684, 64;
	mov.u64 	%rd1686, __cudart_sin_cos_coeffs;
	add.s64 	%rd1687, %rd1686, %rd1685;
	mul.rn.f64 	%fd10434, %fd27841, %fd27841;
	and.b32  	%r6114, %r10720, 1;
	setp.eq.b32 	%p1770, %r6114, 1;
	selp.f64 	%fd10435, 0dBDA8FF8320FD8164, 0d3DE5DB65F9785EBA, %p1770;
	ld.global.nc.v2.f64 	{%fd10436, %fd10437}, [%rd1687];
	fma.rn.f64 	%fd10438, %fd10435, %fd10434, %fd10436;
	fma.rn.f64 	%fd10439, %fd10438, %fd10434, %fd10437;
	ld.global.nc.v2.f64 	{%fd10440, %fd10441}, [%rd1687+16];
	fma.rn.f64 	%fd10442, %fd10439, %fd10434, %fd10440;
	fma.rn.f64 	%fd10443, %fd10442, %fd10434, %fd10441;
	ld.global.nc.v2.f64 	{%fd10444, %fd10445}, [%rd1687+32];
	fma.rn.f64 	%fd10446, %fd10443, %fd10434, %fd10444;
	fma.rn.f64 	%fd10447, %fd10446, %fd10434, %fd10445;
	fma.rn.f64 	%fd10448, %fd10447, %fd27841, %fd27841;
	fma.rn.f64 	%fd10449, %fd10447, %fd10434, 0d3FF0000000000000;
	selp.f64 	%fd10450, %fd10449, %fd10448, %p1770;
	and.b32  	%r6115, %r10720, 2;
	setp.eq.s32 	%p1771, %r6115, 0;
	mov.f64 	%fd10451, 0d0000000000000000;
	sub.f64 	%fd10452, %fd10451, %fd10450;
	selp.f64 	%fd841, %fd10450, %fd10452, %p1771;
	mov.f64 	%fd27842, %fd28664;
	mov.u32 	%r10721, %r11577;
	@%p2 bra 	$L__BB1_1005;
	{ // callseq 1023, 0
	.param .b64 param0;
	st.param.f64 	[param0], %fd1;
	.param .align 16 .b8 retval0[16];
	call.uni (retval0), 
	__internal_trig_reduction_slowpathd, 
	(
	param0
	);
	ld.param.f64 	%fd27842, [retval0];
	ld.param.b32 	%r10721, [retval0+8];
	} // callseq 1023
$L__BB1_1005:
	shl.b32 	%r6117, %r10721, 6;
	cvt.u64.u32 	%rd1688, %r6117;
	and.b64  	%rd1689, %rd1688, 64;
	mov.u64 	%rd1690, __cudart_sin_cos_coeffs;
	add.s64 	%rd1691, %rd1690, %rd1689;
	mul.rn.f64 	%fd10454, %fd27842, %fd27842;
	and.b32  	%r6118, %r10721, 1;
	setp.eq.b32 	%p1772, %r6118, 1;
	selp.f64 	%fd10455, 0dBDA8FF8320FD8164, 0d3DE5DB65F9785EBA, %p1772;
	ld.global.nc.v2.f64 	{%fd10456, %fd10457}, [%rd1691];
	fma.rn.f64 	%fd10458, %fd10455, %fd10454, %fd10456;
	fma.rn.f64 	%fd10459, %fd10458, %fd10454, %fd10457;
	ld.global.nc.v2.f64 	{%fd10460, %fd10461}, [%rd1691+16];
	fma.rn.f64 	%fd10462, %fd10459, %fd10454, %fd10460;
	fma.rn.f64 	%fd10463, %fd10462, %fd10454, %fd10461;
	ld.global.nc.v2.f64 	{%fd10464, %fd10465}, [%rd1691+32];
	fma.rn.f64 	%fd10466, %fd10463, %fd10454, %fd10464;
	fma.rn.f64 	%fd10467, %fd10466, %fd10454, %fd10465;
	fma.rn.f64 	%fd10468, %fd10467, %fd27842, %fd27842;
	fma.rn.f64 	%fd10469, %fd10467, %fd10454, 0d3FF0000000000000;
	selp.f64 	%fd10470, %fd10469, %fd10468, %p1772;
	and.b32  	%r6119, %r10721, 2;
	setp.eq.s32 	%p1773, %r6119, 0;
	mov.f64 	%fd10471, 0d0000000000000000;
	sub.f64 	%fd10472, %fd10471, %fd10470;
	selp.f64 	%fd10473, %fd10470, %fd10472, %p1773;
	mul.f64 	%fd10474, %fd824, %fd10473;
	fma.rn.f64 	%fd10475, %fd831, %fd841, %fd10474;
	add.f64 	%fd10476, %fd7, %fd10475;
	mul.f64 	%fd10477, %fd824, %fd841;
	mul.f64 	%fd10478, %fd831, %fd10473;
	sub.f64 	%fd10479, %fd10477, %fd10478;
	add.f64 	%fd10480, %fd8, %fd10479;
	mov.f64 	%fd10481, 0d3FE0000000000000;
	copysign.f64 	%fd10482, %fd10476, %fd10481;
	add.rz.f64 	%fd10483, %fd10476, %fd10482;
	cvt.rzi.f64.f64 	%fd10484, %fd10483;
	cvt.rzi.s32.f64 	%r1144, %fd10484;
	copysign.f64 	%fd10485, %fd10480, %fd10481;
	add.rz.f64 	%fd10486, %fd10480, %fd10485;
	cvt.rzi.f64.f64 	%fd10487, %fd10486;
	cvt.rzi.s32.f64 	%r1145, %fd10487;
	setp.lt.s32 	%p1774, %r1144, 0;
	setp.ge.s32 	%p1775, %r1144, %r4279;
	or.pred  	%p1776, %p1774, %p1775;
	setp.lt.s32 	%p1777, %r1145, 0;
	setp.ge.s32 	%p1778, %r1145, %r4280;
	or.pred  	%p1779, %p1777, %p1778;
	or.pred  	%p1781, %p1776, %p1779;
	mov.b16 	%rs4549, 0;
	mov.u16 	%rs4550, %rs4549;
	mov.u16 	%rs4551, %rs4549;
	@%p1781 bra 	$L__BB1_1007;
	mul.lo.s32 	%r6120, %r1145, %r4281;
	cvt.u64.u32 	%rd1692, %r6120;
	shl.b32 	%r6121, %r1144, 2;
	cvt.u64.u32 	%rd1693, %r6121;
	add.s64 	%rd1694, %rd1692, %rd1693;
	add.s64 	%rd1695, %rd1, %rd1694;
	ld.global.u8 	%rs4549, [%rd1695];
	ld.global.u8 	%rs4550, [%rd1695+1];
	ld.global.u8 	%rs4551, [%rd1695+2];
$L__BB1_1007:
	setp.eq.f64 	%p1782, %fd2, 0d7FF0000000000000;
	st.local.u8 	[%rd61+5], %rs4551;
	and.b16  	%rs2935, %rs4551, 255;
	st.local.u8 	[%rd62+5], %rs4550;
	and.b16  	%rs2936, %rs4550, 255;
	st.local.u8 	[%rd63+5], %rs4549;
	and.b16  	%rs2937, %rs4549, 255;
	cvt.rn.f64.u16 	%fd10488, %rs2935;
	mul.f64 	%fd10489, %fd10488, 0d3FD322D0E5604189;
	cvt.rn.f64.u16 	%fd10490, %rs2936;
	fma.rn.f64 	%fd10491, %fd10490, 0d3FE2C8B439581062, %fd10489;
	cvt.rn.f64.u16 	%fd10492, %rs2937;
	fma.rn.f64 	%fd10493, %fd10492, 0d3FBD2F1A9FBE76C9, %fd10491;
	cvt.rzi.u32.f64 	%r6123, %fd10493;
	st.local.u8 	[%rd64+5], %r6123;
	add.s32 	%r6124, %r1112, %r4287;
	div.s32 	%r6125, %r6124, %r4283;
	max.s32 	%r1146, %r6125, 0;
	mov.b32 	%r10723, 1;
	mov.f64 	%fd27844, %fd28663;
	@%p1782 bra 	$L__BB1_1011;
	setp.ltu.f64 	%p1783, %fd2, 0d41E0000000000000;
	mov.f64 	%fd27844, %fd28662;
	mov.u32 	%r10722, %r11575;
	@%p1783 bra 	$L__BB1_1010;
	{ // callseq 1024, 0
	.param .b64 param0;
	st.param.f64 	[param0], %fd1;
	.param .align 16 .b8 retval0[16];
	call.uni (retval0), 
	__internal_trig_reduction_slowpathd, 
	(
	param0
	);
	ld.param.f64 	%fd27844, [retval0];
	ld.param.b32 	%r10722, [retval0+8];
	} // callseq 1024
$L__BB1_1010:
	add.s32 	%r10723, %r10722, 1;
$L__BB1_1011:
	shl.b32 	%r6127, %r10723, 6;
	cvt.u64.u32 	%rd1696, %r6127;
	and.b64  	%rd1697, %rd1696, 64;
	mov.u64 	%rd1698, __cudart_sin_cos_coeffs;
	add.s64 	%rd1699, %rd1698, %rd1697;
	mul.rn.f64 	%fd10495, %fd27844, %fd27844;
	and.b32  	%r6128, %r10723, 1;
	setp.eq.b32 	%p1784, %r6128, 1;
	selp.f64 	%fd10496, 0dBDA8FF8320FD8164, 0d3DE5DB65F9785EBA, %p1784;
	ld.global.nc.v2.f64 	{%fd10497, %fd10498}, [%rd1699];
	fma.rn.f64 	%fd10499, %fd10496, %fd10495, %fd10497;
	fma.rn.f64 	%fd10500, %fd10499, %fd10495, %fd10498;
	ld.global.nc.v2.f64 	{%fd10501, %fd10502}, [%rd1699+16];
	fma.rn.f64 	%fd10503, %fd10500, %fd10495, %fd10501;
	fma.rn.f64 	%fd10504, %fd10503, %fd10495, %fd10502;
	ld.global.nc.v2.f64 	{%fd10505, %fd10506}, [%rd1699+32];
	fma.rn.f64 	%fd10507, %fd10504, %fd10495, %fd10505;
	fma.rn.f64 	%fd10508, %fd10507, %fd10495, %fd10506;
	fma.rn.f64 	%fd10509, %fd10508, %fd27844, %fd27844;
	fma.rn.f64 	%fd10510, %fd10508, %fd10495, 0d3FF0000000000000;
	selp.f64 	%fd10511, %fd10510, %fd10509, %p1784;
	and.b32  	%r6129, %r10723, 2;
	setp.eq.s32 	%p1785, %r6129, 0;
	mov.f64 	%fd10512, 0d0000000000000000;
	sub.f64 	%fd10513, %fd10512, %fd10511;
	selp.f64 	%fd847, %fd10511, %fd10513, %p1785;
	mov.f64 	%fd27845, %fd28664;
	mov.u32 	%r10724, %r11577;
	@%p2 bra 	$L__BB1_1013;
	{ // callseq 1025, 0
	.param .b64 param0;
	st.param.f64 	[param0], %fd1;
	.param .align 16 .b8 retval0[16];
	call.uni (retval0), 
	__internal_trig_reduction_slowpathd, 
	(
	param0
	);
	ld.param.f64 	%fd27845, [retval0];
	ld.param.b32 	%r10724, [retval0+8];
	} // callseq 1025
$L__BB1_1013:
	shl.b32 	%r6131, %r10724, 6;
	cvt.u64.u32 	%rd1700, %r6131;
	and.b64  	%rd1701, %rd1700, 64;
	mov.u64 	%rd1702, __cudart_sin_cos_coeffs;
	add.s64 	%rd1703, %rd1702, %rd1701;
	mul.rn.f64 	%fd10515, %fd27845, %fd27845;
	and.b32  	%r6132, %r10724, 1;
	setp.eq.b32 	%p1786, %r6132, 1;
	selp.f64 	%fd10516, 0dBDA8FF8320FD8164, 0d3DE5DB65F9785EBA, %p1786;
	ld.global.nc.v2.f64 	{%fd10517, %fd10518}, [%rd1703];
	fma.rn.f64 	%fd10519, %fd10516, %fd10515, %fd10517;
	fma.rn.f64 	%fd10520, %fd10519, %fd10515, %fd10518;
	ld.global.nc.v2.f64 	{%fd10521, %fd10522}, [%rd1703+16];
	fma.rn.f64 	%fd10523, %fd10520, %fd10515, %fd10521;
	fma.rn.f64 	%fd10524, %fd10523, %fd10515, %fd10522;
	ld.global.nc.v2.f64 	{%fd10525, %fd10526}, [%rd1703+32];
	fma.rn.f64 	%fd10527, %fd10524, %fd10515, %fd10525;
	fma.rn.f64 	%fd10528, %fd10527, %fd10515, %fd10526;
	fma.rn.f64 	%fd10529, %fd10528, %fd27845, %fd27845;
	fma.rn.f64 	%fd10530, %fd10528, %fd10515, 0d3FF0000000000000;
	selp.f64 	%fd10531, %fd10530, %fd10529, %p1786;
	and.b32  	%r6133, %r10724, 2;
	setp.eq.s32 	%p1787, %r6133, 0;
	mov.f64 	%fd10532, 0d0000000000000000;
	sub.f64 	%fd10533, %fd10532, %fd10531;
	selp.f64 	%fd10534, %fd10531, %fd10533, %p1787;
	min.s32 	%r6134, %r1146, %r10;
	cvt.rn.f64.s32 	%fd10535, %r6134;
	sub.f64 	%fd850, %fd10535, %fd6;
	mul.f64 	%fd10536, %fd850, %fd10534;
	fma.rn.f64 	%fd10537, %fd809, %fd847, %fd10536;
	add.f64 	%fd10538, %fd7, %fd10537;
	mul.f64 	%fd10539, %fd850, %fd847;
	mul.f64 	%fd10540, %fd809, %fd10534;
	sub.f64 	%fd10541, %fd10539, %fd10540;
	add.f64 	%fd10542, %fd8, %fd10541;
	mov.f64 	%fd10543, 0d3FE0000000000000;
	copysign.f64 	%fd10544, %fd10538, %fd10543;
	add.rz.f64 	%fd10545, %fd10538, %fd10544;
	cvt.rzi.f64.f64 	%fd10546, %fd10545;
	cvt.rzi.s32.f64 	%r1153, %fd10546;
	copysign.f64 	%fd10547, %fd10542, %fd10543;
	add.rz.f64 	%fd10548, %fd10542, %fd10547;
	cvt.rzi.f64.f64 	%fd10549, %fd10548;
	cvt.rzi.s32.f64 	%r1154, %fd10549;
	setp.lt.s32 	%p1788, %r1153, 0;
	setp.ge.s32 	%p1789, %r1153, %r4279;
	or.pred  	%p1790, %p1788, %p1789;
	setp.lt.s32 	%p1791, %r1154, 0;
	setp.ge.s32 	%p1792, %r1154, %r4280;
	or.pred  	%p1793, %p1791, %p1792;
	or.pred  	%p1795, %p1790, %p1793;
	mov.b16 	%rs4552, 0;
	mov.u16 	%rs4553, %rs4552;
	mov.u16 	%rs4554, %rs4552;
	@%p1795 bra 	$L__BB1_1015;
	mul.lo.s32 	%r6135, %r1154, %r4281;
	cvt.u64.u32 	%rd1704, %r6135;
	shl.b32 	%r6136, %r1153, 2;
	cvt.u64.u32 	%rd1705, %r6136;
	add.s64 	%rd1706, %rd1704, %rd1705;
	add.s64 	%rd1707, %rd1, %rd1706;
	ld.global.u8 	%rs4552, [%rd1707];
	ld.global.u8 	%rs4553, [%rd1707+1];
	ld.global.u8 	%rs4554, [%rd1707+2];
$L__BB1_1015:
	st.local.u8 	[%rd61+6], %rs4554;
	and.b16  	%rs2939, %rs4554, 255;
	st.local.u8 	[%rd62+6], %rs4553;
	and.b16  	%rs2940, %rs4553, 255;
	st.local.u8 	[%rd63+6], %rs4552;
	and.b16  	%rs2941, %rs4552, 255;
	cvt.rn.f64.u16 	%fd10550, %rs2939;
	mul.f64 	%fd10551, %fd10550, 0d3FD322D0E5604189;
	cvt.rn.f64.u16 	%fd10552, %rs2940;
	fma.rn.f64 	%fd10553, %fd10552, 0d3FE2C8B439581062, %fd10551;
	cvt.rn.f64.u16 	%fd10554, %rs2941;
	fma.rn.f64 	%fd10555, %fd10554, 0d3FBD2F1A9FBE76C9, %fd10553;
	cvt.rzi.u32.f64 	%r6138, %fd10555;
	st.local.u8 	[%rd64+6], %r6138;
	mov.b32 	%r10726, 1;
	mov.f64 	%fd27847, %fd28663;
	@%p1782 bra 	$L__BB1_1019;
	setp.ltu.f64 	%p1797, %fd2, 0d41E0000000000000;
	mov.f64 	%fd27847, %fd28662;
	mov.u32 	%r10725, %r11575;
	@%p1797 bra 	$L__BB1_1018;
	{ // callseq 1026, 0
	.param .b64 param0;
	st.param.f64 	[param0], %fd1;
	.param .align 16 .b8 retval0[16];
	call.uni (retval0), 
	__internal_trig_reduction_slowpathd, 
	(
	param0
	);
	ld.param.f64 	%fd27847, [retval0];
	ld.param.b32 	%r10725, [retval0+8];
	} // callseq 1026
$L__BB1_1018:
	add.s32 	%r10726, %r10725, 1;
$L__BB1_1019:
	shl.b32 	%r6140, %r10726, 6;
	cvt.u64.u32 	%rd1708, %r6140;
	and.b64  	%rd1709, %rd1708, 64;
	mov.u64 	%rd1710, __cudart_sin_cos_coeffs;
	add.s64 	%rd1711, %rd1710, %rd1709;
	mul.rn.f64 	%fd10557, %fd27847, %fd27847;
	and.b32  	%r6141, %r10726, 1;
	setp.eq.b32 	%p1798, %r6141, 1;
	selp.f64 	%fd10558, 0dBDA8FF8320FD8164, 0d3DE5DB65F9785EBA, %p1798;
	ld.global.nc.v2.f64 	{%fd10559, %fd10560}, [%rd1711];
	fma.rn.f64 	%fd10561, %fd10558, %fd10557, %fd10559;
	fma.rn.f64 	%fd10562, %fd10561, %fd10557, %fd10560;
	ld.global.nc.v2.f64 	{%fd10563, %fd10564}, [%rd1711+16];
	fma.rn.f64 	%fd10565, %fd10562, %fd10557, %fd10563;
	fma.rn.f64 	%fd10566, %fd10565, %fd10557, %fd10564;
	ld.global.nc.v2.f64 	{%fd10567, %fd10568}, [%rd1711+32];
	fma.rn.f64 	%fd10569, %fd10566, %fd10557, %fd10567;
	fma.rn.f64 	%fd10570, %fd10569, %fd10557, %fd10568;
	fma.rn.f64 	%fd10571, %fd10570, %fd27847, %fd27847;
	fma.rn.f64 	%fd10572, %fd10570, %fd10557, 0d3FF0000000000000;
	selp.f64 	%fd10573, %fd10572, %fd10571, %p1798;
	and.b32  	%r6142, %r10726, 2;
	setp.eq.s32 	%p1799, %r6142, 0;
	mov.f64 	%fd10574, 0d0000000000000000;
	sub.f64 	%fd10575, %fd10574, %fd10573;
	selp.f64 	%fd854, %fd10573, %fd10575, %p1799;
	mov.f64 	%fd27848, %fd28664;
	mov.u32 	%r10727, %r11577;
	@%p2 bra 	$L__BB1_1021;
	{ // callseq 1027, 0
	.param .b64 param0;
	st.param.f64 	[param0], %fd1;
	.param .align 16 .b8 retval0[16];
	call.uni (retval0), 
	__internal_trig_reduction_slowpathd, 
	(
	param0
	);
	ld.param.f64 	%fd27848, [retval0];
	ld.param.b32 	%r10727, [retval0+8];
	} // callseq 1027
$L__BB1_1021:
	shl.b32 	%r6144, %r10727, 6;
	cvt.u64.u32 	%rd1712, %r6144;
	and.b64  	%rd1713, %rd1712, 64;
	mov.u64 	%rd1714, __cudart_sin_cos_coeffs;
	add.s64 	%rd1715, %rd1714, %rd1713;
	mul.rn.f64 	%fd10577, %fd27848, %fd27848;
	and.b32  	%r6145, %r10727, 1;
	setp.eq.b32 	%p1800, %r6145, 1;
	selp.f64 	%fd10578, 0dBDA8FF8320FD8164, 0d3DE5DB65F9785EBA, %p1800;
	ld.global.nc.v2.f64 	{%fd10579, %fd10580}, [%rd1715];
	fma.rn.f64 	%fd10581, %fd10578, %fd10577, %fd10579;
	fma.rn.f64 	%fd10582, %fd10581, %fd10577, %fd10580;
	ld.global.nc.v2.f64 	{%fd10583, %fd10584}, [%rd1715+16];
	fma.rn.f64 	%fd10585, %fd10582, %fd10577, %fd10583;
	fma.rn.f64 	%fd10586, %fd10585, %fd10577, %fd10584;
	ld.global.nc.v2.f64 	{%fd10587, %fd10588}, [%rd1715+32];
	fma.rn.f64 	%fd10589, %fd10586, %fd10577, %fd10587;
	fma.rn.f64 	%fd10590, %fd10589, %fd10577, %fd10588;
	fma.rn.f64 	%fd10591, %fd10590, %fd27848, %fd27848;
	fma.rn.f64 	%fd10592, %fd10590, %fd10577, 0d3FF0000000000000;
	selp.f64 	%fd10593, %fd10592, %fd10591, %p1800;
	and.b32  	%r6146, %r10727, 2;
	setp.eq.s32 	%p1801, %r6146, 0;
	mov.f64 	%fd10594, 0d0000000000000000;
	sub.f64 	%fd10595, %fd10594, %fd10593;
	selp.f64 	%fd10596, %fd10593, %fd10595, %p1801;
	mul.f64 	%fd10597, %fd850, %fd10596;
	fma.rn.f64 	%fd10598, %fd831, %fd854, %fd10597;
	add.f64 	%fd10599, %fd7, %fd10598;
	mul.f64 	%fd10600, %fd850, %fd854;
	mul.f64 	%fd10601, %fd831, %fd10596;
	sub.f64 	%fd10602, %fd10600, %fd10601;
	add.f64 	%fd10603, %fd8, %fd10602;
	mov.f64 	%fd10604, 0d3FE0000000000000;
	copysign.f64 	%fd10605, %fd10599, %fd10604;
	add.rz.f64 	%fd10606, %fd10599, %fd10605;
	cvt.rzi.f64.f64 	%fd10607, %fd10606;
	cvt.rzi.s32.f64 	%r1161, %fd10607;
	copysign.f64 	%fd10608, %fd10603, %fd10604;
	add.rz.f64 	%fd10609, %fd10603, %fd10608;
	cvt.rzi.f64.f64 	%fd10610, %fd10609;
	cvt.rzi.s32.f64 	%r1162, %fd10610;
	setp.lt.s32 	%p1802, %r1161, 0;
	setp.ge.s32 	%p1803, %r1161, %r4279;
	or.pred  	%p1804, %p1802, %p1803;
	setp.lt.s32 	%p1805, %r1162, 0;
	setp.ge.s32 	%p1806, %r1162, %r4280;
	or.pred  	%p1807, %p1805, %p1806;
	or.pred  	%p1809, %p1804, %p1807;
	mov.b16 	%rs4555, 0;
	mov.u16 	%rs4556, %rs4555;
	mov.u16 	%rs4557, %rs4555;
	@%p1809 bra 	$L__BB1_1023;
	mul.lo.s32 	%r6147, %r1162, %r4281;
	cvt.u64.u32 	%rd1716, %r6147;
	shl.b32 	%r6148, %r1161, 2;
	cvt.u64.u32 	%rd1717, %r6148;
	add.s64 	%rd1718, %rd1716, %rd1717;
	add.s64 	%rd1719, %rd1, %rd1718;
	ld.global.u8 	%rs4555, [%rd1719];
	ld.global.u8 	%rs4556, [%rd1719+1];
	ld.global.u8 	%rs4557, [%rd1719+2];
$L__BB1_1023:
	st.local.u8 	[%rd61+7], %rs4557;
	and.b16  	%rs2943, %rs4557, 255;
	st.local.u8 	[%rd62+7], %rs4556;
	and.b16  	%rs2944, %rs4556, 255;
	st.local.u8 	[%rd63+7], %rs4555;
	and.b16  	%rs2945, %rs4555, 255;
	cvt.rn.f64.u16 	%fd10611, %rs2943;
	mul.f64 	%fd10612, %fd10611, 0d3FD322D0E5604189;
	cvt.rn.f64.u16 	%fd10613, %rs2944;
	fma.rn.f64 	%fd10614, %fd10613, 0d3FE2C8B439581062, %fd10612;
	cvt.rn.f64.u16 	%fd10615, %rs2945;
	fma.rn.f64 	%fd10616, %fd10615, 0d3FBD2F1A9FBE76C9, %fd10614;
	cvt.rzi.u32.f64 	%r6149, %fd10616;
	st.local.u8 	[%rd64+7], %r6149;
	add.s32 	%r10528, %r10528, 8;
$L__BB1_1024:
	setp.lt.s32 	%p1810, %r144, 0;
	setp.ge.s32 	%p1811, %r144, %r4284;
	or.pred  	%p1812, %p1810, %p1811;
	or.pred  	%p1813, %p1812, %p5;
	@%p1813 bra 	$L__BB1_1090;
	setp.eq.f64 	%p1814, %fd2, 0d7FF0000000000000;
	mul.lo.s32 	%r6151, %r144, %r4286;
	shl.b32 	%r1165, %r6151, 1;
	sub.s32 	%r6152, %r4295, %r69;
	mad.lo.s32 	%r6153, %r4287, %r6152, %r4287;
	add.s32 	%r6154, %r6153, %r4287;
	shl.b32 	%r1166, %r6154, 2;
	mov.b32 	%r10730, 1;
	mov.f64 	%fd27850, %fd28663;
	@%p1814 bra 	$L__BB1_1029;
	setp.ltu.f64 	%p1815, %fd2, 0d41E0000000000000;
	mov.f64 	%fd27850, %fd28662;
	mov.u32 	%r10729, %r11575;
	@%p1815 bra 	$L__BB1_1028;
	{ // callseq 1028, 0
	.param .b64 param0;
	st.param.f64 	[param0], %fd1;
	.param .align 16 .b8 retval0[16];
	call.uni (retval0), 
	__internal_trig_reduction_slowpathd, 
	(
	param0
	);
	ld.param.f64 	%fd27850, [retval0];
	ld.param.b32 	%r10729, [retval0+8];
	} // callseq 1028
$L__BB1_1028:
	add.s32 	%r10730, %r10729, 1;
$L__BB1_1029:
	shl.b32 	%r6156, %r10730, 6;
	cvt.u64.u32 	%rd1720, %r6156;
	and.b64  	%rd1721, %rd1720, 64;
	mov.u64 	%rd1722, __cudart_sin_cos_coeffs;
	add.s64 	%rd1723, %rd1722, %rd1721;
	mul.rn.f64 	%fd10618, %fd27850, %fd27850;
	and.b32  	%r6157, %r10730, 1;
	setp.eq.b32 	%p1816, %r6157, 1;
	selp.f64 	%fd10619, 0dBDA8FF8320FD8164, 0d3DE5DB65F9785EBA, %p1816;
	ld.global.nc.v2.f64 	{%fd10620, %fd10621}, [%rd1723];
	fma.rn.f64 	%fd10622, %fd10619, %fd10618, %fd10620;
	fma.rn.f64 	%fd10623, %fd10622, %fd10618, %fd10621;
	ld.global.nc.v2.f64 	{%fd10624, %fd10625}, [%rd1723+16];
	fma.rn.f64 	%fd10626, %fd10623, %fd10618, %fd10624;
	fma.rn.f64 	%fd10627, %fd10626, %fd10618, %fd10625;
	ld.global.nc.v2.f64 	{%fd10628, %fd10629}, [%rd1723+32];
	fma.rn.f64 	%fd10630, %fd10627, %fd10618, %fd10628;
	fma.rn.f64 	%fd10631, %fd10630, %fd10618, %fd10629;
	fma.rn.f64 	%fd10632, %fd10631, %fd27850, %fd27850;
	fma.rn.f64 	%fd10633, %fd10631, %fd10618, 0d3FF0000000000000;
	selp.f64 	%fd10634, %fd10633, %fd10632, %p1816;
	and.b32  	%r6158, %r10730, 2;
	setp.eq.s32 	%p1817, %r6158, 0;
	mov.f64 	%fd10635, 0d0000000000000000;
	sub.f64 	%fd10636, %fd10635, %fd10634;
	selp.f64 	%fd860, %fd10634, %fd10636, %p1817;
	mov.f64 	%fd27851, %fd28664;
	mov.u32 	%r10731, %r11577;
	@%p2 bra 	$L__BB1_1031;
	{ // callseq 1029, 0
	.param .b64 param0;
	st.param.f64 	[param0], %fd1;
	.param .align 16 .b8 retval0[16];
	call.uni (retval0), 
	__internal_trig_reduction_slowpathd, 
	(
	param0
	);
	ld.param.f64 	%fd27851, [retval0];
	ld.param.b32 	%r10731, [retval0+8];
	} // callseq 1029
$L__BB1_1031:
	shl.b32 	%r6160, %r10731, 6;
	cvt.u64.u32 	%rd1724, %r6160;
	and.b64  	%rd1725, %rd1724, 64;
	mov.u64 	%rd1726, __cudart_sin_cos_coeffs;
	add.s64 	%rd1727, %rd1726, %rd1725;
	mul.rn.f64 	%fd10638, %fd27851, %fd27851;
	and.b32  	%r6161, %r10731, 1;
	setp.eq.b32 	%p1818, %r6161, 1;
	selp.f64 	%fd10639, 0dBDA8FF8320FD8164, 0d3DE5DB65F9785EBA, %p1818;
	ld.global.nc.v2.f64 	{%fd10640, %fd10641}, [%rd1727];
	fma.rn.f64 	%fd10642, %fd10639, %fd10638, %fd10640;
	fma.rn.f64 	%fd10643, %fd10642, %fd10638, %fd10641;
	ld.global.nc.v2.f64 	{%fd10644, %fd10645}, [%rd1727+16];
	fma.rn.f64 	%fd10646, %fd10643, %fd10638, %fd10644;
	fma.rn.f64 	%fd10647, %fd10646, %fd10638, %fd10645;
	ld.global.nc.v2.f64 	{%fd10648, %fd10649}, [%rd1727+32];
	fma.rn.f64 	%fd10650, %fd10647, %fd10638, %fd10648;
	fma.rn.f64 	%fd10651, %fd10650, %fd10638, %fd10649;
	fma.rn.f64 	%fd10652, %fd10651, %fd27851, %fd27851;
	fma.rn.f64 	%fd10653, %fd10651, %fd10638, 0d3FF0000000000000;
	selp.f64 	%fd10654, %fd10653, %fd10652, %p1818;
	and.b32  	%r6162, %r10731, 2;
	setp.eq.s32 	%p1819, %r6162, 0;
	mov.f64 	%fd10655, 0d0000000000000000;
	sub.f64 	%fd10656, %fd10655, %fd10654;
	selp.f64 	%fd10657, %fd10654, %fd10656, %p1819;
	div.s32 	%r6163, %r1165, %r4282;
	max.s32 	%r6164, %r6163, 0;
	min.s32 	%r6165, %r6164, %r9;
	cvt.rn.f64.s32 	%fd10658, %r6165;
	sub.f64 	%fd863, %fd10658, %fd5;
	div.s32 	%r6166, %r1166, %r4283;
	max.s32 	%r6167, %r6166, 0;
	min.s32 	%r6168, %r6167, %r10;
	cvt.rn.f64.s32 	%fd10659, %r6168;
	sub.f64 	%fd864, %fd10659, %fd6;
	mul.f64 	%fd10660, %fd864, %fd10657;
	fma.rn.f64 	%fd10661, %fd863, %fd860, %fd10660;
	add.f64 	%fd10662, %fd7, %fd10661;
	mul.f64 	%fd10663, %fd864, %fd860;
	mul.f64 	%fd10664, %fd863, %fd10657;
	sub.f64 	%fd10665, %fd10663, %fd10664;
	add.f64 	%fd10666, %fd8, %fd10665;
	mov.f64 	%fd10667, 0d3FE0000000000000;
	copysign.f64 	%fd10668, %fd10662, %fd10667;
	add.rz.f64 	%fd10669, %fd10662, %fd10668;
	cvt.rzi.f64.f64 	%fd10670, %fd10669;
	cvt.rzi.s32.f64 	%r1173, %fd10670;
	copysign.f64 	%fd10671, %fd10666, %fd10667;
	add.rz.f64 	%fd10672, %fd10666, %fd10671;
	cvt.rzi.f64.f64 	%fd10673, %fd10672;
	cvt.rzi.s32.f64 	%r1174, %fd10673;
	setp.lt.s32 	%p1820, %r1173, 0;
	setp.ge.s32 	%p1821, %r1173, %r4279;
	or.pred  	%p1822, %p1820, %p1821;
	setp.lt.s32 	%p1823, %r1174, 0;
	setp.ge.s32 	%p1824, %r1174, %r4280;
	or.pred  	%p1825, %p1823, %p1824;
	or.pred  	%p1827, %p1822, %p1825;
	mov.b16 	%rs4558, 0;
	mov.u16 	%rs4559, %rs4558;
	mov.u16 	%rs4560, %rs4558;
	@%p1827 bra 	$L__BB1_1033;
	mul.lo.s32 	%r6169, %r1174, %r4281;
	cvt.u64.u32 	%rd1728, %r6169;
	shl.b32 	%r6170, %r1173, 2;
	cvt.u64.u32 	%rd1729, %r6170;
	add.s64 	%rd1730, %rd1728, %rd1729;
	add.s64 	%rd1731, %rd1, %rd1730;
	ld.global.u8 	%rs4558, [%rd1731];
	ld.global.u8 	%rs4559, [%rd1731+1];
	ld.global.u8 	%rs4560, [%rd1731+2];
$L__BB1_1033:
	cvt.u64.u32 	%rd1732, %r10528;
	add.s64 	%rd65, %rd2, %rd1732;
	st.local.u8 	[%rd65], %rs4560;
	and.b16  	%rs2947, %rs4560, 255;
	add.s64 	%rd66, %rd3, %rd1732;
	st.local.u8 	[%rd66], %rs4559;
	and.b16  	%rs2948, %rs4559, 255;
	add.s64 	%rd67, %rd4, %rd1732;
	st.local.u8 	[%rd67], %rs4558;
	and.b16  	%rs2949, %rs4558, 255;
	cvt.rn.f64.u16 	%fd10674, %rs2947;
	mul.f64 	%fd10675, %fd10674, 0d3FD322D0E5604189;
	cvt.rn.f64.u16 	%fd10676, %rs2948;
	fma.rn.f64 	%fd10677, %fd10676, 0d3FE2C8B439581062, %fd10675;
	cvt.rn.f64.u16 	%fd10678, %rs2949;
	fma.rn.f64 	%fd10679, %fd10678, 0d3FBD2F1A9FBE76C9, %fd10677;
	cvt.rzi.u32.f64 	%r6172, %fd10679;
	add.s64 	%rd68, %rd5, %rd1732;
	st.local.u8 	[%rd68], %r6172;
	add.s32 	%r1175, %r1166, %r4287;
	mov.b32 	%r10733, 1;
	mov.f64 	%fd27853, %fd28663;
	@%p1814 bra 	$L__BB1_1037;
	setp.ltu.f64 	%p1829, %fd2, 0d41E0000000000000;
	mov.f64 	%fd27853, %fd28662;
	mov.u32 	%r10732, %r11575;
	@%p1829 bra 	$L__BB1_1036;
	{ // callseq 1030, 0
	.param .b64 param0;
	st.param.f64 	[param0], %fd1;
	.param .align 16 .b8 retval0[16];
	call.uni (retval0), 
	__internal_trig_reduction_slowpathd, 
	(
	param0
	);
	ld.param.f64 	%fd27853, [retval0];
	ld.param.b32 	%r10732, [retval0+8];
	} // callseq 1030
$L__BB1_1036:
	add.s32 	%r10733, %r10732, 1;
$L__BB1_1037:
	shl.b32 	%r6174, %r10733, 6;
	cvt.u64.u32 	%rd1733, %r6174;
	and.b64  	%rd1734, %rd1733, 64;
	mov.u64 	%rd1735, __cudart_sin_cos_coeffs;
	add.s64 	%rd1736, %rd1735, %rd1734;
	mul.rn.f64 	%fd10681, %fd27853, %fd27853;
	and.b32  	%r6175, %r10733, 1;
	setp.eq.b32 	%p1830, %r6175, 1;
	selp.f64 	%fd10682, 0dBDA8FF8320FD8164, 0d3DE5DB65F9785EBA, %p1830;
	ld.global.nc.v2.f64 	{%fd10683, %fd10684}, [%rd1736];
	fma.rn.f64 	%fd10685, %fd10682, %fd10681, %fd10683;
	fma.rn.f64 	%fd10686, %fd10685, %fd10681, %fd10684;
	ld.global.nc.v2.f64 	{%fd10687, %fd10688}, [%rd1736+16];
	fma.rn.f64 	%fd10689, %fd10686, %fd10681, %fd10687;
	fma.rn.f64 	%fd10690, %fd10689, %fd10681, %fd10688;
	ld.global.nc.v2.f64 	{%fd10691, %fd10692}, [%rd1736+32];
	fma.rn.f64 	%fd10693, %fd10690, %fd10681, %fd10691;
	fma.rn.f64 	%fd10694, %fd10693, %fd10681, %fd10692;
	fma.rn.f64 	%fd10695, %fd10694, %fd27853, %fd27853;
	fma.rn.f64 	%fd10696, %fd10694, %fd10681, 0d3FF0000000000000;
	selp.f64 	%fd10697, %fd10696, %fd10695, %p1830;
	and.b32  	%r6176, %r10733, 2;
	setp.eq.s32 	%p1831, %r6176, 0;
	mov.f64 	%fd10698, 0d0000000000000000;
	sub.f64 	%fd10699, %fd10698, %fd10697;
	selp.f64 	%fd868, %fd10697, %fd10699, %p1831;
	mov.f64 	%fd27854, %fd28664;
	mov.u32 	%r10734, %r11577;
	@%p2 bra 	$L__BB1_1039;
	{ // callseq 1031, 0
	.param .b64 param0;
	st.param.f64 	[param0], %fd1;
	.param .align 16 .b8 retval0[16];
	call.uni (retval0), 
	__internal_trig_reduction_slowpathd, 
	(
	param0
	);
	ld.param.f64 	%fd27854, [retval0];
	ld.param.b32 	%r10734, [retval0+8];
	} // callseq 1031
$L__BB1_1039:
	shl.b32 	%r6178, %r10734, 6;
	cvt.u64.u32 	%rd1737, %r6178;
	and.b64  	%rd1738, %rd1737, 64;
	mov.u64 	%rd1739, __cudart_sin_cos_coeffs;
	add.s64 	%rd1740, %rd1739, %rd1738;
	mul.rn.f64 	%fd10701, %fd27854, %fd27854;
	and.b32  	%r6179, %r10734, 1;
	setp.eq.b32 	%p1832, %r6179, 1;
	selp.f64 	%fd10702, 0dBDA8FF8320FD8164, 0d3DE5DB65F9785EBA, %p1832;
	ld.global.nc.v2.f64 	{%fd10703, %fd10704}, [%rd1740];
	fma.rn.f64 	%fd10705, %fd10702, %fd10701, %fd10703;
	fma.rn.f64 	%fd10706, %fd10705, %fd10701, %fd10704;
	ld.global.nc.v2.f64 	{%fd10707, %fd10708}, [%rd1740+16];
	fma.rn.f64 	%fd10709, %fd10706, %fd10701, %fd10707;
	fma.rn.f64 	%fd10710, %fd10709, %fd10701, %fd10708;
	ld.global.nc.v2.f64 	{%fd10711, %fd10712}, [%rd1740+32];
	fma.rn.f64 	%fd10713, %fd10710, %fd10701, %fd10711;
	fma.rn.f64 	%fd10714, %fd10713, %fd10701, %fd10712;
	fma.rn.f64 	%fd10715, %fd10714, %fd27854, %fd27854;
	fma.rn.f64 	%fd10716, %fd10714, %fd10701, 0d3FF0000000000000;
	selp.f64 	%fd10717, %fd10716, %fd10715, %p1832;
	and.b32  	%r6180, %r10734, 2;
	setp.eq.s32 	%p1833, %r6180, 0;
	mov.f64 	%fd10718, 0d0000000000000000;
	sub.f64 	%fd10719, %fd10718, %fd10717;
	selp.f64 	%fd10720, %fd10717, %fd10719, %p1833;
	div.s32 	%r6181, %r1175, %r4283;
	max.s32 	%r6182, %r6181, 0;
	min.s32 	%r6183, %r6182, %r10;
	cvt.rn.f64.s32 	%fd10721, %r6183;
	sub.f64 	%fd871, %fd10721, %fd6;
	mul.f64 	%fd10722, %fd871, %fd10720;
	fma.rn.f64 	%fd10723, %fd863, %fd868, %fd10722;
	add.f64 	%fd10724, %fd7, %fd10723;
	mul.f64 	%fd10725, %fd871, %fd868;
	mul.f64 	%fd10726, %fd863, %fd10720;
	sub.f64 	%fd10727, %fd10725, %fd10726;
	add.f64 	%fd10728, %fd8, %fd10727;
	mov.f64 	%fd10729, 0d3FE0000000000000;
	copysign.f64 	%fd10730, %fd10724, %fd10729;
	add.rz.f64 	%fd10731, %fd10724, %fd10730;
	cvt.rzi.f64.f64 	%fd10732, %fd10731;
	cvt.rzi.s32.f64 	%r1182, %fd10732;
	copysign.f64 	%fd10733, %fd10728, %fd10729;
	add.rz.f64 	%fd10734, %fd10728, %fd10733;
	cvt.rzi.f64.f64 	%fd10735, %fd10734;
	cvt.rzi.s32.f64 	%r1183, %fd10735;
	setp.lt.s32 	%p1834, %r1182, 0;
	setp.ge.s32 	%p1835, %r1182, %r4279;
	or.pred  	%p1836, %p1834, %p1835;
	setp.lt.s32 	%p1837, %r1183, 0;
	setp.ge.s32 	%p1838, %r1183, %r4280;
	or.pred  	%p1839, %p1837, %p1838;
	or.pred  	%p1841, %p1836, %p1839;
	mov.b16 	%rs4561, 0;
	mov.u16 	%rs4562, %rs4561;
	mov.u16 	%rs4563, %rs4561;
	@%p1841 bra 	$L__BB1_1041;
	mul.lo.s32 	%r6184, %r1183, %r4281;
	cvt.u64.u32 	%rd1741, %r6184;
	shl.b32 	%r6185, %r1182, 2;
	cvt.u64.u32 	%rd1742, %r6185;
	add.s64 	%rd1743, %rd1741, %rd1742;
	add.s64 	%rd1744, %rd1, %rd1743;
	ld.global.u8 	%rs4561, [%rd1744];
	ld.global.u8 	%rs4562, [%rd1744+1];
	ld.global.u8 	%rs4563, [%rd1744+2];
$L__BB1_1041:
	setp.eq.f64 	%p1842, %fd2, 0d7FF0000000000000;
	st.local.u8 	[%rd65+1], %rs4563;
	and.b16  	%rs2951, %rs4563, 255;
	st.local.u8 	[%rd66+1], %rs4562;
	and.b16  	%rs2952, %rs4562, 255;
	st.local.u8 	[%rd67+1], %rs4561;
	and.b16  	%rs2953, %rs4561, 255;
	cvt.rn.f64.u16 	%fd10736, %rs2951;
	mul.f64 	%fd10737, %fd10736, 0d3FD322D0E5604189;
	cvt.rn.f64.u16 	%fd10738, %rs2952;
	fma.rn.f64 	%fd10739, %fd10738, 0d3FE2C8B439581062, %fd10737;
	cvt.rn.f64.u16 	%fd10740, %rs2953;
	fma.rn.f64 	%fd10741, %fd10740, 0d3FBD2F1A9FBE76C9, %fd10739;
	cvt.rzi.u32.f64 	%r6187, %fd10741;
	st.local.u8 	[%rd68+1], %r6187;
	add.s32 	%r1184, %r1175, %r4287;
	mov.b32 	%r10736, 1;
	mov.f64 	%fd27856, %fd28663;
	@%p1842 bra 	$L__BB1_1045;
	setp.ltu.f64 	%p1843, %fd2, 0d41E0000000000000;
	mov.f64 	%fd27856, %fd28662;
	mov.u32 	%r10735, %r11575;
	@%p1843 bra 	$L__BB1_1044;
	{ // callseq 1032, 0
	.param .b64 param0;
	st.param.f64 	[param0], %fd1;
	.param .align 16 .b8 retval0[16];
	call.uni (retval0), 
	__internal_trig_reduction_slowpathd, 
	(
	param0
	);
	ld.param.f64 	%fd27856, [retval0];
	ld.param.b32 	%r10735, [retval0+8];
	} // callseq 1032
$L__BB1_1044:
	add.s32 	%r10736, %r10735, 1;
$L__BB1_1045:
	shl.b32 	%r6189, %r10736, 6;
	cvt.u64.u32 	%rd1745, %r6189;
	and.b64  	%rd1746, %rd1745, 64;
	mov.u64 	%rd1747, __cudart_sin_cos_coeffs;
	add.s64 	%rd1748, %rd1747, %rd1746;
	mul.rn.f64 	%fd10743, %fd27856, %fd27856;
	and.b32  	%r6190, %r10736, 1;
	setp.eq.b32 	%p1844, %r6190, 1;
	selp.f64 	%fd10744, 0dBDA8FF8320FD8164, 0d3DE5DB65F9785EBA, %p1844;
	ld.global.nc.v2.f64 	{%fd10745, %fd10746}, [%rd1748];
	fma.rn.f64 	%fd10747, %fd10744, %fd10743, %fd10745;
	fma.rn.f64 	%fd10748, %fd10747, %fd10743, %fd10746;
	ld.global.nc.v2.f64 	{%fd10749, %fd10750}, [%rd1748+16];
	fma.rn.f64 	%fd10751, %fd10748, %fd10743, %fd10749;
	fma.rn.f64 	%fd10752, %fd10751, %fd10743, %fd10750;
	ld.global.nc.v2.f64 	{%fd10753, %fd10754}, [%rd1748+32];
	fma.rn.f64 	%fd10755, %fd10752, %fd10743, %fd10753;
	fma.rn.f64 	%fd10756, %fd10755, %fd10743, %fd10754;
	fma.rn.f64 	%fd10757, %fd10756, %fd27856, %fd27856;
	fma.rn.f64 	%fd10758, %fd10756, %fd10743, 0d3FF0000000000000;
	selp.f64 	%fd10759, %fd10758, %fd10757, %p1844;
	and.b32  	%r6191, %r10736, 2;
	setp.eq.s32 	%p1845, %r6191, 0;
	mov.f64 	%fd10760, 0d0000000000000000;
	sub.f64 	%fd10761, %fd10760, %fd10759;
	selp.f64 	%fd875, %fd10759, %fd10761, %p1845;
	mov.f64 	%fd27857, %fd28664;
	mov.u32 	%r10737, %r11577;
	@%p2 bra 	$L__BB1_1047;
	{ // callseq 1033, 0
	.param .b64 param0;
	st.param.f64 	[param0], %fd1;
	.param .align 16 .b8 retval0[16];
	call.uni (retval0), 
	__internal_trig_reduction_slowpathd, 
	(
	param0
	);
	ld.param.f64 	%fd27857, [retval0];
	ld.param.b32 	%r10737, [retval0+8];
	} // callseq 1033
$L__BB1_1047:
	shl.b32 	%r6193, %r10737, 6;
	cvt.u64.u32 	%rd1749, %r6193;
	and.b64  	%rd1750, %rd1749, 64;
	mov.u64 	%rd1751, __cudart_sin_cos_coeffs;
	add.s64 	%rd1752, %rd1751, %rd1750;
	mul.rn.f64 	%fd10763, %fd27857, %fd27857;
	and.b32  	%r6194, %r10737, 1;
	setp.eq.b32 	%p1846, %r6194, 1;
	selp.f64 	%fd10764, 0dBDA8FF8320FD8164, 0d3DE5DB65F9785EBA, %p1846;
	ld.global.nc.v2.f64 	{%fd10765, %fd10766}, [%rd1752];
	fma.rn.f64 	%fd10767, %fd10764, %fd10763, %fd10765;
	fma.rn.f64 	%fd10768, %fd10767, %fd10763, %fd10766;
	ld.global.nc.v2.f64 	{%fd10769, %fd10770}, [%rd1752+16];
	fma.rn.f64 	%fd10771, %fd10768, %fd10763, %fd10769;
	fma.rn.f64 	%fd10772, %fd10771, %fd10763, %fd10770;
	ld.global.nc.v2.f64 	{%fd10773, %fd10774}, [%rd1752+32];
	fma.rn.f64 	%fd10775, %fd10772, %fd10763, %fd10773;
	fma.rn.f64 	%fd10776, %fd10775, %fd10763, %fd10774;
	fma.rn.f64 	%fd10777, %fd10776, %fd27857, %fd27857;
	fma.rn.f64 	%fd10778, %fd10776, %fd10763, 0d3FF0000000000000;
	selp.f64 	%fd10779, %fd10778, %fd10777, %p1846;
	and.b32  	%r6195, %r10737, 2;
	setp.eq.s32 	%p1847, %r6195, 0;
	mov.f64 	%fd10780, 0d0000000000000000;
	sub.f64 	%fd10781, %fd10780, %fd10779;
	selp.f64 	%fd10782, %fd10779, %fd10781, %p1847;
	div.s32 	%r6196, %r1184, %r4283;
	max.s32 	%r6197, %r6196, 0;
	min.s32 	%r6198, %r6197, %r10;
	cvt.rn.f64.s32 	%fd10783, %r6198;
	sub.f64 	%fd878, %fd10783, %fd6;
	mul.f64 	%fd10784, %fd878, %fd10782;
	fma.rn.f64 	%fd10785, %fd863, %fd875, %fd10784;
	add.f64 	%fd10786, %fd7, %fd10785;
	mul.f64 	%fd10787, %fd878, %fd875;
	mul.f64 	%fd10788, %fd863, %fd10782;
	sub.f64 	%fd10789, %fd10787, %fd10788;
	add.f64 	%fd10790, %fd8, %fd10789;
	mov.f64 	%fd10791, 0d3FE0000000000000;
	copysign.f64 	%fd10792, %fd10786, %fd10791;
	add.rz.f64 	%fd10793, %fd10786, %fd10792;
	cvt.rzi.f64.f64 	%fd10794, %fd10793;
	cvt.rzi.s32.f64 	%r1191, %fd10794;
	copysign.f64 	%fd10795, %fd10790, %fd10791;
	add.rz.f64 	%fd10796, %fd10790, %fd10795;
	cvt.rzi.f64.f64 	%fd10797, %fd10796;
	cvt.rzi.s32.f64 	%r1192, %fd10797;
	setp.lt.s32 	%p1848, %r1191, 0;
	setp.ge.s32 	%p1849, %r1191, %r4279;
	or.pred  	%p1850, %p1848, %p1849;
	setp.lt.s32 	%p1851, %r1192, 0;
	setp.ge.s32 	%p1852, %r1192, %r4280;
	or.pred  	%p1853, %p1851, %p1852;
	or.pred  	%p1855, %p1850, %p1853;
	mov.b16 	%rs4564, 0;
	mov.u16 	%rs4565, %rs4564;
	mov.u16 	%rs4566, %rs4564;
	@%p1855 bra 	$L__BB1_1049;
	mul.lo.s32 	%r6199, %r1192, %r4281;
	cvt.u64.u32 	%rd1753, %r6199;
	shl.b32 	%r6200, %r1191, 2;
	cvt.u64.u32 	%rd1754, %r6200;
	add.s64 	%rd1755, %rd1753, %rd1754;
	add.s64 	%rd1756, %rd1, %rd1755;
	ld.global.u8 	%rs4564, [%rd1756];
	ld.global.u8 	%rs4565, [%rd1756+1];
	ld.global.u8 	%rs4566, [%rd1756+2];
$L__BB1_1049:
	st.local.u8 	[%rd65+2], %rs4566;
	and.b16  	%rs2955, %rs4566, 255;
	st.local.u8 	[%rd66+2], %rs4565;
	and.b16  	%rs2956, %rs4565, 255;
	st.local.u8 	[%rd67+2], %rs4564;
	and.b16  	%rs2957, %rs4564, 255;
	cvt.rn.f64.u16 	%fd10798, %rs2955;
	mul.f64 	%fd10799, %fd10798, 0d3FD322D0E5604189;
	cvt.rn.f64.u16 	%fd10800, %rs2956;
	fma.rn.f64 	%fd10801, %fd10800, 0d3FE2C8B439581062, %fd10799;
	cvt.rn.f64.u16 	%fd10802, %rs2957;
	fma.rn.f64 	%fd10803, %fd10802, 0d3FBD2F1A9FBE76C9, %fd10801;
	cvt.rzi.u32.f64 	%r6202, %fd10803;
	st.local.u8 	[%rd68+2], %r6202;
	add.s32 	%r6203, %r1165, %r4286;
	div.s32 	%r6204, %r6203, %r4282;
	max.s32 	%r1193, %r6204, 0;
	mov.b32 	%r10739, 1;
	mov.f64 	%fd27859, %fd28663;
	@%p1842 bra 	$L__BB1_1053;
	setp.ltu.f64 	%p1857, %fd2, 0d41E0000000000000;
	mov.f64 	%fd27859, %fd28662;
	mov.u32 	%r10738, %r11575;
	@%p1857 bra 	$L__BB1_1052;
	{ // callseq 1034, 0
	.param .b64 param0;
	st.param.f64 	[param0], %fd1;
	.param .align 16 .b8 retval0[16];
	call.uni (retval0), 
	__internal_trig_reduction_slowpathd, 
	(
	param0
	);
	ld.param.f64 	%fd27859, [retval0];
	ld.param.b32 	%r10738, [retval0+8];
	} // callseq 1034
$L__BB1_1052:
	add.s32 	%r10739, %r10738, 1;
$L__BB1_1053:
	shl.b32 	%r6206, %r10739, 6;
	cvt.u64.u32 	%rd1757, %r6206;
	and.b64  	%rd1758, %rd1757, 64;
	mov.u64 	%rd1759, __cudart_sin_cos_coeffs;
	add.s64 	%rd1760, %rd1759, %rd1758;
	mul.rn.f64 	%fd10805, %fd27859, %fd27859;
	and.b32  	%r6207, %r10739, 1;
	setp.eq.b32 	%p1858, %r6207, 1;
	selp.f64 	%fd10806, 0dBDA8FF8320FD8164, 0d3DE5DB65F9785EBA, %p1858;
	ld.global.nc.v2.f64 	{%fd10807, %fd10808}, [%rd1760];
	fma.rn.f64 	%fd10809, %fd10806, %fd10805, %fd10807;
	fma.rn.f64 	%fd10810, %fd10809, %fd10805, %fd10808;
	ld.global.nc.v2.f64 	{%fd10811, %fd10812}, [%rd1760+16];
	fma.rn.f64 	%fd10813, %fd10810, %fd10805, %fd10811;
	fma.rn.f64 	%fd10814, %fd10813, %fd10805, %fd10812;
	ld.global.nc.v2.f64 	{%fd10815, %fd10816}, [%rd1760+32];
	fma.rn.f64 	%fd10817, %fd10814, %fd10805, %fd10815;
	fma.rn.f64 	%fd10818, %fd10817, %fd10805, %fd10816;
	fma.rn.f64 	%fd10819, %fd10818, %fd27859, %fd27859;
	fma.rn.f64 	%fd10820, %fd10818, %fd10805, 0d3FF0000000000000;
	selp.f64 	%fd10821, %fd10820, %fd10819, %p1858;
	and.b32  	%r6208, %r10739, 2;
	setp.eq.s32 	%p1859, %r6208, 0;
	mov.f64 	%fd10822, 0d0000000000000000;
	sub.f64 	%fd10823, %fd10822, %fd10821;
	selp.f64 	%fd882, %fd10821, %fd10823, %p1859;
	mov.f64 	%fd27860, %fd28664;
	mov.u32 	%r10740, %r11577;
	@%p2 bra 	$L__BB1_1055;
	{ // callseq 1035, 0
	.param .b64 param0;
	st.param.f64 	[param0], %fd1;
	.param .align 16 .b8 retval0[16];
	call.uni (retval0), 
	__internal_trig_reduction_slowpathd, 
	(
	param0
	);
	ld.param.f64 	%fd27860, [retval0];
	ld.param.b32 	%r10740, [retval0+8];
	} // callseq 1035
$L__BB1_1055:
	shl.b32 	%r6210, %r10740, 6;
	cvt.u64.u32 	%rd1761, %r6210;
	and.b64  	%rd1762, %rd1761, 64;
	mov.u64 	%rd1763, __cudart_sin_cos_coeffs;
	add.s64 	%rd1764, %rd1763, %rd1762;
	mul.rn.f64 	%fd10825, %fd27860, %fd27860;
	and.b32  	%r6211, %r10740, 1;
	setp.eq.b32 	%p1860, %r6211, 1;
	selp.f64 	%fd10826, 0dBDA8FF8320FD8164, 0d3DE5DB65F9785EBA, %p1860;
	ld.global.nc.v2.f64 	{%fd10827, %fd10828}, [%rd1764];
	fma.rn.f64 	%fd10829, %fd10826, %fd10825, %fd10827;
	fma.rn.f64 	%fd10830, %fd10829, %fd10825, %fd10828;
	ld.global.nc.v2.f64 	{%fd10831, %fd10832}, [%rd1764+16];
	fma.rn.f64 	%fd10833, %fd10830, %fd10825, %fd10831;
	fma.rn.f64 	%fd10834, %fd10833, %fd10825, %fd10832;
	ld.global.nc.v2.f64 	{%fd10835, %fd10836}, [%rd1764+32];
	fma.rn.f64 	%fd10837, %fd10834, %fd10825, %fd10835;
	fma.rn.f64 	%fd10838, %fd10837, %fd10825, %fd10836;
	fma.rn.f64 	%fd10839, %fd10838, %fd27860, %fd27860;
	fma.rn.f64 	%fd10840, %fd10838, %fd10825, 0d3FF0000000000000;
	selp.f64 	%fd10841, %fd10840, %fd10839, %p1860;
	and.b32  	%r6212, %r10740, 2;
	setp.eq.s32 	%p1861, %r6212, 0;
	mov.f64 	%fd10842, 0d0000000000000000;
	sub.f64 	%fd10843, %fd10842, %fd10841;
	selp.f64 	%fd10844, %fd10841, %fd10843, %p1861;
	min.s32 	%r6213, %r1193, %r9;
	cvt.rn.f64.s32 	%fd10845, %r6213;
	sub.f64 	%fd885, %fd10845, %fd5;
	mul.f64 	%fd10846, %fd864, %fd10844;
	fma.rn.f64 	%fd10847, %fd885, %fd882, %fd10846;
	add.f64 	%fd10848, %fd7, %fd10847;
	mul.f64 	%fd10849, %fd864, %fd882;
	mul.f64 	%fd10850, %fd885, %fd10844;
	sub.f64 	%fd10851, %fd10849, %fd10850;
	add.f64 	%fd10852, %fd8, %fd10851;
	mov.f64 	%fd10853, 0d3FE0000000000000;
	copysign.f64 	%fd10854, %fd10848, %fd10853;
	add.rz.f64 	%fd10855, %fd10848, %fd10854;
	cvt.rzi.f64.f64 	%fd10856, %fd10855;
	cvt.rzi.s32.f64 	%r1200, %fd10856;
	copysign.f64 	%fd10857, %fd10852, %fd10853;
	add.rz.f64 	%fd10858, %fd10852, %fd10857;
	cvt.rzi.f64.f64 	%fd10859, %fd10858;
	cvt.rzi.s32.f64 	%r1201, %fd10859;
	setp.lt.s32 	%p1862, %r1200, 0;
	setp.ge.s32 	%p1863, %r1200, %r4279;
	or.pred  	%p1864, %p1862, %p1863;
	setp.lt.s32 	%p1865, %r1201, 0;
	setp.ge.s32 	%p1866, %r1201, %r4280;
	or.pred  	%p1867, %p1865, %p1866;
	or.pred  	%p1869, %p1864, %p1867;
	mov.b16 	%rs4567, 0;
	mov.u16 	%rs4568, %rs4567;
	mov.u16 	%rs4569, %rs4567;
	@%p1869 bra 	$L__BB1_1057;
	mul.lo.s32 	%r6214, %r1201, %r4281;
	cvt.u64.u32 	%rd1765, %r6214;
	shl.b32 	%r6215, %r1200, 2;
	cvt.u64.u32 	%rd1766, %r6215;
	add.s64 	%rd1767, %rd1765, %rd1766;
	add.s64 	%rd1768, %rd1, %rd1767;
	ld.global.u8 	%rs4567, [%rd1768];
	ld.global.u8 	%rs4568, [%rd1768+1];
	ld.global.u8 	%rs4569, [%rd1768+2];
$L__BB1_1057:
	setp.eq.f64 	%p1870, %fd2, 0d7FF0000000000000;
	st.local.u8 	[%rd65+3], %rs4569;
	and.b16  	%rs2959, %rs4569, 255;
	st.local.u8 	[%rd66+3], %rs4568;
	and.b16  	%rs2960, %rs4568, 255;
	st.local.u8 	[%rd67+3], %rs4567;
	and.b16  	%rs2961, %rs4567, 255;
	cvt.rn.f64.u16 	%fd10860, %rs2959;
	mul.f64 	%fd10861, %fd10860, 0d3FD322D0E5604189;
	cvt.rn.f64.u16 	%fd10862, %rs2960;
	fma.rn.f64 	%fd10863, %fd10862, 0d3FE2C8B439581062, %fd10861;
	cvt.rn.f64.u16 	%fd10864, %rs2961;
	fma.rn.f64 	%fd10865, %fd10864, 0d3FBD2F1A9FBE76C9, %fd10863;
	cvt.rzi.u32.f64 	%r6217, %fd10865;
	st.local.u8 	[%rd68+3], %r6217;
	mov.b32 	%r10742, 1;
	mov.f64 	%fd27862, %fd28663;
	@%p1870 bra 	$L__BB1_1061;
	setp.ltu.f64 	%p1871, %fd2, 0d41E0000000000000;
	mov.f64 	%fd27862, %fd28662;
	mov.u32 	%r10741, %r11575;
	@%p1871 bra 	$L__BB1_1060;
	{ // callseq 1036, 0
	.param .b64 param0;
	st.param.f64 	[param0], %fd1;
	.param .align 16 .b8 retval0[16];
	call.uni (retval0), 
	__internal_trig_reduction_slowpathd, 
	(
	param0
	);
	ld.param.f64 	%fd27862, [retval0];
	ld.param.b32 	%r10741, [retval0+8];
	} // callseq 1036
$L__BB1_1060:
	add.s32 	%r10742, %r10741, 1;
$L__BB1_1061:
	shl.b32 	%r6219, %r10742, 6;
	cvt.u64.u32 	%rd1769, %r6219;
	and.b64  	%rd1770, %rd1769, 64;
	mov.u64 	%rd1771, __cudart_sin_cos_coeffs;
	add.s64 	%rd1772, %rd1771, %rd1770;
	mul.rn.f64 	%fd10867, %fd27862, %fd27862;
	and.b32  	%r6220, %r10742, 1;
	setp.eq.b32 	%p1872, %r6220, 1;
	selp.f64 	%fd10868, 0dBDA8FF8320FD8164, 0d3DE5DB65F9785EBA, %p1872;
	ld.global.nc.v2.f64 	{%fd10869, %fd10870}, [%rd1772];
	fma.rn.f64 	%fd10871, %fd10868, %fd10867, %fd10869;
	fma.rn.f64 	%fd10872, %fd10871, %fd10867, %fd10870;
	ld.global.nc.v2.f64 	{%fd10873, %fd10874}, [%rd1772+16];
	fma.rn.f64 	%fd10875, %fd10872, %fd10867, %fd10873;
	fma.rn.f64 	%fd10876, %fd10875, %fd10867, %fd10874;
	ld.global.nc.v2.f64 	{%fd10877, %fd10878}, [%rd1772+32];
	fma.rn.f64 	%fd10879, %fd10876, %fd10867, %fd10877;
	fma.rn.f64 	%fd10880, %fd10879, %fd10867, %fd10878;
	fma.rn.f64 	%fd10881, %fd10880, %fd27862, %fd27862;
	fma.rn.f64 	%fd10882, %fd10880, %fd10867, 0d3FF0000000000000;
	selp.f64 	%fd10883, %fd10882, %fd10881, %p1872;
	and.b32  	%r6221, %r10742, 2;
	setp.eq.s32 	%p1873, %r6221, 0;
	mov.f64 	%fd10884, 0d0000000000000000;
	sub.f64 	%fd10885, %fd10884, %fd10883;
	selp.f64 	%fd889, %fd10883, %fd10885, %p1873;
	mov.f64 	%fd27863, %fd28664;
	mov.u32 	%r10743, %r11577;
	@%p2 bra 	$L__BB1_1063;
	{ // callseq 1037, 0
	.param .b64 param0;
	st.param.f64 	[param0], %fd1;
	.param .align 16 .b8 retval0[16];
	call.uni (retval0), 
	__internal_trig_reduction_slowpathd, 
	(
	param0
	);
	ld.param.f64 	%fd27863, [retval0];
	ld.param.b32 	%r10743, [retval0+8];
	} // callseq 1037
$L__BB1_1063:
	shl.b32 	%r6223, %r10743, 6;
	cvt.u64.u32 	%rd1773, %r6223;
	and.b64  	%rd1774, %rd1773, 64;
	mov.u64 	%rd1775, __cudart_sin_cos_coeffs;
	add.s64 	%rd1776, %rd1775, %rd1774;
	mul.rn.f64 	%fd10887, %fd27863, %fd27863;
	and.b32  	%r6224, %r10743, 1;
	setp.eq.b32 	%p1874, %r6224, 1;
	selp.f64 	%fd10888, 0dBDA8FF8320FD8164, 0d3DE5DB65F9785EBA, %p1874;
	ld.global.nc.v2.f64 	{%fd10889, %fd10890}, [%rd1776];
	fma.rn.f64 	%fd10891, %fd10888, %fd10887, %fd10889;
	fma.rn.f64 	%fd10892, %fd10891, %fd10887, %fd10890;
	ld.global.nc.v2.f64 	{%fd10893, %fd10894}, [%rd1776+16];
	fma.rn.f64 	%fd10895, %fd10892, %fd10887, %fd10893;
	fma.rn.f64 	%fd10896, %fd10895, %fd10887, %fd10894;
	ld.global.nc.v2.f64 	{%fd10897, %fd10898}, [%rd1776+32];
	fma.rn.f64 	%fd10899, %fd10896, %fd10887, %fd10897;
	fma.rn.f64 	%fd10900, %fd10899, %fd10887, %fd10898;
	fma.rn.f64 	%fd10901, %fd10900, %fd27863, %fd27863;
	fma.rn.f64 	%fd10902, %fd10900, %fd10887, 0d3FF0000000000000;
	selp.f64 	%fd10903, %fd10902, %fd10901, %p1874;
	and.b32  	%r6225, %r10743, 2;
	setp.eq.s32 	%p1875, %r6225, 0;
	mov.f64 	%fd10904, 0d0000000000000000;
	sub.f64 	%fd10905, %fd10904, %fd10903;
	selp.f64 	%fd10906, %fd10903, %fd10905, %p1875;
	mul.f64 	%fd10907, %fd871, %fd10906;
	fma.rn.f64 	%fd10908, %fd885, %fd889, %fd10907;
	add.f64 	%fd10909, %fd7, %fd10908;
	mul.f64 	%fd10910, %fd871, %fd889;
	mul.f64 	%fd10911, %fd885, %fd10906;
	sub.f64 	%fd10912, %fd10910, %fd10911;
	add.f64 	%fd10913, %fd8, %fd10912;
	mov.f64 	%fd10914, 0d3FE0000000000000;
	copysign.f64 	%fd10915, %fd10909, %fd10914;
	add.rz.f64 	%fd10916, %fd10909, %fd10915;
	cvt.rzi.f64.f64 	%fd10917, %fd10916;
	cvt.rzi.s32.f64 	%r1208, %fd10917;
	copysign.f64 	%fd10918, %fd10913, %fd10914;
	add.rz.f64 	%fd10919, %fd10913, %fd10918;
	cvt.rzi.f64.f64 	%fd10920, %fd10919;
	cvt.rzi.s32.f64 	%r1209, %fd10920;
	setp.lt.s32 	%p1876, %r1208, 0;
	setp.ge.s32 	%p1877, %r1208, %r4279;
	or.pred  	%p1878, %p1876, %p1877;
	setp.lt.s32 	%p1879, %r1209, 0;
	setp.ge.s32 	%p1880, %r1209, %r4280;
	or.pred  	%p1881, %p1879, %p1880;
	or.pred  	%p1883, %p1878, %p1881;
	mov.b16 	%rs4570, 0;
	mov.u16 	%rs4571, %rs4570;
	mov.u16 	%rs4572, %rs4570;
	@%p1883 bra 	$L__BB1_1065;
	mul.lo.s32 	%r6226, %r1209, %r4281;
	cvt.u64.u32 	%rd1777, %r6226;
	shl.b32 	%r6227, %r1208, 2;
	cvt.u64.u32 	%rd1778, %r6227;
	add.s64 	%rd1779, %rd1777, %rd1778;
	add.s64 	%rd1780, %rd1, %rd1779;
	ld.global.u8 	%rs4570, [%rd1780];
	ld.global.u8 	%rs4571, [%rd1780+1];
	ld.global.u8 	%rs4572, [%rd1780+2];
$L__BB1_1065:
	st.local.u8 	[%rd65+4], %rs4572;
	and.b16  	%rs2963, %rs4572, 255;
	st.local.u8 	[%rd66+4], %rs4571;
	and.b16  	%rs2964, %rs4571, 255;
	st.local.u8 	[%rd67+4], %rs4570;
	and.b16  	%rs2965, %rs4570, 255;
	cvt.rn.f64.u16 	%fd10921, %rs2963;
	mul.f64 	%fd10922, %fd10921, 0d3FD322D0E5604189;
	cvt.rn.f64.u16 	%fd10923, %rs2964;
	fma.rn.f64 	%fd10924, %fd10923, 0d3FE2C8B439581062, %fd10922;
	cvt.rn.f64.u16 	%fd10925, %rs2965;
	fma.rn.f64 	%fd10926, %fd10925, 0d3FBD2F1A9FBE76C9, %fd10924;
	cvt.rzi.u32.f64 	%r6229, %fd10926;
	st.local.u8 	[%rd68+4], %r6229;
	mov.b32 	%r10745, 1;
	mov.f64 	%fd27865, %fd28663;
	@%p1870 bra 	$L__BB1_1069;
	setp.ltu.f64 	%p1885, %fd2, 0d41E0000000000000;
	mov.f64 	%fd27865, %fd28662;
	mov.u32 	%r10744, %r11575;
	@%p1885 bra 	$L__BB1_1068;
	{ // callseq 1038, 0
	.param .b64 param0;
	st.param.f64 	[param0], %fd1;
	.param .align 16 .b8 retval0[16];
	call.uni (retval0), 
	__internal_trig_reduction_slowpathd, 
	(
	param0
	);
	ld.param.f64 	%fd27865, [retval0];
	ld.param.b32 	%r10744, [retval0+8];
	} // callseq 1038
$L__BB1_1068:
	add.s32 	%r10745, %r10744, 1;
$L__BB1_1069:
	shl.b32 	%r6231, %r10745, 6;
	cvt.u64.u32 	%rd1781, %r6231;
	and.b64  	%rd1782, %rd1781, 64;
	mov.u64 	%rd1783, __cudart_sin_cos_coeffs;
	add.s64 	%rd1784, %rd1783, %rd1782;
	mul.rn.f64 	%fd10928, %fd27865, %fd27865;
	and.b32  	%r6232, %r10745, 1;
	setp.eq.b32 	%p1886, %r6232, 1;
	selp.f64 	%fd10929, 0dBDA8FF8320FD8164, 0d3DE5DB65F9785EBA, %p1886;
	ld.global.nc.v2.f64 	{%fd10930, %fd10931}, [%rd1784];
	fma.rn.f64 	%fd10932, %fd10929, %fd10928, %fd10930;
	fma.rn.f64 	%fd10933, %fd10932, %fd10928, %fd10931;
	ld.global.nc.v2.f64 	{%fd10934, %fd10935}, [%rd1784+16];
	fma.rn.f64 	%fd10936, %fd10933, %fd10928, %fd10934;
	fma.rn.f64 	%fd10937, %fd10936, %fd10928, %fd10935;
	ld.global.nc.v2.f64 	{%fd10938, %fd10939}, [%rd1784+32];
	fma.rn.f64 	%fd10940, %fd10937, %fd10928, %fd10938;
	fma.rn.f64 	%fd10941, %fd10940, %fd10928, %fd10939;
	fma.rn.f64 	%fd10942, %fd10941, %fd27865, %fd27865;
	fma.rn.f64 	%fd10943, %fd10941, %fd10928, 0d3FF0000000000000;
	selp.f64 	%fd10944, %fd10943, %fd10942, %p1886;
	and.b32  	%r6233, %r10745, 2;
	setp.eq.s32 	%p1887, %r6233, 0;
	mov.f64 	%fd10945, 0d0000000000000000;
	sub.f64 	%fd10946, %fd10945, %fd10944;
	selp.f64 	%fd895, %fd10944, %fd10946, %p1887;
	mov.f64 	%fd27866, %fd28664;
	mov.u32 	%r10746, %r11577;
	@%p2 bra 	$L__BB1_1071;
	{ // callseq 1039, 0
	.param .b64 param0;
	st.param.f64 	[param0], %fd1;
	.param .align 16 .b8 retval0[16];
	call.uni (retval0), 
	__internal_trig_reduction_slowpathd, 
	(
	param0
	);
	ld.param.f64 	%fd27866, [retval0];
	ld.param.b32 	%r10746, [retval0+8];
	} // callseq 1039
$L__BB1_1071:
	shl.b32 	%r6235, %r10746, 6;
	cvt.u64.u32 	%rd1785, %r6235;
	and.b64  	%rd1786, %rd1785, 64;
	mov.u64 	%rd1787, __cudart_sin_cos_coeffs;
	add.s64 	%rd1788, %rd1787, %rd1786;
	mul.rn.f64 	%fd10948, %fd27866, %fd27866;
	and.b32  	%r6236, %r10746, 1;
	setp.eq.b32 	%p1888, %r6236, 1;
	selp.f64 	%fd10949, 0dBDA8FF8320FD8164, 0d3DE5DB65F9785EBA, %p1888;
	ld.global.nc.v2.f64 	{%fd10950, %fd10951}, [%rd1788];
	fma.rn.f64 	%fd10952, %fd10949, %fd10948, %fd10950;
	fma.rn.f64 	%fd10953, %fd10952, %fd10948, %fd10951;
	ld.global.nc.v2.f64 	{%fd10954, %fd10955}, [%rd1788+16];
	fma.rn.f64 	%fd10956, %fd10953, %fd10948, %fd10954;
	fma.rn.f64 	%fd10957, %fd10956, %fd10948, %fd10955;
	ld.global.nc.v2.f64 	{%fd10958, %fd10959}, [%rd1788+32];
	fma.rn.f64 	%fd10960, %fd10957, %fd10948, %fd10958;
	fma.rn.f64 	%fd10961, %fd10960, %fd10948, %fd10959;
	fma.rn.f64 	%fd10962, %fd10961, %fd27866, %fd27866;
	fma.rn.f64 	%fd10963, %fd10961, %fd10948, 0d3FF0000000000000;
	selp.f64 	%fd10964, %fd10963, %fd10962, %p1888;
	and.b32  	%r6237, %r10746, 2;
	setp.eq.s32 	%p1889, %r6237, 0;
	mov.f64 	%fd10965, 0d0000000000000000;
	sub.f64 	%fd10966, %fd10965, %fd10964;
	selp.f64 	%fd10967, %fd10964, %fd10966, %p1889;
	mul.f64 	%fd10968, %fd878, %fd10967;
	fma.rn.f64 	%fd10969, %fd885, %fd895, %fd10968;
	add.f64 	%fd10970, %fd7, %fd10969;
	mul.f64 	%fd10971, %fd878, %fd895;
	mul.f64 	%fd10972, %fd885, %fd10967;
	sub.f64 	%fd10973, %fd10971, %fd10972;
	add.f64 	%fd10974, %fd8, %fd10973;
	mov.f64 	%fd10975, 0d3FE0000000000000;
	copysign.f64 	%fd10976, %fd10970, %fd10975;
	add.rz.f64 	%fd10977, %fd10970, %fd10976;
	cvt.rzi.f64.f64 	%fd10978, %fd10977;
	cvt.rzi.s32.f64 	%r1216, %fd10978;
	copysign.f64 	%fd10979, %fd10974, %fd10975;
	add.rz.f64 	%fd10980, %fd10974, %fd10979;
	cvt.rzi.f64.f64 	%fd10981, %fd10980;
	cvt.rzi.s32.f64 	%r1217, %fd10981;
	setp.lt.s32 	%p1890, %r1216, 0;
	setp.ge.s32 	%p1891, %r1216, %r4279;
	or.pred  	%p1892, %p1890, %p1891;
	setp.lt.s32 	%p1893, %r1217, 0;
	setp.ge.s32 	%p1894, %r1217, %r4280;
	or.pred  	%p1895, %p1893, %p1894;
	or.pred  	%p1897, %p1892, %p1895;
	mov.b16 	%rs4573, 0;
	mov.u16 	%rs4574, %rs4573;
	mov.u16 	%rs4575, %rs4573;
	@%p1897 bra 	$L__BB1_1073;
	mul.lo.s32 	%r6238, %r1217, %r4281;
	cvt.u64.u32 	%rd1789, %r6238;
	shl.b32 	%r6239, %r1216, 2;
	cvt.u64.u32 	%rd1790, %r6239;
	add.s64 	%rd1791, %rd1789, %rd1790;
	add.s64 	%rd1792, %rd1, %rd1791;
	ld.global.u8 	%rs4573, [%rd1792];
	ld.global.u8 	%rs4574, [%rd1792+1];
	ld.global.u8 	%rs4575, [%rd1792+2];
$L__BB1_1073:
	setp.eq.f64 	%p1898, %fd2, 0d7FF0000000000000;
	st.local.u8 	[%rd65+5], %rs4575;
	and.b16  	%rs2967, %rs4575, 255;
	st.local.u8 	[%rd66+5], %rs4574;
	and.b16  	%rs2968, %rs4574, 255;
	st.local.u8 	[%rd67+5], %rs4573;
	and.b16  	%rs2969, %rs4573, 255;
	cvt.rn.f64.u16 	%fd10982, %rs2967;
	mul.f64 	%fd10983, %fd10982, 0d3FD322D0E5604189;
	cvt.rn.f64.u16 	%fd10984, %rs2968;
	fma.rn.f64 	%fd10985, %fd10984, 0d3FE2C8B439581062, %fd10983;
	cvt.rn.f64.u16 	%fd10986, %rs2969;
	fma.rn.f64 	%fd10987, %fd10986, 0d3FBD2F1A9FBE76C9, %fd10985;
	cvt.rzi.u32.f64 	%r6241, %fd10987;
	st.local.u8 	[%rd68+5], %r6241;
	add.s32 	%r6242, %r1184, %r4287;
	div.s32 	%r6243, %r6242, %r4283;
	max.s32 	%r1218, %r6243, 0;
	mov.b32 	%r10748, 1;
	mov.f64 	%fd27868, %fd28663;
	@%p1898 bra 	$L__BB1_1077;
	setp.ltu.f64 	%p1899, %fd2, 0d41E0000000000000;
	mov.f64 	%fd27868, %fd28662;
	mov.u32 	%r10747, %r11575;
	@%p1899 bra 	$L__BB1_1076;
	{ // callseq 1040, 0
	.param .b64 param0;
	st.param.f64 	[param0], %fd1;
	.param .align 16 .b8 retval0[16];
	call.uni (retval0), 
	__internal_trig_reduction_slowpathd, 
	(
	param0
	);
	ld.param.f64 	%fd27868, [retval0];
	ld.param.b32 	%r10747, [retval0+8];
	} // callseq 1040
$L__BB1_1076:
	add.s32 	%r10748, %r10747, 1;
$L__BB1_1077:
	shl.b32 	%r6245, %r10748, 6;
	cvt.u64.u32 	%rd1793, %r6245;
	and.b64  	%rd1794, %rd1793, 64;
	mov.u64 	%rd1795, __cudart_sin_cos_coeffs;
	add.s64 	%rd1796, %rd1795, %rd1794;
	mul.rn.f64 	%fd10989, %fd27868, %fd27868;
	and.b32  	%r6246, %r10748, 1;
	setp.eq.b32 	%p1900, %r6246, 1;
	selp.f64 	%fd10990, 0dBDA8FF8320FD8164, 0d3DE5DB65F9785EBA, %p1900;
	ld.global.nc.v2.f64 	{%fd10991, %fd10992}, [%rd1796];
	fma.rn.f64 	%fd10993, %fd10990, %fd10989, %fd10991;
	fma.rn.f64 	%fd10994, %fd10993, %fd10989, %fd10992;
	ld.global.nc.v2.f64 	{%fd10995, %fd10996}, [%rd1796+16];
	fma.rn.f64 	%fd10997, %fd10994, %fd10989, %fd10995;
	fma.rn.f64 	%fd10998, %fd10997, %fd10989, %fd10996;
	ld.global.nc.v2.f64 	{%fd10999, %fd11000}, [%rd1796+32];
	fma.rn.f64 	%fd11001, %fd10998, %fd10989, %fd10999;
	fma.rn.f64 	%fd11002, %fd11001, %fd10989, %fd11000;
	fma.rn.f64 	%fd11003, %fd11002, %fd27868, %fd27868;
	fma.rn.f64 	%fd11004, %fd11002, %fd10989, 0d3FF0000000000000;
	selp.f64 	%fd11005, %fd11004, %fd11003, %p1900;
	and.b32  	%r6247, %r10748, 2;
	setp.eq.s32 	%p1901, %r6247, 0;
	mov.f64 	%fd11006, 0d0000000000000000;
	sub.f64 	%fd11007, %fd11006, %fd11005;
	selp.f64 	%fd901, %fd11005, %fd11007, %p1901;
	mov.f64 	%fd27869, %fd28664;
	mov.u32 	%r10749, %r11577;
	@%p2 bra 	$L__BB1_1079;
	{ // callseq 1041, 0
	.param .b64 param0;
	st.param.f64 	[param0], %fd1;
	.param .align 16 .b8 retval0[16];
	call.uni (retval0), 
	__internal_trig_reduction_slowpathd, 
	(
	param0
	);
	ld.param.f64 	%fd27869, [retval0];
	ld.param.b32 	%r10749, [retval0+8];
	} // callseq 1041
$L__BB1_1079:
	shl.b32 	%r6249, %r10749, 6;
	cvt.u64.u32 	%rd1797, %r6249;
	and.b64  	%rd1798, %rd1797, 64;
	mov.u64 	%rd1799, __cudart_sin_cos_coeffs;
	add.s64 	%rd1800, %rd1799, %rd1798;
	mul.rn.f64 	%fd11009, %fd27869, %fd27869;
	and.b32  	%r6250, %r10749, 1;
	setp.eq.b32 	%p1902, %r6250, 1;
	selp.f64 	%fd11010, 0dBDA8FF8320FD8164, 0d3DE5DB65F9785EBA, %p1902;
	ld.global.nc.v2.f64 	{%fd11011, %fd11012}, [%rd1800];
	fma.rn.f64 	%fd11013, %fd11010, %fd11009, %fd11011;
	fma.rn.f64 	%fd11014, %fd11013, %fd11009, %fd11012;
	ld.global.nc.v2.f64 	{%fd11015, %fd11016}, [%rd1800+16];
	fma.rn.f64 	%fd11017, %fd11014, %fd11009, %fd11015;
	fma.rn.f64 	%fd11018, %fd11017, %fd11009, %fd11016;
	ld.global.nc.v2.f64 	{%fd11019, %fd11020}, [%rd1800+32];
	fma.rn.f64 	%fd11021, %fd11018, %fd11009, %fd11019;
	fma.rn.f64 	%fd11022, %fd11021, %fd11009, %fd11020;
	fma.rn.f64 	%fd11023, %fd11022, %fd27869, %fd27869;
	fma.rn.f64 	%fd11024, %fd11022, %fd11009, 0d3FF0000000000000;
	selp.f64 	%fd11025, %fd11024, %fd11023, %p1902;
	and.b32  	%r6251, %r10749, 2;
	setp.eq.s32 	%p1903, %r6251, 0;
	mov.f64 	%fd11026, 0d0000000000000000;
	sub.f64 	%fd11027, %fd11026, %fd11025;
	selp.f64 	%fd11028, %fd11025, %fd11027, %p1903;
	min.s32 	%r6252, %r1218, %r10;
	cvt.rn.f64.s32 	%fd11029, %r6252;
	sub.f64 	%fd904, %fd11029, %fd6;
	mul.f64 	%fd11030, %fd904, %fd11028;
	fma.rn.f64 	%fd11031, %fd863, %fd901, %fd11030;
	add.f64 	%fd11032, %fd7, %fd11031;
	mul.f64 	%fd11033, %fd904, %fd901;
	mul.f64 	%fd11034, %fd863, %fd11028;
	sub.f64 	%fd11035, %fd11033, %fd11034;
	add.f64 	%fd11036, %fd8, %fd11035;
	mov.f64 	%fd11037, 0d3FE0000000000000;
	copysign.f64 	%fd11038, %fd11032, %fd11037;
	add.rz.f64 	%fd11039, %fd11032, %fd11038;
	cvt.rzi.f64.f64 	%fd11040, %fd11039;
	cvt.rzi.s32.f64 	%r1225, %fd11040;
	copysign.f64 	%fd11041, %fd11036, %fd11037;
	add.rz.f64 	%fd11042, %fd11036, %fd11041;
	cvt.rzi.f64.f64 	%fd11043, %fd11042;
	cvt.rzi.s32.f64 	%r1226, %fd11043;
	setp.lt.s32 	%p1904, %r1225, 0;
	setp.ge.s32 	%p1905, %r1225, %r4279;
	or.pred  	%p1906, %p1904, %p1905;
	setp.lt.s32 	%p1907, %r1226, 0;
	setp.ge.s32 	%p1908, %r1226, %r4280;
	or.pred  	%p1909, %p1907, %p1908;
	or.pred  	%p1911, %p1906, %p1909;
	mov.b16 	%rs4576, 0;
	mov.u16 	%rs4577, %rs4576;
	mov.u16 	%rs4578, %rs4576;
	@%p1911 bra 	$L__BB1_1081;
	mul.lo.s32 	%r6253, %r1226, %r4281;
	cvt.u64.u32 	%rd1801, %r6253;
	shl.b32 	%r6254, %r1225, 2;
	cvt.u64.u32 	%rd1802, %r6254;
	add.s64 	%rd1803, %rd1801, %rd1802;
	add.s64 	%rd1804, %rd1, %rd1803;
	ld.global.u8 	%rs4576, [%rd1804];
	ld.global.u8 	%rs4577, [%rd1804+1];
	ld.global.u8 	%rs4578, [%rd1804+2];
$L__BB1_1081:
	st.local.u8 	[%rd65+6], %rs4578;
	and.b16  	%rs2971, %rs4578, 255;
	st.local.u8 	[%rd66+6], %rs4577;
	and.b16  	%rs2972, %rs4577, 255;
	st.local.u8 	[%rd67+6], %rs4576;
	and.b16  	%rs2973, %rs4576, 255;
	cvt.rn.f64.u16 	%fd11044, %rs2971;
	mul.f64 	%fd11045, %fd11044, 0d3FD322D0E5604189;
	cvt.rn.f64.u16 	%fd11046, %rs2972;
	fma.rn.f64 	%fd11047, %fd11046, 0d3FE2C8B439581062, %fd11045;
	cvt.rn.f64.u16 	%fd11048, %rs2973;
	fma.rn.f64 	%fd11049, %fd11048, 0d3FBD2F1A9FBE76C9, %fd11047;
	cvt.rzi.u32.f64 	%r6256, %fd11049;
	st.local.u8 	[%rd68+6], %r6256;
	mov.b32 	%r10751, 1;
	mov.f64 	%fd27871, %fd28663;
	@%p1898 bra 	$L__BB1_1085;
	setp.ltu.f64 	%p1913, %fd2, 0d41E0000000000000;
	mov.f64 	%fd27871, %fd28662;
	mov.u32 	%r10750, %r11575;
	@%p1913 bra 	$L__BB1_1084;
	{ // callseq 1042, 0
	.param .b64 param0;
	st.param.f64 	[param0], %fd1;
	.param .align 16 .b8 retval0[16];
	call.uni (retval0), 
	__internal_trig_reduction_slowpathd, 
	(
	param0
	);
	ld.param.f64 	%fd27871, [retval0];
	ld.param.b32 	%r10750, [retval0+8];
	} // callseq 1042
$L__BB1_1084:
	add.s32 	%r10751, %r10750, 1;
$L__BB1_1085:
	shl.b32 	%r6258, %r10751, 6;
	cvt.u64.u32 	%rd1805, %r6258;
	and.b64  	%rd1806, %rd1805, 64;
	mov.u64 	%rd1807, __cudart_sin_cos_coeffs;
	add.s64 	%rd1808, %rd1807, %rd1806;
	mul.rn.f64 	%fd11051, %fd27871, %fd27871;
	and.b32  	%r6259, %r10751, 1;
	setp.eq.b32 	%p1914, %r6259, 1;
	selp.f64 	%fd11052, 0dBDA8FF8320FD8164, 0d3DE5DB65F9785EBA, %p1914;
	ld.global.nc.v2.f64 	{%fd11053, %fd11054}, [%rd1808];
	fma.rn.f64 	%fd11055, %fd11052, %fd11051, %fd11053;
	fma.rn.f64 	%fd11056, %fd11055, %fd11051, %fd11054;
	ld.global.nc.v2.f64 	{%fd11057, %fd11058}, [%rd1808+16];
	fma.rn.f64 	%fd11059, %fd11056, %fd11051, %fd11057;
	fma.rn.f64 	%fd11060, %fd11059, %fd11051, %fd11058;
	ld.global.nc.v2.f64 	{%fd11061, %fd11062}, [%rd1808+32];
	fma.rn.f64 	%fd11063, %fd11060, %fd11051, %fd11061;
	fma.rn.f64 	%fd11064, %fd11063, %fd11051, %fd11062;
	fma.rn.f64 	%fd11065, %fd11064, %fd27871, %fd27871;
	fma.rn.f64 	%fd11066, %fd11064, %fd11051, 0d3FF0000000000000;
	selp.f64 	%fd11067, %fd11066, %fd11065, %p1914;
	and.b32  	%r6260, %r10751, 2;
	setp.eq.s32 	%p1915, %r6260, 0;
	mov.f64 	%fd11068, 0d0000000000000000;
	sub.f64 	%fd11069, %fd11068, %fd11067;
	selp.f64 	%fd908, %fd11067, %fd11069, %p1915;
	mov.f64 	%fd27872, %fd28664;
	mov.u32 	%r10752, %r11577;
	@%p2 bra 	$L__BB1_1087;
	{ // callseq 1043, 0
	.param .b64 param0;
	st.param.f64 	[param0], %fd1;
	.param .align 16 .b8 retval0[16];
	call.uni (retval0), 
	__internal_trig_reduction_slowpathd, 
	(
	param0
	);
	ld.param.f64 	%fd27872, [retval0];
	ld.param.b32 	%r10752, [retval0+8];
	} // callseq 1043
$L__BB1_1087:
	shl.b32 	%r6262, %r10752, 6;
	cvt.u64.u32 	%rd1809, %r6262;
	and.b64  	%rd1810, %rd1809, 64;
	mov.u64 	%rd1811, __cudart_sin_cos_coeffs;
	add.s64 	%rd1812, %rd1811, %rd1810;
	mul.rn.f64 	%fd11071, %fd27872, %fd27872;
	and.b32  	%r6263, %r10752, 1;
	setp.eq.b32 	%p1916, %r6263, 1;
	selp.f64 	%fd11072, 0dBDA8FF8320FD8164, 0d3DE5DB65F9785EBA, %p1916;
	ld.global.nc.v2.f64 	{%fd11073, %fd11074}, [%rd1812];
	fma.rn.f64 	%fd11075, %fd11072, %fd11071, %fd11073;
	fma.rn.f64 	%fd11076, %fd11075, %fd11071, %fd11074;
	ld.global.nc.v2.f64 	{%fd11077, %fd11078}, [%rd1812+16];
	fma.rn.f64 	%fd11079, %fd11076, %fd11071, %fd11077;
	fma.rn.f64 	%fd11080, %fd11079, %fd11071, %fd11078;
	ld.global.nc.v2.f64 	{%fd11081, %fd11082}, [%rd1812+32];
	fma.rn.f64 	%fd11083, %fd11080, %fd11071, %fd11081;
	fma.rn.f64 	%fd11084, %fd11083, %fd11071, %fd11082;
	fma.rn.f64 	%fd11085, %fd11084, %fd27872, %fd27872;
	fma.rn.f64 	%fd11086, %fd11084, %fd11071, 0d3FF0000000000000;
	selp.f64 	%fd11087, %fd11086, %fd11085, %p1916;
	and.b32  	%r6264, %r10752, 2;
	setp.eq.s32 	%p1917, %r6264, 0;
	mov.f64 	%fd11088, 0d0000000000000000;
	sub.f64 	%fd11089, %fd11088, %fd11087;
	selp.f64 	%fd11090, %fd11087, %fd11089, %p1917;
	mul.f64 	%fd11091, %fd904, %fd11090;
	fma.rn.f64 	%fd11092, %fd885, %fd908, %fd11091;
	add.f64 	%fd11093, %fd7, %fd11092;
	mul.f64 	%fd11094, %fd904, %fd908;
	mul.f64 	%fd11095, %fd885, %fd11090;
	sub.f64 	%fd11096, %fd11094, %fd11095;
	add.f64 	%fd11097, %fd8, %fd11096;
	mov.f64 	%fd11098, 0d3FE0000000000000;
	copysign.f64 	%fd11099, %fd11093, %fd11098;
	add.rz.f64 	%fd11100, %fd11093, %fd11099;
	cvt.rzi.f64.f64 	%fd11101, %fd11100;
	cvt.rzi.s32.f64 	%r1233, %fd11101;
	copysign.f64 	%fd11102, %fd11097, %fd11098;
	add.rz.f64 	%fd11103, %fd11097, %fd11102;
	cvt.rzi.f64.f64 	%fd11104, %fd11103;
	cvt.rzi.s32.f64 	%r1234, %fd11104;
	setp.lt.s32 	%p1918, %r1233, 0;
	setp.ge.s32 	%p1919, %r1233, %r4279;
	or.pred  	%p1920, %p1918, %p1919;
	setp.lt.s32 	%p1921, %r1234, 0;
	setp.ge.s32 	%p1922, %r1234, %r4280;
	or.pred  	%p1923, %p1921, %p1922;
	or.pred  	%p1925, %p1920, %p1923;
	mov.b16 	%rs4579, 0;
	mov.u16 	%rs4580, %rs4579;
	mov.u16 	%rs4581, %rs4579;
	@%p1925 bra 	$L__BB1_1089;
	mul.lo.s32 	%r6265, %r1234, %r4281;
	cvt.u64.u32 	%rd1813, %r6265;
	shl.b32 	%r6266, %r1233, 2;
	cvt.u64.u32 	%rd1814, %r6266;
	add.s64 	%rd1815, %rd1813, %rd1814;
	add.s64 	%rd1816, %rd1, %rd1815;
	ld.global.u8 	%rs4579, [%rd1816];
	ld.global.u8 	%rs4580, [%rd1816+1];
	ld.global.u8 	%rs4581, [%rd1816+2];
$L__BB1_1089:
	st.local.u8 	[%rd65+7], %rs4581;
	and.b16  	%rs2975, %rs4581, 255;
	st.local.u8 	[%rd66+7], %rs4580;
	and.b16  	%rs2976, %rs4580, 255;
	st.local.u8 	[%rd67+7], %rs4579;
	and.b16  	%rs2977, %rs4579, 255;
	cvt.rn.f64.u16 	%fd11105, %rs2975;
	mul.f64 	%fd11106, %fd11105, 0d3FD322D0E5604189;
	cvt.rn.f64.u16 	%fd11107, %rs2976;
	fma.rn.f64 	%fd11108, %fd11107, 0d3FE2C8B439581062, %fd11106;
	cvt.rn.f64.u16 	%fd11109, %rs2977;
	fma.rn.f64 	%fd11110, %fd11109, 0d3FBD2F1A9FBE76C9, %fd11108;
	cvt.rzi.u32.f64 	%r6267, %fd11110;
	st.local.u8 	[%rd68+7], %r6267;
	add.s32 	%r10528, %r10528, 8;
$L__BB1_1090:
	add.s32 	%r6268, %r144, 1;
	setp.lt.s32 	%p1926, %r6268, 0;
	setp.ge.s32 	%p1927, %r6268, %r4284;
	or.pred  	%p1928, %p1926, %p1927;
	or.pred  	%p1929, %p1928, %p5;
	@%p1929 bra 	$L__BB1_1156;
	setp.eq.f64 	%p1930, %fd2, 0d7FF0000000000000;
	mad.lo.s32 	%r6270, %r4286, %r144, %r4286;
	shl.b32 	%r1237, %r6270, 1;
	sub.s32 	%r6271, %r4295, %r69;
	mad.lo.s32 	%r6272, %r4287, %r6271, %r4287;
	add.s32 	%r6273, %r6272, %r4287;
	shl.b32 	%r1238, %r6273, 2;
	mov.b32 	%r10755, 1;
	mov.f64 	%fd27874, %fd28663;
	@%p1930 bra 	$L__BB1_1095;
	setp.ltu.f64 	%p1931, %fd2, 0d41E0000000000000;
	mov.f64 	%fd27874, %fd28662;
	mov.u32 	%r10754, %r11575;
	@%p1931 bra 	$L__BB1_1094;
	{ // callseq 1044, 0
	.param .b64 param0;
	st.param.f64 	[param0], %fd1;
	.param .align 16 .b8 retval0[16];
	call.uni (retval0), 
	__internal_trig_reduction_slowpathd, 
	(
	param0
	);
	ld.param.f64 	%fd27874, [retval0];
	ld.param.b32 	%r10754, [retval0+8];
	} // callseq 1044
$L__BB1_1094:
	add.s32 	%r10755, %r10754, 1;
$L__BB1_1095:
	shl.b32 	%r6275, %r10755, 6;
	cvt.u64.u32 	%rd1817, %r6275;
	and.b64  	%rd1818, %rd1817, 64;
	mov.u64 	%rd1819, __cudart_sin_cos_coeffs;
	add.s64 	%rd1820, %rd1819, %rd1818;
	mul.rn.f64 	%fd11112, %fd27874, %fd27874;
	and.b32  	%r6276, %r10755, 1;
	setp.eq.b32 	%p1932, %r6276, 1;
	selp.f64 	%fd11113, 0dBDA8FF8320FD8164, 0d3DE5DB65F9785EBA, %p1932;
	ld.global.nc.v2.f64 	{%fd11114, %fd11115}, [%rd1820];
	fma.rn.f64 	%fd11116, %fd11113, %fd11112, %fd11114;
	fma.rn.f64 	%fd11117, %fd11116, %fd11112, %fd11115;
	ld.global.nc.v2.f64 	{%fd11118, %fd11119}, [%rd1820+16];
	fma.rn.f64 	%fd11120, %fd11117, %fd11112, %fd11118;
	fma.rn.f64 	%fd11121, %fd11120, %fd11112, %fd11119;
	ld.global.nc.v2.f64 	{%fd11122, %fd11123}, [%rd1820+32];
	fma.rn.f64 	%fd11124, %fd11121, %fd11112, %fd11122;
	fma.rn.f64 	%fd11125, %fd11124, %fd11112, %fd11123;
	fma.rn.f64 	%fd11126, %fd11125, %fd27874, %fd27874;
	fma.rn.f64 	%fd11127, %fd11125, %fd11112, 0d3FF0000000000000;
	selp.f64 	%fd11128, %fd11127, %fd11126, %p1932;
	and.b32  	%r6277, %r10755, 2;
	setp.eq.s32 	%p1933, %r6277, 0;
	mov.f64 	%fd11129, 0d0000000000000000;
	sub.f64 	%fd11130, %fd11129, %fd11128;
	selp.f64 	%fd914, %fd11128, %fd11130, %p1933;
	mov.f64 	%fd27875, %fd28664;
	mov.u32 	%r10756, %r11577;
	@%p2 bra 	$L__BB1_1097;
	{ // callseq 1045, 0
	.param .b64 param0;
	st.param.f64 	[param0], %fd1;
	.param .align 16 .b8 retval0[16];
	call.uni (retval0), 
	__internal_trig_reduction_slowpathd, 
	(
	param0
	);
	ld.param.f64 	%fd27875, [retval0];
	ld.param.b32 	%r10756, [retval0+8];
	} // callseq 1045
$L__BB1_1097:
	shl.b32 	%r6279, %r10756, 6;
	cvt.u64.u32 	%rd1821, %r6279;
	and.b64  	%rd1822, %rd1821, 64;
	mov.u64 	%rd1823, __cudart_sin_cos_coeffs;
	add.s64 	%rd1824, %rd1823, %rd1822;
	mul.rn.f64 	%fd11132, %fd27875, %fd27875;
	and.b32  	%r6280, %r10756, 1;
	setp.eq.b32 	%p1934, %r6280, 1;
	selp.f64 	%fd11133, 0dBDA8FF8320FD8164, 0d3DE5DB65F9785EBA, %p1934;
	ld.global.nc.v2.f64 	{%fd11134, %fd11135}, [%rd1824];
	fma.rn.f64 	%fd11136, %fd11133, %fd11132, %fd11134;
	fma.rn.f64 	%fd11137, %fd11136, %fd11132, %fd11135;
	ld.global.nc.v2.f64 	{%fd11138, %fd11139}, [%rd1824+16];
	fma.rn.f64 	%fd11140, %fd11137, %fd11132, %fd11138;
	fma.rn.f64 	%fd11141, %fd11140, %fd11132, %fd11139;
	ld.global.nc.v2.f64 	{%fd11142, %fd11143}, [%rd1824+32];
	fma.rn.f64 	%fd11144, %fd11141, %fd11132, %fd11142;
	fma.rn.f64 	%fd11145, %fd11144, %fd11132, %fd11143;
	fma.rn.f64 	%fd11146, %fd11145, %fd27875, %fd27875;
	fma.rn.f64 	%fd11147, %fd11145, %fd11132, 0d3FF0000000000000;
	selp.f64 	%fd11148, %fd11147, %fd11146, %p1934;
	and.b32  	%r6281, %r10756, 2;
	setp.eq.s32 	%p1935, %r6281, 0;
	mov.f64 	%fd11149, 0d0000000000000000;
	sub.f64 	%fd11150, %fd11149, %fd11148;
	selp.f64 	%fd11151, %fd11148, %fd11150, %p1935;
	div.s32 	%r6282, %r1237, %r4282;
	max.s32 	%r6283, %r6282, 0;
	min.s32 	%r6284, %r6283, %r9;
	cvt.rn.f64.s32 	%fd11152, %r6284;
	sub.f64 	%fd917, %fd11152, %fd5;
	div.s32 	%r6285, %r1238, %r4283;
	max.s32 	%r6286, %r6285, 0;
	min.s32 	%r6287, %r6286, %r10;
	cvt.rn.f64.s32 	%fd11153, %r6287;
	sub.f64 	%fd918, %fd11153, %fd6;
	mul.f64 	%fd11154, %fd918, %fd11151;
	fma.rn.f64 	%fd11155, %fd917, %fd914, %fd11154;
	add.f64 	%fd11156, %fd7, %fd11155;
	mul.f64 	%fd11157, %fd918, %fd914;
	mul.f64 	%fd11158, %fd917, %fd11151;
	sub.f64 	%fd11159, %fd11157, %fd11158;
	add.f64 	%fd11160, %fd8, %fd11159;
	mov.f64 	%fd11161, 0d3FE0000000000000;
	copysign.f64 	%fd11162, %fd11156, %fd11161;
	add.rz.f64 	%fd11163, %fd11156, %fd11162;
	cvt.rzi.f64.f64 	%fd11164, %fd11163;
	cvt.rzi.s32.f64 	%r1245, %fd11164;
	copysign.f64 	%fd11165, %fd11160, %fd11161;
	add.rz.f64 	%fd11166, %fd11160, %fd11165;
	cvt.rzi.f64.f64 	%fd11167, %fd11166;
	cvt.rzi.s32.f64 	%r1246, %fd11167;
	setp.lt.s32 	%p1936, %r1245, 0;
	setp.ge.s32 	%p1937, %r1245, %r4279;
	or.pred  	%p1938, %p1936, %p1937;
	setp.lt.s32 	%p1939, %r1246, 0;
	setp.ge.s32 	%p1940, %r1246, %r4280;
	or.pred  	%p1941, %p1939, %p1940;
	or.pred  	%p1943, %p1938, %p1941;
	mov.b16 	%rs4582, 0;
	mov.u16 	%rs4583, %rs4582;
	mov.u16 	%rs4584, %rs4582;
	@%p1943 bra 	$L__BB1_1099;
	mul.lo.s32 	%r6288, %r1246, %r4281;
	cvt.u64.u32 	%rd1825, %r6288;
	shl.b32 	%r6289, %r1245, 2;
	cvt.u64.u32 	%rd1826, %r6289;
	add.s64 	%rd1827, %rd1825, %rd1826;
	add.s64 	%rd1828, %rd1, %rd1827;
	ld.global.u8 	%rs4582, [%rd1828];
	ld.global.u8 	%rs4583, [%rd1828+1];
	ld.global.u8 	%rs4584, [%rd1828+2];
$L__BB1_1099:
	cvt.u64.u32 	%rd1829, %r10528;
	add.s64 	%rd69, %rd2, %rd1829;
	st.local.u8 	[%rd69], %rs4584;
	and.b16  	%rs2979, %rs4584, 255;
	add.s64 	%rd70, %rd3, %rd1829;
	st.local.u8 	[%rd70], %rs4583;
	and.b16  	%rs2980, %rs4583, 255;
	add.s64 	%rd71, %rd4, %rd1829;
	st.local.u8 	[%rd71], %rs4582;
	and.b16  	%rs2981, %rs4582, 255;
	cvt.rn.f64.u16 	%fd11168, %rs2979;
	mul.f64 	%fd11169, %fd11168, 0d3FD322D0E5604189;
	cvt.rn.f64.u16 	%fd11170, %rs2980;
	fma.rn.f64 	%fd11171, %fd11170, 0d3FE2C8B439581062, %fd11169;
	cvt.rn.f64.u16 	%fd11172, %rs2981;
	fma.rn.f64 	%fd11173, %fd11172, 0d3FBD2F1A9FBE76C9, %fd11171;
	cvt.rzi.u32.f64 	%r6291, %fd11173;
	add.s64 	%rd72, %rd5, %rd1829;
	st.local.u8 	[%rd72], %r6291;
	add.s32 	%r1247, %r1238, %r4287;
	mov.b32 	%r10758, 1;
	mov.f64 	%fd27877, %fd28663;
	@%p1930 bra 	$L__BB1_1103;
	setp.ltu.f64 	%p1945, %fd2, 0d41E0000000000000;
	mov.f64 	%fd27877, %fd28662;
	mov.u32 	%r10757, %r11575;
	@%p1945 bra 	$L__BB1_1102;
	{ // callseq 1046, 0
	.param .b64 param0;
	st.param.f64 	[param0], %fd1;
	.param .align 16 .b8 retval0[16];
	call.uni (retval0), 
	__internal_trig_reduction_slowpathd, 
	(
	param0
	);
	ld.param.f64 	%fd27877, [retval0];
	ld.param.b32 	%r10757, [retval0+8];
	} // callseq 1046
$L__BB1_1102:
	add.s32 	%r10758, %r10757, 1;
$L__BB1_1103:
	shl.b32 	%r6293, %r10758, 6;
	cvt.u64.u32 	%rd1830, %r6293;
	and.b64  	%rd1831, %rd1830, 64;
	mov.u64 	%rd1832, __cudart_sin_cos_coeffs;
	add.s64 	%rd1833, %rd1832, %rd1831;
	mul.rn.f64 	%fd11175, %fd27877, %fd27877;
	and.b32  	%r6294, %r10758, 1;
	setp.eq.b32 	%p1946, %r6294, 1;
	selp.f64 	%fd11176, 0dBDA8FF8320FD8164, 0d3DE5DB65F9785EBA, %p1946;
	ld.global.nc.v2.f64 	{%fd11177, %fd11178}, [%rd1833];
	fma.rn.f64 	%fd11179, %fd11176, %fd11175, %fd11177;
	fma.rn.f64 	%fd11180, %fd11179, %fd11175, %fd11178;
	ld.global.nc.v2.f64 	{%fd11181, %fd11182}, [%rd1833+16];
	fma.rn.f64 	%fd11183, %fd11180, %fd11175, %fd11181;
	fma.rn.f64 	%fd11184, %fd11183, %fd11175, %fd11182;
	ld.global.nc.v2.f64 	{%fd11185, %fd11186}, [%rd1833+32];
	fma.rn.f64 	%fd11187, %fd11184, %fd11175, %fd11185;
	fma.rn.f64 	%fd11188, %fd11187, %fd11175, %fd11186;
	fma.rn.f64 	%fd11189, %fd11188, %fd27877, %fd27877;
	fma.rn.f64 	%fd11190, %fd11188, %fd11175, 0d3FF0000000000000;
	selp.f64 	%fd11191, %fd11190, %fd11189, %p1946;
	and.b32  	%r6295, %r10758, 2;
	setp.eq.s32 	%p1947, %r6295, 0;
	mov.f64 	%fd11192, 0d0000000000000000;
	sub.f64 	%fd11193, %fd11192, %fd11191;
	selp.f64 	%fd922, %fd11191, %fd11193, %p1947;
	mov.f64 	%fd27878, %fd28664;
	mov.u32 	%r10759, %r11577;
	@%p2 bra 	$L__BB1_1105;
	{ // callseq 1047, 0
	.param .b64 param0;
	st.param.f64 	[param0], %fd1;
	.param .align 16 .b8 retval0[16];
	call.uni (retval0), 
	__internal_trig_reduction_slowpathd, 
	(
	param0
	);
	ld.param.f64 	%fd27878, [retval0];
	ld.param.b32 	%r10759, [retval0+8];
	} // callseq 1047
$L__BB1_1105:
	shl.b32 	%r6297, %r10759, 6;
	cvt.u64.u32 	%rd1834, %r6297;
	and.b64  	%rd1835, %rd1834, 64;
	mov.u64 	%rd1836, __cudart_sin_cos_coeffs;
	add.s64 	%rd1837, %rd1836, %rd1835;
	mul.rn.f64 	%fd11195, %fd27878, %fd27878;
	and.b32  	%r6298, %r10759, 1;
	setp.eq.b32 	%p1948, %r6298, 1;
	selp.f64 	%fd11196, 0dBDA8FF8320FD8164, 0d3DE5DB65F9785EBA, %p1948;
	ld.global.nc.v2.f64 	{%fd11197, %fd11198}, [%rd1837];
	fma.rn.f64 	%fd11199, %fd11196, %fd11195, %fd11197;
	fma.rn.f64 	%fd11200, %fd11199, %fd11195, %fd11198;
	ld.global.nc.v2.f64 	{%fd11201, %fd11202}, [%rd1837+16];
	fma.rn.f64 	%fd11203, %fd11200, %fd11195, %fd11201;
	fma.rn.f64 	%fd11204, %fd11203, %fd11195, %fd11202;
	ld.global.nc.v2.f64 	{%fd11205, %fd11206}, [%rd1837+32];
	fma.rn.f64 	%fd11207, %fd11204, %fd11195, %fd11205;
	fma.rn.f64 	%fd11208, %fd11207, %fd11195, %fd11206;
	fma.rn.f64 	%fd11209, %fd11208, %fd27878, %fd27878;
	fma.rn.f64 	%fd11210, %fd11208, %fd11195, 0d3FF0000000000000;
	selp.f64 	%fd11211, %fd11210, %fd11209, %p1948;
	and.b32  	%r6299, %r10759, 2;
	setp.eq.s32 	%p1949, %r6299, 0;
	mov.f64 	%fd11212, 0d0000000000000000;
	sub.f64 	%fd11213, %fd11212, %fd11211;
	selp.f64 	%fd11214, %fd11211, %fd11213, %p1949;
	div.s32 	%r6300, %r1247, %r4283;
	max.s32 	%r6301, %r6300, 0;
	min.s32 	%r6302, %r6301, %r10;
	cvt.rn.f64.s32 	%fd11215, %r6302;
	sub.f64 	%fd925, %fd11215, %fd6;
	mul.f64 	%fd11216, %fd925, %fd11214;
	fma.rn.f64 	%fd11217, %fd917, %fd922, %fd11216;
	add.f64 	%fd11218, %fd7, %fd11217;
	mul.f64 	%fd11219, %fd925, %fd922;
	mul.f64 	%fd11220, %fd917, %fd11214;
	sub.f64 	%fd11221, %fd11219, %fd11220;
	add.f64 	%fd11222, %fd8, %fd11221;
	mov.f64 	%fd11223, 0d3FE0000000000000;
	copysign.f64 	%fd11224, %fd11218, %fd11223;
	add.rz.f64 	%fd11225, %fd11218, %fd11224;
	cvt.rzi.f64.f64 	%fd11226, %fd11225;
	cvt.rzi.s32.f64 	%r1254, %fd11226;
	copysign.f64 	%fd11227, %fd11222, %fd11223;
	add.rz.f64 	%fd11228, %fd11222, %fd11227;
	cvt.rzi.f64.f64 	%fd11229, %fd11228;
	cvt.rzi.s32.f64 	%r1255, %fd11229;
	setp.lt.s32 	%p1950, %r1254, 0;
	setp.ge.s32 	%p1951, %r1254, %r4279;
	or.pred  	%p1952, %p1950, %p1951;
	setp.lt.s32 	%p1953, %r1255, 0;
	setp.ge.s32 	%p1954, %r1255, %r4280;
	or.pred  	%p1955, %p1953, %p1954;
	or.pred  	%p1957, %p1952, %p1955;
	mov.b16 	%rs4585, 0;
	mov.u16 	%rs4586, %rs4585;
	mov.u16 	%rs4587, %rs4585;
	@%p1957 bra 	$L__BB1_1107;
	mul.lo.s32 	%r6303, %r1255, %r4281;
	cvt.u64.u32 	%rd1838, %r6303;
	shl.b32 	%r6304, %r1254, 2;
	cvt.u64.u32 	%rd1839, %r6304;
	add.s64 	%rd1840, %rd1838, %rd1839;
	add.s64 	%rd1841, %rd1, %rd1840;
	ld.global.u8 	%rs4585, [%rd1841];
	ld.global.u8 	%rs4586, [%rd1841+1];
	ld.global.u8 	%rs4587, [%rd1841+2];
$L__BB1_1107:
	setp.eq.f64 	%p1958, %fd2, 0d7FF0000000000000;
	st.local.u8 	[%rd69+1], %rs4587;
	and.b16  	%rs2983, %rs4587, 255;
	st.local.u8 	[%rd70+1], %rs4586;
	and.b16  	%rs2984, %rs4586, 255;
	st.local.u8 	[%rd71+1], %rs4585;
	and.b16  	%rs2985, %rs4585, 255;
	cvt.rn.f64.u16 	%fd11230, %rs2983;
	mul.f64 	%fd11231, %fd11230, 0d3FD322D0E5604189;
	cvt.rn.f64.u16 	%fd11232, %rs2984;
	fma.rn.f64 	%fd11233, %fd11232, 0d3FE2C8B439581062, %fd11231;
	cvt.rn.f64.u16 	%fd11234, %rs2985;
	fma.rn.f64 	%fd11235, %fd11234, 0d3FBD2F1A9FBE76C9, %fd11233;
	cvt.rzi.u32.f64 	%r6306, %fd11235;
	st.local.u8 	[%rd72+1], %r6306;
	add.s32 	%r1256, %r1247, %r4287;
	mov.b32 	%r10761, 1;
	mov.f64 	%fd27880, %fd28663;
	@%p1958 bra 	$L__BB1_1111;
	setp.ltu.f64 	%p1959, %fd2, 0d41E0000000000000;
	mov.f64 	%fd27880, %fd28662;
	mov.u32 	%r10760, %r11575;
	@%p1959 bra 	$L__BB1_1110;
	{ // callseq 1048, 0
	.param .b64 param0;
	st.param.f64 	[param0], %fd1;
	.param .align 16 .b8 retval0[16];
	call.uni (retval0), 
	__internal_trig_reduction_slowpathd, 
	(
	param0
	);
	ld.param.f64 	%fd27880, [retval0];
	ld.param.b32 	%r10760, [retval0+8];
	} // callseq 1048
$L__BB1_1110:
	add.s32 	%r10761, %r10760, 1;
$L__BB1_1111:
	shl.b32 	%r6308, %r10761, 6;
	cvt.u64.u32 	%rd1842, %r6308;
	and.b64  	%rd1843, %rd1842, 64;
	mov.u64 	%rd1844, __cudart_sin_cos_coeffs;
	add.s64 	%rd1845, %rd1844, %rd1843;
	mul.rn.f64 	%fd11237, %fd27880, %fd27880;
	and.b32  	%r6309, %r10761, 1;
	setp.eq.b32 	%p1960, %r6309, 1;
	selp.f64 	%fd11238, 0dBDA8FF8320FD8164, 0d3DE5DB65F9785EBA, %p1960;
	ld.global.nc.v2.f64 	{%fd11239, %fd11240}, [%rd1845];
	fma.rn.f64 	%fd11241, %fd11238, %fd11237, %fd11239;
	fma.rn.f64 	%fd11242, %fd11241, %fd11237, %fd11240;
	ld.global.nc.v2.f64 	{%fd11243, %fd11244}, [%rd1845+16];
	fma.rn.f64 	%fd11245, %fd11242, %fd11237, %fd11243;
	fma.rn.f64 	%fd11246, %fd11245, %fd11237, %fd11244;
	ld.global.nc.v2.f64 	{%fd11247, %fd11248}, [%rd1845+32];
	fma.rn.f64 	%fd11249, %fd11246, %fd11237, %fd11247;
	fma.rn.f64 	%fd11250, %fd11249, %fd11237, %fd11248;
	fma.rn.f64 	%fd11251, %fd11250, %fd27880, %fd27880;
	fma.rn.f64 	%fd11252, %fd11250, %fd11237, 0d3FF0000000000000;
	selp.f64 	%fd11253, %fd11252, %fd11251, %p1960;
	and.b32  	%r6310, %r10761, 2;
	setp.eq.s32 	%p1961, %r6310, 0;
	mov.f64 	%fd11254, 0d0000000000000000;
	sub.f64 	%fd11255, %fd11254, %fd11253;
	selp.f64 	%fd929, %fd11253, %fd11255, %p1961;
	mov.f64 	%fd27881, %fd28664;
	mov.u32 	%r10762, %r11577;
	@%p2 bra 	$L__BB1_1113;
	{ // callseq 1049, 0
	.param .b64 param0;
	st.param.f64 	[param0], %fd1;
	.param .align 16 .b8 retval0[16];
	call.uni (retval0), 
	__internal_trig_reduction_slowpathd, 
	(
	param0
	);
	ld.param.f64 	%fd27881, [retval0];
	ld.param.b32 	%r10762, [retval0+8];
	} // callseq 1049
$L__BB1_1113:
	shl.b32 	%r6312, %r10762, 6;
	cvt.u64.u32 	%rd1846, %r6312;
	and.b64  	%rd1847, %rd1846, 64;
	mov.u64 	%rd1848, __cudart_sin_cos_coeffs;
	add.s64 	%rd1849, %rd1848, %rd1847;
	mul.rn.f64 	%fd11257, %fd27881, %fd27881;
	and.b32  	%r6313, %r10762, 1;
	setp.eq.b32 	%p1962, %r6313, 1;
	selp.f64 	%fd11258, 0dBDA8FF8320FD8164, 0d3DE5DB65F9785EBA, %p1962;
	ld.global.nc.v2.f64 	{%fd11259, %fd11260}, [%rd1849];
	fma.rn.f64 	%fd11261, %fd11258, %fd11257, %fd11259;
	fma.rn.f64 	%fd11262, %fd11261, %fd11257, %fd11260;
	ld.global.nc.v2.f64 	{%fd11263, %fd11264}, [%rd1849+16];
	fma.rn.f64 	%fd11265, %fd11262, %fd11257, %fd11263;
	fma.rn.f64 	%fd11266, %fd11265, %fd11257, %fd11264;
	ld.global.nc.v2.f64 	{%fd11267, %fd11268}, [%rd1849+32];
	fma.rn.f64 	%fd11269, %fd11266, %fd11257, %fd11267;
	fma.rn.f64 	%fd11270, %fd11269, %fd11257, %fd11268;
	fma.rn.f64 	%fd11271, %fd11270, %fd27881, %fd27881;
	fma.rn.f64 	%fd11272, %fd11270, %fd11257, 0d3FF0000000000000;
	selp.f64 	%fd11273, %fd11272, %fd11271, %p1962;
	and.b32  	%r6314, %r10762, 2;
	setp.eq.s32 	%p1963, %r6314, 0;
	mov.f64 	%fd11274, 0d0000000000000000;
	sub.f64 	%fd11275, %fd11274, %fd11273;
	selp.f64 	%fd11276, %fd11273, %fd11275, %p1963;
	div.s32 	%r6315, %r1256, %r4283;
	max.s32 	%r6316, %r6315, 0;
	min.s32 	%r6317, %r6316, %r10;
	cvt.rn.f64.s32 	%fd11277, %r6317;
	sub.f64 	%fd932, %fd11277, %fd6;
	mul.f64 	%fd11278, %fd932, %fd11276;
	fma.rn.f64 	%fd11279, %fd917, %fd929, %fd11278;
	add.f64 	%fd11280, %fd7, %fd11279;
	mul.f64 	%fd11281, %fd932, %fd929;
	mul.f64 	%fd11282, %fd917, %fd11276;
	sub.f64 	%fd11283, %fd11281, %fd11282;
	add.f64 	%fd11284, %fd8, %fd11283;
	mov.f64 	%fd11285, 0d3FE0000000000000;
	copysign.f64 	%fd11286, %fd11280, %fd11285;
	add.rz.f64 	%fd11287, %fd11280, %fd11286;
	cvt.rzi.f64.f64 	%fd11288, %fd11287;
	cvt.rzi.s32.f64 	%r1263, %fd11288;
	copysign.f64 	%fd11289, %fd11284, %fd11285;
	add.rz.f64 	%fd11290, %fd11284, %fd11289;
	cvt.rzi.f64.f64 	%fd11291, %fd11290;
	cvt.rzi.s32.f64 	%r1264, %fd11291;
	setp.lt.s32 	%p1964, %r1263, 0;
	setp.ge.s32 	%p1965, %r1263, %r4279;
	or.pred  	%p1966, %p1964, %p1965;
	setp.lt.s32 	%p1967, %r1264, 0;
	setp.ge.s32 	%p1968, %r1264, %r4280;
	or.pred  	%p1969, %p1967, %p1968;
	or.pred  	%p1971, %p1966, %p1969;
	mov.b16 	%rs4588, 0;
	mov.u16 	%rs4589, %rs4588;
	mov.u16 	%rs4590, %rs4588;
	@%p1971 bra 	$L__BB1_1115;
	mul.lo.s32 	%r6318, %r1264, %r4281;
	cvt.u64.u32 	%rd1850, %r6318;
	shl.b32 	%r6319, %r1263, 2;
	cvt.u64.u32 	%rd1851, %r6319;
	add.s64 	%rd1852, %rd1850, %rd1851;
	add.s64 	%rd1853, %rd1, %rd1852;
	ld.global.u8 	%rs4588, [%rd1853];
	ld.global.u8 	%rs4589, [%rd1853+1];
	ld.global.u8 	%rs4590, [%rd1853+2];
$L__BB1_1115:
	st.local.u8 	[%rd69+2], %rs4590;
	and.b16  	%rs2987, %rs4590, 255;
	st.local.u8 	[%rd70+2], %rs4589;
	and.b16  	%rs2988, %rs4589, 255;
	st.local.u8 	[%rd71+2], %rs4588;
	and.b16  	%rs2989, %rs4588, 255;
	cvt.rn.f64.u16 	%fd11292, %rs2987;
	mul.f64 	%fd11293, %fd11292, 0d3FD322D0E5604189;
	cvt.rn.f64.u16 	%fd11294, %rs2988;
	fma.rn.f64 	%fd11295, %fd11294, 0d3FE2C8B439581062, %fd11293;
	cvt.rn.f64.u16 	%fd11296, %rs2989;
	fma.rn.f64 	%fd11297, %fd11296, 0d3FBD2F1A9FBE76C9, %fd11295;
	cvt.rzi.u32.f64 	%r6321, %fd11297;
	st.local.u8 	[%rd72+2], %r6321;
	add.s32 	%r6322, %r1237, %r4286;
	div.s32 	%r6323, %r6322, %r4282;
	max.s32 	%r1265, %r6323, 0;
	mov.b32 	%r10764, 1;
	mov.f64 	%fd27883, %fd28663;
	@%p1958 bra 	$L__BB1_1119;
	setp.ltu.f64 	%p1973, %fd2, 0d41E0000000000000;
	mov.f64 	%fd27883, %fd28662;
	mov.u32 	%r10763, %r11575;
	@%p1973 bra 	$L__BB1_1118;
	{ // callseq 1050, 0
	.param .b64 param0;
	st.param.f64 	[param0], %fd1;
	.param .align 16 .b8 retval0[16];
	call.uni (retval0), 
	__internal_trig_reduction_slowpathd, 
	(
	param0
	);
	ld.param.f64 	%fd27883, [retval0];
	ld.param.b32 	%r10763, [retval0+8];
	} // callseq 1050
$L__BB1_1118:
	add.s32 	%r10764, %r10763, 1;
$L__BB1_1119:
	shl.b32 	%r6325, %r10764, 6;
	cvt.u64.u32 	%rd1854, %r6325;
	and.b64  	%rd1855, %rd1854, 64;
	mov.u64 	%rd1856, __cudart_sin_cos_coeffs;
	add.s64 	%rd1857, %rd1856, %rd1855;
	mul.rn.f64 	%fd11299, %fd27883, %fd27883;
	and.b32  	%r6326, %r10764, 1;
	setp.eq.b32 	%p1974, %r6326, 1;
	selp.f64 	%fd11300, 0dBDA8FF8320FD8164, 0d3DE5DB65F9785EBA, %p1974;
	ld.global.nc.v2.f64 	{%fd11301, %fd11302}, [%rd1857];
	fma.rn.f64 	%fd11303, %fd11300, %fd11299, %fd11301;
	fma.rn.f64 	%fd11304, %fd11303, %fd11299, %fd11302;
	ld.global.nc.v2.f64 	{%fd11305, %fd11306}, [%rd1857+16];
	fma.rn.f64 	%fd11307, %fd11304, %fd11299, %fd11305;
	fma.rn.f64 	%fd11308, %fd11307, %fd11299, %fd11306;
	ld.global.nc.v2.f64 	{%fd11309, %fd11310}, [%rd1857+32];
	fma.rn.f64 	%fd11311, %fd11308, %fd11299, %fd11309;
	fma.rn.f64 	%fd11312, %fd11311, %fd11299, %fd11310;
	fma.rn.f64 	%fd11313, %fd11312, %fd27883, %fd27883;
	fma.rn.f64 	%fd11314, %fd11312, %fd11299, 0d3FF0000000000000;
	selp.f64 	%fd11315, %fd11314, %fd11313, %p1974;
	and.b32  	%r6327, %r10764, 2;
	setp.eq.s32 	%p1975, %r6327, 0;
	mov.f64 	%fd11316, 0d0000000000000000;
	sub.f64 	%fd11317, %fd11316, %fd11315;
	selp.f64 	%fd936, %fd11315, %fd11317, %p1975;
	mov.f64 	%fd27884, %fd28664;
	mov.u32 	%r10765, %r11577;
	@%p2 bra 	$L__BB1_1121;
	{ // callseq 1051, 0
	.param .b64 param0;
	st.param.f64 	[param0], %fd1;
	.param .align 16 .b8 retval0[16];
	call.uni (retval0), 
	__internal_trig_reduction_slowpathd, 
	(
	param0
	);
	ld.param.f64 	%fd27884, [retval0];
	ld.param.b32 	%r10765, [retval0+8];
	} // callseq 1051
$L__BB1_1121:
	shl.b32 	%r6329, %r10765, 6;
	cvt.u64.u32 	%rd1858, %r6329;
	and.b64  	%rd1859, %rd1858, 64;
	mov.u64 	%rd1860, __cudart_sin_cos_coeffs;
	add.s64 	%rd1861, %rd1860, %rd1859;
	mul.rn.f64 	%fd11319, %fd27884, %fd27884;
	and.b32  	%r6330, %r10765, 1;
	setp.eq.b32 	%p1976, %r6330, 1;
	selp.f64 	%fd11320, 0dBDA8FF8320FD8164, 0d3DE5DB65F9785EBA, %p1976;
	ld.global.nc.v2.f64 	{%fd11321, %fd11322}, [%rd1861];
	fma.rn.f64 	%fd11323, %fd11320, %fd11319, %fd11321;
	fma.rn.f64 	%fd11324, %fd11323, %fd11319, %fd11322;
	ld.global.nc.v2.f64 	{%fd11325, %fd11326}, [%rd1861+16];
	fma.rn.f64 	%fd11327, %fd11324, %fd11319, %fd11325;
	fma.rn.f64 	%fd11328, %fd11327, %fd11319, %fd11326;
	ld.global.nc.v2.f64 	{%fd11329, %fd11330}, [%rd1861+32];
	fma.rn.f64 	%fd11331, %fd11328, %fd11319, %fd11329;
	fma.rn.f64 	%fd11332, %fd11331, %fd11319, %fd11330;
	fma.rn.f64 	%fd11333, %fd11332, %fd27884, %fd27884;
	fma.rn.f64 	%fd11334, %fd11332, %fd11319, 0d3FF0000000000000;
	selp.f64 	%fd11335, %fd11334, %fd11333, %p1976;
	and.b32  	%r6331, %r10765, 2;
	setp.eq.s32 	%p1977, %r6331, 0;
	mov.f64 	%fd11336, 0d0000000000000000;
	sub.f64 	%fd11337, %fd11336, %fd11335;
	selp.f64 	%fd11338, %fd11335, %fd11337, %p1977;
	min.s32 	%r6332, %r1265, %r9;
	cvt.rn.f64.s32 	%fd11339, %r6332;
	sub.f64 	%fd939, %fd11339, %fd5;
	mul.f64 	%fd11340, %fd918, %fd11338;
	fma.rn.f64 	%fd11341, %fd939, %fd936, %fd11340;
	add.f64 	%fd11342, %fd7, %fd11341;
	mul.f64 	%fd11343, %fd918, %fd936;
	mul.f64 	%fd11344, %fd939, %fd11338;
	sub.f64 	%fd11345, %fd11343, %fd11344;
	add.f64 	%fd11346, %fd8, %fd11345;
	mov.f64 	%fd11347, 0d3FE0000000000000;
	copysign.f64 	%fd11348, %fd11342, %fd11347;
	add.rz.f64 	%fd11349, %fd11342, %fd11348;
	cvt.rzi.f64.f64 	%fd11350, %fd11349;
	cvt.rzi.s32.f64 	%r1272, %fd11350;
	copysign.f64 	%fd11351, %fd11346, %fd11347;
	add.rz.f64 	%fd11352, %fd11346, %fd11351;
	cvt.rzi.f64.f64 	%fd11353, %fd11352;
	cvt.rzi.s32.f64 	%r1273, %fd11353;
	setp.lt.s32 	%p1978, %r1272, 0;
	setp.ge.s32 	%p1979, %r1272, %r4279;
	or.pred  	%p1980, %p1978, %p1979;
	setp.lt.s32 	%p1981, %r1273, 0;
	setp.ge.s32 	%p1982, %r1273, %r4280;
	or.pred  	%p1983, %p1981, %p1982;
	or.pred  	%p1985, %p1980, %p1983;
	mov.b16 	%rs4591, 0;
	mov.u16 	%rs4592, %rs4591;
	mov.u16 	%rs4593, %rs4591;
	@%p1985 bra 	$L__BB1_1123;
	mul.lo.s32 	%r6333, %r1273, %r4281;
	cvt.u64.u32 	%rd1862, %r6333;
	shl.b32 	%r6334, %r1272, 2;
	cvt.u64.u32 	%rd1863, %r6334;
	add.s64 	%rd1864, %rd1862, %rd1863;
	add.s64 	%rd1865, %rd1, %rd1864;
	ld.global.u8 	%rs4591, [%rd1865];
	ld.global.u8 	%rs4592, [%rd1865+1];
	ld.global.u8 	%rs4593, [%rd1865+2];
$L__BB1_1123:
	setp.eq.f64 	%p1986, %fd2, 0d7FF0000000000000;
	st.local.u8 	[%rd69+3], %rs4593;
	and.b16  	%rs2991, %rs4593, 255;
	st.local.u8 	[%rd70+3], %rs4592;
	and.b16  	%rs2992, %rs4592, 255;
	st.local.u8 	[%rd71+3], %rs4591;
	and.b16  	%rs2993, %rs4591, 255;
	cvt.rn.f64.u16 	%fd11354, %rs2991;
	mul.f64 	%fd11355, %fd11354, 0d3FD322D0E5604189;
	cvt.rn.f64.u16 	%fd11356, %rs2992;
	fma.rn.f64 	%fd11357, %fd11356, 0d3FE2C8B439581062, %fd11355;
	cvt.rn.f64.u16 	%fd11358, %rs2993;
	fma.rn.f64 	%fd11359, %fd11358, 0d3FBD2F1A9FBE76C9, %fd11357;
	cvt.rzi.u32.f64 	%r6336, %fd11359;
	st.local.u8 	[%rd72+3], %r6336;
	mov.b32 	%r10767, 1;
	mov.f64 	%fd27886, %fd28663;
	@%p1986 bra 	$L__BB1_1127;
	setp.ltu.f64 	%p1987, %fd2, 0d41E0000000000000;
	mov.f64 	%fd27886, %fd28662;
	mov.u32 	%r10766, %r11575;
	@%p1987 bra 	$L__BB1_1126;
	{ // callseq 1052, 0
	.param .b64 param0;
	st.param.f64 	[param0], %fd1;
	.param .align 16 .b8 retval0[16];
	call.uni (retval0), 
	__internal_trig_reduction_slowpathd, 
	(
	param0
	);
	ld.param.f64 	%fd27886, [retval0];
	ld.param.b32 	%r10766, [retval0+8];
	} // callseq 1052
$L__BB1_1126:
	add.s32 	%r10767, %r10766, 1;
$L__BB1_1127:
	shl.b32 	%r6338, %r10767, 6;
	cvt.u64.u32 	%rd1866, %r6338;
	and.b64  	%rd1867, %rd1866, 64;
	mov.u64 	%rd1868, __cudart_sin_cos_coeffs;
	add.s64 	%rd1869, %rd1868, %rd1867;
	mul.rn.f64 	%fd11361, %fd27886, %fd27886;
	and.b32  	%r6339, %r10767, 1;
	setp.eq.b32 	%p1988, %r6339, 1;
	selp.f64 	%fd11362, 0dBDA8FF8320FD8164, 0d3DE5DB65F9785EBA, %p1988;
	ld.global.nc.v2.f64 	{%fd11363, %fd11364}, [%rd1869];
	fma.rn.f64 	%fd11365, %fd11362, %fd11361, %fd11363;
	fma.rn.f64 	%fd11366, %fd11365, %fd11361, %fd11364;
	ld.global.nc.v2.f64 	{%fd11367, %fd11368}, [%rd1869+16];
	fma.rn.f64 	%fd11369, %fd11366, %fd11361, %fd11367;
	fma.rn.f64 	%fd11370, %fd11369, %fd11361, %fd11368;
	ld.global.nc.v2.f64 	{%fd11371, %fd11372}, [%rd1869+32];
	fma.rn.f64 	%fd11373, %fd11370, %fd11361, %fd11371;
	fma.rn.f64 	%fd11374, %fd11373, %fd11361, %fd11372;
	fma.rn.f64 	%fd11375, %fd11374, %fd27886, %fd27886;
	fma.rn.f64 	%fd11376, %fd11374, %fd11361, 0d3FF0000000000000;
	selp.f64 	%fd11377, %fd11376, %fd11375, %p1988;
	and.b32  	%r6340, %r10767, 2;
	setp.eq.s32 	%p1989, %r6340, 0;
	mov.f64 	%fd11378, 0d0000000000000000;
	sub.f64 	%fd11379, %fd11378, %fd11377;
	selp.f64 	%fd943, %fd11377, %fd11379, %p1989;
	mov.f64 	%fd27887, %fd28664;
	mov.u32 	%r10768, %r11577;
	@%p2 bra 	$L__BB1_1129;
	{ // callseq 1053, 0
	.param .b64 param0;
	st.param.f64 	[param0], %fd1;
	.param .align 16 .b8 retval0[16];
	call.uni (retval0), 
	__internal_trig_reduction_slowpathd, 
	(
	param0
	);
	ld.param.f64 	%fd27887, [retval0];
	ld.param.b32 	%r10768, [retval0+8];
	} // callseq 1053
$L__BB1_1129:
	shl.b32 	%r6342, %r10768, 6;
	cvt.u64.u32 	%rd1870, %r6342;
	and.b64  	%rd1871, %rd1870, 64;
	mov.u64 	%rd1872, __cudart_sin_cos_coeffs;
	add.s64 	%rd1873, %rd1872, %rd1871;
	mul.rn.f64 	%fd11381, %fd27887, %fd27887;
	and.b32  	%r6343, %r10768, 1;
	setp.eq.b32 	%p1990, %r6343, 1;
	selp.f64 	%fd11382, 0dBDA8FF8320FD8164, 0d3DE5DB65F9785EBA, %p1990;
	ld.global.nc.v2.f64 	{%fd11383, %fd11384}, [%rd1873];
	fma.rn.f64 	%fd11385, %fd11382, %fd11381, %fd11383;
	fma.rn.f64 	%fd11386, %fd11385, %fd11381, %fd11384;
	ld.global.nc.v2.f64 	{%fd11387, %fd11388}, [%rd1873+16];
	fma.rn.f64 	%fd11389, %fd11386, %fd11381, %fd11387;
	fma.rn.f64 	%fd11390, %fd11389, %fd11381, %fd11388;
	ld.global.nc.v2.f64 	{%fd11391, %fd11392}, [%rd1873+32];
	fma.rn.f64 	%fd11393, %fd11390, %fd11381, %fd11391;
	fma.rn.f64 	%fd11394, %fd11393, %fd11381, %fd11392;
	fma.rn.f64 	%fd11395, %fd11394, %fd27887, %fd27887;
	fma.rn.f64 	%fd11396, %fd11394, %fd11381, 0d3FF0000000000000;
	selp.f64 	%fd11397, %fd11396, %fd11395, %p1990;
	and.b32  	%r6344, %r10768, 2;
	setp.eq.s32 	%p1991, %r6344, 0;
	mov.f64 	%fd11398, 0d0000000000000000;
	sub.f64 	%fd11399, %fd11398, %fd11397;
	selp.f64 	%fd11400, %fd11397, %fd11399, %p1991;
	mul.f64 	%fd11401, %fd925, %fd11400;
	fma.rn.f64 	%fd11402, %fd939, %fd943, %fd11401;
	add.f64 	%fd11403, %fd7, %fd11402;
	mul.f64 	%fd11404, %fd925, %fd943;
	mul.f64 	%fd11405, %fd939, %fd11400;
	sub.f64 	%fd11406, %fd11404, %fd11405;
	add.f64 	%fd11407, %fd8, %fd11406;
	mov.f64 	%fd11408, 0d3FE0000000000000;
	copysign.f64 	%fd11409, %fd11403, %fd11408;
	add.rz.f64 	%fd11410, %fd11403, %fd11409;
	cvt.rzi.f64.f64 	%fd11411, %fd11410;
	cvt.rzi.s32.f64 	%r1280, %fd11411;
	copysign.f64 	%fd11412, %fd11407, %fd11408;
	add.rz.f64 	%fd11413, %fd11407, %fd11412;
	cvt.rzi.f64.f64 	%fd11414, %fd11413;
	cvt.rzi.s32.f64 	%r1281, %fd11414;
	setp.lt.s32 	%p1992, %r1280, 0;
	setp.ge.s32 	%p1993, %r1280, %r4279;
	or.pred  	%p1994, %p1992, %p1993;
	setp.lt.s32 	%p1995, %r1281, 0;
	setp.ge.s32 	%p1996, %r1281, %r4280;
	or.pred  	%p1997, %p1995, %p1996;
	or.pred  	%p1999, %p1994, %p1997;
	mov.b16 	%rs4594, 0;
	mov.u16 	%rs4595, %rs4594;
	mov.u16 	%rs4596, %rs4594;
	@%p1999 bra 	$L__BB1_1131;
	mul.lo.s32 	%r6345, %r1281, %r4281;
	cvt.u64.u32 	%rd1874, %r6345;
	shl.b32 	%r6346, %r1280, 2;
	cvt.u64.u32 	%rd1875, %r6346;
	add.s64 	%rd1876, %rd1874, %rd1875;
	add.s64 	%rd1877, %rd1, %rd1876;
	ld.global.u8 	%rs4594, [%rd1877];
	ld.global.u8 	%rs4595, [%rd1877+1];
	ld.global.u8 	%rs4596, [%rd1877+2];
$L__BB1_1131:
	st.local.u8 	[%rd69+4], %rs4596;
	and.b16  	%rs2995, %rs4596, 255;
	st.local.u8 	[%rd70+4], %rs4595;
	and.b16  	%rs2996, %rs4595, 255;
	st.local.u8 	[%rd71+4], %rs4594;
	and.b16  	%rs2997, %rs4594, 255;
	cvt.rn.f64.u16 	%fd11415, %rs2995;
	mul.f64 	%fd11416, %fd11415, 0d3FD322D0E5604189;
	cvt.rn.f64.u16 	%fd11417, %rs2996;
	fma.rn.f64 	%fd11418, %fd11417, 0d3FE2C8B439581062, %fd11416;
	cvt.rn.f64.u16 	%fd11419, %rs2997;
	fma.rn.f64 	%fd11420, %fd11419, 0d3FBD2F1A9FBE76C9, %fd11418;
	cvt.rzi.u32.f64 	%r6348, %fd11420;
	st.local.u8 	[%rd72+4], %r6348;
	mov.b32 	%r10770, 1;
	mov.f64 	%fd27889, %fd28663;
	@%p1986 bra 	$L__BB1_1135;
	setp.ltu.f64 	%p2001, %fd2, 0d41E0000000000000;
	mov.f64 	%fd27889, %fd28662;
	mov.u32 	%r10769, %r11575;
	@%p2001 bra 	$L__BB1_1134;
	{ // callseq 1054, 0
	.param .b64 param0;
	st.param.f64 	[param0], %fd1;
	.param .align 16 .b8 retval0[16];
	call.uni (retval0), 
	__internal_trig_reduction_slowpathd, 
	(
	param0
	);
	ld.param.f64 	%fd27889, [retval0];
	ld.param.b32 	%r10769, [retval0+8];
	} // callseq 1054
$L__BB1_1134:
	add.s32 	%r10770, %r10769, 1;
$L__BB1_1135:
	shl.b32 	%r6350, %r10770, 6;
	cvt.u64.u32 	%rd1878, %r6350;
	and.b64  	%rd1879, %rd1878, 64;
	mov.u64 	%rd1880, __cudart_sin_cos_coeffs;
	add.s64 	%rd1881, %rd1880, %rd1879;
	mul.rn.f64 	%fd11422, %fd27889, %fd27889;
	and.b32  	%r6351, %r10770, 1;
	setp.eq.b32 	%p2002, %r6351, 1;
	selp.f64 	%fd11423, 0dBDA8FF8320FD8164, 0d3DE5DB65F9785EBA, %p2002;
	ld.global.nc.v2.f64 	{%fd11424, %fd11425}, [%rd1881];
	fma.rn.f64 	%fd11426, %fd11423, %fd11422, %fd11424;
	fma.rn.f64 	%fd11427, %fd11426, %fd11422, %fd11425;
	ld.global.nc.v2.f64 	{%fd11428, %fd11429}, [%rd1881+16];
	fma.rn.f64 	%fd11430, %fd11427, %fd11422, %fd11428;
	fma.rn.f64 	%fd11431, %fd11430, %fd11422, %fd11429;
	ld.global.nc.v2.f64 	{%fd11432, %fd11433}, [%rd1881+32];
	fma.rn.f64 	%fd11434, %fd11431, %fd11422, %fd11432;
	fma.rn.f64 	%fd11435, %fd11434, %fd11422, %fd11433;
	fma.rn.f64 	%fd11436, %fd11435, %fd27889, %fd27889;
	fma.rn.f64 	%fd11437, %fd11435, %fd11422, 0d3FF0000000000000;
	selp.f64 	%fd11438, %fd11437, %fd11436, %p2002;
	and.b32  	%r6352, %r10770, 2;
	setp.eq.s32 	%p2003, %r6352, 0;
	mov.f64 	%fd11439, 0d0000000000000000;
	sub.f64 	%fd11440, %fd11439, %fd11438;
	selp.f64 	%fd949, %fd11438, %fd11440, %p2003;
	mov.f64 	%fd27890, %fd28664;
	mov.u32 	%r10771, %r11577;
	@%p2 bra 	$L__BB1_1137;
	{ // callseq 1055, 0
	.param .b64 param0;
	st.param.f64 	[param0], %fd1;
	.param .align 16 .b8 retval0[16];
	call.uni (retval0), 
	__internal_trig_reduction_slowpathd, 
	(
	param0
	);
	ld.param.f64 	%fd27890, [retval0];
	ld.param.b32 	%r10771, [retval0+8];
	} // callseq 1055
$L__BB1_1137:
	shl.b32 	%r6354, %r10771, 6;
	cvt.u64.u32 	%rd1882, %r6354;
	and.b64  	%rd1883, %rd1882, 64;
	mov.u64 	%rd1884, __cudart_sin_cos_coeffs;
	add.s64 	%rd1885, %rd1884, %rd1883;
	mul.rn.f64 	%fd11442, %fd27890, %fd27890;
	and.b32  	%r6355, %r10771, 1;
	setp.eq.b32 	%p2004, %r6355, 1;
	selp.f64 	%fd11443, 0dBDA8FF8320FD8164, 0d3DE5DB65F9785EBA, %p2004;
	ld.global.nc.v2.f64 	{%fd11444, %fd11445}, [%rd1885];
	fma.rn.f64 	%fd11446, %fd11443, %fd11442, %fd11444;
	fma.rn.f64 	%fd11447, %fd11446, %fd11442, %fd11445;
	ld.global.nc.v2.f64 	{%fd11448, %fd11449}, [%rd1885+16];
	fma.rn.f64 	%fd11450, %fd11447, %fd11442, %fd11448;
	fma.rn.f64 	%fd11451, %fd11450, %fd11442, %fd11449;
	ld.global.nc.v2.f64 	{%fd11452, %fd11453}, [%rd1885+32];
	fma.rn.f64 	%fd11454, %fd11451, %fd11442, %fd11452;
	fma.rn.f64 	%fd11455, %fd11454, %fd11442, %fd11453;
	fma.rn.f64 	%fd11456, %fd11455, %fd27890, %fd27890;
	fma.rn.f64 	%fd11457, %fd11455, %fd11442, 0d3FF0000000000000;
	selp.f64 	%fd11458, %fd11457, %fd11456, %p2004;
	and.b32  	%r6356, %r10771, 2;
	setp.eq.s32 	%p2005, %r6356, 0;
	mov.f64 	%fd11459, 0d0000000000000000;
	sub.f64 	%fd11460, %fd11459, %fd11458;
	selp.f64 	%fd11461, %fd11458, %fd11460, %p2005;
	mul.f64 	%fd11462, %fd932, %fd11461;
	fma.rn.f64 	%fd11463, %fd939, %fd949, %fd11462;
	add.f64 	%fd11464, %fd7, %fd11463;
	mul.f64 	%fd11465, %fd932, %fd949;
	mul.f64 	%fd11466, %fd939, %fd11461;
	sub.f64 	%fd11467, %fd11465, %fd11466;
	add.f64 	%fd11468, %fd8, %fd11467;
	mov.f64 	%fd11469, 0d3FE0000000000000;
	copysign.f64 	%fd11470, %fd11464, %fd11469;
	add.rz.f64 	%fd11471, %fd11464, %fd11470;
	cvt.rzi.f64.f64 	%fd11472, %fd11471;
	cvt.rzi.s32.f64 	%r1288, %fd11472;
	copysign.f64 	%fd11473, %fd11468, %fd11469;
	add.rz.f64 	%fd11474, %fd11468, %fd11473;
	cvt.rzi.f64.f64 	%fd11475, %fd11474;
	cvt.rzi.s32.f64 	%r1289, %fd11475;
	setp.lt.s32 	%p2006, %r1288, 0;
	setp.ge.s32 	%p2007, %r1288, %r4279;
	or.pred  	%p2008, %p2006, %p2007;
	setp.lt.s32 	%p2009, %r1289, 0;
	setp.ge.s32 	%p2010, %r1289, %r4280;
	or.pred  	%p2011, %p2009, %p2010;
	or.pred  	%p2013, %p2008, %p2011;
	mov.b16 	%rs4597, 0;
	mov.u16 	%rs4598, %rs4597;
	mov.u16 	%rs4599, %rs4597;
	@%p2013 bra 	$L__BB1_1139;
	mul.lo.s32 	%r6357, %r1289, %r4281;
	cvt.u64.u32 	%rd1886, %r6357;
	shl.b32 	%r6358, %r1288, 2;
	cvt.u64.u32 	%rd1887, %r6358;
	add.s64 	%rd1888, %rd1886, %rd1887;
	add.s64 	%rd1889, %rd1, %rd1888;
	ld.global.u8 	%rs4597, [%rd1889];
	ld.global.u8 	%rs4598, [%rd1889+1];
	ld.global.u8 	%rs4599, [%rd1889+2];
$L__BB1_1139:
	setp.eq.f64 	%p2014, %fd2, 0d7FF0000000000000;
	st.local.u8 	[%rd69+5], %rs4599;
	and.b16  	%rs2999, %rs4599, 255;
	st.local.u8 	[%rd70+5], %rs4598;
	and.b16  	%rs3000, %rs4598, 255;
	st.local.u8 	[%rd71+5], %rs4597;
	and.b16  	%rs3001, %rs4597, 255;
	cvt.rn.f64.u16 	%fd11476, %rs2999;
	mul.f64 	%fd11477, %fd11476, 0d3FD322D0E5604189;
	cvt.rn.f64.u16 	%fd11478, %rs3000;
	fma.rn.f64 	%fd11479, %fd11478, 0d3FE2C8B439581062, %fd11477;
	cvt.rn.f64.u16 	%fd11480, %rs3001;
	fma.rn.f64 	%fd11481, %fd11480, 0d3FBD2F1A9FBE76C9, %fd11479;
	cvt.rzi.u32.f64 	%r6360, %fd11481;
	st.local.u8 	[%rd72+5], %r6360;
	add.s32 	%r6361, %r1256, %r4287;
	div.s32 	%r6362, %r6361, %r4283;
	max.s32 	%r1290, %r6362, 0;
	mov.b32 	%r10773, 1;
	mov.f64 	%fd27892, %fd28663;
	@%p2014 bra 	$L__BB1_1143;
	setp.ltu.f64 	%p2015, %fd2, 0d41E0000000000000;
	mov.f64 	%fd27892, %fd28662;
	mov.u32 	%r10772, %r11575;
	@%p2015 bra 	$L__BB1_1142;
	{ // callseq 1056, 0
	.param .b64 param0;
	st.param.f64 	[param0], %fd1;
	.param .align 16 .b8 retval0[16];
	call.uni (retval0), 
	__internal_trig_reduction_slowpathd, 
	(
	param0
	);
	ld.param.f64 	%fd27892, [retval0];
	ld.param.b32 	%r10772, [retval0+8];
	} // callseq 1056
$L__BB1_1142:
	add.s32 	%r10773, %r10772, 1;
$L__BB1_1143:
	shl.b32 	%r6364, %r10773, 6;
	cvt.u64.u32 	%rd1890, %r6364;
	and.b64  	%rd1891, %rd1890, 64;
	mov.u64 	%rd1892, __cudart_sin_cos_coeffs;
	add.s64 	%rd1893, %rd1892, %rd1891;
	mul.rn.f64 	%fd11483, %fd27892, %fd27892;
	and.b32  	%r6365, %r10773, 1;
	setp.eq.b32 	%p2016, %r6365, 1;
	selp.f64 	%fd11484, 0dBDA8FF8320FD8164, 0d3DE5DB65F9785EBA, %p2016;
	ld.global.nc.v2.f64 	{%fd11485, %fd11486}, [%rd1893];
	fma.rn.f64 	%fd11487, %fd11484, %fd11483, %fd11485;
	fma.rn.f64 	%fd11488, %fd11487, %fd11483, %fd11486;
	ld.global.nc.v2.f64 	{%fd11489, %fd11490}, [%rd1893+16];
	fma.rn.f64 	%fd11491, %fd11488, %fd11483, %fd11489;
	fma.rn.f64 	%fd11492, %fd11491, %fd11483, %fd11490;
	ld.global.nc.v2.f64 	{%fd11493, %fd11494}, [%rd1893+32];
	fma.rn.f64 	%fd11495, %fd11492, %fd11483, %fd11493;
	fma.rn.f64 	%fd11496, %fd11495, %fd11483, %fd11494;
	fma.rn.f64 	%fd11497, %fd11496, %fd27892, %fd27892;
	fma.rn.f64 	%fd11498, %fd11496, %fd11483, 0d3FF0000000000000;
	selp.f64 	%fd11499, %fd11498, %fd11497, %p2016;
	and.b32  	%r6366, %r10773, 2;
	setp.eq.s32 	%p2017, %r6366, 0;
	mov.f64 	%fd11500, 0d0000000000000000;
	sub.f64 	%fd11501, %fd11500, %fd11499;
	selp.f64 	%fd955, %fd11499, %fd11501, %p2017;
	mov.f64 	%fd27893, %fd28664;
	mov.u32 	%r10774, %r11577;
	@%p2 bra 	$L__BB1_1145;
	{ // callseq 1057, 0
	.param .b64 param0;
	st.param.f64 	[param0], %fd1;
	.param .align 16 .b8 retval0[16];
	call.uni (retval0), 
	__internal_trig_reduction_slowpathd, 
	(
	param0
	);
	ld.param.f64 	%fd27893, [retval0];
	ld.param.b32 	%r10774, [retval0+8];
	} // callseq 1057
$L__BB1_1145:
	shl.b32 	%r6368, %r10774, 6;
	cvt.u64.u32 	%rd1894, %r6368;
	and.b64  	%rd1895, %rd1894, 64;
	mov.u64 	%rd1896, __cudart_sin_cos_coeffs;
	add.s64 	%rd1897, %rd1896, %rd1895;
	mul.rn.f64 	%fd11503, %fd27893, %fd27893;
	and.b32  	%r6369, %r10774, 1;
	setp.eq.b32 	%p2018, %r6369, 1;
	selp.f64 	%fd11504, 0dBDA8FF8320FD8164, 0d3DE5DB65F9785EBA, %p2018;
	ld.global.nc.v2.f64 	{%fd11505, %fd11506}, [%rd1897];
	fma.rn.f64 	%fd11507, %fd11504, %fd11503, %fd11505;
	fma.rn.f64 	%fd11508, %fd11507, %fd11503, %fd11506;
	ld.global.nc.v2.f64 	{%fd11509, %fd11510}, [%rd1897+16];
	fma.rn.f64 	%fd11511, %fd11508, %fd11503, %fd11509;
	fma.rn.f64 	%fd11512, %fd11511, %fd11503, %fd11510;
	ld.global.nc.v2.f64 	{%fd11513, %fd11514}, [%rd1897+32];
	fma.rn.f64 	%fd11515, %fd11512, %fd11503, %fd11513;
	fma.rn.f64 	%fd11516, %fd11515, %fd11503, %fd11514;
	fma.rn.f64 	%fd11517, %fd11516, %fd27893, %fd27893;
	fma.rn.f64 	%fd11518, %fd11516, %fd11503, 0d3FF0000000000000;
	selp.f64 	%fd11519, %fd11518, %fd11517, %p2018;
	and.b32  	%r6370, %r10774, 2;
	setp.eq.s32 	%p2019, %r6370, 0;
	mov.f64 	%fd11520, 0d0000000000000000;
	sub.f64 	%fd11521, %fd11520, %fd11519;
	selp.f64 	%fd11522, %fd11519, %fd11521, %p2019;
	min.s32 	%r6371, %r1290, %r10;
	cvt.rn.f64.s32 	%fd11523, %r6371;
	sub.f64 	%fd958, %fd11523, %fd6;
	mul.f64 	%fd11524, %fd958, %fd11522;
	fma.rn.f64 	%fd11525, %fd917, %fd955, %fd11524;
	add.f64 	%fd11526, %fd7, %fd11525;
	mul.f64 	%fd11527, %fd958, %fd955;
	mul.f64 	%fd11528, %fd917, %fd11522;
	sub.f64 	%fd11529, %fd11527, %fd11528;
	add.f64 	%fd11530, %fd8, %fd11529;
	mov.f64 	%fd11531, 0d3FE0000000000000;
	copysign.f64 	%fd11532, %fd11526, %fd11531;
	add.rz.f64 	%fd11533, %fd11526, %fd11532;
	cvt.rzi.f64.f64 	%fd11534, %fd11533;
	cvt.rzi.s32.f64 	%r1297, %fd11534;
	copysign.f64 	%fd11535, %fd11530, %fd11531;
	add.rz.f64 	%fd11536, %fd11530, %fd11535;
	cvt.rzi.f64.f64 	%fd11537, %fd11536;
	cvt.rzi.s32.f64 	%r1298, %fd11537;
	setp.lt.s32 	%p2020, %r1297, 0;
	setp.ge.s32 	%p2021, %r1297, %r4279;
	or.pred  	%p2022, %p2020, %p2021;
	setp.lt.s32 	%p2023, %r1298, 0;
	setp.ge.s32 	%p2024, %r1298, %r4280;
	or.pred  	%p2025, %p2023, %p2024;
	or.pred  	%p2027, %p2022, %p2025;
	mov.b16 	%rs4600, 0;
	mov.u16 	%rs4601, %rs4600;
	mov.u16 	%rs4602, %rs4600;
	@%p2027 bra 	$L__BB1_1147;
	mul.lo.s32 	%r6372, %r1298, %r4281;
	cvt.u64.u32 	%rd1898, %r6372;
	shl.b32 	%r6373, %r1297, 2;
	cvt.u64.u32 	%rd1899, %r6373;
	add.s64 	%rd1900, %rd1898, %rd1899;
	add.s64 	%rd1901, %rd1, %rd1900;
	ld.global.u8 	%rs4600, [%rd1901];
	ld.global.u8 	%rs4601, [%rd1901+1];
	ld.global.u8 	%rs4602, [%rd1901+2];
$L__BB1_1147:
	st.local.u8 	[%rd69+6], %rs4602;
	and.b16  	%rs3003, %rs4602, 255;
	st.local.u8 	[%rd70+6], %rs4601;
	and.b16  	%rs3004, %rs4601, 255;
	st.local.u8 	[%rd71+6], %rs4600;
	and.b16  	%rs3005, %rs4600, 255;
	cvt.rn.f64.u16 	%fd11538, %rs3003;
	mul.f64 	%fd11539, %fd11538, 0d3FD322D0E5604189;
	cvt.rn.f64.u16 	%fd11540, %rs3004;
	fma.rn.f64 	%fd11541, %fd11540, 0d3FE2C8B439581062, %fd11539;
	cvt.rn.f64.u16 	%fd11542, %rs3005;
	fma.rn.f64 	%fd11543, %fd11542, 0d3FBD2F1A9FBE76C9, %fd11541;
	cvt.rzi.u32.f64 	%r6375, %fd11543;
	st.local.u8 	[%rd72+6], %r6375;
	mov.b32 	%r10776, 1;
	mov.f64 	%fd27895, %fd28663;
	@%p2014 bra 	$L__BB1_1151;
	setp.ltu.f64 	%p2029, %fd2, 0d41E0000000000000;
	mov.f64 	%fd27895, %fd28662;
	mov.u32 	%r10775, %r11575;
	@%p2029 bra 	$L__BB1_1150;
	{ // callseq 1058, 0
	.param .b64 param0;
	st.param.f64 	[param0], %fd1;
	.param .align 16 .b8 retval0[16];
	call.uni (retval0), 
	__internal_trig_reduction_slowpathd, 
	(
	param0
	);
	ld.param.f64 	%fd27895, [retval0];
	ld.param.b32 	%r10775, [retval0+8];
	} // callseq 1058
$L__BB1_1150:
	add.s32 	%r10776, %r10775, 1;
$L__BB1_1151:
	shl.b32 	%r6377, %r10776, 6;
	cvt.u64.u32 	%rd1902, %r6377;
	and.b64  	%rd1903, %rd1902, 64;
	mov.u64 	%rd1904, __cudart_sin_cos_coeffs;
	add.s64 	%rd1905, %rd1904, %rd1903;
	mul.rn.f64 	%fd11545, %fd27895, %fd27895;
	and.b32  	%r6378, %r10776, 1;
	setp.eq.b32 	%p2030, %r6378, 1;
	selp.f64 	%fd11546, 0dBDA8FF8320FD8164, 0d3DE5DB65F9785EBA, %p2030;
	ld.global.nc.v2.f64 	{%fd11547, %fd11548}, [%rd1905];
	fma.rn.f64 	%fd11549, %fd11546, %fd11545, %fd11547;
	fma.rn.f64 	%fd11550, %fd11549, %fd11545, %fd11548;
	ld.global.nc.v2.f64 	{%fd11551, %fd11552}, [%rd1905+16];
	fma.rn.f64 	%fd11553, %fd11550, %fd11545, %fd11551;
	fma.rn.f64 	%fd11554, %fd11553, %fd11545, %fd11552;
	ld.global.nc.v2.f64 	{%fd11555, %fd11556}, [%rd1905+32];
	fma.rn.f64 	%fd11557, %fd11554, %fd11545, %fd11555;
	fma.rn.f64 	%fd11558, %fd11557, %fd11545, %fd11556;
	fma.rn.f64 	%fd11559, %fd11558, %fd27895, %fd27895;
	fma.rn.f64 	%fd11560, %fd11558, %fd11545, 0d3FF0000000000000;
	selp.f64 	%fd11561, %fd11560, %fd11559, %p2030;
	and.b32  	%r6379, %r10776, 2;
	setp.eq.s32 	%p2031, %r6379, 0;
	mov.f64 	%fd11562, 0d0000000000000000;
	sub.f64 	%fd11563, %fd11562, %fd11561;
	selp.f64 	%fd962, %fd11561, %fd11563, %p2031;
	mov.f64 	%fd27896, %fd28664;
	mov.u32 	%r10777, %r11577;
	@%p2 bra 	$L__BB1_1153;
	{ // callseq 1059, 0
	.param .b64 param0;
	st.param.f64 	[param0], %fd1;
	.param .align 16 .b8 retval0[16];
	call.uni (retval0), 
	__internal_trig_reduction_slowpathd, 
	(
	param0
	);
	ld.param.f64 	%fd27896, [retval0];
	ld.param.b32 	%r10777, [retval0+8];
	} // callseq 1059
$L__BB1_1153:
	shl.b32 	%r6381, %r10777, 6;
	cvt.u64.u32 	%rd1906, %r6381;
	and.b64  	%rd1907, %rd1906, 64;
	mov.u64 	%rd1908, __cudart_sin_cos_coeffs;
	add.s64 	%rd1909, %rd1908, %rd1907;
	mul.rn.f64 	%fd11565, %fd27896, %fd27896;
	and.b32  	%r6382, %r10777, 1;
	setp.eq.b32 	%p2032, %r6382, 1;
	selp.f64 	%fd11566, 0dBDA8FF8320FD8164, 0d3DE5DB65F9785EBA, %p2032;
	ld.global.nc.v2.f64 	{%fd11567, %fd11568}, [%rd1909];
	fma.rn.f64 	%fd11569, %fd11566, %fd11565, %fd11567;
	fma.rn.f64 	%fd11570, %fd11569, %fd11565, %fd11568;
	ld.global.nc.v2.f64 	{%fd11571, %fd11572}, [%rd1909+16];
	fma.rn.f64 	%fd11573, %fd11570, %fd11565, %fd11571;
	fma.rn.f64 	%fd11574, %fd11573, %fd11565, %fd11572;
	ld.global.nc.v2.f64 	{%fd11575, %fd11576}, [%rd1909+32];
	fma.rn.f64 	%fd11577, %fd11574, %fd11565, %fd11575;
	fma.rn.f64 	%fd11578, %fd11577, %fd11565, %fd11576;
	fma.rn.f64 	%fd11579, %fd11578, %fd27896, %fd27896;
	fma.rn.f64 	%fd11580, %fd11578, %fd11565, 0d3FF0000000000000;
	selp.f64 	%fd11581, %fd11580, %fd11579, %p2032;
	and.b32  	%r6383, %r10777, 2;
	setp.eq.s32 	%p2033, %r6383, 0;
	mov.f64 	%fd11582, 0d0000000000000000;
	sub.f64 	%fd11583, %fd11582, %fd11581;
	selp.f64 	%fd11584, %fd11581, %fd11583, %p2033;
	mul.f64 	%fd11585, %fd958, %fd11584;
	fma.rn.f64 	%fd11586, %fd939, %fd962, %fd11585;
	add.f64 	%fd11587, %fd7, %fd11586;
	mul.f64 	%fd11588, %fd958, %fd962;
	mul.f64 	%fd11589, %fd939, %fd11584;
	sub.f64 	%fd11590, %fd11588, %fd11589;
	add.f64 	%fd11591, %fd8, %fd11590;
	mov.f64 	%fd11592, 0d3FE0000000000000;
	copysign.f64 	%fd11593, %fd11587, %fd11592;
	add.rz.f64 	%fd11594, %fd11587, %fd11593;
	cvt.rzi.f64.f64 	%fd11595, %fd11594;
	cvt.rzi.s32.f64 	%r1305, %fd11595;
	copysign.f64 	%fd11596, %fd11591, %fd11592;
	add.rz.f64 	%fd11597, %fd11591, %fd11596;
	cvt.rzi.f64.f64 	%fd11598, %fd11597;
	cvt.rzi.s32.f64 	%r1306, %fd11598;
	setp.lt.s32 	%p2034, %r1305, 0;
	setp.ge.s32 	%p2035, %r1305, %r4279;
	or.pred  	%p2036, %p2034, %p2035;
	setp.lt.s32 	%p2037, %r1306, 0;
	setp.ge.s32 	%p2038, %r1306, %r4280;
	or.pred  	%p2039, %p2037, %p2038;
	or.pred  	%p2041, %p2036, %p2039;
	mov.b16 	%rs4603, 0;
	mov.u16 	%rs4604, %rs4603;
	mov.u16 	%rs4605, %rs4603;
	@%p2041 bra 	$L__BB1_1155;
	mul.lo.s32 	%r6384, %r1306, %r4281;
	cvt.u64.u32 	%rd1910, %r6384;
	shl.b32 	%r6385, %r1305, 2;
	cvt.u64.u32 	%rd1911, %r6385;
	add.s64 	%rd1912, %rd1910, %rd1911;
	add.s64 	%rd1913, %rd1, %rd1912;
	ld.global.u8 	%rs4603, [%rd1913];
	ld.global.u8 	%rs4604, [%rd1913+1];
	ld.global.u8 	%rs4605, [%rd1913+2];
$L__BB1_1155:
	st.local.u8 	[%rd69+7], %rs4605;
	and.b16  	%rs3007, %rs4605, 255;
	st.local.u8 	[%rd70+7], %rs4604;
	and.b16  	%rs3008, %rs4604, 255;
	st.local.u8 	[%rd71+7], %rs4603;
	and.b16  	%rs3009, %rs4603, 255;
	cvt.rn.f64.u16 	%fd11599, %rs3007;
	mul.f64 	%fd11600, %fd11599, 0d3FD322D0E5604189;
	cvt.rn.f64.u16 	%fd11601, %rs3008;
	fma.rn.f64 	%fd11602, %fd11601, 0d3FE2C8B439581062, %fd11600;
	cvt.rn.f64.u16 	%fd11603, %rs3009;
	fma.rn.f64 	%fd11604, %fd11603, 0d3FBD2F1A9FBE76C9, %fd11602;
	cvt.rzi.u32.f64 	%r6386, %fd11604;
	st.local.u8 	[%rd72+7], %r6386;
	add.s32 	%r10528, %r10528, 8;
$L__BB1_1156:
	sub.s32 	%r6387, 2, %r69;
	setp.ge.s32 	%p2042, %r6387, %r69;
	@%p2042 bra 	$L__BB1_1424;
	xor.b32  	%r6388, %r69, 3;
	add.s32 	%r1309, %r6388, %r1;
	setp.lt.s32 	%p2043, %r1309, 0;
	setp.ge.s32 	%p2044, %r1309, %r4284;
	or.pred  	%p2045, %p2043, %p2044;
	or.pred  	%p2046, %p2045, %p5;
	@%p2046 bra 	$L__BB1_1223;
	setp.eq.f64 	%p2047, %fd2, 0d7FF0000000000000;
	mul.lo.s32 	%r6390, %r1309, %r4286;
	shl.b32 	%r1310, %r6390, 1;
	sub.s32 	%r6391, %r4295, %r69;
	mad.lo.s32 	%r6392, %r4287, %r6391, %r4287;
	add.s32 	%r6393, %r6392, %r4287;
	shl.b32 	%r1311, %r6393, 2;
	mov.b32 	%r10780, 1;
	mov.f64 	%fd27898, %fd28663;
	@%p2047 bra 	$L__BB1_1162;
	setp.ltu.f64 	%p2048, %fd2, 0d41E0000000000000;
	mov.f64 	%fd27898, %fd28662;
	mov.u32 	%r10779, %r11575;
	@%p2048 bra 	$L__BB1_1161;
	{ // callseq 1060, 0
	.param .b64 param0;
	st.param.f64 	[param0], %fd1;
	.param .align 16 .b8 retval0[16];
	call.uni (retval0), 
	__internal_trig_reduction_slowpathd, 
	(
	param0
	);
	ld.param.f64 	%fd27898, [retval0];
	ld.param.b32 	%r10779, [retval0+8];
	} // callseq 1060
$L__BB1_1161:
	add.s32 	%r10780, %r10779, 1;
$L__BB1_1162:
	shl.b32 	%r6395, %r10780, 6;
	cvt.u64.u32 	%rd1914, %r6395;
	and.b64  	%rd1915, %rd1914, 64;
	mov.u64 	%rd1916, __cudart_sin_cos_coeffs;
	add.s64 	%rd1917, %rd1916, %rd1915;
	mul.rn.f64 	%fd11606, %fd27898, %fd27898;
	and.b32  	%r6396, %r10780, 1;
	setp.eq.b32 	%p2049, %r6396, 1;
	selp.f64 	%fd11607, 0dBDA8FF8320FD8164, 0d3DE5DB65F9785EBA, %p2049;
	ld.global.nc.v2.f64 	{%fd11608, %fd11609}, [%rd1917];
	fma.rn.f64 	%fd11610, %fd11607, %fd11606, %fd11608;
	fma.rn.f64 	%fd11611, %fd11610, %fd11606, %fd11609;
	ld.global.nc.v2.f64 	{%fd11612, %fd11613}, [%rd1917+16];
	fma.rn.f64 	%fd11614, %fd11611, %fd11606, %fd11612;
	fma.rn.f64 	%fd11615, %fd11614, %fd11606, %fd11613;
	ld.global.nc.v2.f64 	{%fd11616, %fd11617}, [%rd1917+32];
	fma.rn.f64 	%fd11618, %fd11615, %fd11606, %fd11616;
	fma.rn.f64 	%fd11619, %fd11618, %fd11606, %fd11617;
	fma.rn.f64 	%fd11620, %fd11619, %fd27898, %fd27898;
	fma.rn.f64 	%fd11621, %fd11619, %fd11606, 0d3FF0000000000000;
	selp.f64 	%fd11622, %fd11621, %fd11620, %p2049;
	and.b32  	%r6397, %r10780, 2;
	setp.eq.s32 	%p2050, %r6397, 0;
	mov.f64 	%fd11623, 0d0000000000000000;
	sub.f64 	%fd11624, %fd11623, %fd11622;
	selp.f64 	%fd968, %fd11622, %fd11624, %p2050;
	mov.f64 	%fd27899, %fd28664;
	mov.u32 	%r10781, %r11577;
	@%p2 bra 	$L__BB1_1164;
	{ // callseq 1061, 0
	.param .b64 param0;
	st.param.f64 	[param0], %fd1;
	.param .align 16 .b8 retval0[16];
	call.uni (retval0), 
	__internal_trig_reduction_slowpathd, 
	(
	param0
	);
	ld.param.f64 	%fd27899, [retval0];
	ld.param.b32 	%r10781, [retval0+8];
	} // callseq 1061
$L__BB1_1164:
	shl.b32 	%r6399, %r10781, 6;
	cvt.u64.u32 	%rd1918, %r6399;
	and.b64  	%rd1919, %rd1918, 64;
	mov.u64 	%rd1920, __cudart_sin_cos_coeffs;
	add.s64 	%rd1921, %rd1920, %rd1919;
	mul.rn.f64 	%fd11626, %fd27899, %fd27899;
	and.b32  	%r6400, %r10781, 1;
	setp.eq.b32 	%p2051, %r6400, 1;
	selp.f64 	%fd11627, 0dBDA8FF8320FD8164, 0d3DE5DB65F9785EBA, %p2051;
	ld.global.nc.v2.f64 	{%fd11628, %fd11629}, [%rd1921];
	fma.rn.f64 	%fd11630, %fd11627, %fd11626, %fd11628;
	fma.rn.f64 	%fd11631, %fd11630, %fd11626, %fd11629;
	ld.global.nc.v2.f64 	{%fd11632, %fd11633}, [%rd1921+16];
	fma.rn.f64 	%fd11634, %fd11631, %fd11626, %fd11632;
	fma.rn.f64 	%fd11635, %fd11634, %fd11626, %fd11633;
	ld.global.nc.v2.f64 	{%fd11636, %fd11637}, [%rd1921+32];
	fma.rn.f64 	%fd11638, %fd11635, %fd11626, %fd11636;
	fma.rn.f64 	%fd11639, %fd11638, %fd11626, %fd11637;
	fma.rn.f64 	%fd11640, %fd11639, %fd27899, %fd27899;
	fma.rn.f64 	%fd11641, %fd11639, %fd11626, 0d3FF0000000000000;
	selp.f64 	%fd11642, %fd11641, %fd11640, %p2051;
	and.b32  	%r6401, %r10781, 2;
	setp.eq.s32 	%p2052, %r6401, 0;
	mov.f64 	%fd11643, 0d0000000000000000;
	sub.f64 	%fd11644, %fd11643, %fd11642;
	selp.f64 	%fd11645, %fd11642, %fd11644, %p2052;
	div.s32 	%r6402, %r1310, %r4282;
	max.s32 	%r6403, %r6402, 0;
	min.s32 	%r6404, %r6403, %r9;
	cvt.rn.f64.s32 	%fd11646, %r6404;
	sub.f64 	%fd971, %fd11646, %fd5;
	div.s32 	%r6405, %r1311, %r4283;
	max.s32 	%r6406, %r6405, 0;
	min.s32 	%r6407, %r6406, %r10;
	cvt.rn.f64.s32 	%fd11647, %r6407;
	sub.f64 	%fd972, %fd11647, %fd6;
	mul.f64 	%fd11648, %fd972, %fd11645;
	fma.rn.f64 	%fd11649, %fd971, %fd968, %fd11648;
	add.f64 	%fd11650, %fd7, %fd11649;
	mul.f64 	%fd11651, %fd972, %fd968;
	mul.f64 	%fd11652, %fd971, %fd11645;
	sub.f64 	%fd11653, %fd11651, %fd11652;
	add.f64 	%fd11654, %fd8, %fd11653;
	mov.f64 	%fd11655, 0d3FE0000000000000;
	copysign.f64 	%fd11656, %fd11650, %fd11655;
	add.rz.f64 	%fd11657, %fd11650, %fd11656;
	cvt.rzi.f64.f64 	%fd11658, %fd11657;
	cvt.rzi.s32.f64 	%r1318, %fd11658;
	copysign.f64 	%fd11659, %fd11654, %fd11655;
	add.rz.f64 	%fd11660, %fd11654, %fd11659;
	cvt.rzi.f64.f64 	%fd11661, %fd11660;
	cvt.rzi.s32.f64 	%r1319, %fd11661;
	setp.lt.s32 	%p2053, %r1318, 0;
	setp.ge.s32 	%p2054, %r1318, %r4279;
	or.pred  	%p2055, %p2053, %p2054;
	setp.lt.s32 	%p2056, %r1319, 0;
	setp.ge.s32 	%p2057, %r1319, %r4280;
	or.pred  	%p2058, %p2056, %p2057;
	or.pred  	%p2060, %p2055, %p2058;
	mov.b16 	%rs4606, 0;
	mov.u16 	%rs4607, %rs4606;
	mov.u16 	%rs4608, %rs4606;
	@%p2060 bra 	$L__BB1_1166;
	mul.lo.s32 	%r6408, %r1319, %r4281;
	cvt.u64.u32 	%rd1922, %r6408;
	shl.b32 	%r6409, %r1318, 2;
	cvt.u64.u32 	%rd1923, %r6409;
	add.s64 	%rd1924, %rd1922, %rd1923;
	add.s64 	%rd1925, %rd1, %rd1924;
	ld.global.u8 	%rs4606, [%rd1925];
	ld.global.u8 	%rs4607, [%rd1925+1];
	ld.global.u8 	%rs4608, [%rd1925+2];
$L__BB1_1166:
	cvt.u64.u32 	%rd1926, %r10528;
	add.s64 	%rd73, %rd2, %rd1926;
	st.local.u8 	[%rd73], %rs4608;
	and.b16  	%rs3011, %rs4608, 255;
	add.s64 	%rd74, %rd3, %rd1926;
	st.local.u8 	[%rd74], %rs4607;
	and.b16  	%rs3012, %rs4607, 255;
	add.s64 	%rd75, %rd4, %rd1926;
	st.local.u8 	[%rd75], %rs4606;
	and.b16  	%rs3013, %rs4606, 255;
	cvt.rn.f64.u16 	%fd11662, %rs3011;
	mul.f64 	%fd11663, %fd11662, 0d3FD322D0E5604189;
	cvt.rn.f64.u16 	%fd11664, %rs3012;
	fma.rn.f64 	%fd11665, %fd11664, 0d3FE2C8B439581062, %fd11663;
	cvt.rn.f64.u16 	%fd11666, %rs3013;
	fma.rn.f64 	%fd11667, %fd11666, 0d3FBD2F1A9FBE76C9, %fd11665;
	cvt.rzi.u32.f64 	%r6411, %fd11667;
	add.s64 	%rd76, %rd5, %rd1926;
	st.local.u8 	[%rd76], %r6411;
	add.s32 	%r1320, %r1311, %r4287;
	mov.b32 	%r10783, 1;
	mov.f64 	%fd27901, %fd28663;
	@%p2047 bra 	$L__BB1_1170;
	setp.ltu.f64 	%p2062, %fd2, 0d41E0000000000000;
	mov.f64 	%fd27901, %fd28662;
	mov.u32 	%r10782, %r11575;
	@%p2062 bra 	$L__BB1_1169;
	{ // callseq 1062, 0
	.param .b64 param0;
	st.param.f64 	[param0], %fd1;
	.param .align 16 .b8 retval0[16];
	call.uni (retval0), 
	__internal_trig_reduction_slowpathd, 
	(
	param0
	);
	ld.param.f64 	%fd27901, [retval0];
	ld.param.b32 	%r10782, [retval0+8];
	} // callseq 1062
$L__BB1_1169:
	add.s32 	%r10783, %r10782, 1;
$L__BB1_1170:
	shl.b32 	%r6413, %r10783, 6;
	cvt.u64.u32 	%rd1927, %r6413;
	and.b64  	%rd1928, %rd1927, 64;
	mov.u64 	%rd1929, __cudart_sin_cos_coeffs;
	add.s64 	%rd1930, %rd1929, %rd1928;
	mul.rn.f64 	%fd11669, %fd27901, %fd27901;
	and.b32  	%r6414, %r10783, 1;
	setp.eq.b32 	%p2063, %r6414, 1;
	selp.f64 	%fd11670, 0dBDA8FF8320FD8164, 0d3DE5DB65F9785EBA, %p2063;
	ld.global.nc.v2.f64 	{%fd11671, %fd11672}, [%rd1930];
	fma.rn.f64 	%fd11673, %fd11670, %fd11669, %fd11671;
	fma.rn.f64 	%fd11674, %fd11673, %fd11669, %fd11672;
	ld.global.nc.v2.f64 	{%fd11675, %fd11676}, [%rd1930+16];
	fma.rn.f64 	%fd11677, %fd11674, %fd11669, %fd11675;
	fma.rn.f64 	%fd11678, %fd11677, %fd11669, %fd11676;
	ld.global.nc.v2.f64 	{%fd11679, %fd11680}, [%rd1930+32];
	fma.rn.f64 	%fd11681, %fd11678, %fd11669, %fd11679;
	fma.rn.f64 	%fd11682, %fd11681, %fd11669, %fd11680;
	fma.rn.f64 	%fd11683, %fd11682, %fd27901, %fd27901;
	fma.rn.f64 	%fd11684, %fd11682, %fd11669, 0d3FF0000000000000;
	selp.f64 	%fd11685, %fd11684, %fd11683, %p2063;
	and.b32  	%r6415, %r10783, 2;
	setp.eq.s32 	%p2064, %r6415, 0;
	mov.f64 	%fd11686, 0d0000000000000000;
	sub.f64 	%fd11687, %fd11686, %fd11685;
	selp.f64 	%fd976, %fd11685, %fd11687, %p2064;
	mov.f64 	%fd27902, %fd28664;
	mov.u32 	%r10784, %r11577;
	@%p2 bra 	$L__BB1_1172;
	{ // callseq 1063, 0
	.param .b64 param0;
	st.param.f64 	[param0], %fd1;
	.param .align 16 .b8 retval0[16];
	call.uni (retval0), 
	__internal_trig_reduction_slowpathd, 
	(
	param0
	);
	ld.param.f64 	%fd27902, [retval0];
	ld.param.b32 	%r10784, [retval0+8];
	} // callseq 1063
$L__BB1_1172:
	shl.b32 	%r6417, %r10784, 6;
	cvt.u64.u32 	%rd1931, %r6417;
	and.b64  	%rd1932, %rd1931, 64;
	mov.u64 	%rd1933, __cudart_sin_cos_coeffs;
	add.s64 	%rd1934, %rd1933, %rd1932;
	mul.rn.f64 	%fd11689, %fd27902, %fd27902;
	and.b32  	%r6418, %r10784, 1;
	setp.eq.b32 	%p2065, %r6418, 1;
	selp.f64 	%fd11690, 0dBDA8FF8320FD8164, 0d3DE5DB65F9785EBA, %p2065;
	ld.global.nc.v2.f64 	{%fd11691, %fd11692}, [%rd1934];
	fma.rn.f64 	%fd11693, %fd11690, %fd11689, %fd11691;
	fma.rn.f64 	%fd11694, %fd11693, %fd11689, %fd11692;
	ld.global.nc.v2.f64 	{%fd11695, %fd11696}, [%rd1934+16];
	fma.rn.f64 	%fd11697, %fd11694, %fd11689, %fd11695;
	fma.rn.f64 	%fd11698, %fd11697, %fd11689, %fd11696;
	ld.global.nc.v2.f64 	{%fd11699, %fd11700}, [%rd1934+32];
	fma.rn.f64 	%fd11701, %fd11698, %fd11689, %fd11699;
	fma.rn.f64 	%fd11702, %fd11701, %fd11689, %fd11700;
	fma.rn.f64 	%fd11703, %fd11702, %fd27902, %fd27902;
	fma.rn.f64 	%fd11704, %fd11702, %fd11689, 0d3FF0000000000000;
	selp.f64 	%fd11705, %fd11704, %fd11703, %p2065;
	and.b32  	%r6419, %r10784, 2;
	setp.eq.s32 	%p2066, %r6419, 0;
	mov.f64 	%fd11706, 0d0000000000000000;
	sub.f64 	%fd11707, %fd11706, %fd11705;
	selp.f64 	%fd11708, %fd11705, %fd11707, %p2066;
	div.s32 	%r6420, %r1320, %r4283;
	max.s32 	%r6421, %r6420, 0;
	min.s32 	%r6422, %r6421, %r10;
	cvt.rn.f64.s32 	%fd11709, %r6422;
	sub.f64 	%fd979, %fd11709, %fd6;
	mul.f64 	%fd11710, %fd979, %fd11708;
	fma.rn.f64 	%fd11711, %fd971, %fd976, %fd11710;
	add.f64 	%fd11712, %fd7, %fd11711;
	mul.f64 	%fd11713, %fd979, %fd976;
	mul.f64 	%fd11714, %fd971, %fd11708;
	sub.f64 	%fd11715, %fd11713, %fd11714;
	add.f64 	%fd11716, %fd8, %fd11715;
	mov.f64 	%fd11717, 0d3FE0000000000000;
	copysign.f64 	%fd11718, %fd11712, %fd11717;
	add.rz.f64 	%fd11719, %fd11712, %fd11718;
	cvt.rzi.f64.f64 	%fd11720, %fd11719;
	cvt.rzi.s32.f64 	%r1327, %fd11720;
	copysign.f64 	%fd11721, %fd11716, %fd11717;
	add.rz.f64 	%fd11722, %fd11716, %fd11721;
	cvt.rzi.f64.f64 	%fd11723, %fd11722;
	cvt.rzi.s32.f64 	%r1328, %fd11723;
	setp.lt.s32 	%p2067, %r1327, 0;
	setp.ge.s32 	%p2068, %r1327, %r4279;
	or.pred  	%p2069, %p2067, %p2068;
	setp.lt.s32 	%p2070, %r1328, 0;
	setp.ge.s32 	%p2071, %r1328, %r4280;
	or.pred  	%p2072, %p2070, %p2071;
	or.pred  	%p2074, %p2069, %p2072;
	mov.b16 	%rs4609, 0;
	mov.u16 	%rs4610, %rs4609;
	mov.u16 	%rs4611, %rs4609;
	@%p2074 bra 	$L__BB1_1174;
	mul.lo.s32 	%r6423, %r1328, %r4281;
	cvt.u64.u32 	%rd1935, %r6423;
	shl.b32 	%r6424, %r1327, 2;
	cvt.u64.u32 	%rd1936, %r6424;
	add.s64 	%rd1937, %rd1935, %rd1936;
	add.s64 	%rd1938, %rd1, %rd1937;
	ld.global.u8 	%rs4609, [%rd1938];
	ld.global.u8 	%rs4610, [%rd1938+1];
	ld.global.u8 	%rs4611, [%rd1938+2];
$L__BB1_1174:
	setp.eq.f64 	%p2075, %fd2, 0d7FF0000000000000;
	st.local.u8 	[%rd73+1], %rs4611;
	and.b16  	%rs3015, %rs4611, 255;
	st.local.u8 	[%rd74+1], %rs4610;
	and.b16  	%rs3016, %rs4610, 255;
	st.local.u8 	[%rd75+1], %rs4609;
	and.b16  	%rs3017, %rs4609, 255;
	cvt.rn.f64.u16 	%fd11724, %rs3015;
	mul.f64 	%fd11725, %fd11724, 0d3FD322D0E5604189;
	cvt.rn.f64.u16 	%fd11726, %rs3016;
	fma.rn.f64 	%fd11727, %fd11726, 0d3FE2C8B439581062, %fd11725;
	cvt.rn.f64.u16 	%fd11728, %rs3017;
	fma.rn.f64 	%fd11729, %fd11728, 0d3FBD2F1A9FBE76C9, %fd11727;
	cvt.rzi.u32.f64 	%r6426, %fd11729;
	st.local.u8 	[%rd76+1], %r6426;
	add.s32 	%r1329, %r1320, %r4287;
	mov.b32 	%r10786, 1;
	mov.f64 	%fd27904, %fd28663;
	@%p2075 bra 	$L__BB1_1178;
	setp.ltu.f64 	%p2076, %fd2, 0d41E0000000000000;
	mov.f64 	%fd27904, %fd28662;
	mov.u32 	%r10785, %r11575;
	@%p2076 bra 	$L__BB1_1177;
	{ // callseq 1064, 0
	.param .b64 param0;
	st.param.f64 	[param0], %fd1;
	.param .align 16 .b8 retval0[16];
	call.uni (retval0), 
	__internal_trig_reduction_slowpathd, 
	(
	param0
	);
	ld.param.f64 	%fd27904, [retval0];
	ld.param.b32 	%r10785, [retval0+8];
	} // callseq 1064
$L__BB1_1177:
	add.s32 	%r10786, %r10785, 1;
$L__BB1_1178:
	shl.b32 	%r6428, %r10786, 6;
	cvt.u64.u32 	%rd1939, %r6428;
	and.b64  	%rd1940, %rd1939, 64;
	mov.u64 	%rd1941, __cudart_sin_cos_coeffs;
	add.s64 	%rd1942, %rd1941, %rd1940;
	mul.rn.f64 	%fd11731, %fd27904, %fd27904;
	and.b32  	%r6429, %r10786, 1;
	setp.eq.b32 	%p2077, %r6429, 1;
	selp.f64 	%fd11732, 0dBDA8FF8320FD8164, 0d3DE5DB65F9785EBA, %p2077;
	ld.global.nc.v2.f64 	{%fd11733, %fd11734}, [%rd1942];
	fma.rn.f64 	%fd11735, %fd11732, %fd11731, %fd11733;
	fma.rn.f64 	%fd11736, %fd11735, %fd11731, %fd11734;
	ld.global.nc.v2.f64 	{%fd11737, %fd11738}, [%rd1942+16];
	fma.rn.f64 	%fd11739, %fd11736, %fd11731, %fd11737;
	fma.rn.f64 	%fd11740, %fd11739, %fd11731, %fd11738;
	ld.global.nc.v2.f64 	{%fd11741, %fd11742}, [%rd1942+32];
	fma.rn.f64 	%fd11743, %fd11740, %fd11731, %fd11741;
	fma.rn.f64 	%fd11744, %fd11743, %fd11731, %fd11742;
	fma.rn.f64 	%fd11745, %fd11744, %fd27904, %fd27904;
	fma.rn.f64 	%fd11746, %fd11744, %fd11731, 0d3FF0000000000000;
	selp.f64 	%fd11747, %fd11746, %fd11745, %p2077;
	and.b32  	%r6430, %r10786, 2;
	setp.eq.s32 	%p2078, %r6430, 0;
	mov.f64 	%fd11748, 0d0000000000000000;
	sub.f64 	%fd11749, %fd11748, %fd11747;
	selp.f64 	%fd983, %fd11747, %fd11749, %p2078;
	mov.f64 	%fd27905, %fd28664;
	mov.u32 	%r10787, %r11577;
	@%p2 bra 	$L__BB1_1180;
	{ // callseq 1065, 0
	.param .b64 param0;
	st.param.f64 	[param0], %fd1;
	.param .align 16 .b8 retval0[16];
	call.uni (retval0), 
	__internal_trig_reduction_slowpathd, 
	(
	param0
	);
	ld.param.f64 	%fd27905, [retval0];
	ld.param.b32 	%r10787, [retval0+8];
	} // callseq 1065
$L__BB1_1180:
	shl.b32 	%r6432, %r10787, 6;
	cvt.u64.u32 	%rd1943, %r6432;
	and.b64  	%rd1944, %rd1943, 64;
	mov.u64 	%rd1945, __cudart_sin_cos_coeffs;
	add.s64 	%rd1946, %rd1945, %rd1944;
	mul.rn.f64 	%fd11751, %fd27905, %fd27905;
	and.b32  	%r6433, %r10787, 1;
	setp.eq.b32 	%p2079, %r6433, 1;
	selp.f64 	%fd11752, 0dBDA8FF8320FD8164, 0d3DE5DB65F9785EBA, %p2079;
	ld.global.nc.v2.f64 	{%fd11753, %fd11754}, [%rd1946];
	fma.rn.f64 	%fd11755, %fd11752, %fd11751, %fd11753;
	fma.rn.f64 	%fd11756, %fd11755, %fd11751, %fd11754;
	ld.global.nc.v2.f64 	{%fd11757, %fd11758}, [%rd1946+16];
	fma.rn.f64 	%fd11759, %fd11756, %fd11751, %fd11757;
	fma.rn.f64 	%fd11760, %fd11759, %fd11751, %fd11758;
	ld.global.nc.v2.f64 	{%fd11761, %fd11762}, [%rd1946+32];
	fma.rn.f64 	%fd11763, %fd11760, %fd11751, %fd11761;
	fma.rn.f64 	%fd11764, %fd11763, %fd11751, %fd11762;
	fma.rn.f64 	%fd11765, %fd11764, %fd27905, %fd27905;
	fma.rn.f64 	%fd11766, %fd11764, %fd11751, 0d3FF0000000000000;
	selp.f64 	%fd11767, %fd11766, %fd11765, %p2079;
	and.b32  	%r6434, %r10787, 2;
	setp.eq.s32 	%p2080, %r6434, 0;
	mov.f64 	%fd11768, 0d0000000000000000;
	sub.f64 	%fd11769, %fd11768, %fd11767;
	selp.f64 	%fd11770, %fd11767, %fd11769, %p2080;
	div.s32 	%r6435, %r1329, %r4283;
	max.s32 	%r6436, %r6435, 0;
	min.s32 	%r6437, %r6436, %r10;
	cvt.rn.f64.s32 	%fd11771, %r6437;
	sub.f64 	%fd986, %fd11771, %fd6;
	mul.f64 	%fd11772, %fd986, %fd11770;
	fma.rn.f64 	%fd11773, %fd971, %fd983, %fd11772;
	add.f64 	%fd11774, %fd7, %fd11773;
	mul.f64 	%fd11775, %fd986, %fd983;
	mul.f64 	%fd11776, %fd971, %fd11770;
	sub.f64 	%fd11777, %fd11775, %fd11776;
	add.f64 	%fd11778, %fd8, %fd11777;
	mov.f64 	%fd11779, 0d3FE0000000000000;
	copysign.f64 	%fd11780, %fd11774, %fd11779;
	add.rz.f64 	%fd11781, %fd11774, %fd11780;
	cvt.rzi.f64.f64 	%fd11782, %fd11781;
	cvt.rzi.s32.f64 	%r1336, %fd11782;
	copysign.f64 	%fd11783, %fd11778, %fd11779;
	add.rz.f64 	%fd11784, %fd11778, %fd11783;
	cvt.rzi.f64.f64 	%fd11785, %fd11784;
	cvt.rzi.s32.f64 	%r1337, %fd11785;
	setp.lt.s32 	%p2081, %r1336, 0;
	setp.ge.s32 	%p2082, %r1336, %r4279;
	or.pred  	%p2083, %p2081, %p2082;
	setp.lt.s32 	%p2084, %r1337, 0;
	setp.ge.s32 	%p2085, %r1337, %r4280;
	or.pred  	%p2086, %p2084, %p2085;
	or.pred  	%p2088, %p2083, %p2086;
	mov.b16 	%rs4612, 0;
	mov.u16 	%rs4613, %rs4612;
	mov.u16 	%rs4614, %rs4612;
	@%p2088 bra 	$L__BB1_1182;
	mul.lo.s32 	%r6438, %r1337, %r4281;
	cvt.u64.u32 	%rd1947, %r6438;
	shl.b32 	%r6439, %r1336, 2;
	cvt.u64.u32 	%rd1948, %r6439;
	add.s64 	%rd1949, %rd1947, %rd1948;
	add.s64 	%rd1950, %rd1, %rd1949;
	ld.global.u8 	%rs4612, [%rd1950];
	ld.global.u8 	%rs4613, [%rd1950+1];
	ld.global.u8 	%rs4614, [%rd1950+2];
$L__BB1_1182:
	st.local.u8 	[%rd73+2], %rs4614;
	and.b16  	%rs3019, %rs4614, 255;
	st.local.u8 	[%rd74+2], %rs4613;
	and.b16  	%rs3020, %rs4613, 255;
	st.local.u8 	[%rd75+2], %rs4612;
	and.b16  	%rs3021, %rs4612, 255;
	cvt.rn.f64.u16 	%fd11786, %rs3019;
	mul.f64 	%fd11787, %fd11786, 0d3FD322D0E5604189;
	cvt.rn.f64.u16 	%fd11788, %rs3020;
	fma.rn.f64 	%fd11789, %fd11788, 0d3FE2C8B439581062, %fd11787;
	cvt.rn.f64.u16 	%fd11790, %rs3021;
	fma.rn.f64 	%fd11791, %fd11790, 0d3FBD2F1A9FBE76C9, %fd11789;
	cvt.rzi.u32.f64 	%r6441, %fd11791;
	st.local.u8 	[%rd76+2], %r6441;
	add.s32 	%r6442, %r1310, %r4286;
	div.s32 	%r6443, %r6442, %r4282;
	max.s32 	%r1338, %r6443, 0;
	mov.b32 	%r10789, 1;
	mov.f64 	%fd27907, %fd28663;
	@%p2075 bra 	$L__BB1_1186;
	setp.ltu.f64 	%p2090, %fd2, 0d41E0000000000000;
	mov.f64 	%fd27907, %fd28662;
	mov.u32 	%r10788, %r11575;
	@%p2090 bra 	$L__BB1_1185;
	{ // callseq 1066, 0
	.param .b64 param0;
	st.param.f64 	[param0], %fd1;
	.param .align 16 .b8 retval0[16];
	call.uni (retval0), 
	__internal_trig_reduction_slowpathd, 
	(
	param0
	);
	ld.param.f64 	%fd27907, [retval0];
	ld.param.b32 	%r10788, [retval0+8];
	} // callseq 1066
$L__BB1_1185:
	add.s32 	%r10789, %r10788, 1;
$L__BB1_1186:
	shl.b32 	%r6445, %r10789, 6;
	cvt.u64.u32 	%rd1951, %r6445;
	and.b64  	%rd1952, %rd1951, 64;
	mov.u64 	%rd1953, __cudart_sin_cos_coeffs;
	add.s64 	%rd1954, %rd1953, %rd1952;
	mul.rn.f64 	%fd11793, %fd27907, %fd27907;
	and.b32  	%r6446, %r10789, 1;
	setp.eq.b32 	%p2091, %r6446, 1;
	selp.f64 	%fd11794, 0dBDA8FF8320FD8164, 0d3DE5DB65F9785EBA, %p2091;
	ld.global.nc.v2.f64 	{%fd11795, %fd11796}, [%rd1954];
	fma.rn.f64 	%fd11797, %fd11794, %fd11793, %fd11795;
	fma.rn.f64 	%fd11798, %fd11797, %fd11793, %fd11796;
	ld.global.nc.v2.f64 	{%fd11799, %fd11800}, [%rd1954+16];
	fma.rn.f64 	%fd11801, %fd11798, %fd11793, %fd11799;
	fma.rn.f64 	%fd11802, %fd11801, %fd11793, %fd11800;
	ld.global.nc.v2.f64 	{%fd11803, %fd11804}, [%rd1954+32];
	fma.rn.f64 	%fd11805, %fd11802, %fd11793, %fd11803;
	fma.rn.f64 	%fd11806, %fd11805, %fd11793, %fd11804;
	fma.rn.f64 	%fd11807, %fd11806, %fd27907, %fd27907;
	fma.rn.f64 	%fd11808, %fd11806, %fd11793, 0d3FF0000000000000;
	selp.f64 	%fd11809, %fd11808, %fd11807, %p2091;
	and.b32  	%r6447, %r10789, 2;
	setp.eq.s32 	%p2092, %r6447, 0;
	mov.f64 	%fd11810, 0d0000000000000000;
	sub.f64 	%fd11811, %fd11810, %fd11809;
	selp.f64 	%fd990, %fd11809, %fd11811, %p2092;
	mov.f64 	%fd27908, %fd28664;
	mov.u32 	%r10790, %r11577;
	@%p2 bra 	$L__BB1_1188;
	{ // callseq 1067, 0
	.param .b64 param0;
	st.param.f64 	[param0], %fd1;
	.param .align 16 .b8 retval0[16];
	call.uni (retval0), 
	__internal_trig_reduction_slowpathd, 
	(
	param0
	);
	ld.param.f64 	%fd27908, [retval0];
	ld.param.b32 	%r10790, [retval0+8];
	} // callseq 1067
$L__BB1_1188:
	shl.b32 	%r6449, %r10790, 6;
	cvt.u64.u32 	%rd1955, %r6449;
	and.b64  	%rd1956, %rd1955, 64;
	mov.u64 	%rd1957, __cudart_sin_cos_coeffs;
	add.s64 	%rd1958, %rd1957, %rd1956;
	mul.rn.f64 	%fd11813, %fd27908, %fd27908;
	and.b32  	%r6450, %r10790, 1;
	setp.eq.b32 	%p2093, %r6450, 1;
	selp.f64 	%fd11814, 0dBDA8FF8320FD8164, 0d3DE5DB65F9785EBA, %p2093;
	ld.global.nc.v2.f64 	{%fd11815, %fd11816}, [%rd1958];
	fma.rn.f64 	%fd11817, %fd11814, %fd11813, %fd11815;
	fma.rn.f64 	%fd11818, %fd11817, %fd11813, %fd11816;
	ld.global.nc.v2.f64 	{%fd11819, %fd11820}, [%rd1958+16];
	fma.rn.f64 	%fd11821, %fd11818, %fd11813, %fd11819;
	fma.rn.f64 	%fd11822, %fd11821, %fd11813, %fd11820;
	ld.global.nc.v2.f64 	{%fd11823, %fd11824}, [%rd1958+32];
	fma.rn.f64 	%fd11825, %fd11822, %fd11813, %fd11823;
	fma.rn.f64 	%fd11826, %fd11825, %fd11813, %fd11824;
	fma.rn.f64 	%fd11827, %fd11826, %fd27908, %fd27908;
	fma.rn.f64 	%fd11828, %fd11826, %fd11813, 0d3FF0000000000000;
	selp.f64 	%fd11829, %fd11828, %fd11827, %p2093;
	and.b32  	%r6451, %r10790, 2;
	setp.eq.s32 	%p2094, %r6451, 0;
	mov.f64 	%fd11830, 0d0000000000000000;
	sub.f64 	%fd11831, %fd11830, %fd11829;
	selp.f64 	%fd11832, %fd11829, %fd11831, %p2094;
	min.s32 	%r6452, %r1338, %r9;
	cvt.rn.f64.s32 	%fd11833, %r6452;
	sub.f64 	%fd993, %fd11833, %fd5;
	mul.f64 	%fd11834, %fd972, %fd11832;
	fma.rn.f64 	%fd11835, %fd993, %fd990, %fd11834;
	add.f64 	%fd11836, %fd7, %fd11835;
	mul.f64 	%fd11837, %fd972, %fd990;
	mul.f64 	%fd11838, %fd993, %fd11832;
	sub.f64 	%fd11839, %fd11837, %fd11838;
	add.f64 	%fd11840, %fd8, %fd11839;
	mov.f64 	%fd11841, 0d3FE0000000000000;
	copysign.f64 	%fd11842, %fd11836, %fd11841;
	add.rz.f64 	%fd11843, %fd11836, %fd11842;
	cvt.rzi.f64.f64 	%fd11844, %fd11843;
	cvt.rzi.s32.f64 	%r1345, %fd11844;
	copysign.f64 	%fd11845, %fd11840, %fd11841;
	add.rz.f64 	%fd11846, %fd11840, %fd11845;
	cvt.rzi.f64.f64 	%fd11847, %fd11846;
	cvt.rzi.s32.f64 	%r1346, %fd11847;
	setp.lt.s32 	%p2095, %r1345, 0;
	setp.ge.s32 	%p2096, %r1345, %r4279;
	or.pred  	%p2097, %p2095, %p2096;
	setp.lt.s32 	%p2098, %r1346, 0;
	setp.ge.s32 	%p2099, %r1346, %r4280;
	or.pred  	%p2100, %p2098, %p2099;
	or.pred  	%p2102, %p2097, %p2100;
	mov.b16 	%rs4615, 0;
	mov.u16 	%rs4616, %rs4615;
	mov.u16 	%rs4617, %rs4615;
	@%p2102 bra 	$L__BB1_1190;
	mul.lo.s32 	%r6453, %r1346, %r4281;
	cvt.u64.u32 	%rd1959, %r6453;
	shl.b32 	%r6454, %r1345, 2;
	cvt.u64.u32 	%rd1960, %r6454;
	add.s64 	%rd1961, %rd1959, %rd1960;
	add.s64 	%rd1962, %rd1, %rd1961;
	ld.global.u8 	%rs4615, [%rd1962];
	ld.global.u8 	%rs4616, [%rd1962+1];
	ld.global.u8 	%rs4617, [%rd1962+2];
$L__BB1_1190:
	setp.eq.f64 	%p2103, %fd2, 0d7FF0000000000000;
	st.local.u8 	[%rd73+3], %rs4617;
	and.b16  	%rs3023, %rs4617, 255;
	st.local.u8 	[%rd74+3], %rs4616;
	and.b16  	%rs3024, %rs4616, 255;
	st.local.u8 	[%rd75+3], %rs4615;
	and.b16  	%rs3025, %rs4615, 255;
	cvt.rn.f64.u16 	%fd11848, %rs3023;
	mul.f64 	%fd11849, %fd11848, 0d3FD322D0E5604189;
	cvt.rn.f64.u16 	%fd11850, %rs3024;
	fma.rn.f64 	%fd11851, %fd11850, 0d3FE2C8B439581062, %fd11849;
	cvt.rn.f64.u16 	%fd11852, %rs3025;
	fma.rn.f64 	%fd11853, %fd11852, 0d3FBD2F1A9FBE76C9, %fd11851;
	cvt.rzi.u32.f64 	%r6456, %fd11853;
	st.local.u8 	[%rd76+3], %r6456;
	mov.b32 	%r10792, 1;
	mov.f64 	%fd27910, %fd28663;
	@%p2103 bra 	$L__BB1_1194;
	setp.ltu.f64 	%p2104, %fd2, 0d41E0000000000000;
	mov.f64 	%fd27910, %fd28662;
	mov.u32 	%r10791, %r11575;
	@%p2104 bra 	$L__BB1_1193;
	{ // callseq 1068, 0
	.param .b64 param0;
	st.param.f64 	[param0], %fd1;
	.param .align 16 .b8 retval0[16];
	call.uni (retval0), 
	__internal_trig_reduction_slowpathd, 
	(
	param0
	);
	ld.param.f64 	%fd27910, [retval0];
	ld.param.b32 	%r10791, [retval0+8];
	} // callseq 1068
$L__BB1_1193:
	add.s32 	%r10792, %r10791, 1;
$L__BB1_1194:
	shl.b32 	%r6458, %r10792, 6;
	cvt.u64.u32 	%rd1963, %r6458;
	and.b64  	%rd1964, %rd1963, 64;
	mov.u64 	%rd1965, __cudart_sin_cos_coeffs;
	add.s64 	%rd1966, %rd1965, %rd1964;
	mul.rn.f64 	%fd11855, %fd27910, %fd27910;
	and.b32  	%r6459, %r10792, 1;
	setp.eq.b32 	%p2105, %r6459, 1;
	selp.f64 	%fd11856, 0dBDA8FF8320FD8164, 0d3DE5DB65F9785EBA, %p2105;
	ld.global.nc.v2.f64 	{%fd11857, %fd11858}, [%rd1966];
	fma.rn.f64 	%fd11859, %fd11856, %fd11855, %fd11857;
	fma.rn.f64 	%fd11860, %fd11859, %fd11855, %fd11858;
	ld.global.nc.v2.f64 	{%fd11861, %fd11862}, [%rd1966+16];
	fma.rn.f64 	%fd11863, %fd11860, %fd11855, %fd11861;
	fma.rn.f64 	%fd11864, %fd11863, %fd11855, %fd11862;
	ld.global.nc.v2.f64 	{%fd11865, %fd11866}, [%rd1966+32];
	fma.rn.f64 	%fd11867, %fd11864, %fd11855, %fd11865;
	fma.rn.f64 	%fd11868, %fd11867, %fd11855, %fd11866;
	fma.rn.f64 	%fd11869, %fd11868, %fd27910, %fd27910;
	fma.rn.f64 	%fd11870, %fd11868, %fd11855, 0d3FF0000000000000;
	selp.f64 	%fd11871, %fd11870, %fd11869, %p2105;
	and.b32  	%r6460, %r10792, 2;
	setp.eq.s32 	%p2106, %r6460, 0;
	mov.f64 	%fd11872, 0d0000000000000000;
	sub.f64 	%fd11873, %fd11872, %fd11871;
	selp.f64 	%fd997, %fd11871, %fd11873, %p2106;
	mov.f64 	%fd27911, %fd28664;
	mov.u32 	%r10793, %r11577;
	@%p2 bra 	$L__BB1_1196;
	{ // callseq 1069, 0
	.param .b64 param0;
	st.param.f64 	[param0], %fd1;
	.param .align 16 .b8 retval0[16];
	call.uni (retval0), 
	__internal_trig_reduction_slowpathd, 
	(
	param0
	);
	ld.param.f64 	%fd27911, [retval0];
	ld.param.b32 	%r10793, [retval0+8];
	} // callseq 1069
$L__BB1_1196:
	shl.b32 	%r6462, %r10793, 6;
	cvt.u64.u32 	%rd1967, %r6462;
	and.b64  	%rd1968, %rd1967, 64;
	mov.u64 	%rd1969, __cudart_sin_cos_coeffs;
	add.s64 	%rd1970, %rd1969, %rd1968;
	mul.rn.f64 	%fd11875, %fd27911, %fd27911;
	and.b32  	%r6463, %r10793, 1;
	setp.eq.b32 	%p2107, %r6463, 1;
	selp.f64 	%fd11876, 0dBDA8FF8320FD8164, 0d3DE5DB65F9785EBA, %p2107;
	ld.global.nc.v2.f64 	{%fd11877, %fd11878}, [%rd1970];
	fma.rn.f64 	%fd11879, %fd11876, %fd11875, %fd11877;
	fma.rn.f64 	%fd11880, %fd11879, %fd11875, %fd11878;
	ld.global.nc.v2.f64 	{%fd11881, %fd11882}, [%rd1970+16];
	fma.rn.f64 	%fd11883, %fd11880, %fd11875, %fd11881;
	fma.rn.f64 	%fd11884, %fd11883, %fd11875, %fd11882;
	ld.global.nc.v2.f64 	{%fd11885, %fd11886}, [%rd1970+32];
	fma.rn.f64 	%fd11887, %fd11884, %fd11875, %fd11885;
	fma.rn.f64 	%fd11888, %fd11887, %fd11875, %fd11886;
	fma.rn.f64 	%fd11889, %fd11888, %fd27911, %fd27911;
	fma.rn.f64 	%fd11890, %fd11888, %fd11875, 0d3FF0000000000000;
	selp.f64 	%fd11891, %fd11890, %fd11889, %p2107;
	and.b32  	%r6464, %r10793, 2;
	setp.eq.s32 	%p2108, %r6464, 0;
	mov.f64 	%fd11892, 0d0000000000000000;
	sub.f64 	%fd11893, %fd11892, %fd11891;
	selp.f64 	%fd11894, %fd11891, %fd11893, %p2108;
	mul.f64 	%fd11895, %fd979, %fd11894;
	fma.rn.f64 	%fd11896, %fd993, %fd997, %fd11895;
	add.f64 	%fd11897, %fd7, %fd11896;
	mul.f64 	%fd11898, %fd979, %fd997;
	mul.f64 	%fd11899, %fd993, %fd11894;
	sub.f64 	%fd11900, %fd11898, %fd11899;
	add.f64 	%fd11901, %fd8, %fd11900;
	mov.f64 	%fd11902, 0d3FE0000000000000;
	copysign.f64 	%fd11903, %fd11897, %fd11902;
	add.rz.f64 	%fd11904, %fd11897, %fd11903;
	cvt.rzi.f64.f64 	%fd11905, %fd11904;
	cvt.rzi.s32.f64 	%r1353, %fd11905;
	copysign.f64 	%fd11906, %fd11901, %fd11902;
	add.rz.f64 	%fd11907, %fd11901, %fd11906;
	cvt.rzi.f64.f64 	%fd11908, %fd11907;
	cvt.rzi.s32.f64 	%r1354, %fd11908;
	setp.lt.s32 	%p2109, %r1353, 0;
	setp.ge.s32 	%p2110, %r1353, %r4279;
	or.pred  	%p2111, %p2109, %p2110;
	setp.lt.s32 	%p2112, %r1354, 0;
	setp.ge.s32 	%p2113, %r1354, %r4280;
	or.pred  	%p2114, %p2112, %p2113;
	or.pred  	%p2116, %p2111, %p2114;
	mov.b16 	%rs4618, 0;
	mov.u16 	%rs4619, %rs4618;
	mov.u16 	%rs4620, %rs4618;
	@%p2116 bra 	$L__BB1_1198;
	mul.lo.s32 	%r6465, %r1354, %r4281;
	cvt.u64.u32 	%rd1971, %r6465;
	shl.b32 	%r6466, %r1353, 2;
	cvt.u64.u32 	%rd1972, %r6466;
	add.s64 	%rd1973, %rd1971, %rd1972;
	add.s64 	%rd1974, %rd1, %rd1973;
	ld.global.u8 	%rs4618, [%rd1974];
	ld.global.u8 	%rs4619, [%rd1974+1];
	ld.global.u8 	%rs4620, [%rd1974+2];
$L__BB1_1198:
	st.local.u8 	[%rd73+4], %rs4620;
	and.b16  	%rs3027, %rs4620, 255;
	st.local.u8 	[%rd74+4], %rs4619;
	and.b16  	%rs3028, %rs4619, 255;
	st.local.u8 	[%rd75+4], %rs4618;
	and.b16  	%rs3029, %rs4618, 255;
	cvt.rn.f64.u16 	%fd11909, %rs3027;
	mul.f64 	%fd11910, %fd11909, 0d3FD322D0E5604189;
	cvt.rn.f64.u16 	%fd11911, %rs3028;
	fma.rn.f64 	%fd11912, %fd11911, 0d3FE2C8B439581062, %fd11910;
	cvt.rn.f64.u16 	%fd11913, %rs3029;
	fma.rn.f64 	%fd11914, %fd11913, 0d3FBD2F1A9FBE76C9, %fd11912;
	cvt.rzi.u32.f64 	%r6468, %fd11914;
	st.local.u8 	[%rd76+4], %r6468;
	mov.b32 	%r10795, 1;
	mov.f64 	%fd27913, %fd28663;
	@%p2103 bra 	$L__BB1_1202;
	setp.ltu.f64 	%p2118, %fd2, 0d41E0000000000000;
	mov.f64 	%fd27913, %fd28662;
	mov.u32 	%r10794, %r11575;
	@%p2118 bra 	$L__BB1_1201;
	{ // callseq 1070, 0
	.param .b64 param0;
	st.param.f64 	[param0], %fd1;
	.param .align 16 .b8 retval0[16];
	call.uni (retval0), 
	__internal_trig_reduction_slowpathd, 
	(
	param0
	);
	ld.param.f64 	%fd27913, [retval0];
	ld.param.b32 	%r10794, [retval0+8];
	} // callseq 1070
$L__BB1_1201:
	add.s32 	%r10795, %r10794, 1;
$L__BB1_1202:
	shl.b32 	%r6470, %r10795, 6;
	cvt.u64.u32 	%rd1975, %r6470;
	and.b64  	%rd1976, %rd1975, 64;
	mov.u64 	%rd1977, __cudart_sin_cos_coeffs;
	add.s64 	%rd1978, %rd1977, %rd1976;
	mul.rn.f64 	%fd11916, %fd27913, %fd27913;
	and.b32  	%r6471, %r10795, 1;
	setp.eq.b32 	%p2119, %r6471, 1;
	selp.f64 	%fd11917, 0dBDA8FF8320FD8164, 0d3DE5DB65F9785EBA, %p2119;
	ld.global.nc.v2.f64 	{%fd11918, %fd11919}, [%rd1978];
	fma.rn.f64 	%fd11920, %fd11917, %fd11916, %fd11918;
	fma.rn.f64 	%fd11921, %fd11920, %fd11916, %fd11919;
	ld.global.nc.v2.f64 	{%fd11922, %fd11923}, [%rd1978+16];
	fma.rn.f64 	%fd11924, %fd11921, %fd11916, %fd11922;
	fma.rn.f64 	%fd11925, %fd11924, %fd11916, %fd11923;
	ld.global.nc.v2.f64 	{%fd11926, %fd11927}, [%rd1978+32];
	fma.rn.f64 	%fd11928, %fd11925, %fd11916, %fd11926;
	fma.rn.f64 	%fd11929, %fd11928, %fd11916, %fd11927;
	fma.rn.f64 	%fd11930, %fd11929, %fd27913, %fd27913;
	fma.rn.f64 	%fd11931, %fd11929, %fd11916, 0d3FF0000000000000;
	selp.f64 	%fd11932, %fd11931, %fd11930, %p2119;
	and.b32  	%r6472, %r10795, 2;
	setp.eq.s32 	%p2120, %r6472, 0;
	mov.f64 	%fd11933, 0d0000000000000000;
	sub.f64 	%fd11934, %fd11933, %fd11932;
	selp.f64 	%fd1003, %fd11932, %fd11934, %p2120;
	mov.f64 	%fd27914, %fd28664;
	mov.u32 	%r10796, %r11577;
	@%p2 bra 	$L__BB1_1204;
	{ // callseq 1071, 0
	.param .b64 param0;
	st.param.f64 	[param0], %fd1;
	.param .align 16 .b8 retval0[16];
	call.uni (retval0), 
	__internal_trig_reduction_slowpathd, 
	(
	param0
	);
	ld.param.f64 	%fd27914, [retval0];
	ld.param.b32 	%r10796, [retval0+8];
	} // callseq 1071
$L__BB1_1204:
	shl.b32 	%r6474, %r10796, 6;
	cvt.u64.u32 	%rd1979, %r6474;
	and.b64  	%rd1980, %rd1979, 64;
	mov.u64 	%rd1981, __cudart_sin_cos_coeffs;
	add.s64 	%rd1982, %rd1981, %rd1980;
	mul.rn.f64 	%fd11936, %fd27914, %fd27914;
	and.b32  	%r6475, %r10796, 1;
	setp.eq.b32 	%p2121, %r6475, 1;
	selp.f64 	%fd11937, 0dBDA8FF8320FD8164, 0d3DE5DB65F9785EBA, %p2121;
	ld.global.nc.v2.f64 	{%fd11938, %fd11939}, [%rd1982];
	fma.rn.f64 	%fd11940, %fd11937, %fd11936, %fd11938;
	fma.rn.f64 	%fd11941, %fd11940, %fd11936, %fd11939;
	ld.global.nc.v2.f64 	{%fd11942, %fd11943}, [%rd1982+16];
	fma.rn.f64 	%fd11944, %fd11941, %fd11936, %fd11942;
	fma.rn.f64 	%fd11945, %fd11944, %fd11936, %fd11943;
	ld.global.nc.v2.f64 	{%fd11946, %fd11947}, [%rd1982+32];
	fma.rn.f64 	%fd11948, %fd11945, %fd11936, %fd11946;
	fma.rn.f64 	%fd11949, %fd11948, %fd11936, %fd11947;
	fma.rn.f64 	%fd11950, %fd11949, %fd27914, %fd27914;
	fma.rn.f64 	%fd11951, %fd11949, %fd11936, 0d3FF0000000000000;
	selp.f64 	%fd11952, %fd11951, %fd11950, %p2121;
	and.b32  	%r6476, %r10796, 2;
	setp.eq.s32 	%p2122, %r6476, 0;
	mov.f64 	%fd11953, 0d0000000000000000;
	sub.f64 	%fd11954, %fd11953, %fd11952;
	selp.f64 	%fd11955, %fd11952, %fd11954, %p2122;
	mul.f64 	%fd11956, %fd986, %fd11955;
	fma.rn.f64 	%fd11957, %fd993, %fd1003, %fd11956;
	add.f64 	%fd11958, %fd7, %fd11957;
	mul.f64 	%fd11959, %fd986, %fd1003;
	mul.f64 	%fd11960, %fd993, %fd11955;
	sub.f64 	%fd11961, %fd11959, %fd11960;
	add.f64 	%fd11962, %fd8, %fd11961;
	mov.f64 	%fd11963, 0d3FE0000000000000;
	copysign.f64 	%fd11964, %fd11958, %fd11963;
	add.rz.f64 	%fd11965, %fd11958, %fd11964;
	cvt.rzi.f64.f64 	%fd11966, %fd11965;
	cvt.rzi.s32.f64 	%r1361, %fd11966;
	copysign.f64 	%fd11967, %fd11962, %fd11963;
	add.rz.f64 	%fd11968, %fd11962, %fd11967;
	cvt.rzi.f64.f64 	%fd11969, %fd11968;
	cvt.rzi.s32.f64 	%r1362, %fd11969;
	setp.lt.s32 	%p2123, %r1361, 0;
	setp.ge.s32 	%p2124, %r1361, %r4279;
	or.pred  	%p2125, %p2123, %p2124;
	setp.lt.s32 	%p2126, %r1362, 0;
	setp.ge.s32 	%p2127, %r1362, %r4280;
	or.pred  	%p2128, %p2126, %p2127;
	or.pred  	%p2130, %p2125, %p2128;
	mov.b16 	%rs4621, 0;
	mov.u16 	%rs4622, %rs4621;
	mov.u16 	%rs4623, %rs4621;
	@%p2130 bra 	$L__BB1_1206;
	mul.lo.s32 	%r6477, %r1362, %r4281;
	cvt.u64.u32 	%rd1983, %r6477;
	shl.b32 	%r6478, %r1361, 2;
	cvt.u64.u32 	%rd1984, %r6478;
	add.s64 	%rd1985, %rd1983, %rd1984;
	add.s64 	%rd1986, %rd1, %rd1985;
	ld.global.u8 	%rs4621, [%rd1986];
	ld.global.u8 	%rs4622, [%rd1986+1];
	ld.global.u8 	%rs4623, [%rd1986+2];
$L__BB1_1206:
	setp.eq.f64 	%p2131, %fd2, 0d7FF0000000000000;
	st.local.u8 	[%rd73+5], %rs4623;
	and.b16  	%rs3031, %rs4623, 255;
	st.local.u8 	[%rd74+5], %rs4622;
	and.b16  	%rs3032, %rs4622, 255;
	st.local.u8 	[%rd75+5], %rs4621;
	and.b16  	%rs3033, %rs4621, 255;
	cvt.rn.f64.u16 	%fd11970, %rs3031;
	mul.f64 	%fd11971, %fd11970, 0d3FD322D0E5604189;
	cvt.rn.f64.u16 	%fd11972, %rs3032;
	fma.rn.f64 	%fd11973, %fd11972, 0d3FE2C8B439581062, %fd11971;
	cvt.rn.f64.u16 	%fd11974, %rs3033;
	fma.rn.f64 	%fd11975, %fd11974, 0d3FBD2F1A9FBE76C9, %fd11973;
	cvt.rzi.u32.f64 	%r6480, %fd11975;
	st.local.u8 	[%rd76+5], %r6480;
	add.s32 	%r6481, %r1329, %r4287;
	div.s32 	%r6482, %r6481, %r4283;
	max.s32 	%r1363, %r6482, 0;
	mov.b32 	%r10798, 1;
	mov.f64 	%fd27916, %fd28663;
	@%p2131 bra 	$L__BB1_1210;
	setp.ltu.f64 	%p2132, %fd2, 0d41E0000000000000;
	mov.f64 	%fd27916, %fd28662;
	mov.u32 	%r10797, %r11575;
	@%p2132 bra 	$L__BB1_1209;
	{ // callseq 1072, 0
	.param .b64 param0;
	st.param.f64 	[param0], %fd1;
	.param .align 16 .b8 retval0[16];
	call.uni (retval0), 
	__internal_trig_reduction_slowpathd, 
	(
	param0
	);
	ld.param.f64 	%fd27916, [retval0];
	ld.param.b32 	%r10797, [retval0+8];
	} // callseq 1072
$L__BB1_1209:
	add.s32 	%r10798, %r10797, 1;
$L__BB1_1210:
	shl.b32 	%r6484, %r10798, 6;
	cvt.u64.u32 	%rd1987, %r6484;
	and.b64  	%rd1988, %rd1987, 64;
	mov.u64 	%rd1989, __cudart_sin_cos_coeffs;
	add.s64 	%rd1990, %rd1989, %rd1988;
	mul.rn.f64 	%fd11977, %fd27916, %fd27916;
	and.b32  	%r6485, %r10798, 1;
	setp.eq.b32 	%p2133, %r6485, 1;
	selp.f64 	%fd11978, 0dBDA8FF8320FD8164, 0d3DE5DB65F9785EBA, %p2133;
	ld.global.nc.v2.f64 	{%fd11979, %fd11980}, [%rd1990];
	fma.rn.f64 	%fd11981, %fd11978, %fd11977, %fd11979;
	fma.rn.f64 	%fd11982, %fd11981, %fd11977, %fd11980;
	ld.global.nc.v2.f64 	{%fd11983, %fd11984}, [%rd1990+16];
	fma.rn.f64 	%fd11985, %fd11982, %fd11977, %fd11983;
	fma.rn.f64 	%fd11986, %fd11985, %fd11977, %fd11984;
	ld.global.nc.v2.f64 	{%fd11987, %fd11988}, [%rd1990+32];
	fma.rn.f64 	%fd11989, %fd11986, %fd11977, %fd11987;
	fma.rn.f64 	%fd11990, %fd11989, %fd11977, %fd11988;
	fma.rn.f64 	%fd11991, %fd11990, %fd27916, %fd27916;
	fma.rn.f64 	%fd11992, %fd11990, %fd11977, 0d3FF0000000000000;
	selp.f64 	%fd11993, %fd11992, %fd11991, %p2133;
	and.b32  	%r6486, %r10798, 2;
	setp.eq.s32 	%p2134, %r6486, 0;
	mov.f64 	%fd11994, 0d0000000000000000;
	sub.f64 	%fd11995, %fd11994, %fd11993;
	selp.f64 	%fd1009, %fd11993, %fd11995, %p2134;
	mov.f64 	%fd27917, %fd28664;
	mov.u32 	%r10799, %r11577;
	@%p2 bra 	$L__BB1_1212;
	{ // callseq 1073, 0
	.param .b64 param0;
	st.param.f64 	[param0], %fd1;
	.param .align 16 .b8 retval0[16];
	call.uni (retval0), 
	__internal_trig_reduction_slowpathd, 
	(
	param0
	);
	ld.param.f64 	%fd27917, [retval0];
	ld.param.b32 	%r10799, [retval0+8];
	} // callseq 1073
$L__BB1_1212:
	shl.b32 	%r6488, %r10799, 6;
	cvt.u64.u32 	%rd1991, %r6488;
	and.b64  	%rd1992, %rd1991, 64;
	mov.u64 	%rd1993, __cudart_sin_cos_coeffs;
	add.s64 	%rd1994, %rd1993, %rd1992;
	mul.rn.f64 	%fd11997, %fd27917, %fd27917;
	and.b32  	%r6489, %r10799, 1;
	setp.eq.b32 	%p2135, %r6489, 1;
	selp.f64 	%fd11998, 0dBDA8FF8320FD8164, 0d3DE5DB65F9785EBA, %p2135;
	ld.global.nc.v2.f64 	{%fd11999, %fd12000}, [%rd1994];
	fma.rn.f64 	%fd12001, %fd11998, %fd11997, %fd11999;
	fma.rn.f64 	%fd12002, %fd12001, %fd11997, %fd12000;
	ld.global.nc.v2.f64 	{%fd12003, %fd12004}, [%rd1994+16];
	fma.rn.f64 	%fd12005, %fd12002, %fd11997, %fd12003;
	fma.rn.f64 	%fd12006, %fd12005, %fd11997, %fd12004;
	ld.global.nc.v2.f64 	{%fd12007, %fd12008}, [%rd1994+32];
	fma.rn.f64 	%fd12009, %fd12006, %fd11997, %fd12007;
	fma.rn.f64 	%fd12010, %fd12009, %fd11997, %fd12008;
	fma.rn.f64 	%fd12011, %fd12010, %fd27917, %fd27917;
	fma.rn.f64 	%fd12012, %fd12010, %fd11997, 0d3FF0000000000000;
	selp.f64 	%fd12013, %fd12012, %fd12011, %p2135;
	and.b32  	%r6490, %r10799, 2;
	setp.eq.s32 	%p2136, %r6490, 0;
	mov.f64 	%fd12014, 0d0000000000000000;
	sub.f64 	%fd12015, %fd12014, %fd12013;
	selp.f64 	%fd12016, %fd12013, %fd12015, %p2136;
	min.s32 	%r6491, %r1363, %r10;
	cvt.rn.f64.s32 	%fd12017, %r6491;
	sub.f64 	%fd1012, %fd12017, %fd6;
	mul.f64 	%fd12018, %fd1012, %fd12016;
	fma.rn.f64 	%fd12019, %fd971, %fd1009, %fd12018;
	add.f64 	%fd12020, %fd7, %fd12019;
	mul.f64 	%fd12021, %fd1012, %fd1009;
	mul.f64 	%fd12022, %fd971, %fd12016;
	sub.f64 	%fd12023, %fd12021, %fd12022;
	add.f64 	%fd12024, %fd8, %fd12023;
	mov.f64 	%fd12025, 0d3FE0000000000000;
	copysign.f64 	%fd12026, %fd12020, %fd12025;
	add.rz.f64 	%fd12027, %fd12020, %fd12026;
	cvt.rzi.f64.f64 	%fd12028, %fd12027;
	cvt.rzi.s32.f64 	%r1370, %fd12028;
	copysign.f64 	%fd12029, %fd12024, %fd12025;
	add.rz.f64 	%fd12030, %fd12024, %fd12029;
	cvt.rzi.f64.f64 	%fd12031, %fd12030;
	cvt.rzi.s32.f64 	%r1371, %fd12031;
	setp.lt.s32 	%p2137, %r1370, 0;
	setp.ge.s32 	%p2138, %r1370, %r4279;
	or.pred  	%p2139, %p2137, %p2138;
	setp.lt.s32 	%p2140, %r1371, 0;
	setp.ge.s32 	%p2141, %r1371, %r4280;
	or.pred  	%p2142, %p2140, %p2141;
	or.pred  	%p2144, %p2139, %p2142;
	mov.b16 	%rs4624, 0;
	mov.u16 	%rs4625, %rs4624;
	mov.u16 	%rs4626, %rs4624;
	@%p2144 bra 	$L__BB1_1214;
	mul.lo.s32 	%r6492, %r1371, %r4281;
	cvt.u64.u32 	%rd1995, %r6492;
	shl.b32 	%r6493, %r1370, 2;
	cvt.u64.u32 	%rd1996, %r6493;
	add.s64 	%rd1997, %rd1995, %rd1996;
	add.s64 	%rd1998, %rd1, %rd1997;
	ld.global.u8 	%rs4624, [%rd1998];
	ld.global.u8 	%rs4625, [%rd1998+1];
	ld.global.u8 	%rs4626, [%rd1998+2];
$L__BB1_1214:
	st.local.u8 	[%rd73+6], %rs4626;
	and.b16  	%rs3035, %rs4626, 255;
	st.local.u8 	[%rd74+6], %rs4625;
	and.b16  	%rs3036, %rs4625, 255;
	st.local.u8 	[%rd75+6], %rs4624;
	and.b16  	%rs3037, %rs4624, 255;
	cvt.rn.f64.u16 	%fd12032, %rs3035;
	mul.f64 	%fd12033, %fd12032, 0d3FD322D0E5604189;
	cvt.rn.f64.u16 	%fd12034, %rs3036;
	fma.rn.f64 	%fd12035, %fd12034, 0d3FE2C8B439581062, %fd12033;
	cvt.rn.f64.u16 	%fd12036, %rs3037;
	fma.rn.f64 	%fd12037, %fd12036, 0d3FBD2F1A9FBE76C9, %fd12035;
	cvt.rzi.u32.f64 	%r6495, %fd12037;
	st.local.u8 	[%rd76+6], %r6495;
	mov.b32 	%r10801, 1;
	mov.f64 	%fd27919, %fd28663;
	@%p2131 bra 	$L__BB1_1218;
	setp.ltu.f64 	%p2146, %fd2, 0d41E0000000000000;
	mov.f64 	%fd27919, %fd28662;
	mov.u32 	%r10800, %r11575;
	@%p2146 bra 	$L__BB1_1217;
	{ // callseq 1074, 0
	.param .b64 param0;
	st.param.f64 	[param0], %fd1;
	.param .align 16 .b8 retval0[16];
	call.uni (retval0), 
	__internal_trig_reduction_slowpathd, 
	(
	param0
	);
	ld.param.f64 	%fd27919, [retval0];
	ld.param.b32 	%r10800, [retval0+8];
	} // callseq 1074
$L__BB1_1217:
	add.s32 	%r10801, %r10800, 1;
$L__BB1_1218:
	shl.b32 	%r6497, %r10801, 6;
	cvt.u64.u32 	%rd1999, %r6497;
	and.b64  	%rd2000, %rd1999, 64;
	mov.u64 	%rd2001, __cudart_sin_cos_coeffs;
	add.s64 	%rd2002, %rd2001, %rd2000;
	mul.rn.f64 	%fd12039, %fd27919, %fd27919;
	and.b32  	%r6498, %r10801, 1;
	setp.eq.b32 	%p2147, %r6498, 1;
	selp.f64 	%fd12040, 0dBDA8FF8320FD8164, 0d3DE5DB65F9785EBA, %p2147;
	ld.global.nc.v2.f64 	{%fd12041, %fd12042}, [%rd2002];
	fma.rn.f64 	%fd12043, %fd12040, %fd12039, %fd12041;
	fma.rn.f64 	%fd12044, %fd12043, %fd12039, %fd12042;
	ld.global.nc.v2.f64 	{%fd12045, %fd12046}, [%rd2002+16];
	fma.rn.f64 	%fd12047, %fd12044, %fd12039, %fd12045;
	fma.rn.f64 	%fd12048, %fd12047, %fd12039, %fd12046;
	ld.global.nc.v2.f64 	{%fd12049, %fd12050}, [%rd2002+32];
	fma.rn.f64 	%fd12051, %fd12048, %fd12039, %fd12049;
	fma.rn.f64 	%fd12052, %fd12051, %fd12039, %fd12050;
	fma.rn.f64 	%fd12053, %fd12052, %fd27919, %fd27919;
	fma.rn.f64 	%fd12054, %fd12052, %fd12039, 0d3FF0000000000000;
	selp.f64 	%fd12055, %fd12054, %fd12053, %p2147;
	and.b32  	%r6499, %r10801, 2;
	setp.eq.s32 	%p2148, %r6499, 0;
	mov.f64 	%fd12056, 0d0000000000000000;
	sub.f64 	%fd12057, %fd12056, %fd12055;
	selp.f64 	%fd1016, %fd12055, %fd12057, %p2148;
	mov.f64 	%fd27920, %fd28664;
	mov.u32 	%r10802, %r11577;
	@%p2 bra 	$L__BB1_1220;
	{ // callseq 1075, 0
	.param .b64 param0;
	st.param.f64 	[param0], %fd1;
	.param .align 16 .b8 retval0[16];
	call.uni (retval0), 
	__internal_trig_reduction_slowpathd, 
	(
	param0
	);
	ld.param.f64 	%fd27920, [retval0];
	ld.param.b32 	%r10802, [retval0+8];
	} // callseq 1075
$L__BB1_1220:
	shl.b32 	%r6501, %r10802, 6;
	cvt.u64.u32 	%rd2003, %r6501;
	and.b64  	%rd2004, %rd2003, 64;
	mov.u64 	%rd2005, __cudart_sin_cos_coeffs;
	add.s64 	%rd2006, %rd2005, %rd2004;
	mul.rn.f64 	%fd12059, %fd27920, %fd27920;
	and.b32  	%r6502, %r10802, 1;
	setp.eq.b32 	%p2149, %r6502, 1;
	selp.f64 	%fd12060, 0dBDA8FF8320FD8164, 0d3DE5DB65F9785EBA, %p2149;
	ld.global.nc.v2.f64 	{%fd12061, %fd12062}, [%rd2006];
	fma.rn.f64 	%fd12063, %fd12060, %fd12059, %fd12061;
	fma.rn.f64 	%fd12064, %fd12063, %fd12059, %fd12062;
	ld.global.nc.v2.f64 	{%fd12065, %fd12066}, [%rd2006+16];
	fma.rn.f64 	%fd12067, %fd12064, %fd12059, %fd12065;
	fma.rn.f64 	%fd12068, %fd12067, %fd12059, %fd12066;
	ld.global.nc.v2.f64 	{%fd12069, %fd12070}, [%rd2006+32];
	fma.rn.f64 	%fd12071, %fd12068, %fd12059, %fd12069;
	fma.rn.f64 	%fd12072, %fd12071, %fd12059, %fd12070;
	fma.rn.f64 	%fd12073, %fd12072, %fd27920, %fd27920;
	fma.rn.f64 	%fd12074, %fd12072, %fd12059, 0d3FF0000000000000;
	selp.f64 	%fd12075, %fd12074, %fd12073, %p2149;
	and.b32  	%r6503, %r10802, 2;
	setp.eq.s32 	%p2150, %r6503, 0;
	mov.f64 	%fd12076, 0d0000000000000000;
	sub.f64 	%fd12077, %fd12076, %fd12075;
	selp.f64 	%fd12078, %fd12075, %fd12077, %p2150;
	mul.f64 	%fd12079, %fd1012, %fd12078;
	fma.rn.f64 	%fd12080, %fd993, %fd1016, %fd12079;
	add.f64 	%fd12081, %fd7, %fd12080;
	mul.f64 	%fd12082, %fd1012, %fd1016;
	mul.f64 	%fd12083, %fd993, %fd12078;
	sub.f64 	%fd12084, %fd12082, %fd12083;
	add.f64 	%fd12085, %fd8, %fd12084;
	mov.f64 	%fd12086, 0d3FE0000000000000;
	copysign.f64 	%fd12087, %fd12081, %fd12086;
	add.rz.f64 	%fd12088, %fd12081, %fd12087;
	cvt.rzi.f64.f64 	%fd12089, %fd12088;
	cvt.rzi.s32.f64 	%r1378, %fd12089;
	copysign.f64 	%fd12090, %fd12085, %fd12086;
	add.rz.f64 	%fd12091, %fd12085, %fd12090;
	cvt.rzi.f64.f64 	%fd12092, %fd12091;
	cvt.rzi.s32.f64 	%r1379, %fd12092;
	setp.lt.s32 	%p2151, %r1378, 0;
	setp.ge.s32 	%p2152, %r1378, %r4279;
	or.pred  	%p2153, %p2151, %p2152;
	setp.lt.s32 	%p2154, %r1379, 0;
	setp.ge.s32 	%p2155, %r1379, %r4280;
	or.pred  	%p2156, %p2154, %p2155;
	or.pred  	%p2158, %p2153, %p2156;
	mov.b16 	%rs4627, 0;
	mov.u16 	%rs4628, %rs4627;
	mov.u16 	%rs4629, %rs4627;
	@%p2158 bra 	$L__BB1_1222;
	mul.lo.s32 	%r6504, %r1379, %r4281;
	cvt.u64.u32 	%rd2007, %r6504;
	shl.b32 	%r6505, %r1378, 2;
	cvt.u64.u32 	%rd2008, %r6505;
	add.s64 	%rd2009, %rd2007, %rd2008;
	add.s64 	%rd2010, %rd1, %rd2009;
	ld.global.u8 	%rs4627, [%rd2010];
	ld.global.u8 	%rs4628, [%rd2010+1];
	ld.global.u8 	%rs4629, [%rd2010+2];
$L__BB1_1222:
	st.local.u8 	[%rd73+7], %rs4629;
	and.b16  	%rs3039, %rs4629, 255;
	st.local.u8 	[%rd74+7], %rs4628;
	and.b16  	%rs3040, %rs4628, 255;
	st.local.u8 	[%rd75+7], %rs4627;
	and.b16  	%rs3041, %rs4627, 255;
	cvt.rn.f64.u16 	%fd12093, %rs3039;
	mul.f64 	%fd12094, %fd12093, 0d3FD322D0E5604189;
	cvt.rn.f64.u16 	%fd12095, %rs3040;
	fma.rn.f64 	%fd12096, %fd12095, 0d3FE2C8B439581062, %fd12094;
	cvt.rn.f64.u16 	%fd12097, %rs3041;
	fma.rn.f64 	%fd12098, %fd12097, 0d3FBD2F1A9FBE76C9, %fd12096;
	cvt.rzi.u32.f64 	%r6506, %fd12098;
	st.local.u8 	[%rd76+7], %r6506;
	add.s32 	%r10528, %r10528, 8;
$L__BB1_1223:
	xor.b32  	%r6507, %r69, 3;
	setp.ge.u32 	%p2159, %r6507, %r69;
	@%p2159 bra 	$L__BB1_1424;
	add.s32 	%r1382, %r144, 3;
	setp.lt.s32 	%p2160, %r1382, 0;
	setp.ge.s32 	%p2161, %r1382, %r4284;
	or.pred  	%p2162, %p2160, %p2161;
	or.pred  	%p2163, %p2162, %p5;
	@%p2163 bra 	$L__BB1_1290;
	setp.eq.f64 	%p2164, %fd2, 0d7FF0000000000000;
	mul.lo.s32 	%r6509, %r1382, %r4286;
	shl.b32 	%r1383, %r6509, 1;
	sub.s32 	%r6510, %r4295, %r69;
	mad.lo.s32 	%r6511, %r4287, %r6510, %r4287;
	add.s32 	%r6512, %r6511, %r4287;
	shl.b32 	%r1384, %r6512, 2;
	mov.b32 	%r10805, 1;
	mov.f64 	%fd27922, %fd28663;
	@%p2164 bra 	$L__BB1_1229;
	setp.ltu.f64 	%p2165, %fd2, 0d41E0000000000000;
	mov.f64 	%fd27922, %fd28662;
	mov.u32 	%r10804, %r11575;
	@%p2165 bra 	$L__BB1_1228;
	{ // callseq 1076, 0
	.param .b64 param0;
	st.param.f64 	[param0], %fd1;
	.param .align 16 .b8 retval0[16];
	call.uni (retval0), 
	__internal_trig_reduction_slowpathd, 
	(
	param0
	);
	ld.param.f64 	%fd27922, [retval0];
	ld.param.b32 	%r10804, [retval0+8];
	} // callseq 1076
$L__BB1_1228:
	add.s32 	%r10805, %r10804, 1;
$L__BB1_1229:
	shl.b32 	%r6514, %r10805, 6;
	cvt.u64.u32 	%rd2011, %r6514;
	and.b64  	%rd2012, %rd2011, 64;
	mov.u64 	%rd2013, __cudart_sin_cos_coeffs;
	add.s64 	%rd2014, %rd2013, %rd2012;
	mul.rn.f64 	%fd12100, %fd27922, %fd27922;
	and.b32  	%r6515, %r10805, 1;
	setp.eq.b32 	%p2166, %r6515, 1;
	selp.f64 	%fd12101, 0dBDA8FF8320FD8164, 0d3DE5DB65F9785EBA, %p2166;
	ld.global.nc.v2.f64 	{%fd12102, %fd12103}, [%rd2014];
	fma.rn.f64 	%fd12104, %fd12101, %fd12100, %fd12102;
	fma.rn.f64 	%fd12105, %fd12104, %fd12100, %fd12103;
	ld.global.nc.v2.f64 	{%fd12106, %fd12107}, [%rd2014+16];
	fma.rn.f64 	%fd12108, %fd12105, %fd12100, %fd12106;
	fma.rn.f64 	%fd12109, %fd12108, %fd12100, %fd12107;
	ld.global.nc.v2.f64 	{%fd12110, %fd12111}, [%rd2014+32];
	fma.rn.f64 	%fd12112, %fd12109, %fd12100, %fd12110;
	fma.rn.f64 	%fd12113, %fd12112, %fd12100, %fd12111;
	fma.rn.f64 	%fd12114, %fd12113, %fd27922, %fd27922;
	fma.rn.f64 	%fd12115, %fd12113, %fd12100, 0d3FF0000000000000;
	selp.f64 	%fd12116, %fd12115, %fd12114, %p2166;
	and.b32  	%r6516, %r10805, 2;
	setp.eq.s32 	%p2167, %r6516, 0;
	mov.f64 	%fd12117, 0d0000000000000000;
	sub.f64 	%fd12118, %fd12117, %fd12116;
	selp.f64 	%fd1022, %fd12116, %fd12118, %p2167;
	mov.f64 	%fd27923, %fd28664;
	mov.u32 	%r10806, %r11577;
	@%p2 bra 	$L__BB1_1231;
	{ // callseq 1077, 0
	.param .b64 param0;
	st.param.f64 	[param0], %fd1;
	.param .align 16 .b8 retval0[16];
	call.uni (retval0), 
	__internal_trig_reduction_slowpathd, 
	(
	param0
	);
	ld.param.f64 	%fd27923, [retval0];
	ld.param.b32 	%r10806, [retval0+8];
	} // callseq 1077
$L__BB1_1231:
	shl.b32 	%r6518, %r10806, 6;
	cvt.u64.u32 	%rd2015, %r6518;
	and.b64  	%rd2016, %rd2015, 64;
	mov.u64 	%rd2017, __cudart_sin_cos_coeffs;
	add.s64 	%rd2018, %rd2017, %rd2016;
	mul.rn.f64 	%fd12120, %fd27923, %fd27923;
	and.b32  	%r6519, %r10806, 1;
	setp.eq.b32 	%p2168, %r6519, 1;
	selp.f64 	%fd12121, 0dBDA8FF8320FD8164, 0d3DE5DB65F9785EBA, %p2168;
	ld.global.nc.v2.f64 	{%fd12122, %fd12123}, [%rd2018];
	fma.rn.f64 	%fd12124, %fd12121, %fd12120, %fd12122;
	fma.rn.f64 	%fd12125, %fd12124, %fd12120, %fd12123;
	ld.global.nc.v2.f64 	{%fd12126, %fd12127}, [%rd2018+16];
	fma.rn.f64 	%fd12128, %fd12125, %fd12120, %fd12126;
	fma.rn.f64 	%fd12129, %fd12128, %fd12120, %fd12127;
	ld.global.nc.v2.f64 	{%fd12130, %fd12131}, [%rd2018+32];
	fma.rn.f64 	%fd12132, %fd12129, %fd12120, %fd12130;
	fma.rn.f64 	%fd12133, %fd12132, %fd12120, %fd12131;
	fma.rn.f64 	%fd12134, %fd12133, %fd27923, %fd27923;
	fma.rn.f64 	%fd12135, %fd12133, %fd12120, 0d3FF0000000000000;
	selp.f64 	%fd12136, %fd12135, %fd12134, %p2168;
	and.b32  	%r6520, %r10806, 2;
	setp.eq.s32 	%p2169, %r6520, 0;
	mov.f64 	%fd12137, 0d0000000000000000;
	sub.f64 	%fd12138, %fd12137, %fd12136;
	selp.f64 	%fd12139, %fd12136, %fd12138, %p2169;
	div.s32 	%r6521, %r1383, %r4282;
	max.s32 	%r6522, %r6521, 0;
	min.s32 	%r6523, %r6522, %r9;
	cvt.rn.f64.s32 	%fd12140, %r6523;
	sub.f64 	%fd1025, %fd12140, %fd5;
	div.s32 	%r6524, %r1384, %r4283;
	max.s32 	%r6525, %r6524, 0;
	min.s32 	%r6526, %r6525, %r10;
	cvt.rn.f64.s32 	%fd12141, %r6526;
	sub.f64 	%fd1026, %fd12141, %fd6;
	mul.f64 	%fd12142, %fd1026, %fd12139;
	fma.rn.f64 	%fd12143, %fd1025, %fd1022, %fd12142;
	add.f64 	%fd12144, %fd7, %fd12143;
	mul.f64 	%fd12145, %fd1026, %fd1022;
	mul.f64 	%fd12146, %fd1025, %fd12139;
	sub.f64 	%fd12147, %fd12145, %fd12146;
	add.f64 	%fd12148, %fd8, %fd12147;
	mov.f64 	%fd12149, 0d3FE0000000000000;
	copysign.f64 	%fd12150, %fd12144, %fd12149;
	add.rz.f64 	%fd12151, %fd12144, %fd12150;
	cvt.rzi.f64.f64 	%fd12152, %fd12151;
	cvt.rzi.s32.f64 	%r1391, %fd12152;
	copysign.f64 	%fd12153, %fd12148, %fd12149;
	add.rz.f64 	%fd12154, %fd12148, %fd12153;
	cvt.rzi.f64.f64 	%fd12155, %fd12154;
	cvt.rzi.s32.f64 	%r1392, %fd12155;
	setp.lt.s32 	%p2170, %r1391, 0;
	setp.ge.s32 	%p2171, %r1391, %r4279;
	or.pred  	%p2172, %p2170, %p2171;
	setp.lt.s32 	%p2173, %r1392, 0;
	setp.ge.s32 	%p2174, %r1392, %r4280;
	or.pred  	%p2175, %p2173, %p2174;
	or.pred  	%p2177, %p2172, %p2175;
	mov.b16 	%rs4630, 0;
	mov.u16 	%rs4631, %rs4630;
	mov.u16 	%rs4632, %rs4630;
	@%p2177 bra 	$L__BB1_1233;
	mul.lo.s32 	%r6527, %r1392, %r4281;
	cvt.u64.u32 	%rd2019, %r6527;
	shl.b32 	%r6528, %r1391, 2;
	cvt.u64.u32 	%rd2020, %r6528;
	add.s64 	%rd2021, %rd2019, %rd2020;
	add.s64 	%rd2022, %rd1, %rd2021;
	ld.global.u8 	%rs4630, [%rd2022];
	ld.global.u8 	%rs4631, [%rd2022+1];
	ld.global.u8 	%rs4632, [%rd2022+2];
$L__BB1_1233:
	cvt.u64.u32 	%rd2023, %r10528;
	add.s64 	%rd77, %rd2, %rd2023;
	st.local.u8 	[%rd77], %rs4632;
	and.b16  	%rs3043, %rs4632, 255;
	add.s64 	%rd78, %rd3, %rd2023;
	st.local.u8 	[%rd78], %rs4631;
	and.b16  	%rs3044, %rs4631, 255;
	add.s64 	%rd79, %rd4, %rd2023;
	st.local.u8 	[%rd79], %rs4630;
	and.b16  	%rs3045, %rs4630, 255;
	cvt.rn.f64.u16 	%fd12156, %rs3043;
	mul.f64 	%fd12157, %fd12156, 0d3FD322D0E5604189;
	cvt.rn.f64.u16 	%fd12158, %rs3044;
	fma.rn.f64 	%fd12159, %fd12158, 0d3FE2C8B439581062, %fd12157;
	cvt.rn.f64.u16 	%fd12160, %rs3045;
	fma.rn.f64 	%fd12161, %fd12160, 0d3FBD2F1A9FBE76C9, %fd12159;
	cvt.rzi.u32.f64 	%r6530, %fd12161;
	add.s64 	%rd80, %rd5, %rd2023;
	st.local.u8 	[%rd80], %r6530;
	add.s32 	%r1393, %r1384, %r4287;
	mov.b32 	%r10808, 1;
	mov.f64 	%fd27925, %fd28663;
	@%p2164 bra 	$L__BB1_1237;
	setp.ltu.f64 	%p2179, %fd2, 0d41E0000000000000;
	mov.f64 	%fd27925, %fd28662;
	mov.u32 	%r10807, %r11575;
	@%p2179 bra 	$L__BB1_1236;
	{ // callseq 1078, 0
	.param .b64 param0;
	st.param.f64 	[param0], %fd1;
	.param .align 16 .b8 retval0[16];
	call.uni (retval0), 
	__internal_trig_reduction_slowpathd, 
	(
	param0
	);
	ld.param.f64 	%fd27925, [retval0];
	ld.param.b32 	%r10807, [retval0+8];
	} // callseq 1078
$L__BB1_1236:
	add.s32 	%r10808, %r10807, 1;
$L__BB1_1237:
	shl.b32 	%r6532, %r10808, 6;
	cvt.u64.u32 	%rd2024, %r6532;
	and.b64  	%rd2025, %rd2024, 64;
	mov.u64 	%rd2026, __cudart_sin_cos_coeffs;
	add.s64 	%rd2027, %rd2026, %rd2025;
	mul.rn.f64 	%fd12163, %fd27925, %fd27925;
	and.b32  	%r6533, %r10808, 1;
	setp.eq.b32 	%p2180, %r6533, 1;
	selp.f64 	%fd12164, 0dBDA8FF8320FD8164, 0d3DE5DB65F9785EBA, %p2180;
	ld.global.nc.v2.f64 	{%fd12165, %fd12166}, [%rd2027];
	fma.rn.f64 	%fd12167, %fd12164, %fd12163, %fd12165;
	fma.rn.f64 	%fd12168, %fd12167, %fd12163, %fd12166;
	ld.global.nc.v2.f64 	{%fd12169, %fd12170}, [%rd2027+16];
	fma.rn.f64 	%fd12171, %fd12168, %fd12163, %fd12169;
	fma.rn.f64 	%fd12172, %fd12171, %fd12163, %fd12170;
	ld.global.nc.v2.f64 	{%fd12173, %fd12174}, [%rd2027+32];
	fma.rn.f64 	%fd12175, %fd12172, %fd12163, %fd12173;
	fma.rn.f64 	%fd12176, %fd12175, %fd12163, %fd12174;
	fma.rn.f64 	%fd12177, %fd12176, %fd27925, %fd27925;
	fma.rn.f64 	%fd12178, %fd12176, %fd12163, 0d3FF0000000000000;
	selp.f64 	%fd12179, %fd12178, %fd12177, %p2180;
	and.b32  	%r6534, %r10808, 2;
	setp.eq.s32 	%p2181, %r6534, 0;
	mov.f64 	%fd12180, 0d0000000000000000;
	sub.f64 	%fd12181, %fd12180, %fd12179;
	selp.f64 	%fd1030, %fd12179, %fd12181, %p2181;
	mov.f64 	%fd27926, %fd28664;
	mov.u32 	%r10809, %r11577;
	@%p2 bra 	$L__BB1_1239;
	{ // callseq 1079, 0
	.param .b64 param0;
	st.param.f64 	[param0], %fd1;
	.param .align 16 .b8 retval0[16];
	call.uni (retval0), 
	__internal_trig_reduction_slowpathd, 
	(
	param0
	);
	ld.param.f64 	%fd27926, [retval0];
	ld.param.b32 	%r10809, [retval0+8];
	} // callseq 1079
$L__BB1_1239:
	shl.b32 	%r6536, %r10809, 6;
	cvt.u64.u32 	%rd2028, %r6536;
	and.b64  	%rd2029, %rd2028, 64;
	mov.u64 	%rd2030, __cudart_sin_cos_coeffs;
	add.s64 	%rd2031, %rd2030, %rd2029;
	mul.rn.f64 	%fd12183, %fd27926, %fd27926;
	and.b32  	%r6537, %r10809, 1;
	setp.eq.b32 	%p2182, %r6537, 1;
	selp.f64 	%fd12184, 0dBDA8FF8320FD8164, 0d3DE5DB65F9785EBA, %p2182;
	ld.global.nc.v2.f64 	{%fd12185, %fd12186}, [%rd2031];
	fma.rn.f64 	%fd12187, %fd12184, %fd12183, %fd12185;
	fma.rn.f64 	%fd12188, %fd12187, %fd12183, %fd12186;
	ld.global.nc.v2.f64 	{%fd12189, %fd12190}, [%rd2031+16];
	fma.rn.f64 	%fd12191, %fd12188, %fd12183, %fd12189;
	fma.rn.f64 	%fd12192, %fd12191, %fd12183, %fd12190;
	ld.global.nc.v2.f64 	{%fd12193, %fd12194}, [%rd2031+32];
	fma.rn.f64 	%fd12195, %fd12192, %fd12183, %fd12193;
	fma.rn.f64 	%fd12196, %fd12195, %fd12183, %fd12194;
	fma.rn.f64 	%fd12197, %fd12196, %fd27926, %fd27926;
	fma.rn.f64 	%fd12198, %fd12196, %fd12183, 0d3FF0000000000000;
	selp.f64 	%fd12199, %fd12198, %fd12197, %p2182;
	and.b32  	%r6538, %r10809, 2;
	setp.eq.s32 	%p2183, %r6538, 0;
	mov.f64 	%fd12200, 0d0000000000000000;
	sub.f64 	%fd12201, %fd12200, %fd12199;
	selp.f64 	%fd12202, %fd12199, %fd12201, %p2183;
	div.s32 	%r6539, %r1393, %r4283;
	max.s32 	%r6540, %r6539, 0;
	min.s32 	%r6541, %r6540, %r10;
	cvt.rn.f64.s32 	%fd12203, %r6541;
	sub.f64 	%fd1033, %fd12203, %fd6;
	mul.f64 	%fd12204, %fd1033, %fd12202;
	fma.rn.f64 	%fd12205, %fd1025, %fd1030, %fd12204;
	add.f64 	%fd12206, %fd7, %fd12205;
	mul.f64 	%fd12207, %fd1033, %fd1030;
	mul.f64 	%fd12208, %fd1025, %fd12202;
	sub.f64 	%fd12209, %fd12207, %fd12208;
	add.f64 	%fd12210, %fd8, %fd12209;
	mov.f64 	%fd12211, 0d3FE0000000000000;
	copysign.f64 	%fd12212, %fd12206, %fd12211;
	add.rz.f64 	%fd12213, %fd12206, %fd12212;
	cvt.rzi.f64.f64 	%fd12214, %fd12213;
	cvt.rzi.s32.f64 	%r1400, %fd12214;
	copysign.f64 	%fd12215, %fd12210, %fd12211;
	add.rz.f64 	%fd12216, %fd12210, %fd12215;
	cvt.rzi.f64.f64 	%fd12217, %fd12216;
	cvt.rzi.s32.f64 	%r1401, %fd12217;
	setp.lt.s32 	%p2184, %r1400, 0;
	setp.ge.s32 	%p2185, %r1400, %r4279;
	or.pred  	%p2186, %p2184, %p2185;
	setp.lt.s32 	%p2187, %r1401, 0;
	setp.ge.s32 	%p2188, %r1401, %r4280;
	or.pred  	%p2189, %p2187, %p2188;
	or.pred  	%p2191, %p2186, %p2189;
	mov.b16 	%rs4633, 0;
	mov.u16 	%rs4634, %rs4633;
	mov.u16 	%rs4635, %rs4633;
	@%p2191 bra 	$L__BB1_1241;
	mul.lo.s32 	%r6542, %r1401, %r4281;
	cvt.u64.u32 	%rd2032, %r6542;
	shl.b32 	%r6543, %r1400, 2;
	cvt.u64.u32 	%rd2033, %r6543;
	add.s64 	%rd2034, %rd2032, %rd2033;
	add.s64 	%rd2035, %rd1, %rd2034;
	ld.global.u8 	%rs4633, [%rd2035];
	ld.global.u8 	%rs4634, [%rd2035+1];
	ld.global.u8 	%rs4635, [%rd2035+2];
$L__BB1_1241:
	setp.eq.f64 	%p2192, %fd2, 0d7FF0000000000000;
	st.local.u8 	[%rd77+1], %rs4635;
	and.b16  	%rs3047, %rs4635, 255;
	st.local.u8 	[%rd78+1], %rs4634;
	and.b16  	%rs3048, %rs4634, 255;
	st.local.u8 	[%rd79+1], %rs4633;
	and.b16  	%rs3049, %rs4633, 255;
	cvt.rn.f64.u16 	%fd12218, %rs3047;
	mul.f64 	%fd12219, %fd12218, 0d3FD322D0E5604189;
	cvt.rn.f64.u16 	%fd12220, %rs3048;
	fma.rn.f64 	%fd12221, %fd12220, 0d3FE2C8B439581062, %fd12219;
	cvt.rn.f64.u16 	%fd12222, %rs3049;
	fma.rn.f64 	%fd12223, %fd12222, 0d3FBD2F1A9FBE76C9, %fd12221;
	cvt.rzi.u32.f64 	%r6545, %fd12223;
	st.local.u8 	[%rd80+1], %r6545;
	add.s32 	%r1402, %r1393, %r4287;
	mov.b32 	%r10811, 1;
	mov.f64 	%fd27928, %fd28663;
	@%p2192 bra 	$L__BB1_1245;
	setp.ltu.f64 	%p2193, %fd2, 0d41E0000000000000;
	mov.f64 	%fd27928, %fd28662;
	mov.u32 	%r10810, %r11575;
	@%p2193 bra 	$L__BB1_1244;
	{ // callseq 1080, 0
	.param .b64 param0;
	st.param.f64 	[param0], %fd1;
	.param .align 16 .b8 retval0[16];
	call.uni (retval0), 
	__internal_trig_reduction_slowpathd, 
	(
	param0
	);
	ld.param.f64 	%fd27928, [retval0];
	ld.param.b32 	%r10810, [retval0+8];
	} // callseq 1080
$L__BB1_1244:
	add.s32 	%r10811, %r10810, 1;
$L__BB1_1245:
	shl.b32 	%r6547, %r10811, 6;
	cvt.u64.u32 	%rd2036, %r6547;
	and.b64  	%rd2037, %rd2036, 64;
	mov.u64 	%rd2038, __cudart_sin_cos_coeffs;
	add.s64 	%rd2039, %rd2038, %rd2037;
	mul.rn.f64 	%fd12225, %fd27928, %fd27928;
	and.b32  	%r6548, %r10811, 1;
	setp.eq.b32 	%p2194, %r6548, 1;
	selp.f64 	%fd12226, 0dBDA8FF8320FD8164, 0d3DE5DB65F9785EBA, %p2194;
	ld.global.nc.v2.f64 	{%fd12227, %fd12228}, [%rd2039];
	fma.rn.f64 	%fd12229, %fd12226, %fd12225, %fd12227;
	fma.rn.f64 	%fd12230, %fd12229, %fd12225, %fd12228;
	ld.global.nc.v2.f64 	{%fd12231, %fd12232}, [%rd2039+16];
	fma.rn.f64 	%fd12233, %fd12230, %fd12225, %fd12231;
	fma.rn.f64 	%fd12234, %fd12233, %fd12225, %fd12232;
	ld.global.nc.v2.f64 	{%fd12235, %fd12236}, [%rd2039+32];
	fma.rn.f64 	%fd12237, %fd12234, %fd12225, %fd12235;
	fma.rn.f64 	%fd12238, %fd12237, %fd12225, %fd12236;
	fma.rn.f64 	%fd12239, %fd12238, %fd27928, %fd27928;
	fma.rn.f64 	%fd12240, %fd12238, %fd12225, 0d3FF0000000000000;
	selp.f64 	%fd12241, %fd12240, %fd12239, %p2194;
	and.b32  	%r6549, %r10811, 2;
	setp.eq.s32 	%p2195, %r6549, 0;
	mov.f64 	%fd12242, 0d0000000000000000;
	sub.f64 	%fd12243, %fd12242, %fd12241;
	selp.f64 	%fd1037, %fd12241, %fd12243, %p2195;
	mov.f64 	%fd27929, %fd28664;
	mov.u32 	%r10812, %r11577;
	@%p2 bra 	$L__BB1_1247;
	{ // callseq 1081, 0
	.param .b64 param0;
	st.param.f64 	[param0], %fd1;
	.param .align 16 .b8 retval0[16];
	call.uni (retval0), 
	__internal_trig_reduction_slowpathd, 
	(
	param0
	);
	ld.param.f64 	%fd27929, [retval0];
	ld.param.b32 	%r10812, [retval0+8];
	} // callseq 1081
$L__BB1_1247:
	shl.b32 	%r6551, %r10812, 6;
	cvt.u64.u32 	%rd2040, %r6551;
	and.b64  	%rd2041, %rd2040, 64;
	mov.u64 	%rd2042, __cudart_sin_cos_coeffs;
	add.s64 	%rd2043, %rd2042, %rd2041;
	mul.rn.f64 	%fd12245, %fd27929, %fd27929;
	and.b32  	%r6552, %r10812, 1;
	setp.eq.b32 	%p2196, %r6552, 1;
	selp.f64 	%fd12246, 0dBDA8FF8320FD8164, 0d3DE5DB65F9785EBA, %p2196;
	ld.global.nc.v2.f64 	{%fd12247, %fd12248}, [%rd2043];
	fma.rn.f64 	%fd12249, %fd12246, %fd12245, %fd12247;
	fma.rn.f64 	%fd12250, %fd12249, %fd12245, %fd12248;
	ld.global.nc.v2.f64 	{%fd12251, %fd12252}, [%rd2043+16];
	fma.rn.f64 	%fd12253, %fd12250, %fd12245, %fd12251;
	fma.rn.f64 	%fd12254, %fd12253, %fd12245, %fd12252;
	ld.global.nc.v2.f64 	{%fd12255, %fd12256}, [%rd2043+32];
	fma.rn.f64 	%fd12257, %fd12254, %fd12245, %fd12255;
	fma.rn.f64 	%fd12258, %fd12257, %fd12245, %fd12256;
	fma.rn.f64 	%fd12259, %fd12258, %fd27929, %fd27929;
	fma.rn.f64 	%fd12260, %fd12258, %fd12245, 0d3FF0000000000000;
	selp.f64 	%fd12261, %fd12260, %fd12259, %p2196;
	and.b32  	%r6553, %r10812, 2;
	setp.eq.s32 	%p2197, %r6553, 0;
	mov.f64 	%fd12262, 0d0000000000000000;
	sub.f64 	%fd12263, %fd12262, %fd12261;
	selp.f64 	%fd12264, %fd12261, %fd12263, %p2197;
	div.s32 	%r6554, %r1402, %r4283;
	max.s32 	%r6555, %r6554, 0;
	min.s32 	%r6556, %r6555, %r10;
	cvt.rn.f64.s32 	%fd12265, %r6556;
	sub.f64 	%fd1040, %fd12265, %fd6;
	mul.f64 	%fd12266, %fd1040, %fd12264;
	fma.rn.f64 	%fd12267, %fd1025, %fd1037, %fd12266;
	add.f64 	%fd12268, %fd7, %fd12267;
	mul.f64 	%fd12269, %fd1040, %fd1037;
	mul.f64 	%fd12270, %fd1025, %fd12264;
	sub.f64 	%fd12271, %fd12269, %fd12270;
	add.f64 	%fd12272, %fd8, %fd12271;
	mov.f64 	%fd12273, 0d3FE0000000000000;
	copysign.f64 	%fd12274, %fd12268, %fd12273;
	add.rz.f64 	%fd12275, %fd12268, %fd12274;
	cvt.rzi.f64.f64 	%fd12276, %fd12275;
	cvt.rzi.s32.f64 	%r1409, %fd12276;
	copysign.f64 	%fd12277, %fd12272, %fd12273;
	add.rz.f64 	%fd12278, %fd12272, %fd12277;
	cvt.rzi.f64.f64 	%fd12279, %fd12278;
	cvt.rzi.s32.f64 	%r1410, %fd12279;
	setp.lt.s32 	%p2198, %r1409, 0;
	setp.ge.s32 	%p2199, %r1409, %r4279;
	or.pred  	%p2200, %p2198, %p2199;
	setp.lt.s32 	%p2201, %r1410, 0;
	setp.ge.s32 	%p2202, %r1410, %r4280;
	or.pred  	%p2203, %p2201, %p2202;
	or.pred  	%p2205, %p2200, %p2203;
	mov.b16 	%rs4636, 0;
	mov.u16 	%rs4637, %rs4636;
	mov.u16 	%rs4638, %rs4636;
	@%p2205 bra 	$L__BB1_1249;
	mul.lo.s32 	%r6557, %r1410, %r4281;
	cvt.u64.u32 	%rd2044, %r6557;
	shl.b32 	%r6558, %r1409, 2;
	cvt.u64.u32 	%rd2045, %r6558;
	add.s64 	%rd2046, %rd2044, %rd2045;
	add.s64 	%rd2047, %rd1, %rd2046;
	ld.global.u8 	%rs4636, [%rd2047];
	ld.global.u8 	%rs4637, [%rd2047+1];
	ld.global.u8 	%rs4638, [%rd2047+2];
$L__BB1_1249:
	st.local.u8 	[%rd77+2], %rs4638;
	and.b16  	%rs3051, %rs4638, 255;
	st.local.u8 	[%rd78+2], %rs4637;
	and.b16  	%rs3052, %rs4637, 255;
	st.local.u8 	[%rd79+2], %rs4636;
	and.b16  	%rs3053, %rs4636, 255;
	cvt.rn.f64.u16 	%fd12280, %rs3051;
	mul.f64 	%fd12281, %fd12280, 0d3FD322D0E5604189;
	cvt.rn.f64.u16 	%fd12282, %rs3052;
	fma.rn.f64 	%fd12283, %fd12282, 0d3FE2C8B439581062, %fd12281;
	cvt.rn.f64.u16 	%fd12284, %rs3053;
	fma.rn.f64 	%fd12285, %fd12284, 0d3FBD2F1A9FBE76C9, %fd12283;
	cvt.rzi.u32.f64 	%r6560, %fd12285;
	st.local.u8 	[%rd80+2], %r6560;
	add.s32 	%r6561, %r1383, %r4286;
	div.s32 	%r6562, %r6561, %r4282;
	max.s32 	%r1411, %r6562, 0;
	mov.b32 	%r10814, 1;
	mov.f64 	%fd27931, %fd28663;
	@%p2192 bra 	$L__BB1_1253;
	setp.ltu.f64 	%p2207, %fd2, 0d41E0000000000000;
	mov.f64 	%fd27931, %fd28662;
	mov.u32 	%r10813, %r11575;
	@%p2207 bra 	$L__BB1_1252;
	{ // callseq 1082, 0
	.param .b64 param0;
	st.param.f64 	[param0], %fd1;
	.param .align 16 .b8 retval0[16];
	call.uni (retval0), 
	__internal_trig_reduction_slowpathd, 
	(
	param0
	);
	ld.param.f64 	%fd27931, [retval0];
	ld.param.b32 	%r10813, [retval0+8];
	} // callseq 1082
$L__BB1_1252:
	add.s32 	%r10814, %r10813, 1;
$L__BB1_1253:
	shl.b32 	%r6564, %r10814, 6;
	cvt.u64.u32 	%rd2048, %r6564;
	and.b64  	%rd2049, %rd2048, 64;
	mov.u64 	%rd2050, __cudart_sin_cos_coeffs;
	add.s64 	%rd2051, %rd2050, %rd2049;
	mul.rn.f64 	%fd12287, %fd27931, %fd27931;
	and.b32  	%r6565, %r10814, 1;
	setp.eq.b32 	%p2208, %r6565, 1;
	selp.f64 	%fd12288, 0dBDA8FF8320FD8164, 0d3DE5DB65F9785EBA, %p2208;
	ld.global.nc.v2.f64 	{%fd12289, %fd12290}, [%rd2051];
	fma.rn.f64 	%fd12291, %fd12288, %fd12287, %fd12289;
	fma.rn.f64 	%fd12292, %fd12291, %fd12287, %fd12290;
	ld.global.nc.v2.f64 	{%fd12293, %fd12294}, [%rd2051+16];
	fma.rn.f64 	%fd12295, %fd12292, %fd12287, %fd12293;
	fma.rn.f64 	%fd12296, %fd12295, %fd12287, %fd12294;
	ld.global.nc.v2.f64 	{%fd12297, %fd12298}, [%rd2051+32];
	fma.rn.f64 	%fd12299, %fd12296, %fd12287, %fd12297;
	fma.rn.f64 	%fd12300, %fd12299, %fd12287, %fd12298;
	fma.rn.f64 	%fd12301, %fd12300, %fd27931, %fd27931;
	fma.rn.f64 	%fd12302, %fd12300, %fd12287, 0d3FF0000000000000;
	selp.f64 	%fd12303, %fd12302, %fd12301, %p2208;
	and.b32  	%r6566, %r10814, 2;
	setp.eq.s32 	%p2209, %r6566, 0;
	mov.f64 	%fd12304, 0d0000000000000000;
	sub.f64 	%fd12305, %fd12304, %fd12303;
	selp.f64 	%fd1044, %fd12303, %fd12305, %p2209;
	mov.f64 	%fd27932, %fd28664;
	mov.u32 	%r10815, %r11577;
	@%p2 bra 	$L__BB1_1255;
	{ // callseq 1083, 0
	.param .b64 param0;
	st.param.f64 	[param0], %fd1;
	.param .align 16 .b8 retval0[16];
	call.uni (retval0), 
	__internal_trig_reduction_slowpathd, 
	(
	param0
	);
	ld.param.f64 	%fd27932, [retval0];
	ld.param.b32 	%r10815, [retval0+8];
	} // callseq 1083
$L__BB1_1255:
	shl.b32 	%r6568, %r10815, 6;
	cvt.u64.u32 	%rd2052, %r6568;
	and.b64  	%rd2053, %rd2052, 64;
	mov.u64 	%rd2054, __cudart_sin_cos_coeffs;
	add.s64 	%rd2055, %rd2054, %rd2053;
	mul.rn.f64 	%fd12307, %fd27932, %fd27932;
	and.b32  	%r6569, %r10815, 1;
	setp.eq.b32 	%p2210, %r6569, 1;
	selp.f64 	%fd12308, 0dBDA8FF8320FD8164, 0d3DE5DB65F9785EBA, %p2210;
	ld.global.nc.v2.f64 	{%fd12309, %fd12310}, [%rd2055];
	fma.rn.f64 	%fd12311, %fd12308, %fd12307, %fd12309;
	fma.rn.f64 	%fd12312, %fd12311, %fd12307, %fd12310;
	ld.global.nc.v2.f64 	{%fd12313, %fd12314}, [%rd2055+16];
	fma.rn.f64 	%fd12315, %fd12312, %fd12307, %fd12313;
	fma.rn.f64 	%fd12316, %fd12315, %fd12307, %fd12314;
	ld.global.nc.v2.f64 	{%fd12317, %fd12318}, [%rd2055+32];
	fma.rn.f64 	%fd12319, %fd12316, %fd12307, %fd12317;
	fma.rn.f64 	%fd12320, %fd12319, %fd12307, %fd12318;
	fma.rn.f64 	%fd12321, %fd12320, %fd27932, %fd27932;
	fma.rn.f64 	%fd12322, %fd12320, %fd12307, 0d3FF0000000000000;
	selp.f64 	%fd12323, %fd12322, %fd12321, %p2210;
	and.b32  	%r6570, %r10815, 2;
	setp.eq.s32 	%p2211, %r6570, 0;
	mov.f64 	%fd12324, 0d0000000000000000;
	sub.f64 	%fd12325, %fd12324, %fd12323;
	selp.f64 	%fd12326, %fd12323, %fd12325, %p2211;
	min.s32 	%r6571, %r1411, %r9;
	cvt.rn.f64.s32 	%fd12327, %r6571;
	sub.f64 	%fd1047, %fd12327, %fd5;
	mul.f64 	%fd12328, %fd1026, %fd12326;
	fma.rn.f64 	%fd12329, %fd1047, %fd1044, %fd12328;
	add.f64 	%fd12330, %fd7, %fd12329;
	mul.f64 	%fd12331, %fd1026, %fd1044;
	mul.f64 	%fd12332, %fd1047, %fd12326;
	sub.f64 	%fd12333, %fd12331, %fd12332;
	add.f64 	%fd12334, %fd8, %fd12333;
	mov.f64 	%fd12335, 0d3FE0000000000000;
	copysign.f64 	%fd12336, %fd12330, %fd12335;
	add.rz.f64 	%fd12337, %fd12330, %fd12336;
	cvt.rzi.f64.f64 	%fd12338, %fd12337;
	cvt.rzi.s32.f64 	%r1418, %fd12338;
	copysign.f64 	%fd12339, %fd12334, %fd12335;
	add.rz.f64 	%fd12340, %fd12334, %fd12339;
	cvt.rzi.f64.f64 	%fd12341, %fd12340;
	cvt.rzi.s32.f64 	%r1419, %fd12341;
	setp.lt.s32 	%p2212, %r1418, 0;
	setp.ge.s32 	%p2213, %r1418, %r4279;
	or.pred  	%p2214, %p2212, %p2213;
	setp.lt.s32 	%p2215, %r1419, 0;
	setp.ge.s32 	%p2216, %r1419, %r4280;
	or.pred  	%p2217, %p2215, %p2216;
	or.pred  	%p2219, %p2214, %p2217;
	mov.b16 	%rs4639, 0;
	mov.u16 	%rs4640, %rs4639;
	mov.u16 	%rs4641, %rs4639;
	@%p2219 bra 	$L__BB1_1257;
	mul.lo.s32 	%r6572, %r1419, %r4281;
	cvt.u64.u32 	%rd2056, %r6572;
	shl.b32 	%r6573, %r1418, 2;
	cvt.u64.u32 	%rd2057, %r6573;
	add.s64 	%rd2058, %rd2056, %rd2057;
	add.s64 	%rd2059, %rd1, %rd2058;
	ld.global.u8 	%rs4639, [%rd2059];
	ld.global.u8 	%rs4640, [%rd2059+1];
	ld.global.u8 	%rs4641, [%rd2059+2];
$L__BB1_1257:
	setp.eq.f64 	%p2220, %fd2, 0d7FF0000000000000;
	st.local.u8 	[%rd77+3], %rs4641;
	and.b16  	%rs3055, %rs4641, 255;
	st.local.u8 	[%rd78+3], %rs4640;
	and.b16  	%rs3056, %rs4640, 255;
	st.local.u8 	[%rd79+3], %rs4639;
	and.b16  	%rs3057, %rs4639, 255;
	cvt.rn.f64.u16 	%fd12342, %rs3055;
	mul.f64 	%fd12343, %fd12342, 0d3FD322D0E5604189;
	cvt.rn.f64.u16 	%fd12344, %rs3056;
	fma.rn.f64 	%fd12345, %fd12344, 0d3FE2C8B439581062, %fd12343;
	cvt.rn.f64.u16 	%fd12346, %rs3057;
	fma.rn.f64 	%fd12347, %fd12346, 0d3FBD2F1A9FBE76C9, %fd12345;
	cvt.rzi.u32.f64 	%r6575, %fd12347;
	st.local.u8 	[%rd80+3], %r6575;
	mov.b32 	%r10817, 1;
	mov.f64 	%fd27934, %fd28663;
	@%p2220 bra 	$L__BB1_1261;
	setp.ltu.f64 	%p2221, %fd2, 0d41E0000000000000;
	mov.f64 	%fd27934, %fd28662;
	mov.u32 	%r10816, %r11575;
	@%p2221 bra 	$L__BB1_1260;
	{ // callseq 1084, 0
	.param .b64 param0;
	st.param.f64 	[param0], %fd1;
	.param .align 16 .b8 retval0[16];
	call.uni (retval0), 
	__internal_trig_reduction_slowpathd, 
	(
	param0
	);
	ld.param.f64 	%fd27934, [retval0];
	ld.param.b32 	%r10816, [retval0+8];
	} // callseq 1084
$L__BB1_1260:
	add.s32 	%r10817, %r10816, 1;
$L__BB1_1261:
	shl.b32 	%r6577, %r10817, 6;
	cvt.u64.u32 	%rd2060, %r6577;
	and.b64  	%rd2061, %rd2060, 64;
	mov.u64 	%rd2062, __cudart_sin_cos_coeffs;
	add.s64 	%rd2063, %rd2062, %rd2061;
	mul.rn.f64 	%fd12349, %fd27934, %fd27934;
	and.b32  	%r6578, %r10817, 1;
	setp.eq.b32 	%p2222, %r6578, 1;
	selp.f64 	%fd12350, 0dBDA8FF8320FD8164, 0d3DE5DB65F9785EBA, %p2222;
	ld.global.nc.v2.f64 	{%fd12351, %fd12352}, [%rd2063];
	fma.rn.f64 	%fd12353, %fd12350, %fd12349, %fd12351;
	fma.rn.f64 	%fd12354, %fd12353, %fd12349, %fd12352;
	ld.global.nc.v2.f64 	{%fd12355, %fd12356}, [%rd2063+16];
	fma.rn.f64 	%fd12357, %fd12354, %fd12349, %fd12355;
	fma.rn.f64 	%fd12358, %fd12357, %fd12349, %fd12356;
	ld.global.nc.v2.f64 	{%fd12359, %fd12360}, [%rd2063+32];
	fma.rn.f64 	%fd12361, %fd12358, %fd12349, %fd12359;
	fma.rn.f64 	%fd12362, %fd12361, %fd12349, %fd12360;
	fma.rn.f64 	%fd12363, %fd12362, %fd27934, %fd27934;
	fma.rn.f64 	%fd12364, %fd12362, %fd12349, 0d3FF0000000000000;
	selp.f64 	%fd12365, %fd12364, %fd12363, %p2222;
	and.b32  	%r6579, %r10817, 2;
	setp.eq.s32 	%p2223, %r6579, 0;
	mov.f64 	%fd12366, 0d0000000000000000;
	sub.f64 	%fd12367, %fd12366, %fd12365;
	selp.f64 	%fd1051, %fd12365, %fd12367, %p2223;
	mov.f64 	%fd27935, %fd28664;
	mov.u32 	%r10818, %r11577;
	@%p2 bra 	$L__BB1_1263;
	{ // callseq 1085, 0
	.param .b64 param0;
	st.param.f64 	[param0], %fd1;
	.param .align 16 .b8 retval0[16];
	call.uni (retval0), 
	__internal_trig_reduction_slowpathd, 
	(
	param0
	);
	ld.param.f64 	%fd27935, [retval0];
	ld.param.b32 	%r10818, [retval0+8];
	} // callseq 1085
$L__BB1_1263:
	shl.b32 	%r6581, %r10818, 6;
	cvt.u64.u32 	%rd2064, %r6581;
	and.b64  	%rd2065, %rd2064, 64;
	mov.u64 	%rd2066, __cudart_sin_cos_coeffs;
	add.s64 	%rd2067, %rd2066, %rd2065;
	mul.rn.f64 	%fd12369, %fd27935, %fd27935;
	and.b32  	%r6582, %r10818, 1;
	setp.eq.b32 	%p2224, %r6582, 1;
	selp.f64 	%fd12370, 0dBDA8FF8320FD8164, 0d3DE5DB65F9785EBA, %p2224;
	ld.global.nc.v2.f64 	{%fd12371, %fd12372}, [%rd2067];
	fma.rn.f64 	%fd12373, %fd12370, %fd12369, %fd12371;
	fma.rn.f64 	%fd12374, %fd12373, %fd12369, %fd12372;
	ld.global.nc.v2.f64 	{%fd12375, %fd12376}, [%rd2067+16];
	fma.rn.f64 	%fd12377, %fd12374, %fd12369, %fd12375;
	fma.rn.f64 	%fd12378, %fd12377, %fd12369, %fd12376;
	ld.global.nc.v2.f64 	{%fd12379, %fd12380}, [%rd2067+32];
	fma.rn.f64 	%fd12381, %fd12378, %fd12369, %fd12379;
	fma.rn.f64 	%fd12382, %fd12381, %fd12369, %fd12380;
	fma.rn.f64 	%fd12383, %fd12382, %fd27935, %fd27935;
	fma.rn.f64 	%fd12384, %fd12382, %fd12369, 0d3FF0000000000000;
	selp.f64 	%fd12385, %fd12384, %fd12383, %p2224;
	and.b32  	%r6583, %r10818, 2;
	setp.eq.s32 	%p2225, %r6583, 0;
	mov.f64 	%fd12386, 0d0000000000000000;
	sub.f64 	%fd12387, %fd12386, %fd12385;
	selp.f64 	%fd12388, %fd12385, %fd12387, %p2225;
	mul.f64 	%fd12389, %fd1033, %fd12388;
	fma.rn.f64 	%fd12390, %fd1047, %fd1051, %fd12389;
	add.f64 	%fd12391, %fd7, %fd12390;
	mul.f64 	%fd12392, %fd1033, %fd1051;
	mul.f64 	%fd12393, %fd1047, %fd12388;
	sub.f64 	%fd12394, %fd12392, %fd12393;
	add.f64 	%fd12395, %fd8, %fd12394;
	mov.f64 	%fd12396, 0d3FE0000000000000;
	copysign.f64 	%fd12397, %fd12391, %fd12396;
	add.rz.f64 	%fd12398, %fd12391, %fd12397;
	cvt.rzi.f64.f64 	%fd12399, %fd12398;
	cvt.rzi.s32.f64 	%r1426, %fd12399;
	copysign.f64 	%fd12400, %fd12395, %fd12396;
	add.rz.f64 	%fd12401, %fd12395, %fd12400;
	cvt.rzi.f64.f64 	%fd12402, %fd12401;
	cvt.rzi.s32.f64 	%r1427, %fd12402;
	setp.lt.s32 	%p2226, %r1426, 0;
	setp.ge.s32 	%p2227, %r1426, %r4279;
	or.pred  	%p2228, %p2226, %p2227;
	setp.lt.s32 	%p2229, %r1427, 0;
	setp.ge.s32 	%p2230, %r1427, %r4280;
	or.pred  	%p2231, %p2229, %p2230;
	or.pred  	%p2233, %p2228, %p2231;
	mov.b16 	%rs4642, 0;
	mov.u16 	%rs4643, %rs4642;
	mov.u16 	%rs4644, %rs4642;
	@%p2233 bra 	$L__BB1_1265;
	mul.lo.s32 	%r6584, %r1427, %r4281;
	cvt.u64.u32 	%rd2068, %r6584;
	shl.b32 	%r6585, %r1426, 2;
	cvt.u64.u32 	%rd2069, %r6585;
	add.s64 	%rd2070, %rd2068, %rd2069;
	add.s64 	%rd2071, %rd1, %rd2070;
	ld.global.u8 	%rs4642, [%rd2071];
	ld.global.u8 	%rs4643, [%rd2071+1];
	ld.global.u8 	%rs4644, [%rd2071+2];
$L__BB1_1265:
	st.local.u8 	[%rd77+4], %rs4644;
	and.b16  	%rs3059, %rs4644, 255;
	st.local.u8 	[%rd78+4], %rs4643;
	and.b16  	%rs3060, %rs4643, 255;
	st.local.u8 	[%rd79+4], %rs4642;
	and.b16  	%rs3061, %rs4642, 255;
	cvt.rn.f64.u16 	%fd12403, %rs3059;
	mul.f64 	%fd12404, %fd12403, 0d3FD322D0E5604189;
	cvt.rn.f64.u16 	%fd12405, %rs3060;
	fma.rn.f64 	%fd12406, %fd12405, 0d3FE2C8B439581062, %fd12404;
	cvt.rn.f64.u16 	%fd12407, %rs3061;
	fma.rn.f64 	%fd12408, %fd12407, 0d3FBD2F1A9FBE76C9, %fd12406;
	cvt.rzi.u32.f64 	%r6587, %fd12408;
	st.local.u8 	[%rd80+4], %r6587;
	mov.b32 	%r10820, 1;
	mov.f64 	%fd27937, %fd28663;
	@%p2220 bra 	$L__BB1_1269;
	setp.ltu.f64 	%p2235, %fd2, 0d41E0000000000000;
	mov.f64 	%fd27937, %fd28662;
	mov.u32 	%r10819, %r11575;
	@%p2235 bra 	$L__BB1_1268;
	{ // callseq 1086, 0
	.param .b64 param0;
	st.param.f64 	[param0], %fd1;
	.param .align 16 .b8 retval0[16];
	call.uni (retval0), 
	__internal_trig_reduction_slowpathd, 
	(
	param0
	);
	ld.param.f64 	%fd27937, [retval0];
	ld.param.b32 	%r10819, [retval0+8];
	} // callseq 1086
$L__BB1_1268:
	add.s32 	%r10820, %r10819, 1;
$L__BB1_1269:
	shl.b32 	%r6589, %r10820, 6;
	cvt.u64.u32 	%rd2072, %r6589;
	and.b64  	%rd2073, %rd2072, 64;
	mov.u64 	%rd2074, __cudart_sin_cos_coeffs;
	add.s64 	%rd2075, %rd2074, %rd2073;
	mul.rn.f64 	%fd12410, %fd27937, %fd27937;
	and.b32  	%r6590, %r10820, 1;
	setp.eq.b32 	%p2236, %r6590, 1;
	selp.f64 	%fd12411, 0dBDA8FF8320FD8164, 0d3DE5DB65F9785EBA, %p2236;
	ld.global.nc.v2.f64 	{%fd12412, %fd12413}, [%rd2075];
	fma.rn.f64 	%fd12414, %fd12411, %fd12410, %fd12412;
	fma.rn.f64 	%fd12415, %fd12414, %fd12410, %fd12413;
	ld.global.nc.v2.f64 	{%fd12416, %fd12417}, [%rd2075+16];
	fma.rn.f64 	%fd12418, %fd12415, %fd12410, %fd12416;
	fma.rn.f64 	%fd12419, %fd12418, %fd12410, %fd12417;
	ld.global.nc.v2.f64 	{%fd12420, %fd12421}, [%rd2075+32];
	fma.rn.f64 	%fd12422, %fd12419, %fd12410, %fd12420;
	fma.rn.f64 	%fd12423, %fd12422, %fd12410, %fd12421;
	fma.rn.f64 	%fd12424, %fd12423, %fd27937, %fd27937;
	fma.rn.f64 	%fd12425, %fd12423, %fd12410, 0d3FF0000000000000;
	selp.f64 	%fd12426, %fd12425, %fd12424, %p2236;
	and.b32  	%r6591, %r10820, 2;
	setp.eq.s32 	%p2237, %r6591, 0;
	mov.f64 	%fd12427, 0d0000000000000000;
	sub.f64 	%fd12428, %fd12427, %fd12426;
	selp.f64 	%fd1057, %fd12426, %fd12428, %p2237;
	mov.f64 	%fd27938, %fd28664;
	mov.u32 	%r10821, %r11577;
	@%p2 bra 	$L__BB1_1271;
	{ // callseq 1087, 0
	.param .b64 param0;
	st.param.f64 	[param0], %fd1;
	.param .align 16 .b8 retval0[16];
	call.uni (retval0), 
	__internal_trig_reduction_slowpathd, 
	(
	param0
	);
	ld.param.f64 	%fd27938, [retval0];
	ld.param.b32 	%r10821, [retval0+8];
	} // callseq 1087
$L__BB1_1271:
	shl.b32 	%r6593, %r10821, 6;
	cvt.u64.u32 	%rd2076, %r6593;
	and.b64  	%rd2077, %rd2076, 64;
	mov.u64 	%rd2078, __cudart_sin_cos_coeffs;
	add.s64 	%rd2079, %rd2078, %rd2077;
	mul.rn.f64 	%fd12430, %fd27938, %fd27938;
	and.b32  	%r6594, %r10821, 1;
	setp.eq.b32 	%p2238, %r6594, 1;
	selp.f64 	%fd12431, 0dBDA8FF8320FD8164, 0d3DE5DB65F9785EBA, %p2238;
	ld.global.nc.v2.f64 	{%fd12432, %fd12433}, [%rd2079];
	fma.rn.f64 	%fd12434, %fd12431, %fd12430, %fd12432;
	fma.rn.f64 	%fd12435, %fd12434, %fd12430, %fd12433;
	ld.global.nc.v2.f64 	{%fd12436, %fd12437}, [%rd2079+16];
	fma.rn.f64 	%fd12438, %fd12435, %fd12430, %fd12436;
	fma.rn.f64 	%fd12439, %fd12438, %fd12430, %fd12437;
	ld.global.nc.v2.f64 	{%fd12440, %fd12441}, [%rd2079+32];
	fma.rn.f64 	%fd12442, %fd12439, %fd12430, %fd12440;
	fma.rn.f64 	%fd12443, %fd12442, %fd12430, %fd12441;
	fma.rn.f64 	%fd12444, %fd12443, %fd27938, %fd27938;
	fma.rn.f64 	%fd12445, %fd12443, %fd12430, 0d3FF0000000000000;
	selp.f64 	%fd12446, %fd12445, %fd12444, %p2238;
	and.b32  	%r6595, %r10821, 2;
	setp.eq.s32 	%p2239, %r6595, 0;
	mov.f64 	%fd12447, 0d0000000000000000;
	sub.f64 	%fd12448, %fd12447, %fd12446;
	selp.f64 	%fd12449, %fd12446, %fd12448, %p2239;
	mul.f64 	%fd12450, %fd1040, %fd12449;
	fma.rn.f64 	%fd12451, %fd1047, %fd1057, %fd12450;
	add.f64 	%fd12452, %fd7, %fd12451;
	mul.f64 	%fd12453, %fd1040, %fd1057;
	mul.f64 	%fd12454, %fd1047, %fd12449;
	sub.f64 	%fd12455, %fd12453, %fd12454;
	add.f64 	%fd12456, %fd8, %fd12455;
	mov.f64 	%fd12457, 0d3FE0000000000000;
	copysign.f64 	%fd12458, %fd12452, %fd12457;
	add.rz.f64 	%fd12459, %fd12452, %fd12458;
	cvt.rzi.f64.f64 	%fd12460, %fd12459;
	cvt.rzi.s32.f64 	%r1434, %fd12460;
	copysign.f64 	%fd12461, %fd12456, %fd12457;
	add.rz.f64 	%fd12462, %fd12456, %fd12461;
	cvt.rzi.f64.f64 	%fd12463, %fd12462;
	cvt.rzi.s32.f64 	%r1435, %fd12463;
	setp.lt.s32 	%p2240, %r1434, 0;
	setp.ge.s32 	%p2241, %r1434, %r4279;
	or.pred  	%p2242, %p2240, %p2241;
	setp.lt.s32 	%p2243, %r1435, 0;
	setp.ge.s32 	%p2244, %r1435, %r4280;
	or.pred  	%p2245, %p2243, %p2244;
	or.pred  	%p2247, %p2242, %p2245;
	mov.b16 	%rs4645, 0;
	mov.u16 	%rs4646, %rs4645;
	mov.u16 	%rs4647, %rs4645;
	@%p2247 bra 	$L__BB1_1273;
	mul.lo.s32 	%r6596, %r1435, %r4281;
	cvt.u64.u32 	%rd2080, %r6596;
	shl.b32 	%r6597, %r1434, 2;
	cvt.u64.u32 	%rd2081, %r6597;
	add.s64 	%rd2082, %rd2080, %rd2081;
	add.s64 	%rd2083, %rd1, %rd2082;
	ld.global.u8 	%rs4645, [%rd2083];
	ld.global.u8 	%rs4646, [%rd2083+1];
	ld.global.u8 	%rs4647, [%rd2083+2];
$L__BB1_1273:
	setp.eq.f64 	%p2248, %fd2, 0d7FF0000000000000;
	st.local.u8 	[%rd77+5], %rs4647;
	and.b16  	%rs3063, %rs4647, 255;
	st.local.u8 	[%rd78+5], %rs4646;
	and.b16  	%rs3064, %rs4646, 255;
	st.local.u8 	[%rd79+5], %rs4645;
	and.b16  	%rs3065, %rs4645, 255;
	cvt.rn.f64.u16 	%fd12464, %rs3063;
	mul.f64 	%fd12465, %fd12464, 0d3FD322D0E5604189;
	cvt.rn.f64.u16 	%fd12466, %rs3064;
	fma.rn.f64 	%fd12467, %fd12466, 0d3FE2C8B439581062, %fd12465;
	cvt.rn.f64.u16 	%fd12468, %rs3065;
	fma.rn.f64 	%fd12469, %fd12468, 0d3FBD2F1A9FBE76C9, %fd12467;
	cvt.rzi.u32.f64 	%r6599, %fd12469;
	st.local.u8 	[%rd80+5], %r6599;
	add.s32 	%r6600, %r1402, %r4287;
	div.s32 	%r6601, %r6600, %r4283;
	max.s32 	%r1436, %r6601, 0;
	mov.b32 	%r10823, 1;
	mov.f64 	%fd27940, %fd28663;
	@%p2248 bra 	$L__BB1_1277;
	setp.ltu.f64 	%p2249, %fd2, 0d41E0000000000000;
	mov.f64 	%fd27940, %fd28662;
	mov.u32 	%r10822, %r11575;
	@%p2249 bra 	$L__BB1_1276;
	{ // callseq 1088, 0
	.param .b64 param0;
	st.param.f64 	[param0], %fd1;
	.param .align 16 .b8 retval0[16];
	call.uni (retval0), 
	__internal_trig_reduction_slowpathd, 
	(
	param0
	);
	ld.param.f64 	%fd27940, [retval0];
	ld.param.b32 	%r10822, [retval0+8];
	} // callseq 1088
$L__BB1_1276:
	add.s32 	%r10823, %r10822, 1;
$L__BB1_1277:
	shl.b32 	%r6603, %r10823, 6;
	cvt.u64.u32 	%rd2084, %r6603;
	and.b64  	%rd2085, %rd2084, 64;
	mov.u64 	%rd2086, __cudart_sin_cos_coeffs;
	add.s64 	%rd2087, %rd2086, %rd2085;
	mul.rn.f64 	%fd12471, %fd27940, %fd27940;
	and.b32  	%r6604, %r10823, 1;
	setp.eq.b32 	%p2250, %r6604, 1;
	selp.f64 	%fd12472, 0dBDA8FF8320FD8164, 0d3DE5DB65F9785EBA, %p2250;
	ld.global.nc.v2.f64 	{%fd12473, %fd12474}, [%rd2087];
	fma.rn.f64 	%fd12475, %fd12472, %fd12471, %fd12473;
	fma.rn.f64 	%fd12476, %fd12475, %fd12471, %fd12474;
	ld.global.nc.v2.f64 	{%fd12477, %fd12478}, [%rd2087+16];
	fma.rn.f64 	%fd12479, %fd12476, %fd12471, %fd12477;
	fma.rn.f64 	%fd12480, %fd12479, %fd12471, %fd12478;
	ld.global.nc.v2.f64 	{%fd12481, %fd12482}, [%rd2087+32];
	fma.rn.f64 	%fd12483, %fd12480, %fd12471, %fd12481;
	fma.rn.f64 	%fd12484, %fd12483, %fd12471, %fd12482;
	fma.rn.f64 	%fd12485, %fd12484, %fd27940, %fd27940;
	fma.rn.f64 	%fd12486, %fd12484, %fd12471, 0d3FF0000000000000;
	selp.f64 	%fd12487, %fd12486, %fd12485, %p2250;
	and.b32  	%r6605, %r10823, 2;
	setp.eq.s32 	%p2251, %r6605, 0;
	mov.f64 	%fd12488, 0d0000000000000000;
	sub.f64 	%fd12489, %fd12488, %fd12487;
	selp.f64 	%fd1063, %fd12487, %fd12489, %p2251;
	mov.f64 	%fd27941, %fd28664;
	mov.u32 	%r10824, %r11577;
	@%p2 bra 	$L__BB1_1279;
	{ // callseq 1089, 0
	.param .b64 param0;
	st.param.f64 	[param0], %fd1;
	.param .align 16 .b8 retval0[16];
	call.uni (retval0), 
	__internal_trig_reduction_slowpathd, 
	(
	param0
	);
	ld.param.f64 	%fd27941, [retval0];
	ld.param.b32 	%r10824, [retval0+8];
	} // callseq 1089
$L__BB1_1279:
	shl.b32 	%r6607, %r10824, 6;
	cvt.u64.u32 	%rd2088, %r6607;
	and.b64  	%rd2089, %rd2088, 64;
	mov.u64 	%rd2090, __cudart_sin_cos_coeffs;
	add.s64 	%rd2091, %rd2090, %rd2089;
	mul.rn.f64 	%fd12491, %fd27941, %fd27941;
	and.b32  	%r6608, %r10824, 1;
	setp.eq.b32 	%p2252, %r6608, 1;
	selp.f64 	%fd12492, 0dBDA8FF8320FD8164, 0d3DE5DB65F9785EBA, %p2252;
	ld.global.nc.v2.f64 	{%fd12493, %fd12494}, [%rd2091];
	fma.rn.f64 	%fd12495, %fd12492, %fd12491, %fd12493;
	fma.rn.f64 	%fd12496, %fd12495, %fd12491, %fd12494;
	ld.global.nc.v2.f64 	{%fd12497, %fd12498}, [%rd2091+16];
	fma.rn.f64 	%fd12499, %fd12496, %fd12491, %fd12497;
	fma.rn.f64 	%fd12500, %fd12499, %fd12491, %fd12498;
	ld.global.nc.v2.f64 	{%fd12501, %fd12502}, [%rd2091+32];
	fma.rn.f64 	%fd12503, %fd12500, %fd12491, %fd12501;
	fma.rn.f64 	%fd12504, %fd12503, %fd12491, %fd12502;
	fma.rn.f64 	%fd12505, %fd12504, %fd27941, %fd27941;
	fma.rn.f64 	%fd12506, %fd12504, %fd12491, 0d3FF0000000000000;
	selp.f64 	%fd12507, %fd12506, %fd12505, %p2252;
	and.b32  	%r6609, %r10824, 2;
	setp.eq.s32 	%p2253, %r6609, 0;
	mov.f64 	%fd12508, 0d0000000000000000;
	sub.f64 	%fd12509, %fd12508, %fd12507;
	selp.f64 	%fd12510, %fd12507, %fd12509, %p2253;
	min.s32 	%r6610, %r1436, %r10;
	cvt.rn.f64.s32 	%fd12511, %r6610;
	sub.f64 	%fd1066, %fd12511, %fd6;
	mul.f64 	%fd12512, %fd1066, %fd12510;
	fma.rn.f64 	%fd12513, %fd1025, %fd1063, %fd12512;
	add.f64 	%fd12514, %fd7, %fd12513;
	mul.f64 	%fd12515, %fd1066, %fd1063;
	mul.f64 	%fd12516, %fd1025, %fd12510;
	sub.f64 	%fd12517, %fd12515, %fd12516;
	add.f64 	%fd12518, %fd8, %fd12517;
	mov.f64 	%fd12519, 0d3FE0000000000000;
	copysign.f64 	%fd12520, %fd12514, %fd12519;
	add.rz.f64 	%fd12521, %fd12514, %fd12520;
	cvt.rzi.f64.f64 	%fd12522, %fd12521;
	cvt.rzi.s32.f64 	%r1443, %fd12522;
	copysign.f64 	%fd12523, %fd12518, %fd12519;
	add.rz.f64 	%fd12524, %fd12518, %fd12523;
	cvt.rzi.f64.f64 	%fd12525, %fd12524;
	cvt.rzi.s32.f64 	%r1444, %fd12525;
	setp.lt.s32 	%p2254, %r1443, 0;
	setp.ge.s32 	%p2255, %r1443, %r4279;
	or.pred  	%p2256, %p2254, %p2255;
	setp.lt.s32 	%p2257, %r1444, 0;
	setp.ge.s32 	%p2258, %r1444, %r4280;
	or.pred  	%p2259, %p2257, %p2258;
	or.pred  	%p2261, %p2256, %p2259;
	mov.b16 	%rs4648, 0;
	mov.u16 	%rs4649, %rs4648;
	mov.u16 	%rs4650, %rs4648;
	@%p2261 bra 	$L__BB1_1281;
	mul.lo.s32 	%r6611, %r1444, %r4281;
	cvt.u64.u32 	%rd2092, %r6611;
	shl.b32 	%r6612, %r1443, 2;
	cvt.u64.u32 	%rd2093, %r6612;
	add.s64 	%rd2094, %rd2092, %rd2093;
	add.s64 	%rd2095, %rd1, %rd2094;
	ld.global.u8 	%rs4648, [%rd2095];
	ld.global.u8 	%rs4649, [%rd2095+1];
	ld.global.u8 	%rs4650, [%rd2095+2];
$L__BB1_1281:
	st.local.u8 	[%rd77+6], %rs4650;
	and.b16  	%rs3067, %rs4650, 255;
	st.local.u8 	[%rd78+6], %rs4649;
	and.b16  	%rs3068, %rs4649, 255;
	st.local.u8 	[%rd79+6], %rs4648;
	and.b16  	%rs3069, %rs4648, 255;
	cvt.rn.f64.u16 	%fd12526, %rs3067;
	mul.f64 	%fd12527, %fd12526, 0d3FD322D0E5604189;
	cvt.rn.f64.u16 	%fd12528, %rs3068;
	fma.rn.f64 	%fd12529, %fd12528, 0d3FE2C8B439581062, %fd12527;
	cvt.rn.f64.u16 	%fd12530, %rs3069;
	fma.rn.f64 	%fd12531, %fd12530, 0d3FBD2F1A9FBE76C9, %fd12529;
	cvt.rzi.u32.f64 	%r6614, %fd12531;
	st.local.u8 	[%rd80+6], %r6614;
	mov.b32 	%r10826, 1;
	mov.f64 	%fd27943, %fd28663;
	@%p2248 bra 	$L__BB1_1285;
	setp.ltu.f64 	%p2263, %fd2, 0d41E0000000000000;
	mov.f64 	%fd27943, %fd28662;
	mov.u32 	%r10825, %r11575;
	@%p2263 bra 	$L__BB1_1284;
	{ // callseq 1090, 0
	.param .b64 param0;
	st.param.f64 	[param0], %fd1;
	.param .align 16 .b8 retval0[16];
	call.uni (retval0), 
	__internal_trig_reduction_slowpathd, 
	(
	param0
	);
	ld.param.f64 	%fd27943, [retval0];
	ld.param.b32 	%r10825, [retval0+8];
	} // callseq 1090
$L__BB1_1284:
	add.s32 	%r10826, %r10825, 1;
$L__BB1_1285:
	shl.b32 	%r6616, %r10826, 6;
	cvt.u64.u32 	%rd2096, %r6616;
	and.b64  	%rd2097, %rd2096, 64;
	mov.u64 	%rd2098, __cudart_sin_cos_coeffs;
	add.s64 	%rd2099, %rd2098, %rd2097;
	mul.rn.f64 	%fd12533, %fd27943, %fd27943;
	and.b32  	%r6617, %r10826, 1;
	setp.eq.b32 	%p2264, %r6617, 1;
	selp.f64 	%fd12534, 0dBDA8FF8320FD8164, 0d3DE5DB65F9785EBA, %p2264;
	ld.global.nc.v2.f64 	{%fd12535, %fd12536}, [%rd2099];
	fma.rn.f64 	%fd12537, %fd12534, %fd12533, %fd12535;
	fma.rn.f64 	%fd12538, %fd12537, %fd12533, %fd12536;
	ld.global.nc.v2.f64 	{%fd12539, %fd12540}, [%rd2099+16];
	fma.rn.f64 	%fd12541, %fd12538, %fd12533, %fd12539;
	fma.rn.f64 	%fd12542, %fd12541, %fd12533, %fd12540;
	ld.global.nc.v2.f64 	{%fd12543, %fd12544}, [%rd2099+32];
	fma.rn.f64 	%fd12545, %fd12542, %fd12533, %fd12543;
	fma.rn.f64 	%fd12546, %fd12545, %fd12533, %fd12544;
	fma.rn.f64 	%fd12547, %fd12546, %fd27943, %fd27943;
	fma.rn.f64 	%fd12548, %fd12546, %fd12533, 0d3FF0000000000000;
	selp.f64 	%fd12549, %fd12548, %fd12547, %p2264;
	and.b32  	%r6618, %r10826, 2;
	setp.eq.s32 	%p2265, %r6618, 0;
	mov.f64 	%fd12550, 0d0000000000000000;
	sub.f64 	%fd12551, %fd12550, %fd12549;
	selp.f64 	%fd1070, %fd12549, %fd12551, %p2265;
	mov.f64 	%fd27944, %fd28664;
	mov.u32 	%r10827, %r11577;
	@%p2 bra 	$L__BB1_1287;
	{ // callseq 1091, 0
	.param .b64 param0;
	st.param.f64 	[param0], %fd1;
	.param .align 16 .b8 retval0[16];
	call.uni (retval0), 
	__internal_trig_reduction_slowpathd, 
	(
	param0
	);
	ld.param.f64 	%fd27944, [retval0];
	ld.param.b32 	%r10827, [retval0+8];
	} // callseq 1091
$L__BB1_1287:
	shl.b32 	%r6620, %r10827, 6;
	cvt.u64.u32 	%rd2100, %r6620;
	and.b64  	%rd2101, %rd2100, 64;
	mov.u64 	%rd2102, __cudart_sin_cos_coeffs;
	add.s64 	%rd2103, %rd2102, %rd2101;
	mul.rn.f64 	%fd12553, %fd27944, %fd27944;
	and.b32  	%r6621, %r10827, 1;
	setp.eq.b32 	%p2266, %r6621, 1;
	selp.f64 	%fd12554, 0dBDA8FF8320FD8164, 0d3DE5DB65F9785EBA, %p2266;
	ld.global.nc.v2.f64 	{%fd12555, %fd12556}, [%rd2103];
	fma.rn.f64 	%fd12557, %fd12554, %fd12553, %fd12555;
	fma.rn.f64 	%fd12558, %fd12557, %fd12553, %fd12556;
	ld.global.nc.v2.f64 	{%fd12559, %fd12560}, [%rd2103+16];
	fma.rn.f64 	%fd12561, %fd12558, %fd12553, %fd12559;
	fma.rn.f64 	%fd12562, %fd12561, %fd12553, %fd12560;
	ld.global.nc.v2.f64 	{%fd12563, %fd12564}, [%rd2103+32];
	fma.rn.f64 	%fd12565, %fd12562, %fd12553, %fd12563;
	fma.rn.f64 	%fd12566, %fd12565, %fd12553, %fd12564;
	fma.rn.f64 	%fd12567, %fd12566, %fd27944, %fd27944;
	fma.rn.f64 	%fd12568, %fd12566, %fd12553, 0d3FF0000000000000;
	selp.f64 	%fd12569, %fd12568, %fd12567, %p2266;
	and.b32  	%r6622, %r10827, 2;
	setp.eq.s32 	%p2267, %r6622, 0;
	mov.f64 	%fd12570, 0d0000000000000000;
	sub.f64 	%fd12571, %fd12570, %fd12569;
	selp.f64 	%fd12572, %fd12569, %fd12571, %p2267;
	mul.f64 	%fd12573, %fd1066, %fd12572;
	fma.rn.f64 	%fd12574, %fd1047, %fd1070, %fd12573;
	add.f64 	%fd12575, %fd7, %fd12574;
	mul.f64 	%fd12576, %fd1066, %fd1070;
	mul.f64 	%fd12577, %fd1047, %fd12572;
	sub.f64 	%fd12578, %fd12576, %fd12577;
	add.f64 	%fd12579, %fd8, %fd12578;
	mov.f64 	%fd12580, 0d3FE0000000000000;
	copysign.f64 	%fd12581, %fd12575, %fd12580;
	add.rz.f64 	%fd12582, %fd12575, %fd12581;
	cvt.rzi.f64.f64 	%fd12583, %fd12582;
	cvt.rzi.s32.f64 	%r1451, %fd12583;
	copysign.f64 	%fd12584, %fd12579, %fd12580;
	add.rz.f64 	%fd12585, %fd12579, %fd12584;
	cvt.rzi.f64.f64 	%fd12586, %fd12585;
	cvt.rzi.s32.f64 	%r1452, %fd12586;
	setp.lt.s32 	%p2268, %r1451, 0;
	setp.ge.s32 	%p2269, %r1451, %r4279;
	or.pred  	%p2270, %p2268, %p2269;
	setp.lt.s32 	%p2271, %r1452, 0;
	setp.ge.s32 	%p2272, %r1452, %r4280;
	or.pred  	%p2273, %p2271, %p2272;
	or.pred  	%p2275, %p2270, %p2273;
	mov.b16 	%rs4651, 0;
	mov.u16 	%rs4652, %rs4651;
	mov.u16 	%rs4653, %rs4651;
	@%p2275 bra 	$L__BB1_1289;
	mul.lo.s32 	%r6623, %r1452, %r4281;
	cvt.u64.u32 	%rd2104, %r6623;
	shl.b32 	%r6624, %r1451, 2;
	cvt.u64.u32 	%rd2105, %r6624;
	add.s64 	%rd2106, %rd2104, %rd2105;
	add.s64 	%rd2107, %rd1, %rd2106;
	ld.global.u8 	%rs4651, [%rd2107];
	ld.global.u8 	%rs4652, [%rd2107+1];
	ld.global.u8 	%rs4653, [%rd2107+2];
$L__BB1_1289:
	st.local.u8 	[%rd77+7], %rs4653;
	and.b16  	%rs3071, %rs4653, 255;
	st.local.u8 	[%rd78+7], %rs4652;
	and.b16  	%rs3072, %rs4652, 255;
	st.local.u8 	[%rd79+7], %rs4651;
	and.b16  	%rs3073, %rs4651, 255;
	cvt.rn.f64.u16 	%fd12587, %rs3071;
	mul.f64 	%fd12588, %fd12587, 0d3FD322D0E5604189;
	cvt.rn.f64.u16 	%fd12589, %rs3072;
	fma.rn.f64 	%fd12590, %fd12589, 0d3FE2C8B439581062, %fd12588;
	cvt.rn.f64.u16 	%fd12591, %rs3073;
	fma.rn.f64 	%fd12592, %fd12591, 0d3FBD2F1A9FBE76C9, %fd12590;
	cvt.rzi.u32.f64 	%r6625, %fd12592;
	st.local.u8 	[%rd80+7], %r6625;
	add.s32 	%r10528, %r10528, 8;
$L__BB1_1290:
	sub.s32 	%r6626, 4, %r69;
	setp.ge.u32 	%p2276, %r6626, %r69;
	@%p2276 bra 	$L__BB1_1424;
	add.s32 	%r1455, %r144, 4;
	setp.lt.s32 	%p2277, %r1455, 0;
	setp.ge.s32 	%p2278, %r1455, %r4284;
	or.pred  	%p2279, %p2277, %p2278;
	or.pred  	%p2280, %p2279, %p5;
	@%p2280 bra 	$L__BB1_1357;
	setp.eq.f64 	%p2281, %fd2, 0d7FF0000000000000;
	mul.lo.s32 	%r6628, %r1455, %r4286;
	shl.b32 	%r1456, %r6628, 1;
	sub.s32 	%r6629, %r4295, %r69;
	mad.lo.s32 	%r6630, %r4287, %r6629, %r4287;
	add.s32 	%r6631, %r6630, %r4287;
	shl.b32 	%r1457, %r6631, 2;
	mov.b32 	%r10830, 1;
	mov.f64 	%fd27946, %fd28663;
	@%p2281 bra 	$L__BB1_1296;
	setp.ltu.f64 	%p2282, %fd2, 0d41E0000000000000;
	mov.f64 	%fd27946, %fd28662;
	mov.u32 	%r10829, %r11575;
	@%p2282 bra 	$L__BB1_1295;
	{ // callseq 1092, 0
	.param .b64 param0;
	st.param.f64 	[param0], %fd1;
	.param .align 16 .b8 retval0[16];
	call.uni (retval0), 
	__internal_trig_reduction_slowpathd, 
	(
	param0
	);
	ld.param.f64 	%fd27946, [retval0];
	ld.param.b32 	%r10829, [retval0+8];
	} // callseq 1092
$L__BB1_1295:
	add.s32 	%r10830, %r10829, 1;
$L__BB1_1296:
	shl.b32 	%r6633, %r10830, 6;
	cvt.u64.u32 	%rd2108, %r6633;
	and.b64  	%rd2109, %rd2108, 64;
	mov.u64 	%rd2110, __cudart_sin_cos_coeffs;
	add.s64 	%rd2111, %rd2110, %rd2109;
	mul.rn.f64 	%fd12594, %fd27946, %fd27946;
	and.b32  	%r6634, %r10830, 1;
	setp.eq.b32 	%p2283, %r6634, 1;
	selp.f64 	%fd12595, 0dBDA8FF8320FD8164, 0d3DE5DB65F9785EBA, %p2283;
	ld.global.nc.v2.f64 	{%fd12596, %fd12597}, [%rd2111];
	fma.rn.f64 	%fd12598, %fd12595, %fd12594, %fd12596;
	fma.rn.f64 	%fd12599, %fd12598, %fd12594, %fd12597;
	ld.global.nc.v2.f64 	{%fd12600, %fd12601}, [%rd2111+16];
	fma.rn.f64 	%fd12602, %fd12599, %fd12594, %fd12600;
	fma.rn.f64 	%fd12603, %fd12602, %fd12594, %fd12601;
	ld.global.nc.v2.f64 	{%fd12604, %fd12605}, [%rd2111+32];
	fma.rn.f64 	%fd12606, %fd12603, %fd12594, %fd12604;
	fma.rn.f64 	%fd12607, %fd12606, %fd12594, %fd12605;
	fma.rn.f64 	%fd12608, %fd12607, %fd27946, %fd27946;
	fma.rn.f64 	%fd12609, %fd12607, %fd12594, 0d3FF0000000000000;
	selp.f64 	%fd12610, %fd12609, %fd12608, %p2283;
	and.b32  	%r6635, %r10830, 2;
	setp.eq.s32 	%p2284, %r6635, 0;
	mov.f64 	%fd12611, 0d0000000000000000;
	sub.f64 	%fd12612, %fd12611, %fd12610;
	selp.f64 	%fd1076, %fd12610, %fd12612, %p2284;
	mov.f64 	%fd27947, %fd28664;
	mov.u32 	%r10831, %r11577;
	@%p2 bra 	$L__BB1_1298;
	{ // callseq 1093, 0
	.param .b64 param0;
	st.param.f64 	[param0], %fd1;
	.param .align 16 .b8 retval0[16];
	call.uni (retval0), 
	__internal_trig_reduction_slowpathd, 
	(
	param0
	);
	ld.param.f64 	%fd27947, [retval0];
	ld.param.b32 	%r10831, [retval0+8];
	} // callseq 1093
$L__BB1_1298:
	shl.b32 	%r6637, %r10831, 6;
	cvt.u64.u32 	%rd2112, %r6637;
	and.b64  	%rd2113, %rd2112, 64;
	mov.u64 	%rd2114, __cudart_sin_cos_coeffs;
	add.s64 	%rd2115, %rd2114, %rd2113;
	mul.rn.f64 	%fd12614, %fd27947, %fd27947;
	and.b32  	%r6638, %r10831, 1;
	setp.eq.b32 	%p2285, %r6638, 1;
	selp.f64 	%fd12615, 0dBDA8FF8320FD8164, 0d3DE5DB65F9785EBA, %p2285;
	ld.global.nc.v2.f64 	{%fd12616, %fd12617}, [%rd2115];
	fma.rn.f64 	%fd12618, %fd12615, %fd12614, %fd12616;
	fma.rn.f64 	%fd12619, %fd12618, %fd12614, %fd12617;
	ld.global.nc.v2.f64 	{%fd12620, %fd12621}, [%rd2115+16];
	fma.rn.f64 	%fd12622, %fd12619, %fd12614, %fd12620;
	fma.rn.f64 	%fd12623, %fd12622, %fd12614, %fd12621;
	ld.global.nc.v2.f64 	{%fd12624, %fd12625}, [%rd2115+32];
	fma.rn.f64 	%fd12626, %fd12623, %fd12614, %fd12624;
	fma.rn.f64 	%fd12627, %fd12626, %fd12614, %fd12625;
	fma.rn.f64 	%fd12628, %fd12627, %fd27947, %fd27947;
	fma.rn.f64 	%fd12629, %fd12627, %fd12614, 0d3FF0000000000000;
	selp.f64 	%fd12630, %fd12629, %fd12628, %p2285;
	and.b32  	%r6639, %r10831, 2;
	setp.eq.s32 	%p2286, %r6639, 0;
	mov.f64 	%fd12631, 0d0000000000000000;
	sub.f64 	%fd12632, %fd12631, %fd12630;
	selp.f64 	%fd12633, %fd12630, %fd12632, %p2286;
	div.s32 	%r6640, %r1456, %r4282;
	max.s32 	%r6641, %r6640, 0;
	min.s32 	%r6642, %r6641, %r9;
	cvt.rn.f64.s32 	%fd12634, %r6642;
	sub.f64 	%fd1079, %fd12634, %fd5;
	div.s32 	%r6643, %r1457, %r4283;
	max.s32 	%r6644, %r6643, 0;
	min.s32 	%r6645, %r6644, %r10;
	cvt.rn.f64.s32 	%fd12635, %r6645;
	sub.f64 	%fd1080, %fd12635, %fd6;
	mul.f64 	%fd12636, %fd1080, %fd12633;
	fma.rn.f64 	%fd12637, %fd1079, %fd1076, %fd12636;
	add.f64 	%fd12638, %fd7, %fd12637;
	mul.f64 	%fd12639, %fd1080, %fd1076;
	mul.f64 	%fd12640, %fd1079, %fd12633;
	sub.f64 	%fd12641, %fd12639, %fd12640;
	add.f64 	%fd12642, %fd8, %fd12641;
	mov.f64 	%fd12643, 0d3FE0000000000000;
	copysign.f64 	%fd12644, %fd12638, %fd12643;
	add.rz.f64 	%fd12645, %fd12638, %fd12644;
	cvt.rzi.f64.f64 	%fd12646, %fd12645;
	cvt.rzi.s32.f64 	%r1464, %fd12646;
	copysign.f64 	%fd12647, %fd12642, %fd12643;
	add.rz.f64 	%fd12648, %fd12642, %fd12647;
	cvt.rzi.f64.f64 	%fd12649, %fd12648;
	cvt.rzi.s32.f64 	%r1465, %fd12649;
	setp.lt.s32 	%p2287, %r1464, 0;
	setp.ge.s32 	%p2288, %r1464, %r4279;
	or.pred  	%p2289, %p2287, %p2288;
	setp.lt.s32 	%p2290, %r1465, 0;
	setp.ge.s32 	%p2291, %r1465, %r4280;
	or.pred  	%p2292, %p2290, %p2291;
	or.pred  	%p2294, %p2289, %p2292;
	mov.b16 	%rs4654, 0;
	mov.u16 	%rs4655, %rs4654;
	mov.u16 	%rs4656, %rs4654;
	@%p2294 bra 	$L__BB1_1300;
	mul.lo.s32 	%r6646, %r1465, %r4281;
	cvt.u64.u32 	%rd2116, %r6646;
	shl.b32 	%r6647, %r1464, 2;
	cvt.u64.u32 	%rd2117, %r6647;
	add.s64 	%rd2118, %rd2116, %rd2117;
	add.s64 	%rd2119, %rd1, %rd2118;
	ld.global.u8 	%rs4654, [%rd2119];
	ld.global.u8 	%rs4655, [%rd2119+1];
	ld.global.u8 	%rs4656, [%rd2119+2];
$L__BB1_1300:
	cvt.u64.u32 	%rd2120, %r10528;
	add.s64 	%rd81, %rd2, %rd2120;
	st.local.u8 	[%rd81], %rs4656;
	and.b16  	%rs3075, %rs4656, 255;
	add.s64 	%rd82, %rd3, %rd2120;
	st.local.u8 	[%rd82], %rs4655;
	and.b16  	%rs3076, %rs4655, 255;
	add.s64 	%rd83, %rd4, %rd2120;
	st.local.u8 	[%rd83], %rs4654;
	and.b16  	%rs3077, %rs4654, 255;
	cvt.rn.f64.u16 	%fd12650, %rs3075;
	mul.f64 	%fd12651, %fd12650, 0d3FD322D0E5604189;
	cvt.rn.f64.u16 	%fd12652, %rs3076;
	fma.rn.f64 	%fd12653, %fd12652, 0d3FE2C8B439581062, %fd12651;
	cvt.rn.f64.u16 	%fd12654, %rs3077;
	fma.rn.f64 	%fd12655, %fd12654, 0d3FBD2F1A9FBE76C9, %fd12653;
	cvt.rzi.u32.f64 	%r6649, %fd12655;
	add.s64 	%rd84, %rd5, %rd2120;
	st.local.u8 	[%rd84], %r6649;
	add.s32 	%r1466, %r1457, %r4287;
	mov.b32 	%r10833, 1;
	mov.f64 	%fd27949, %fd28663;
	@%p2281 bra 	$L__BB1_1304;
	setp.ltu.f64 	%p2296, %fd2, 0d41E0000000000000;
	mov.f64 	%fd27949, %fd28662;
	mov.u32 	%r10832, %r11575;
	@%p2296 bra 	$L__BB1_1303;
	{ // callseq 1094, 0
	.param .b64 param0;
	st.param.f64 	[param0], %fd1;
	.param .align 16 .b8 retval0[16];
	call.uni (retval0), 
	__internal_trig_reduction_slowpathd, 
	(
	param0
	);
	ld.param.f64 	%fd27949, [retval0];
	ld.param.b32 	%r10832, [retval0+8];
	} // callseq 1094
$L__BB1_1303:
	add.s32 	%r10833, %r10832, 1;
$L__BB1_1304:
	shl.b32 	%r6651, %r10833, 6;
	cvt.u64.u32 	%rd2121, %r6651;
	and.b64  	%rd2122, %rd2121, 64;
	mov.u64 	%rd2123, __cudart_sin_cos_coeffs;
	add.s64 	%rd2124, %rd2123, %rd2122;
	mul.rn.f64 	%fd12657, %fd27949, %fd27949;
	and.b32  	%r6652, %r10833, 1;
	setp.eq.b32 	%p2297, %r6652, 1;
	selp.f64 	%fd12658, 0dBDA8FF8320FD8164, 0d3DE5DB65F9785EBA, %p2297;
	ld.global.nc.v2.f64 	{%fd12659, %fd12660}, [%rd2124];
	fma.rn.f64 	%fd12661, %fd12658, %fd12657, %fd12659;
	fma.rn.f64 	%fd12662, %fd12661, %fd12657, %fd12660;
	ld.global.nc.v2.f64 	{%fd12663, %fd12664}, [%rd2124+16];
	fma.rn.f64 	%fd12665, %fd12662, %fd12657, %fd12663;
	fma.rn.f64 	%fd12666, %fd12665, %fd12657, %fd12664;
	ld.global.nc.v2.f64 	{%fd12667, %fd12668}, [%rd2124+32];
	fma.rn.f64 	%fd12669, %fd12666, %fd12657, %fd12667;
	fma.rn.f64 	%fd12670, %fd12669, %fd12657, %fd12668;
	fma.rn.f64 	%fd12671, %fd12670, %fd27949, %fd27949;
	fma.rn.f64 	%fd12672, %fd12670, %fd12657, 0d3FF0000000000000;
	selp.f64 	%fd12673, %fd12672, %fd12671, %p2297;
	and.b32  	%r6653, %r10833, 2;
	setp.eq.s32 	%p2298, %r6653, 0;
	mov.f64 	%fd12674, 0d0000000000000000;
	sub.f64 	%fd12675, %fd12674, %fd12673;
	selp.f64 	%fd1084, %fd12673, %fd12675, %p2298;
	mov.f64 	%fd27950, %fd28664;
	mov.u32 	%r10834, %r11577;
	@%p2 bra 	$L__BB1_1306;
	{ // callseq 1095, 0
	.param .b64 param0;
	st.param.f64 	[param0], %fd1;
	.param .align 16 .b8 retval0[16];
	call.uni (retval0), 
	__internal_trig_reduction_slowpathd, 
	(
	param0
	);
	ld.param.f64 	%fd27950, [retval0];
	ld.param.b32 	%r10834, [retval0+8];
	} // callseq 1095
$L__BB1_1306:
	shl.b32 	%r6655, %r10834, 6;
	cvt.u64.u32 	%rd2125, %r6655;
	and.b64  	%rd2126, %rd2125, 64;
	mov.u64 	%rd2127, __cudart_sin_cos_coeffs;
	add.s64 	%rd2128, %rd2127, %rd2126;
	mul.rn.f64 	%fd12677, %fd27950, %fd27950;
	and.b32  	%r6656, %r10834, 1;
	setp.eq.b32 	%p2299, %r6656, 1;
	selp.f64 	%fd12678, 0dBDA8FF8320FD8164, 0d3DE5DB65F9785EBA, %p2299;
	ld.global.nc.v2.f64 	{%fd12679, %fd12680}, [%rd2128];
	fma.rn.f64 	%fd12681, %fd12678, %fd12677, %fd12679;
	fma.rn.f64 	%fd12682, %fd12681, %fd12677, %fd12680;
	ld.global.nc.v2.f64 	{%fd12683, %fd12684}, [%rd2128+16];
	fma.rn.f64 	%fd12685, %fd12682, %fd12677, %fd12683;
	fma.rn.f64 	%fd12686, %fd12685, %fd12677, %fd12684;
	ld.global.nc.v2.f64 	{%fd12687, %fd12688}, [%rd2128+32];
	fma.rn.f64 	%fd12689, %fd12686, %fd12677, %fd12687;
	fma.rn.f64 	%fd12690, %fd12689, %fd12677, %fd12688;
	fma.rn.f64 	%fd12691, %fd12690, %fd27950, %fd27950;
	fma.rn.f64 	%fd12692, %fd12690, %fd12677, 0d3FF0000000000000;
	selp.f64 	%fd12693, %fd12692, %fd12691, %p2299;
	and.b32  	%r6657, %r10834, 2;
	setp.eq.s32 	%p2300, %r6657, 0;
	mov.f64 	%fd12694, 0d0000000000000000;
	sub.f64 	%fd12695, %fd12694, %fd12693;
	selp.f64 	%fd12696, %fd12693, %fd12695, %p2300;
	div.s32 	%r6658, %r1466, %r4283;
	max.s32 	%r6659, %r6658, 0;
	min.s32 	%r6660, %r6659, %r10;
	cvt.rn.f64.s32 	%fd12697, %r6660;
	sub.f64 	%fd1087, %fd12697, %fd6;
	mul.f64 	%fd12698, %fd1087, %fd12696;
	fma.rn.f64 	%fd12699, %fd1079, %fd1084, %fd12698;
	add.f64 	%fd12700, %fd7, %fd12699;
	mul.f64 	%fd12701, %fd1087, %fd1084;
	mul.f64 	%fd12702, %fd1079, %fd12696;
	sub.f64 	%fd12703, %fd12701, %fd12702;
	add.f64 	%fd12704, %fd8, %fd12703;
	mov.f64 	%fd12705, 0d3FE0000000000000;
	copysign.f64 	%fd12706, %fd12700, %fd12705;
	add.rz.f64 	%fd12707, %fd12700, %fd12706;
	cvt.rzi.f64.f64 	%fd12708, %fd12707;
	cvt.rzi.s32.f64 	%r1473, %fd12708;
	copysign.f64 	%fd12709, %fd12704, %fd12705;
	add.rz.f64 	%fd12710, %fd12704, %fd12709;
	cvt.rzi.f64.f64 	%fd12711, %fd12710;
	cvt.rzi.s32.f64 	%r1474, %fd12711;
	setp.lt.s32 	%p2301, %r1473, 0;
	setp.ge.s32 	%p2302, %r1473, %r4279;
	or.pred  	%p2303, %p2301, %p2302;
	setp.lt.s32 	%p2304, %r1474, 0;
	setp.ge.s32 	%p2305, %r1474, %r4280;
	or.pred  	%p2306, %p2304, %p2305;
	or.pred  	%p2308, %p2303, %p2306;
	mov.b16 	%rs4657, 0;
	mov.u16 	%rs4658, %rs4657;
	mov.u16 	%rs4659, %rs4657;
	@%p2308 bra 	$L__BB1_1308;
	mul.lo.s32 	%r6661, %r1474, %r4281;
	cvt.u64.u32 	%rd2129, %r6661;
	shl.b32 	%r6662, %r1473, 2;
	cvt.u64.u32 	%rd2130, %r6662;
	add.s64 	%rd2131, %rd2129, %rd2130;
	add.s64 	%rd2132, %rd1, %rd2131;
	ld.global.u8 	%rs4657, [%rd2132];
	ld.global.u8 	%rs4658, [%rd2132+1];
	ld.global.u8 	%rs4659, [%rd2132+2];
$L__BB1_1308:
	setp.eq.f64 	%p2309, %fd2, 0d7FF0000000000000;
	st.local.u8 	[%rd81+1], %rs4659;
	and.b16  	%rs3079, %rs4659, 255;
	st.local.u8 	[%rd82+1], %rs4658;
	and.b16  	%rs3080, %rs4658, 255;
	st.local.u8 	[%rd83+1], %rs4657;
	and.b16  	%rs3081, %rs4657, 255;
	cvt.rn.f64.u16 	%fd12712, %rs3079;
	mul.f64 	%fd12713, %fd12712, 0d3FD322D0E5604189;
	cvt.rn.f64.u16 	%fd12714, %rs3080;
	fma.rn.f64 	%fd12715, %fd12714, 0d3FE2C8B439581062, %fd12713;
	cvt.rn.f64.u16 	%fd12716, %rs3081;
	fma.rn.f64 	%fd12717, %fd12716, 0d3FBD2F1A9FBE76C9, %fd12715;
	cvt.rzi.u32.f64 	%r6664, %fd12717;
	st.local.u8 	[%rd84+1], %r6664;
	add.s32 	%r1475, %r1466, %r4287;
	mov.b32 	%r10836, 1;
	mov.f64 	%fd27952, %fd28663;
	@%p2309 bra 	$L__BB1_1312;
	setp.ltu.f64 	%p2310, %fd2, 0d41E0000000000000;
	mov.f64 	%fd27952, %fd28662;
	mov.u32 	%r10835, %r11575;
	@%p2310 bra 	$L__BB1_1311;
	{ // callseq 1096, 0
	.param .b64 param0;
	st.param.f64 	[param0], %fd1;
	.param .align 16 .b8 retval0[16];
	call.uni (retval0), 
	__internal_trig_reduction_slowpathd, 
	(
	param0
	);
	ld.param.f64 	%fd27952, [retval0];
	ld.param.b32 	%r10835, [retval0+8];
	} // callseq 1096
$L__BB1_1311:
	add.s32 	%r10836, %r10835, 1;
$L__BB1_1312:
	shl.b32 	%r6666, %r10836, 6;
	cvt.u64.u32 	%rd2133, %r6666;
	and.b64  	%rd2134, %rd2133, 64;
	mov.u64 	%rd2135, __cudart_sin_cos_coeffs;
	add.s64 	%rd2136, %rd2135, %rd2134;
	mul.rn.f64 	%fd12719, %fd27952, %fd27952;
	and.b32  	%r6667, %r10836, 1;
	setp.eq.b32 	%p2311, %r6667, 1;
	selp.f64 	%fd12720, 0dBDA8FF8320FD8164, 0d3DE5DB65F9785EBA, %p2311;
	ld.global.nc.v2.f64 	{%fd12721, %fd12722}, [%rd2136];
	fma.rn.f64 	%fd12723, %fd12720, %fd12719, %fd12721;
	fma.rn.f64 	%fd12724, %fd12723, %fd12719, %fd12722;
	ld.global.nc.v2.f64 	{%fd12725, %fd12726}, [%rd2136+16];
	fma.rn.f64 	%fd12727, %fd12724, %fd12719, %fd12725;
	fma.rn.f64 	%fd12728, %fd12727, %fd12719, %fd12726;
	ld.global.nc.v2.f64 	{%fd12729, %fd12730}, [%rd2136+32];
	fma.rn.f64 	%fd12731, %fd12728, %fd12719, %fd12729;
	fma.rn.f64 	%fd12732, %fd12731, %fd12719, %fd12730;
	fma.rn.f64 	%fd12733, %fd12732, %fd27952, %fd27952;
	fma.rn.f64 	%fd12734, %fd12732, %fd12719, 0d3FF0000000000000;
	selp.f64 	%fd12735, %fd12734, %fd12733, %p2311;
	and.b32  	%r6668, %r10836, 2;
	setp.eq.s32 	%p2312, %r6668, 0;
	mov.f64 	%fd12736, 0d0000000000000000;
	sub.f64 	%fd12737, %fd12736, %fd12735;
	selp.f64 	%fd1091, %fd12735, %fd12737, %p2312;
	mov.f64 	%fd27953, %fd28664;
	mov.u32 	%r10837, %r11577;
	@%p2 bra 	$L__BB1_1314;
	{ // callseq 1097, 0
	.param .b64 param0;
	st.param.f64 	[param0], %fd1;
	.param .align 16 .b8 retval0[16];
	call.uni (retval0), 
	__internal_trig_reduction_slowpathd, 
	(
	param0
	);
	ld.param.f64 	%fd27953, [retval0];
	ld.param.b32 	%r10837, [retval0+8];
	} // callseq 1097
$L__BB1_1314:
	shl.b32 	%r6670, %r10837, 6;
	cvt.u64.u32 	%rd2137, %r6670;
	and.b64  	%rd2138, %rd2137, 64;
	mov.u64 	%rd2139, __cudart_sin_cos_coeffs;
	add.s64 	%rd2140, %rd2139, %rd2138;
	mul.rn.f64 	%fd12739, %fd27953, %fd27953;
	and.b32  	%r6671, %r10837, 1;
	setp.eq.b32 	%p2313, %r6671, 1;
	selp.f64 	%fd12740, 0dBDA8FF8320FD8164, 0d3DE5DB65F9785EBA, %p2313;
	ld.global.nc.v2.f64 	{%fd12741, %fd12742}, [%rd2140];
	fma.rn.f64 	%fd12743, %fd12740, %fd12739, %fd12741;
	fma.rn.f64 	%fd12744, %fd12743, %fd12739, %fd12742;
	ld.global.nc.v2.f64 	{%fd12745, %fd12746}, [%rd2140+16];
	fma.rn.f64 	%fd12747, %fd12744, %fd12739, %fd12745;
	fma.rn.f64 	%fd12748, %fd12747, %fd12739, %fd12746;
	ld.global.nc.v2.f64 	{%fd12749, %fd12750}, [%rd2140+32];
	fma.rn.f64 	%fd12751, %fd12748, %fd12739, %fd12749;
	fma.rn.f64 	%fd12752, %fd12751, %fd12739, %fd12750;
	fma.rn.f64 	%fd12753, %fd12752, %fd27953, %fd27953;
	fma.rn.f64 	%fd12754, %fd12752, %fd12739, 0d3FF0000000000000;
	selp.f64 	%fd12755, %fd12754, %fd12753, %p2313;
	and.b32  	%r6672, %r10837, 2;
	setp.eq.s32 	%p2314, %r6672, 0;
	mov.f64 	%fd12756, 0d0000000000000000;
	sub.f64 	%fd12757, %fd12756, %fd12755;
	selp.f64 	%fd12758, %fd12755, %fd12757, %p2314;
	div.s32 	%r6673, %r1475, %r4283;
	max.s32 	%r6674, %r6673, 0;
	min.s32 	%r6675, %r6674, %r10;
	cvt.rn.f64.s32 	%fd12759, %r6675;
	sub.f64 	%fd1094, %fd12759, %fd6;
	mul.f64 	%fd12760, %fd1094, %fd12758;
	fma.rn.f64 	%fd12761, %fd1079, %fd1091, %fd12760;
	add.f64 	%fd12762, %fd7, %fd12761;
	mul.f64 	%fd12763, %fd1094, %fd1091;
	mul.f64 	%fd12764, %fd1079, %fd12758;
	sub.f64 	%fd12765, %fd12763, %fd12764;
	add.f64 	%fd12766, %fd8, %fd12765;
	mov.f64 	%fd12767, 0d3FE0000000000000;
	copysign.f64 	%fd12768, %fd12762, %fd12767;
	add.rz.f64 	%fd12769, %fd12762, %fd12768;
	cvt.rzi.f64.f64 	%fd12770, %fd12769;
	cvt.rzi.s32.f64 	%r1482, %fd12770;
	copysign.f64 	%fd12771, %fd12766, %fd12767;
	add.rz.f64 	%fd12772, %fd12766, %fd12771;
	cvt.rzi.f64.f64 	%fd12773, %fd12772;
	cvt.rzi.s32.f64 	%r1483, %fd12773;
	setp.lt.s32 	%p2315, %r1482, 0;
	setp.ge.s32 	%p2316, %r1482, %r4279;
	or.pred  	%p2317, %p2315, %p2316;
	setp.lt.s32 	%p2318, %r1483, 0;
	setp.ge.s32 	%p2319, %r1483, %r4280;
	or.pred  	%p2320, %p2318, %p2319;
	or.pred  	%p2322, %p2317, %p2320;
	mov.b16 	%rs4660, 0;
	mov.u16 	%rs4661, %rs4660;
	mov.u16 	%rs4662, %rs4660;
	@%p2322 bra 	$L__BB1_1316;
	mul.lo.s32 	%r6676, %r1483, %r4281;
	cvt.u64.u32 	%rd2141, %r6676;
	shl.b32 	%r6677, %r1482, 2;
	cvt.u64.u32 	%rd2142, %r6677;
	add.s64 	%rd2143, %rd2141, %rd2142;
	add.s64 	%rd2144, %rd1, %rd2143;
	ld.global.u8 	%rs4660, [%rd2144];
	ld.global.u8 	%rs4661, [%rd2144+1];
	ld.global.u8 	%rs4662, [%rd2144+2];
$L__BB1_1316:
	st.local.u8 	[%rd81+2], %rs4662;
	and.b16  	%rs3083, %rs4662, 255;
	st.local.u8 	[%rd82+2], %rs4661;
	and.b16  	%rs3084, %rs4661, 255;
	st.local.u8 	[%rd83+2], %rs4660;
	and.b16  	%rs3085, %rs4660, 255;
	cvt.rn.f64.u16 	%fd12774, %rs3083;
	mul.f64 	%fd12775, %fd12774, 0d3FD322D0E5604189;
	cvt.rn.f64.u16 	%fd12776, %rs3084;
	fma.rn.f64 	%fd12777, %fd12776, 0d3FE2C8B439581062, %fd12775;
	cvt.rn.f64.u16 	%fd12778, %rs3085;
	fma.rn.f64 	%fd12779, %fd12778, 0d3FBD2F1A9FBE76C9, %fd12777;
	cvt.rzi.u32.f64 	%r6679, %fd12779;
	st.local.u8 	[%rd84+2], %r6679;
	add.s32 	%r6680, %r1456, %r4286;
	div.s32 	%r6681, %r6680, %r4282;
	max.s32 	%r1484, %r6681, 0;
	mov.b32 	%r10839, 1;
	mov.f64 	%fd27955, %fd28663;
	@%p2309 bra 	$L__BB1_1320;
	setp.ltu.f64 	%p2324, %fd2, 0d41E0000000000000;
	mov.f64 	%fd27955, %fd28662;
	mov.u32 	%r10838, %r11575;
	@%p2324 bra 	$L__BB1_1319;
	{ // callseq 1098, 0
	.param .b64 param0;
	st.param.f64 	[param0], %fd1;
	.param .align 16 .b8 retval0[16];
	call.uni (retval0), 
	__internal_trig_reduction_slowpathd, 
	(
	param0
	);
	ld.param.f64 	%fd27955, [retval0];
	ld.param.b32 	%r10838, [retval0+8];
	} // callseq 1098
$L__BB1_1319:
	add.s32 	%r10839, %r10838, 1;
$L__BB1_1320:
	shl.b32 	%r6683, %r10839, 6;
	cvt.u64.u32 	%rd2145, %r6683;
	and.b64  	%rd2146, %rd2145, 64;
	mov.u64 	%rd2147, __cudart_sin_cos_coeffs;
	add.s64 	%rd2148, %rd2147, %rd2146;
	mul.rn.f64 	%fd12781, %fd27955, %fd27955;
	and.b32  	%r6684, %r10839, 1;
	setp.eq.b32 	%p2325, %r6684, 1;
	selp.f64 	%fd12782, 0dBDA8FF8320FD8164, 0d3DE5DB65F9785EBA, %p2325;
	ld.global.nc.v2.f64 	{%fd12783, %fd12784}, [%rd2148];
	fma.rn.f64 	%fd12785, %fd12782, %fd12781, %fd12783;
	fma.rn.f64 	%fd12786, %fd12785, %fd12781, %fd12784;
	ld.global.nc.v2.f64 	{%fd12787, %fd12788}, [%rd2148+16];
	fma.rn.f64 	%fd12789, %fd12786, %fd12781, %fd12787;
	fma.rn.f64 	%fd12790, %fd12789, %fd12781, %fd12788;
	ld.global.nc.v2.f64 	{%fd12791, %fd12792}, [%rd2148+32];
	fma.rn.f64 	%fd12793, %fd12790, %fd12781, %fd12791;
	fma.rn.f64 	%fd12794, %fd12793, %fd12781, %fd12792;
	fma.rn.f64 	%fd12795, %fd12794, %fd27955, %fd27955;
	fma.rn.f64 	%fd12796, %fd12794, %fd12781, 0d3FF0000000000000;
	selp.f64 	%fd12797, %fd12796, %fd12795, %p2325;
	and.b32  	%r6685, %r10839, 2;
	setp.eq.s32 	%p2326, %r6685, 0;
	mov.f64 	%fd12798, 0d0000000000000000;
	sub.f64 	%fd12799, %fd12798, %fd12797;
	selp.f64 	%fd1098, %fd12797, %fd12799, %p2326;
	mov.f64 	%fd27956, %fd28664;
	mov.u32 	%r10840, %r11577;
	@%p2 bra 	$L__BB1_1322;
	{ // callseq 1099, 0
	.param .b64 param0;
	st.param.f64 	[param0], %fd1;
	.param .align 16 .b8 retval0[16];
	call.uni (retval0), 
	__internal_trig_reduction_slowpathd, 
	(
	param0
	);
	ld.param.f64 	%fd27956, [retval0];
	ld.param.b32 	%r10840, [retval0+8];
	} // callseq 1099
$L__BB1_1322:
	shl.b32 	%r6687, %r10840, 6;
	cvt.u64.u32 	%rd2149, %r6687;
	and.b64  	%rd2150, %rd2149, 64;
	mov.u64 	%rd2151, __cudart_sin_cos_coeffs;
	add.s64 	%rd2152, %rd2151, %rd2150;
	mul.rn.f64 	%fd12801, %fd27956, %fd27956;
	and.b32  	%r6688, %r10840, 1;
	setp.eq.b32 	%p2327, %r6688, 1;
	selp.f64 	%fd12802, 0dBDA8FF8320FD8164, 0d3DE5DB65F9785EBA, %p2327;
	ld.global.nc.v2.f64 	{%fd12803, %fd12804}, [%rd2152];
	fma.rn.f64 	%fd12805, %fd12802, %fd12801, %fd12803;
	fma.rn.f64 	%fd12806, %fd12805, %fd12801, %fd12804;
	ld.global.nc.v2.f64 	{%fd12807, %fd12808}, [%rd2152+16];
	fma.rn.f64 	%fd12809, %fd12806, %fd12801, %fd12807;
	fma.rn.f64 	%fd12810, %fd12809, %fd12801, %fd12808;
	ld.global.nc.v2.f64 	{%fd12811, %fd12812}, [%rd2152+32];
	fma.rn.f64 	%fd12813, %fd12810, %fd12801, %fd12811;
	fma.rn.f64 	%fd12814, %fd12813, %fd12801, %fd12812;
	fma.rn.f64 	%fd12815, %fd12814, %fd27956, %fd27956;
	fma.rn.f64 	%fd12816, %fd12814, %fd12801, 0d3FF0000000000000;
	selp.f64 	%fd12817, %fd12816, %fd12815, %p2327;
	and.b32  	%r6689, %r10840, 2;
	setp.eq.s32 	%p2328, %r6689, 0;
	mov.f64 	%fd12818, 0d0000000000000000;
	sub.f64 	%fd12819, %fd12818, %fd12817;
	selp.f64 	%fd12820, %fd12817, %fd12819, %p2328;
	min.s32 	%r6690, %r1484, %r9;
	cvt.rn.f64.s32 	%fd12821, %r6690;
	sub.f64 	%fd1101, %fd12821, %fd5;
	mul.f64 	%fd12822, %fd1080, %fd12820;
	fma.rn.f64 	%fd12823, %fd1101, %fd1098, %fd12822;
	add.f64 	%fd12824, %fd7, %fd12823;
	mul.f64 	%fd12825, %fd1080, %fd1098;
	mul.f64 	%fd12826, %fd1101, %fd12820;
	sub.f64 	%fd12827, %fd12825, %fd12826;
	add.f64 	%fd12828, %fd8, %fd12827;
	mov.f64 	%fd12829, 0d3FE0000000000000;
	copysign.f64 	%fd12830, %fd12824, %fd12829;
	add.rz.f64 	%fd12831, %fd12824, %fd12830;
	cvt.rzi.f64.f64 	%fd12832, %fd12831;
	cvt.rzi.s32.f64 	%r1491, %fd12832;
	copysign.f64 	%fd12833, %fd12828, %fd12829;
	add.rz.f64 	%fd12834, %fd12828, %fd12833;
	cvt.rzi.f64.f64 	%fd12835, %fd12834;
	cvt.rzi.s32.f64 	%r1492, %fd12835;
	setp.lt.s32 	%p2329, %r1491, 0;
	setp.ge.s32 	%p2330, %r1491, %r4279;
	or.pred  	%p2331, %p2329, %p2330;
	setp.lt.s32 	%p2332, %r1492, 0;
	setp.ge.s32 	%p2333, %r1492, %r4280;
	or.pred  	%p2334, %p2332, %p2333;
	or.pred  	%p2336, %p2331, %p2334;
	mov.b16 	%rs4663, 0;
	mov.u16 	%rs4664, %rs4663;
	mov.u16 	%rs4665, %rs4663;
	@%p2336 bra 	$L__BB1_1324;
	mul.lo.s32 	%r6691, %r1492, %r4281;
	cvt.u64.u32 	%rd2153, %r6691;
	shl.b32 	%r6692, %r1491, 2;
	cvt.u64.u32 	%rd2154, %r6692;
	add.s64 	%rd2155, %rd2153, %rd2154;
	add.s64 	%rd2156, %rd1, %rd2155;
	ld.global.u8 	%rs4663, [%rd2156];
	ld.global.u8 	%rs4664, [%rd2156+1];
	ld.global.u8 	%rs4665, [%rd2156+2];
$L__BB1_1324:
	setp.eq.f64 	%p2337, %fd2, 0d7FF0000000000000;
	st.local.u8 	[%rd81+3], %rs4665;
	and.b16  	%rs3087, %rs4665, 255;
	st.local.u8 	[%rd82+3], %rs4664;
	and.b16  	%rs3088, %rs4664, 255;
	st.local.u8 	[%rd83+3], %rs4663;
	and.b16  	%rs3089, %rs4663, 255;
	cvt.rn.f64.u16 	%fd12836, %rs3087;
	mul.f64 	%fd12837, %fd12836, 0d3FD322D0E5604189;
	cvt.rn.f64.u16 	%fd12838, %rs3088;
	fma.rn.f64 	%fd12839, %fd12838, 0d3FE2C8B439581062, %fd12837;
	cvt.rn.f64.u16 	%fd12840, %rs3089;
	fma.rn.f64 	%fd12841, %fd12840, 0d3FBD2F1A9FBE76C9, %fd12839;
	cvt.rzi.u32.f64 	%r6694, %fd12841;
	st.local.u8 	[%rd84+3], %r6694;
	mov.b32 	%r10842, 1;
	mov.f64 	%fd27958, %fd28663;
	@%p2337 bra 	$L__BB1_1328;
	setp.ltu.f64 	%p2338, %fd2, 0d41E0000000000000;
	mov.f64 	%fd27958, %fd28662;
	mov.u32 	%r10841, %r11575;
	@%p2338 bra 	$L__BB1_1327;
	{ // callseq 1100, 0
	.param .b64 param0;
	st.param.f64 	[param0], %fd1;
	.param .align 16 .b8 retval0[16];
	call.uni (retval0), 
	__internal_trig_reduction_slowpathd, 
	(
	param0
	);
	ld.param.f64 	%fd27958, [retval0];
	ld.param.b32 	%r10841, [retval0+8];
	} // callseq 1100
$L__BB1_1327:
	add.s32 	%r10842, %r10841, 1;
$L__BB1_1328:
	shl.b32 	%r6696, %r10842, 6;
	cvt.u64.u32 	%rd2157, %r6696;
	and.b64  	%rd2158, %rd2157, 64;
	mov.u64 	%rd2159, __cudart_sin_cos_coeffs;
	add.s64 	%rd2160, %rd2159, %rd2158;
	mul.rn.f64 	%fd12843, %fd27958, %fd27958;
	and.b32  	%r6697, %r10842, 1;
	setp.eq.b32 	%p2339, %r6697, 1;
	selp.f64 	%fd12844, 0dBDA8FF8320FD8164, 0d3DE5DB65F9785EBA, %p2339;
	ld.global.nc.v2.f64 	{%fd12845, %fd12846}, [%rd2160];
	fma.rn.f64 	%fd12847, %fd12844, %fd12843, %fd12845;
	fma.rn.f64 	%fd12848, %fd12847, %fd12843, %fd12846;
	ld.global.nc.v2.f64 	{%fd12849, %fd12850}, [%rd2160+16];
	fma.rn.f64 	%fd12851, %fd12848, %fd12843, %fd12849;
	fma.rn.f64 	%fd12852, %fd12851, %fd12843, %fd12850;
	ld.global.nc.v2.f64 	{%fd12853, %fd12854}, [%rd2160+32];
	fma.rn.f64 	%fd12855, %fd12852, %fd12843, %fd12853;
	fma.rn.f64 	%fd12856, %fd12855, %fd12843, %fd12854;
	fma.rn.f64 	%fd12857, %fd12856, %fd27958, %fd27958;
	fma.rn.f64 	%fd12858, %fd12856, %fd12843, 0d3FF0000000000000;
	selp.f64 	%fd12859, %fd12858, %fd12857, %p2339;
	and.b32  	%r6698, %r10842, 2;
	setp.eq.s32 	%p2340, %r6698, 0;
	mov.f64 	%fd12860, 0d0000000000000000;
	sub.f64 	%fd12861, %fd12860, %fd12859;
	selp.f64 	%fd1105, %fd12859, %fd12861, %p2340;
	mov.f64 	%fd27959, %fd28664;
	mov.u32 	%r10843, %r11577;
	@%p2 bra 	$L__BB1_1330;
	{ // callseq 1101, 0
	.param .b64 param0;
	st.param.f64 	[param0], %fd1;
	.param .align 16 .b8 retval0[16];
	call.uni (retval0), 
	__internal_trig_reduction_slowpathd, 
	(
	param0
	);
	ld.param.f64 	%fd27959, [retval0];
	ld.param.b32 	%r10843, [retval0+8];
	} // callseq 1101
$L__BB1_1330:
	shl.b32 	%r6700, %r10843, 6;
	cvt.u64.u32 	%rd2161, %r6700;
	and.b64  	%rd2162, %rd2161, 64;
	mov.u64 	%rd2163, __cudart_sin_cos_coeffs;
	add.s64 	%rd2164, %rd2163, %rd2162;
	mul.rn.f64 	%fd12863, %fd27959, %fd27959;
	and.b32  	%r6701, %r10843, 1;
	setp.eq.b32 	%p2341, %r6701, 1;
	selp.f64 	%fd12864, 0dBDA8FF8320FD8164, 0d3DE5DB65F9785EBA, %p2341;
	ld.global.nc.v2.f64 	{%fd12865, %fd12866}, [%rd2164];
	fma.rn.f64 	%fd12867, %fd12864, %fd12863, %fd12865;
	fma.rn.f64 	%fd12868, %fd12867, %fd12863, %fd12866;
	ld.global.nc.v2.f64 	{%fd12869, %fd12870}, [%rd2164+16];
	fma.rn.f64 	%fd12871, %fd12868, %fd12863, %fd12869;
	fma.rn.f64 	%fd12872, %fd12871, %fd12863, %fd12870;
	ld.global.nc.v2.f64 	{%fd12873, %fd12874}, [%rd2164+32];
	fma.rn.f64 	%fd12875, %fd12872, %fd12863, %fd12873;
	fma.rn.f64 	%fd12876, %fd12875, %fd12863, %fd12874;
	fma.rn.f64 	%fd12877, %fd12876, %fd27959, %fd27959;
	fma.rn.f64 	%fd12878, %fd12876, %fd12863, 0d3FF0000000000000;
	selp.f64 	%fd12879, %fd12878, %fd12877, %p2341;
	and.b32  	%r6702, %r10843, 2;
	setp.eq.s32 	%p2342, %r6702, 0;
	mov.f64 	%fd12880, 0d0000000000000000;
	sub.f64 	%fd12881, %fd12880, %fd12879;
	selp.f64 	%fd12882, %fd12879, %fd12881, %p2342;
	mul.f64 	%fd12883, %fd1087, %fd12882;
	fma.rn.f64 	%fd12884, %fd1101, %fd1105, %fd12883;
	add.f64 	%fd12885, %fd7, %fd12884;
	mul.f64 	%fd12886, %fd1087, %fd1105;
	mul.f64 	%fd12887, %fd1101, %fd12882;
	sub.f64 	%fd12888, %fd12886, %fd12887;
	add.f64 	%fd12889, %fd8, %fd12888;
	mov.f64 	%fd12890, 0d3FE0000000000000;
	copysign.f64 	%fd12891, %fd12885, %fd12890;
	add.rz.f64 	%fd12892, %fd12885, %fd12891;
	cvt.rzi.f64.f64 	%fd12893, %fd12892;
	cvt.rzi.s32.f64 	%r1499, %fd12893;
	copysign.f64 	%fd12894, %fd12889, %fd12890;
	add.rz.f64 	%fd12895, %fd12889, %fd12894;
	cvt.rzi.f64.f64 	%fd12896, %fd12895;
	cvt.rzi.s32.f64 	%r1500, %fd12896;
	setp.lt.s32 	%p2343, %r1499, 0;
	setp.ge.s32 	%p2344, %r1499, %r4279;
	or.pred  	%p2345, %p2343, %p2344;
	setp.lt.s32 	%p2346, %r1500, 0;
	setp.ge.s32 	%p2347, %r1500, %r4280;
	or.pred  	%p2348, %p2346, %p2347;
	or.pred  	%p2350, %p2345, %p2348;
	mov.b16 	%rs4666, 0;
	mov.u16 	%rs4667, %rs4666;
	mov.u16 	%rs4668, %rs4666;
	@%p2350 bra 	$L__BB1_1332;
	mul.lo.s32 	%r6703, %r1500, %r4281;
	cvt.u64.u32 	%rd2165, %r6703;
	shl.b32 	%r6704, %r1499, 2;
	cvt.u64.u32 	%rd2166, %r6704;
	add.s64 	%rd2167, %rd2165, %rd2166;
	add.s64 	%rd2168, %rd1, %rd2167;
	ld.global.u8 	%rs4666, [%rd2168];
	ld.global.u8 	%rs4667, [%rd2168+1];
	ld.global.u8 	%rs4668, [%rd2168+2];
$L__BB1_1332:
	st.local.u8 	[%rd81+4], %rs4668;
	and.b16  	%rs3091, %rs4668, 255;
	st.local.u8 	[%rd82+4], %rs4667;
	and.b16  	%rs3092, %rs4667, 255;
	st.local.u8 	[%rd83+4], %rs4666;
	and.b16  	%rs3093, %rs4666, 255;
	cvt.rn.f64.u16 	%fd12897, %rs3091;
	mul.f64 	%fd12898, %fd12897, 0d3FD322D0E5604189;
	cvt.rn.f64.u16 	%fd12899, %rs3092;
	fma.rn.f64 	%fd12900, %fd12899, 0d3FE2C8B439581062, %fd12898;
	cvt.rn.f64.u16 	%fd12901, %rs3093;
	fma.rn.f64 	%fd12902, %fd12901, 0d3FBD2F1A9FBE76C9, %fd12900;
	cvt.rzi.u32.f64 	%r6706, %fd12902;
	st.local.u8 	[%rd84+4], %r6706;
	mov.b32 	%r10845, 1;
	mov.f64 	%fd27961, %fd28663;
	@%p2337 bra 	$L__BB1_1336;
	setp.ltu.f64 	%p2352, %fd2, 0d41E0000000000000;
	mov.f64 	%fd27961, %fd28662;
	mov.u32 	%r10844, %r11575;
	@%p2352 bra 	$L__BB1_1335;
	{ // callseq 1102, 0
	.param .b64 param0;
	st.param.f64 	[param0], %fd1;
	.param .align 16 .b8 retval0[16];
	call.uni (retval0), 
	__internal_trig_reduction_slowpathd, 
	(
	param0
	);
	ld.param.f64 	%fd27961, [retval0];
	ld.param.b32 	%r10844, [retval0+8];
	} // callseq 1102
$L__BB1_1335:
	add.s32 	%r10845, %r10844, 1;
$L__BB1_1336:
	shl.b32 	%r6708, %r10845, 6;
	cvt.u64.u32 	%rd2169, %r6708;
	and.b64  	%rd2170, %rd2169, 64;
	mov.u64 	%rd2171, __cudart_sin_cos_coeffs;
	add.s64 	%rd2172, %rd2171, %rd2170;
	mul.rn.f64 	%fd12904, %fd27961, %fd27961;
	and.b32  	%r6709, %r10845, 1;
	setp.eq.b32 	%p2353, %r6709, 1;
	selp.f64 	%fd12905, 0dBDA8FF8320FD8164, 0d3DE5DB65F9785EBA, %p2353;
	ld.global.nc.v2.f64 	{%fd12906, %fd12907}, [%rd2172];
	fma.rn.f64 	%fd12908, %fd12905, %fd12904, %fd12906;
	fma.rn.f64 	%fd12909, %fd12908, %fd12904, %fd12907;
	ld.global.nc.v2.f64 	{%fd12910, %fd12911}, [%rd2172+16];
	fma.rn.f64 	%fd12912, %fd12909, %fd12904, %fd12910;
	fma.rn.f64 	%fd12913, %fd12912, %fd12904, %fd12911;
	ld.global.nc.v2.f64 	{%fd12914, %fd12915}, [%rd2172+32];
	fma.rn.f64 	%fd12916, %fd12913, %fd12904, %fd12914;
	fma.rn.f64 	%fd12917, %fd12916, %fd12904, %fd12915;
	fma.rn.f64 	%fd12918, %fd12917, %fd27961, %fd27961;
	fma.rn.f64 	%fd12919, %fd12917, %fd12904, 0d3FF0000000000000;
	selp.f64 	%fd12920, %fd12919, %fd12918, %p2353;
	and.b32  	%r6710, %r10845, 2;
	setp.eq.s32 	%p2354, %r6710, 0;
	mov.f64 	%fd12921, 0d0000000000000000;
	sub.f64 	%fd12922, %fd12921, %fd12920;
	selp.f64 	%fd1111, %fd12920, %fd12922, %p2354;
	mov.f64 	%fd27962, %fd28664;
	mov.u32 	%r10846, %r11577;
	@%p2 bra 	$L__BB1_1338;
	{ // callseq 1103, 0
	.param .b64 param0;
	st.param.f64 	[param0], %fd1;
	.param .align 16 .b8 retval0[16];
	call.uni (retval0), 
	__internal_trig_reduction_slowpathd, 
	(
	param0
	);
	ld.param.f64 	%fd27962, [retval0];
	ld.param.b32 	%r10846, [retval0+8];
	} // callseq 1103
$L__BB1_1338:
	shl.b32 	%r6712, %r10846, 6;
	cvt.u64.u32 	%rd2173, %r6712;
	and.b64  	%rd2174, %rd2173, 64;
	mov.u64 	%rd2175, __cudart_sin_cos_coeffs;
	add.s64 	%rd2176, %rd2175, %rd2174;
	mul.rn.f64 	%fd12924, %fd27962, %fd27962;
	and.b32  	%r6713, %r10846, 1;
	setp.eq.b32 	%p2355, %r6713, 1;
	selp.f64 	%fd12925, 0dBDA8FF8320FD8164, 0d3DE5DB65F9785EBA, %p2355;
	ld.global.nc.v2.f64 	{%fd12926, %fd12927}, [%rd2176];
	fma.rn.f64 	%fd12928, %fd12925, %fd12924, %fd12926;
	fma.rn.f64 	%fd12929, %fd12928, %fd12924, %fd12927;
	ld.global.nc.v2.f64 	{%fd12930, %fd12931}, [%rd2176+16];
	fma.rn.f64 	%fd12932, %fd12929, %fd12924, %fd12930;
	fma.rn.f64 	%fd12933, %fd12932, %fd12924, %fd12931;
	ld.global.nc.v2.f64 	{%fd12934, %fd12935}, [%rd2176+32];
	fma.rn.f64 	%fd12936, %fd12933, %fd12924, %fd12934;
	fma.rn.f64 	%fd12937, %fd12936, %fd12924, %fd12935;
	fma.rn.f64 	%fd12938, %fd12937, %fd27962, %fd27962;
	fma.rn.f64 	%fd12939, %fd12937, %fd12924, 0d3FF0000000000000;
	selp.f64 	%fd12940, %fd12939, %fd12938, %p2355;
	and.b32  	%r6714, %r10846, 2;
	setp.eq.s32 	%p2356, %r6714, 0;
	mov.f64 	%fd12941, 0d0000000000000000;
	sub.f64 	%fd12942, %fd12941, %fd12940;
	selp.f64 	%fd12943, %fd12940, %fd12942, %p2356;
	mul.f64 	%fd12944, %fd1094, %fd12943;
	fma.rn.f64 	%fd12945, %fd1101, %fd1111, %fd12944;
	add.f64 	%fd12946, %fd7, %fd12945;
	mul.f64 	%fd12947, %fd1094, %fd1111;
	mul.f64 	%fd12948, %fd1101, %fd12943;
	sub.f64 	%fd12949, %fd12947, %fd12948;
	add.f64 	%fd12950, %fd8, %fd12949;
	mov.f64 	%fd12951, 0d3FE0000000000000;
	copysign.f64 	%fd12952, %fd12946, %fd12951;
	add.rz.f64 	%fd12953, %fd12946, %fd12952;
	cvt.rzi.f64.f64 	%fd12954, %fd12953;
	cvt.rzi.s32.f64 	%r1507, %fd12954;
	copysign.f64 	%fd12955, %fd12950, %fd12951;
	add.rz.f64 	%fd12956, %fd12950, %fd12955;
	cvt.rzi.f64.f64 	%fd12957, %fd12956;
	cvt.rzi.s32.f64 	%r1508, %fd12957;
	setp.lt.s32 	%p2357, %r1507, 0;
	setp.ge.s32 	%p2358, %r1507, %r4279;
	or.pred  	%p2359, %p2357, %p2358;
	setp.lt.s32 	%p2360, %r1508, 0;
	setp.ge.s32 	%p2361, %r1508, %r4280;
	or.pred  	%p2362, %p2360, %p2361;
	or.pred  	%p2364, %p2359, %p2362;
	mov.b16 	%rs4669, 0;
	mov.u16 	%rs4670, %rs4669;
	mov.u16 	%rs4671, %rs4669;
	@%p2364 bra 	$L__BB1_1340;
	mul.lo.s32 	%r6715, %r1508, %r4281;
	cvt.u64.u32 	%rd2177, %r6715;
	shl.b32 	%r6716, %r1507, 2;
	cvt.u64.u32 	%rd2178, %r6716;
	add.s64 	%rd2179, %rd2177, %rd2178;
	add.s64 	%rd2180, %rd1, %rd2179;
	ld.global.u8 	%rs4669, [%rd2180];
	ld.global.u8 	%rs4670, [%rd2180+1];
	ld.global.u8 	%rs4671, [%rd2180+2];
$L__BB1_1340:
	setp.eq.f64 	%p2365, %fd2, 0d7FF0000000000000;
	st.local.u8 	[%rd81+5], %rs4671;
	and.b16  	%rs3095, %rs4671, 255;
	st.local.u8 	[%rd82+5], %rs4670;
	and.b16  	%rs3096, %rs4670, 255;
	st.local.u8 	[%rd83+5], %rs4669;
	and.b16  	%rs3097, %rs4669, 255;
	cvt.rn.f64.u16 	%fd12958, %rs3095;
	mul.f64 	%fd12959, %fd12958, 0d3FD322D0E5604189;
	cvt.rn.f64.u16 	%fd12960, %rs3096;
	fma.rn.f64 	%fd12961, %fd12960, 0d3FE2C8B439581062, %fd12959;
	cvt.rn.f64.u16 	%fd12962, %rs3097;
	fma.rn.f64 	%fd12963, %fd12962, 0d3FBD2F1A9FBE76C9, %fd12961;
	cvt.rzi.u32.f64 	%r6718, %fd12963;
	st.local.u8 	[%rd84+5], %r6718;
	add.s32 	%r6719, %r1475, %r4287;
	div.s32 	%r6720, %r6719, %r4283;
	max.s32 	%r1509, %r6720, 0;
	mov.b32 	%r10848, 1;
	mov.f64 	%fd27964, %fd28663;
	@%p2365 bra 	$L__BB1_1344;
	setp.ltu.f64 	%p2366, %fd2, 0d41E0000000000000;
	mov.f64 	%fd27964, %fd28662;
	mov.u32 	%r10847, %r11575;
	@%p2366 bra 	$L__BB1_1343;
	{ // callseq 1104, 0
	.param .b64 param0;
	st.param.f64 	[param0], %fd1;
	.param .align 16 .b8 retval0[16];
	call.uni (retval0), 
	__internal_trig_reduction_slowpathd, 
	(
	param0
	);
	ld.param.f64 	%fd27964, [retval0];
	ld.param.b32 	%r10847, [retval0+8];
	} // callseq 1104
$L__BB1_1343:
	add.s32 	%r10848, %r10847, 1;
$L__BB1_1344:
	shl.b32 	%r6722, %r10848, 6;
	cvt.u64.u32 	%rd2181, %r6722;
	and.b64  	%rd2182, %rd2181, 64;
	mov.u64 	%rd2183, __cudart_sin_cos_coeffs;
	add.s64 	%rd2184, %rd2183, %rd2182;
	mul.rn.f64 	%fd12965, %fd27964, %fd27964;
	and.b32  	%r6723, %r10848, 1;
	setp.eq.b32 	%p2367, %r6723, 1;
	selp.f64 	%fd12966, 0dBDA8FF8320FD8164, 0d3DE5DB65F9785EBA, %p2367;
	ld.global.nc.v2.f64 	{%fd12967, %fd12968}, [%rd2184];
	fma.rn.f64 	%fd12969, %fd12966, %fd12965, %fd12967;
	fma.rn.f64 	%fd12970, %fd12969, %fd12965, %fd12968;
	ld.global.nc.v2.f64 	{%fd12971, %fd12972}, [%rd2184+16];
	fma.rn.f64 	%fd12973, %fd12970, %fd12965, %fd12971;
	fma.rn.f64 	%fd12974, %fd12973, %fd12965, %fd12972;
	ld.global.nc.v2.f64 	{%fd12975, %fd12976}, [%rd2184+32];
	fma.rn.f64 	%fd12977, %fd12974, %fd12965, %fd12975;
	fma.rn.f64 	%fd12978, %fd12977, %fd12965, %fd12976;
	fma.rn.f64 	%fd12979, %fd12978, %fd27964, %fd27964;
	fma.rn.f64 	%fd12980, %fd12978, %fd12965, 0d3FF0000000000000;
	selp.f64 	%fd12981, %fd12980, %fd12979, %p2367;
	and.b32  	%r6724, %r10848, 2;
	setp.eq.s32 	%p2368, %r6724, 0;
	mov.f64 	%fd12982, 0d0000000000000000;
	sub.f64 	%fd12983, %fd12982, %fd12981;
	selp.f64 	%fd1117, %fd12981, %fd12983, %p2368;
	mov.f64 	%fd27965, %fd28664;
	mov.u32 	%r10849, %r11577;
	@%p2 bra 	$L__BB1_1346;
	{ // callseq 1105, 0
	.param .b64 param0;
	st.param.f64 	[param0], %fd1;
	.param .align 16 .b8 retval0[16];
	call.uni (retval0), 
	__internal_trig_reduction_slowpathd, 
	(
	param0
	);
	ld.param.f64 	%fd27965, [retval0];
	ld.param.b32 	%r10849, [retval0+8];
	} // callseq 1105
$L__BB1_1346:
	shl.b32 	%r6726, %r10849, 6;
	cvt.u64.u32 	%rd2185, %r6726;
	and.b64  	%rd2186, %rd2185, 64;
	mov.u64 	%rd2187, __cudart_sin_cos_coeffs;
	add.s64 	%rd2188, %rd2187, %rd2186;
	mul.rn.f64 	%fd12985, %fd27965, %fd27965;
	and.b32  	%r6727, %r10849, 1;
	setp.eq.b32 	%p2369, %r6727, 1;
	selp.f64 	%fd12986, 0dBDA8FF8320FD8164, 0d3DE5DB65F9785EBA, %p2369;
	ld.global.nc.v2.f64 	{%fd12987, %fd12988}, [%rd2188];
	fma.rn.f64 	%fd12989, %fd12986, %fd12985, %fd12987;
	fma.rn.f64 	%fd12990, %fd12989, %fd12985, %fd12988;
	ld.global.nc.v2.f64 	{%fd12991, %fd12992}, [%rd2188+16];
	fma.rn.f64 	%fd12993, %fd12990, %fd12985, %fd12991;
	fma.rn.f64 	%fd12994, %fd12993, %fd12985, %fd12992;
	ld.global.nc.v2.f64 	{%fd12995, %fd12996}, [%rd2188+32];
	fma.rn.f64 	%fd12997, %fd12994, %fd12985, %fd12995;
	fma.rn.f64 	%fd12998, %fd12997, %fd12985, %fd12996;
	fma.rn.f64 	%fd12999, %fd12998, %fd27965, %fd27965;
	fma.rn.f64 	%fd13000, %fd12998, %fd12985, 0d3FF0000000000000;
	selp.f64 	%fd13001, %fd13000, %fd12999, %p2369;
	and.b32  	%r6728, %r10849, 2;
	setp.eq.s32 	%p2370, %r6728, 0;
	mov.f64 	%fd13002, 0d0000000000000000;
	sub.f64 	%fd13003, %fd13002, %fd13001;
	selp.f64 	%fd13004, %fd13001, %fd13003, %p2370;
	min.s32 	%r6729, %r1509, %r10;
	cvt.rn.f64.s32 	%fd13005, %r6729;
	sub.f64 	%fd1120, %fd13005, %fd6;
	mul.f64 	%fd13006, %fd1120, %fd13004;
	fma.rn.f64 	%fd13007, %fd1079, %fd1117, %fd13006;
	add.f64 	%fd13008, %fd7, %fd13007;
	mul.f64 	%fd13009, %fd1120, %fd1117;
	mul.f64 	%fd13010, %fd1079, %fd13004;
	sub.f64 	%fd13011, %fd13009, %fd13010;
	add.f64 	%fd13012, %fd8, %fd13011;
	mov.f64 	%fd13013, 0d3FE0000000000000;
	copysign.f64 	%fd13014, %fd13008, %fd13013;
	add.rz.f64 	%fd13015, %fd13008, %fd13014;
	cvt.rzi.f64.f64 	%fd13016, %fd13015;
	cvt.rzi.s32.f64 	%r1516, %fd13016;
	copysign.f64 	%fd13017, %fd13012, %fd13013;
	add.rz.f64 	%fd13018, %fd13012, %fd13017;
	cvt.rzi.f64.f64 	%fd13019, %fd13018;
	cvt.rzi.s32.f64 	%r1517, %fd13019;
	setp.lt.s32 	%p2371, %r1516, 0;
	setp.ge.s32 	%p2372, %r1516, %r4279;
	or.pred  	%p2373, %p2371, %p2372;
	setp.lt.s32 	%p2374, %r1517, 0;
	setp.ge.s32 	%p2375, %r1517, %r4280;
	or.pred  	%p2376, %p2374, %p2375;
	or.pred  	%p2378, %p2373, %p2376;
	mov.b16 	%rs4672, 0;
	mov.u16 	%rs4673, %rs4672;
	mov.u16 	%rs4674, %rs4672;
	@%p2378 bra 	$L__BB1_1348;
	mul.lo.s32 	%r6730, %r1517, %r4281;
	cvt.u64.u32 	%rd2189, %r6730;
	shl.b32 	%r6731, %r1516, 2;
	cvt.u64.u32 	%rd2190, %r6731;
	add.s64 	%rd2191, %rd2189, %rd2190;
	add.s64 	%rd2192, %rd1, %rd2191;
	ld.global.u8 	%rs4672, [%rd2192];
	ld.global.u8 	%rs4673, [%rd2192+1];
	ld.global.u8 	%rs4674, [%rd2192+2];
$L__BB1_1348:
	st.local.u8 	[%rd81+6], %rs4674;
	and.b16  	%rs3099, %rs4674, 255;
	st.local.u8 	[%rd82+6], %rs4673;
	and.b16  	%rs3100, %rs4673, 255;
	st.local.u8 	[%rd83+6], %rs4672;
	and.b16  	%rs3101, %rs4672, 255;
	cvt.rn.f64.u16 	%fd13020, %rs3099;
	mul.f64 	%fd13021, %fd13020, 0d3FD322D0E5604189;
	cvt.rn.f64.u16 	%fd13022, %rs3100;
	fma.rn.f64 	%fd13023, %fd13022, 0d3FE2C8B439581062, %fd13021;
	cvt.rn.f64.u16 	%fd13024, %rs3101;
	fma.rn.f64 	%fd13025, %fd13024, 0d3FBD2F1A9FBE76C9, %fd13023;
	cvt.rzi.u32.f64 	%r6733, %fd13025;
	st.local.u8 	[%rd84+6], %r6733;
	mov.b32 	%r10851, 1;
	mov.f64 	%fd27967, %fd28663;
	@%p2365 bra 	$L__BB1_1352;
	setp.ltu.f64 	%p2380, %fd2, 0d41E0000000000000;
	mov.f64 	%fd27967, %fd28662;
	mov.u32 	%r10850, %r11575;
	@%p2380 bra 	$L__BB1_1351;
	{ // callseq 1106, 0
	.param .b64 param0;
	st.param.f64 	[param0], %fd1;
	.param .align 16 .b8 retval0[16];
	call.uni (retval0), 
	__internal_trig_reduction_slowpathd, 
	(
	param0
	);
	ld.param.f64 	%fd27967, [retval0];
	ld.param.b32 	%r10850, [retval0+8];
	} // callseq 1106
$L__BB1_1351:
	add.s32 	%r10851, %r10850, 1;
$L__BB1_1352:
	shl.b32 	%r6735, %r10851, 6;
	cvt.u64.u32 	%rd2193, %r6735;
	and.b64  	%rd2194, %rd2193, 64;
	mov.u64 	%rd2195, __cudart_sin_cos_coeffs;
	add.s64 	%rd2196, %rd2195, %rd2194;
	mul.rn.f64 	%fd13027, %fd27967, %fd27967;
	and.b32  	%r6736, %r10851, 1;
	setp.eq.b32 	%p2381, %r6736, 1;
	selp.f64 	%fd13028, 0dBDA8FF8320FD8164, 0d3DE5DB65F9785EBA, %p2381;
	ld.global.nc.v2.f64 	{%fd13029, %fd13030}, [%rd2196];
	fma.rn.f64 	%fd13031, %fd13028, %fd13027, %fd13029;
	fma.rn.f64 	%fd13032, %fd13031, %fd13027, %fd13030;
	ld.global.nc.v2.f64 	{%fd13033, %fd13034}, [%rd2196+16];
	fma.rn.f64 	%fd13035, %fd13032, %fd13027, %fd13033;
	fma.rn.f64 	%fd13036, %fd13035, %fd13027, %fd13034;
	ld.global.nc.v2.f64 	{%fd13037, %fd13038}, [%rd2196+32];
	fma.rn.f64 	%fd13039, %fd13036, %fd13027, %fd13037;
	fma.rn.f64 	%fd13040, %fd13039, %fd13027, %fd13038;
	fma.rn.f64 	%fd13041, %fd13040, %fd27967, %fd27967;
	fma.rn.f64 	%fd13042, %fd13040, %fd13027, 0d3FF0000000000000;
	selp.f64 	%fd13043, %fd13042, %fd13041, %p2381;
	and.b32  	%r6737, %r10851, 2;
	setp.eq.s32 	%p2382, %r6737, 0;
	mov.f64 	%fd13044, 0d0000000000000000;
	sub.f64 	%fd13045, %fd13044, %fd13043;
	selp.f64 	%fd1124, %fd13043, %fd13045, %p2382;
	mov.f64 	%fd27968, %fd28664;
	mov.u32 	%r10852, %r11577;
	@%p2 bra 	$L__BB1_1354;
	{ // callseq 1107, 0
	.param .b64 param0;
	st.param.f64 	[param0], %fd1;
	.param .align 16 .b8 retval0[16];
	call.uni (retval0), 
	__internal_trig_reduction_slowpathd, 
	(
	param0
	);
	ld.param.f64 	%fd27968, [retval0];
	ld.param.b32 	%r10852, [retval0+8];
	} // callseq 1107
$L__BB1_1354:
	shl.b32 	%r6739, %r10852, 6;
	cvt.u64.u32 	%rd2197, %r6739;
	and.b64  	%rd2198, %rd2197, 64;
	mov.u64 	%rd2199, __cudart_sin_cos_coeffs;
	add.s64 	%rd2200, %rd2199, %rd2198;
	mul.rn.f64 	%fd13047, %fd27968, %fd27968;
	and.b32  	%r6740, %r10852, 1;
	setp.eq.b32 	%p2383, %r6740, 1;
	selp.f64 	%fd13048, 0dBDA8FF8320FD8164, 0d3DE5DB65F9785EBA, %p2383;
	ld.global.nc.v2.f64 	{%fd13049, %fd13050}, [%rd2200];
	fma.rn.f64 	%fd13051, %fd13048, %fd13047, %fd13049;
	fma.rn.f64 	%fd13052, %fd13051, %fd13047, %fd13050;
	ld.global.nc.v2.f64 	{%fd13053, %fd13054}, [%rd2200+16];
	fma.rn.f64 	%fd13055, %fd13052, %fd13047, %fd13053;
	fma.rn.f64 	%fd13056, %fd13055, %fd13047, %fd13054;
	ld.global.nc.v2.f64 	{%fd13057, %fd13058}, [%rd2200+32];
	fma.rn.f64 	%fd13059, %fd13056, %fd13047, %fd13057;
	fma.rn.f64 	%fd13060, %fd13059, %fd13047, %fd13058;
	fma.rn.f64 	%fd13061, %fd13060, %fd27968, %fd27968;
	fma.rn.f64 	%fd13062, %fd13060, %fd13047, 0d3FF0000000000000;
	selp.f64 	%fd13063, %fd13062, %fd13061, %p2383;
	and.b32  	%r6741, %r10852, 2;
	setp.eq.s32 	%p2384, %r6741, 0;
	mov.f64 	%fd13064, 0d0000000000000000;
	sub.f64 	%fd13065, %fd13064, %fd13063;
	selp.f64 	%fd13066, %fd13063, %fd13065, %p2384;
	mul.f64 	%fd13067, %fd1120, %fd13066;
	fma.rn.f64 	%fd13068, %fd1101, %fd1124, %fd13067;
	add.f64 	%fd13069, %fd7, %fd13068;
	mul.f64 	%fd13070, %fd1120, %fd1124;
	mul.f64 	%fd13071, %fd1101, %fd13066;
	sub.f64 	%fd13072, %fd13070, %fd13071;
	add.f64 	%fd13073, %fd8, %fd13072;
	mov.f64 	%fd13074, 0d3FE0000000000000;
	copysign.f64 	%fd13075, %fd13069, %fd13074;
	add.rz.f64 	%fd13076, %fd13069, %fd13075;
	cvt.rzi.f64.f64 	%fd13077, %fd13076;
	cvt.rzi.s32.f64 	%r1524, %fd13077;
	copysign.f64 	%fd13078, %fd13073, %fd13074;
	add.rz.f64 	%fd13079, %fd13073, %fd13078;
	cvt.rzi.f64.f64 	%fd13080, %fd13079;
	cvt.rzi.s32.f64 	%r1525, %fd13080;
	setp.lt.s32 	%p2385, %r1524, 0;
	setp.ge.s32 	%p2386, %r1524, %r4279;
	or.pred  	%p2387, %p2385, %p2386;
	setp.lt.s32 	%p2388, %r1525, 0;
	setp.ge.s32 	%p2389, %r1525, %r4280;
	or.pred  	%p2390, %p2388, %p2389;
	or.pred  	%p2392, %p2387, %p2390;
	mov.b16 	%rs4675, 0;
	mov.u16 	%rs4676, %rs4675;
	mov.u16 	%rs4677, %rs4675;
	@%p2392 bra 	$L__BB1_1356;
	mul.lo.s32 	%r6742, %r1525, %r4281;
	cvt.u64.u32 	%rd2201, %r6742;
	shl.b32 	%r6743, %r1524, 2;
	cvt.u64.u32 	%rd2202, %r6743;
	add.s64 	%rd2203, %rd2201, %rd2202;
	add.s64 	%rd2204, %rd1, %rd2203;
	ld.global.u8 	%rs4675, [%rd2204];
	ld.global.u8 	%rs4676, [%rd2204+1];
	ld.global.u8 	%rs4677, [%rd2204+2];
$L__BB1_1356:
	st.local.u8 	[%rd81+7], %rs4677;
	and.b16  	%rs3103, %rs4677, 255;
	st.local.u8 	[%rd82+7], %rs4676;
	and.b16  	%rs3104, %rs4676, 255;
	st.local.u8 	[%rd83+7], %rs4675;
	and.b16  	%rs3105, %rs4675, 255;
	cvt.rn.f64.u16 	%fd13081, %rs3103;
	mul.f64 	%fd13082, %fd13081, 0d3FD322D0E5604189;
	cvt.rn.f64.u16 	%fd13083, %rs3104;
	fma.rn.f64 	%fd13084, %fd13083, 0d3FE2C8B439581062, %fd13082;
	cvt.rn.f64.u16 	%fd13085, %rs3105;
	fma.rn.f64 	%fd13086, %fd13085, 0d3FBD2F1A9FBE76C9, %fd13084;
	cvt.rzi.u32.f64 	%r6744, %fd13086;
	st.local.u8 	[%rd84+7], %r6744;
	add.s32 	%r10528, %r10528, 8;
$L__BB1_1357:
	sub.s32 	%r6745, 5, %r69;
	setp.ge.u32 	%p2393, %r6745, %r69;
	@%p2393 bra 	$L__BB1_1424;
	add.s32 	%r1528, %r72, 6;
	setp.lt.s32 	%p2394, %r1528, 0;
	setp.ge.s32 	%p2395, %r1528, %r4284;
	or.pred  	%p2396, %p2394, %p2395;
	or.pred  	%p2397, %p2396, %p5;
	@%p2397 bra 	$L__BB1_1424;
	setp.eq.f64 	%p2398, %fd2, 0d7FF0000000000000;
	mul.lo.s32 	%r6747, %r1528, %r4286;
	shl.b32 	%r1529, %r6747, 1;
	sub.s32 	%r6748, %r4295, %r69;
	mad.lo.s32 	%r6749, %r4287, %r6748, %r4287;
	add.s32 	%r6750, %r6749, %r4287;
	shl.b32 	%r1530, %r6750, 2;
	mov.b32 	%r10855, 1;
	mov.f64 	%fd27970, %fd28663;
	@%p2398 bra 	$L__BB1_1363;
	setp.ltu.f64 	%p2399, %fd2, 0d41E0000000000000;
	mov.f64 	%fd27970, %fd28662;
	mov.u32 	%r10854, %r11575;
	@%p2399 bra 	$L__BB1_1362;
	{ // callseq 1108, 0
	.param .b64 param0;
	st.param.f64 	[param0], %fd1;
	.param .align 16 .b8 retval0[16];
	call.uni (retval0), 
	__internal_trig_reduction_slowpathd, 
	(
	param0
	);
	ld.param.f64 	%fd27970, [retval0];
	ld.param.b32 	%r10854, [retval0+8];
	} // callseq 1108
$L__BB1_1362:
	add.s32 	%r10855, %r10854, 1;
$L__BB1_1363:
	shl.b32 	%r6752, %r10855, 6;
	cvt.u64.u32 	%rd2205, %r6752;
	and.b64  	%rd2206, %rd2205, 64;
	mov.u64 	%rd2207, __cudart_sin_cos_coeffs;
	add.s64 	%rd2208, %rd2207, %rd2206;
	mul.rn.f64 	%fd13088, %fd27970, %fd27970;
	and.b32  	%r6753, %r10855, 1;
	setp.eq.b32 	%p2400, %r6753, 1;
	selp.f64 	%fd13089, 0dBDA8FF8320FD8164, 0d3DE5DB65F9785EBA, %p2400;
	ld.global.nc.v2.f64 	{%fd13090, %fd13091}, [%rd2208];
	fma.rn.f64 	%fd13092, %fd13089, %fd13088, %fd13090;
	fma.rn.f64 	%fd13093, %fd13092, %fd13088, %fd13091;
	ld.global.nc.v2.f64 	{%fd13094, %fd13095}, [%rd2208+16];
	fma.rn.f64 	%fd13096, %fd13093, %fd13088, %fd13094;
	fma.rn.f64 	%fd13097, %fd13096, %fd13088, %fd13095;
	ld.global.nc.v2.f64 	{%fd13098, %fd13099}, [%rd2208+32];
	fma.rn.f64 	%fd13100, %fd13097, %fd13088, %fd13098;
	fma.rn.f64 	%fd13101, %fd13100, %fd13088, %fd13099;
	fma.rn.f64 	%fd13102, %fd13101, %fd27970, %fd27970;
	fma.rn.f64 	%fd13103, %fd13101, %fd13088, 0d3FF0000000000000;
	selp.f64 	%fd13104, %fd13103, %fd13102, %p2400;
	and.b32  	%r6754, %r10855, 2;
	setp.eq.s32 	%p2401, %r6754, 0;
	mov.f64 	%fd13105, 0d0000000000000000;
	sub.f64 	%fd13106, %fd13105, %fd13104;
	selp.f64 	%fd1130, %fd13104, %fd13106, %p2401;
	mov.f64 	%fd27971, %fd28664;
	mov.u32 	%r10856, %r11577;
	@%p2 bra 	$L__BB1_1365;
	{ // callseq 1109, 0
	.param .b64 param0;
	st.param.f64 	[param0], %fd1;
	.param .align 16 .b8 retval0[16];
	call.uni (retval0), 
	__internal_trig_reduction_slowpathd, 
	(
	param0
	);
	ld.param.f64 	%fd27971, [retval0];
	ld.param.b32 	%r10856, [retval0+8];
	} // callseq 1109
$L__BB1_1365:
	shl.b32 	%r6756, %r10856, 6;
	cvt.u64.u32 	%rd2209, %r6756;
	and.b64  	%rd2210, %rd2209, 64;
	mov.u64 	%rd2211, __cudart_sin_cos_coeffs;
	add.s64 	%rd2212, %rd2211, %rd2210;
	mul.rn.f64 	%fd13108, %fd27971, %fd27971;
	and.b32  	%r6757, %r10856, 1;
	setp.eq.b32 	%p2402, %r6757, 1;
	selp.f64 	%fd13109, 0dBDA8FF8320FD8164, 0d3DE5DB65F9785EBA, %p2402;
	ld.global.nc.v2.f64 	{%fd13110, %fd13111}, [%rd2212];
	fma.rn.f64 	%fd13112, %fd13109, %fd13108, %fd13110;
	fma.rn.f64 	%fd13113, %fd13112, %fd13108, %fd13111;
	ld.global.nc.v2.f64 	{%fd13114, %fd13115}, [%rd2212+16];
	fma.rn.f64 	%fd13116, %fd13113, %fd13108, %fd13114;
	fma.rn.f64 	%fd13117, %fd13116, %fd13108, %fd13115;
	ld.global.nc.v2.f64 	{%fd13118, %fd13119}, [%rd2212+32];
	fma.rn.f64 	%fd13120, %fd13117, %fd13108, %fd13118;
	fma.rn.f64 	%fd13121, %fd13120, %fd13108, %fd13119;
	fma.rn.f64 	%fd13122, %fd13121, %fd27971, %fd27971;
	fma.rn.f64 	%fd13123, %fd13121, %fd13108, 0d3FF0000000000000;
	selp.f64 	%fd13124, %fd13123, %fd13122, %p2402;
	and.b32  	%r6758, %r10856, 2;
	setp.eq.s32 	%p2403, %r6758, 0;
	mov.f64 	%fd13125, 0d0000000000000000;
	sub.f64 	%fd13126, %fd13125, %fd13124;
	selp.f64 	%fd13127, %fd13124, %fd13126, %p2403;
	div.s32 	%r6759, %r1529, %r4282;
	max.s32 	%r6760, %r6759, 0;
	min.s32 	%r6761, %r6760, %r9;
	cvt.rn.f64.s32 	%fd13128, %r6761;
	sub.f64 	%fd1133, %fd13128, %fd5;
	div.s32 	%r6762, %r1530, %r4283;
	max.s32 	%r6763, %r6762, 0;
	min.s32 	%r6764, %r6763, %r10;
	cvt.rn.f64.s32 	%fd13129, %r6764;
	sub.f64 	%fd1134, %fd13129, %fd6;
	mul.f64 	%fd13130, %fd1134, %fd13127;
	fma.rn.f64 	%fd13131, %fd1133, %fd1130, %fd13130;
	add.f64 	%fd13132, %fd7, %fd13131;
	mul.f64 	%fd13133, %fd1134, %fd1130;
	mul.f64 	%fd13134, %fd1133, %fd13127;
	sub.f64 	%fd13135, %fd13133, %fd13134;
	add.f64 	%fd13136, %fd8, %fd13135;
	mov.f64 	%fd13137, 0d3FE0000000000000;
	copysign.f64 	%fd13138, %fd13132, %fd13137;
	add.rz.f64 	%fd13139, %fd13132, %fd13138;
	cvt.rzi.f64.f64 	%fd13140, %fd13139;
	cvt.rzi.s32.f64 	%r1537, %fd13140;
	copysign.f64 	%fd13141, %fd13136, %fd13137;
	add.rz.f64 	%fd13142, %fd13136, %fd13141;
	cvt.rzi.f64.f64 	%fd13143, %fd13142;
	cvt.rzi.s32.f64 	%r1538, %fd13143;
	setp.lt.s32 	%p2404, %r1537, 0;
	setp.ge.s32 	%p2405, %r1537, %r4279;
	or.pred  	%p2406, %p2404, %p2405;
	setp.lt.s32 	%p2407, %r1538, 0;
	setp.ge.s32 	%p2408, %r1538, %r4280;
	or.pred  	%p2409, %p2407, %p2408;
	or.pred  	%p2411, %p2406, %p2409;
	mov.b16 	%rs4678, 0;
	mov.u16 	%rs4679, %rs4678;
	mov.u16 	%rs4680, %rs4678;
	@%p2411 bra 	$L__BB1_1367;
	mul.lo.s32 	%r6765, %r1538, %r4281;
	cvt.u64.u32 	%rd2213, %r6765;
	shl.b32 	%r6766, %r1537, 2;
	cvt.u64.u32 	%rd2214, %r6766;
	add.s64 	%rd2215, %rd2213, %rd2214;
	add.s64 	%rd2216, %rd1, %rd2215;
	ld.global.u8 	%rs4678, [%rd2216];
	ld.global.u8 	%rs4679, [%rd2216+1];
	ld.global.u8 	%rs4680, [%rd2216+2];
$L__BB1_1367:
	cvt.u64.u32 	%rd2217, %r10528;
	add.s64 	%rd85, %rd2, %rd2217;
	st.local.u8 	[%rd85], %rs4680;
	and.b16  	%rs3107, %rs4680, 255;
	add.s64 	%rd86, %rd3, %rd2217;
	st.local.u8 	[%rd86], %rs4679;
	and.b16  	%rs3108, %rs4679, 255;
	add.s64 	%rd87, %rd4, %rd2217;
	st.local.u8 	[%rd87], %rs4678;
	and.b16  	%rs3109, %rs4678, 255;
	cvt.rn.f64.u16 	%fd13144, %rs3107;
	mul.f64 	%fd13145, %fd13144, 0d3FD322D0E5604189;
	cvt.rn.f64.u16 	%fd13146, %rs3108;
	fma.rn.f64 	%fd13147, %fd13146, 0d3FE2C8B439581062, %fd13145;
	cvt.rn.f64.u16 	%fd13148, %rs3109;
	fma.rn.f64 	%fd13149, %fd13148, 0d3FBD2F1A9FBE76C9, %fd13147;
	cvt.rzi.u32.f64 	%r6768, %fd13149;
	add.s64 	%rd88, %rd5, %rd2217;
	st.local.u8 	[%rd88], %r6768;
	add.s32 	%r1539, %r1530, %r4287;
	mov.b32 	%r10858, 1;
	mov.f64 	%fd27973, %fd28663;
	@%p2398 bra 	$L__BB1_1371;
	setp.ltu.f64 	%p2413, %fd2, 0d41E0000000000000;
	mov.f64 	%fd27973, %fd28662;
	mov.u32 	%r10857, %r11575;
	@%p2413 bra 	$L__BB1_1370;
	{ // callseq 1110, 0
	.param .b64 param0;
	st.param.f64 	[param0], %fd1;
	.param .align 16 .b8 retval0[16];
	call.uni (retval0), 
	__internal_trig_reduction_slowpathd, 
	(
	param0
	);
	ld.param.f64 	%fd27973, [retval0];
	ld.param.b32 	%r10857, [retval0+8];
	} // callseq 1110
$L__BB1_1370:
	add.s32 	%r10858, %r10857, 1;
$L__BB1_1371:
	shl.b32 	%r6770, %r10858, 6;
	cvt.u64.u32 	%rd2218, %r6770;
	and.b64  	%rd2219, %rd2218, 64;
	mov.u64 	%rd2220, __cudart_sin_cos_coeffs;
	add.s64 	%rd2221, %rd2220, %rd2219;
	mul.rn.f64 	%fd13151, %fd27973, %fd27973;
	and.b32  	%r6771, %r10858, 1;
	setp.eq.b32 	%p2414, %r6771, 1;
	selp.f64 	%fd13152, 0dBDA8FF8320FD8164, 0d3DE5DB65F9785EBA, %p2414;
	ld.global.nc.v2.f64 	{%fd13153, %fd13154}, [%rd2221];
	fma.rn.f64 	%fd13155, %fd13152, %fd13151, %fd13153;
	fma.rn.f64 	%fd13156, %fd13155, %fd13151, %fd13154;
	ld.global.nc.v2.f64 	{%fd13157, %fd13158}, [%rd2221+16];
	fma.rn.f64 	%fd13159, %fd13156, %fd13151, %fd13157;
	fma.rn.f64 	%fd13160, %fd13159, %fd13151, %fd13158;
	ld.global.nc.v2.f64 	{%fd13161, %fd13162}, [%rd2221+32];
	fma.rn.f64 	%fd13163, %fd13160, %fd13151, %fd13161;
	fma.rn.f64 	%fd13164, %fd13163, %fd13151, %fd13162;
	fma.rn.f64 	%fd13165, %fd13164, %fd27973, %fd27973;
	fma.rn.f64 	%fd13166, %fd13164, %fd13151, 0d3FF0000000000000;
	selp.f64 	%fd13167, %fd13166, %fd13165, %p2414;
	and.b32  	%r6772, %r10858, 2;
	setp.eq.s32 	%p2415, %r6772, 0;
	mov.f64 	%fd13168, 0d0000000000000000;
	sub.f64 	%fd13169, %fd13168, %fd13167;
	selp.f64 	%fd1138, %fd13167, %fd13169, %p2415;
	mov.f64 	%fd27974, %fd28664;
	mov.u32 	%r10859, %r11577;
	@%p2 bra 	$L__BB1_1373;
	{ // callseq 1111, 0
	.param .b64 param0;
	st.param.f64 	[param0], %fd1;
	.param .align 16 .b8 retval0[16];
	call.uni (retval0), 
	__internal_trig_reduction_slowpathd, 
	(
	param0
	);
	ld.param.f64 	%fd27974, [retval0];
	ld.param.b32 	%r10859, [retval0+8];
	} // callseq 1111
$L__BB1_1373:
	shl.b32 	%r6774, %r10859, 6;
	cvt.u64.u32 	%rd2222, %r6774;
	and.b64  	%rd2223, %rd2222, 64;
	mov.u64 	%rd2224, __cudart_sin_cos_coeffs;
	add.s64 	%rd2225, %rd2224, %rd2223;
	mul.rn.f64 	%fd13171, %fd27974, %fd27974;
	and.b32  	%r6775, %r10859, 1;
	setp.eq.b32 	%p2416, %r6775, 1;
	selp.f64 	%fd13172, 0dBDA8FF8320FD8164, 0d3DE5DB65F9785EBA, %p2416;
	ld.global.nc.v2.f64 	{%fd13173, %fd13174}, [%rd2225];
	fma.rn.f64 	%fd13175, %fd13172, %fd13171, %fd13173;
	fma.rn.f64 	%fd13176, %fd13175, %fd13171, %fd13174;
	ld.global.nc.v2.f64 	{%fd13177, %fd13178}, [%rd2225+16];
	fma.rn.f64 	%fd13179, %fd13176, %fd13171, %fd13177;
	fma.rn.f64 	%fd13180, %fd13179, %fd13171, %fd13178;
	ld.global.nc.v2.f64 	{%fd13181, %fd13182}, [%rd2225+32];
	fma.rn.f64 	%fd13183, %fd13180, %fd13171, %fd13181;
	fma.rn.f64 	%fd13184, %fd13183, %fd13171, %fd13182;
	fma.rn.f64 	%fd13185, %fd13184, %fd27974, %fd27974;
	fma.rn.f64 	%fd13186, %fd13184, %fd13171, 0d3FF0000000000000;
	selp.f64 	%fd13187, %fd13186, %fd13185, %p2416;
	and.b32  	%r6776, %r10859, 2;
	setp.eq.s32 	%p2417, %r6776, 0;
	mov.f64 	%fd13188, 0d0000000000000000;
	sub.f64 	%fd13189, %fd13188, %fd13187;
	selp.f64 	%fd13190, %fd13187, %fd13189, %p2417;
	div.s32 	%r6777, %r1539, %r4283;
	max.s32 	%r6778, %r6777, 0;
	min.s32 	%r6779, %r6778, %r10;
	cvt.rn.f64.s32 	%fd13191, %r6779;
	sub.f64 	%fd1141, %fd13191, %fd6;
	mul.f64 	%fd13192, %fd1141, %fd13190;
	fma.rn.f64 	%fd13193, %fd1133, %fd1138, %fd13192;
	add.f64 	%fd13194, %fd7, %fd13193;
	mul.f64 	%fd13195, %fd1141, %fd1138;
	mul.f64 	%fd13196, %fd1133, %fd13190;
	sub.f64 	%fd13197, %fd13195, %fd13196;
	add.f64 	%fd13198, %fd8, %fd13197;
	mov.f64 	%fd13199, 0d3FE0000000000000;
	copysign.f64 	%fd13200, %fd13194, %fd13199;
	add.rz.f64 	%fd13201, %fd13194, %fd13200;
	cvt.rzi.f64.f64 	%fd13202, %fd13201;
	cvt.rzi.s32.f64 	%r1546, %fd13202;
	copysign.f64 	%fd13203, %fd13198, %fd13199;
	add.rz.f64 	%fd13204, %fd13198, %fd13203;
	cvt.rzi.f64.f64 	%fd13205, %fd13204;
	cvt.rzi.s32.f64 	%r1547, %fd13205;
	setp.lt.s32 	%p2418, %r1546, 0;
	setp.ge.s32 	%p2419, %r1546, %r4279;
	or.pred  	%p2420, %p2418, %p2419;
	setp.lt.s32 	%p2421, %r1547, 0;
	setp.ge.s32 	%p2422, %r1547, %r4280;
	or.pred  	%p2423, %p2421, %p2422;
	or.pred  	%p2425, %p2420, %p2423;
	mov.b16 	%rs4681, 0;
	mov.u16 	%rs4682, %rs4681;
	mov.u16 	%rs4683, %rs4681;
	@%p2425 bra 	$L__BB1_1375;
	mul.lo.s32 	%r6780, %r1547, %r4281;
	cvt.u64.u32 	%rd2226, %r6780;
	shl.b32 	%r6781, %r1546, 2;
	cvt.u64.u32 	%rd2227, %r6781;
	add.s64 	%rd2228, %rd2226, %rd2227;
	add.s64 	%rd2229, %rd1, %rd2228;
	ld.global.u8 	%rs4681, [%rd2229];
	ld.global.u8 	%rs4682, [%rd2229+1];
	ld.global.u8 	%rs4683, [%rd2229+2];
$L__BB1_1375:
	st.local.u8 	[%rd85+1], %rs4683;
	and.b16  	%rs3111, %rs4683, 255;
	st.local.u8 	[%rd86+1], %rs4682;
	and.b16  	%rs3112, %rs4682, 255;
	st.local.u8 	[%rd87+1], %rs4681;
	and.b16  	%rs3113, %rs4681, 255;
	cvt.rn.f64.u16 	%fd13206, %rs3111;
	mul.f64 	%fd13207, %fd13206, 0d3FD322D0E5604189;
	cvt.rn.f64.u16 	%fd13208, %rs3112;
	fma.rn.f64 	%fd13209, %fd13208, 0d3FE2C8B439581062, %fd13207;
	cvt.rn.f64.u16 	%fd13210, %rs3113;
	fma.rn.f64 	%fd13211, %fd13210, 0d3FBD2F1A9FBE76C9, %fd13209;
	cvt.rzi.u32.f64 	%r6783, %fd13211;
	st.local.u8 	[%rd88+1], %r6783;
	add.s32 	%r1548, %r1539, %r4287;
	mov.b32 	%r10861, 1;
	mov.f64 	%fd27976, %fd28663;
	@%p2398 bra 	$L__BB1_1379;
	setp.ltu.f64 	%p2427, %fd2, 0d41E0000000000000;
	mov.f64 	%fd27976, %fd28662;
	mov.u32 	%r10860, %r11575;
	@%p2427 bra 	$L__BB1_1378;
	{ // callseq 1112, 0
	.param .b64 param0;
	st.param.f64 	[param0], %fd1;
	.param .align 16 .b8 retval0[16];
	call.uni (retval0), 
	__internal_trig_reduction_slowpathd, 
	(
	param0
	);
	ld.param.f64 	%fd27976, [retval0];
	ld.param.b32 	%r10860, [retval0+8];
	} // callseq 1112
$L__BB1_1378:
	add.s32 	%r10861, %r10860, 1;
$L__BB1_1379:
	shl.b32 	%r6785, %r10861, 6;
	cvt.u64.u32 	%rd2230, %r6785;
	and.b64  	%rd2231, %rd2230, 64;
	mov.u64 	%rd2232, __cudart_sin_cos_coeffs;
	add.s64 	%rd2233, %rd2232, %rd2231;
	mul.rn.f64 	%fd13213, %fd27976, %fd27976;
	and.b32  	%r6786, %r10861, 1;
	setp.eq.b32 	%p2428, %r6786, 1;
	selp.f64 	%fd13214, 0dBDA8FF8320FD8164, 0d3DE5DB65F9785EBA, %p2428;
	ld.global.nc.v2.f64 	{%fd13215, %fd13216}, [%rd2233];
	fma.rn.f64 	%fd13217, %fd13214, %fd13213, %fd13215;
	fma.rn.f64 	%fd13218, %fd13217, %fd13213, %fd13216;
	ld.global.nc.v2.f64 	{%fd13219, %fd13220}, [%rd2233+16];
	fma.rn.f64 	%fd13221, %fd13218, %fd13213, %fd13219;
	fma.rn.f64 	%fd13222, %fd13221, %fd13213, %fd13220;
	ld.global.nc.v2.f64 	{%fd13223, %fd13224}, [%rd2233+32];
	fma.rn.f64 	%fd13225, %fd13222, %fd13213, %fd13223;
	fma.rn.f64 	%fd13226, %fd13225, %fd13213, %fd13224;
	fma.rn.f64 	%fd13227, %fd13226, %fd27976, %fd27976;
	fma.rn.f64 	%fd13228, %fd13226, %fd13213, 0d3FF0000000000000;
	selp.f64 	%fd13229, %fd13228, %fd13227, %p2428;
	and.b32  	%r6787, %r10861, 2;
	setp.eq.s32 	%p2429, %r6787, 0;
	mov.f64 	%fd13230, 0d0000000000000000;
	sub.f64 	%fd13231, %fd13230, %fd13229;
	selp.f64 	%fd1145, %fd13229, %fd13231, %p2429;
	mov.f64 	%fd27977, %fd28664;
	mov.u32 	%r10862, %r11577;
	@%p2 bra 	$L__BB1_1381;
	{ // callseq 1113, 0
	.param .b64 param0;
	st.param.f64 	[param0], %fd1;
	.param .align 16 .b8 retval0[16];
	call.uni (retval0), 
	__internal_trig_reduction_slowpathd, 
	(
	param0
	);
	ld.param.f64 	%fd27977, [retval0];
	ld.param.b32 	%r10862, [retval0+8];
	} // callseq 1113
$L__BB1_1381:
	shl.b32 	%r6789, %r10862, 6;
	cvt.u64.u32 	%rd2234, %r6789;
	and.b64  	%rd2235, %rd2234, 64;
	mov.u64 	%rd2236, __cudart_sin_cos_coeffs;
	add.s64 	%rd2237, %rd2236, %rd2235;
	mul.rn.f64 	%fd13233, %fd27977, %fd27977;
	and.b32  	%r6790, %r10862, 1;
	setp.eq.b32 	%p2430, %r6790, 1;
	selp.f64 	%fd13234, 0dBDA8FF8320FD8164, 0d3DE5DB65F9785EBA, %p2430;
	ld.global.nc.v2.f64 	{%fd13235, %fd13236}, [%rd2237];
	fma.rn.f64 	%fd13237, %fd13234, %fd13233, %fd13235;
	fma.rn.f64 	%fd13238, %fd13237, %fd13233, %fd13236;
	ld.global.nc.v2.f64 	{%fd13239, %fd13240}, [%rd2237+16];
	fma.rn.f64 	%fd13241, %fd13238, %fd13233, %fd13239;
	fma.rn.f64 	%fd13242, %fd13241, %fd13233, %fd13240;
	ld.global.nc.v2.f64 	{%fd13243, %fd13244}, [%rd2237+32];
	fma.rn.f64 	%fd13245, %fd13242, %fd13233, %fd13243;
	fma.rn.f64 	%fd13246, %fd13245, %fd13233, %fd13244;
	fma.rn.f64 	%fd13247, %fd13246, %fd27977, %fd27977;
	fma.rn.f64 	%fd13248, %fd13246, %fd13233, 0d3FF0000000000000;
	selp.f64 	%fd13249, %fd13248, %fd13247, %p2430;
	and.b32  	%r6791, %r10862, 2;
	setp.eq.s32 	%p2431, %r6791, 0;
	mov.f64 	%fd13250, 0d0000000000000000;
	sub.f64 	%fd13251, %fd13250, %fd13249;
	selp.f64 	%fd13252, %fd13249, %fd13251, %p2431;
	div.s32 	%r6792, %r1548, %r4283;
	max.s32 	%r6793, %r6792, 0;
	min.s32 	%r6794, %r6793, %r10;
	cvt.rn.f64.s32 	%fd13253, %r6794;
	sub.f64 	%fd1148, %fd13253, %fd6;
	mul.f64 	%fd13254, %fd1148, %fd13252;
	fma.rn.f64 	%fd13255, %fd1133, %fd1145, %fd13254;
	add.f64 	%fd13256, %fd7, %fd13255;
	mul.f64 	%fd13257, %fd1148, %fd1145;
	mul.f64 	%fd13258, %fd1133, %fd13252;
	sub.f64 	%fd13259, %fd13257, %fd13258;
	add.f64 	%fd13260, %fd8, %fd13259;
	mov.f64 	%fd13261, 0d3FE0000000000000;
	copysign.f64 	%fd13262, %fd13256, %fd13261;
	add.rz.f64 	%fd13263, %fd13256, %fd13262;
	cvt.rzi.f64.f64 	%fd13264, %fd13263;
	cvt.rzi.s32.f64 	%r1555, %fd13264;
	copysign.f64 	%fd13265, %fd13260, %fd13261;
	add.rz.f64 	%fd13266, %fd13260, %fd13265;
	cvt.rzi.f64.f64 	%fd13267, %fd13266;
	cvt.rzi.s32.f64 	%r1556, %fd13267;
	setp.lt.s32 	%p2432, %r1555, 0;
	setp.ge.s32 	%p2433, %r1555, %r4279;
	or.pred  	%p2434, %p2432, %p2433;
	setp.lt.s32 	%p2435, %r1556, 0;
	setp.ge.s32 	%p2436, %r1556, %r4280;
	or.pred  	%p2437, %p2435, %p2436;
	or.pred  	%p2439, %p2434, %p2437;
	mov.b16 	%rs4684, 0;
	mov.u16 	%rs4685, %rs4684;
	mov.u16 	%rs4686, %rs4684;
	@%p2439 bra 	$L__BB1_1383;
	mul.lo.s32 	%r6795, %r1556, %r4281;
	cvt.u64.u32 	%rd2238, %r6795;
	shl.b32 	%r6796, %r1555, 2;
	cvt.u64.u32 	%rd2239, %r6796;
	add.s64 	%rd2240, %rd2238, %rd2239;
	add.s64 	%rd2241, %rd1, %rd2240;
	ld.global.u8 	%rs4684, [%rd2241];
	ld.global.u8 	%rs4685, [%rd2241+1];
	ld.global.u8 	%rs4686, [%rd2241+2];
$L__BB1_1383:
	st.local.u8 	[%rd85+2], %rs4686;
	and.b16  	%rs3115, %rs4686, 255;
	st.local.u8 	[%rd86+2], %rs4685;
	and.b16  	%rs3116, %rs4685, 255;
	st.local.u8 	[%rd87+2], %rs4684;
	and.b16  	%rs3117, %rs4684, 255;
	cvt.rn.f64.u16 	%fd13268, %rs3115;
	mul.f64 	%fd13269, %fd13268, 0d3FD322D0E5604189;
	cvt.rn.f64.u16 	%fd13270, %rs3116;
	fma.rn.f64 	%fd13271, %fd13270, 0d3FE2C8B439581062, %fd13269;
	cvt.rn.f64.u16 	%fd13272, %rs3117;
	fma.rn.f64 	%fd13273, %fd13272, 0d3FBD2F1A9FBE76C9, %fd13271;
	cvt.rzi.u32.f64 	%r6798, %fd13273;
	st.local.u8 	[%rd88+2], %r6798;
	add.s32 	%r6799, %r1529, %r4286;
	div.s32 	%r6800, %r6799, %r4282;
	max.s32 	%r1557, %r6800, 0;
	mov.b32 	%r10864, 1;
	mov.f64 	%fd27979, %fd28663;
	@%p2398 bra 	$L__BB1_1387;
	setp.ltu.f64 	%p2441, %fd2, 0d41E0000000000000;
	mov.f64 	%fd27979, %fd28662;
	mov.u32 	%r10863, %r11575;
	@%p2441 bra 	$L__BB1_1386;
	{ // callseq 1114, 0
	.param .b64 param0;
	st.param.f64 	[param0], %fd1;
	.param .align 16 .b8 retval0[16];
	call.uni (retval0), 
	__internal_trig_reduction_slowpathd, 
	(
	param0
	);
	ld.param.f64 	%fd27979, [retval0];
	ld.param.b32 	%r10863, [retval0+8];
	} // callseq 1114
$L__BB1_1386:
	add.s32 	%r10864, %r10863, 1;
$L__BB1_1387:
	shl.b32 	%r6802, %r10864, 6;
	cvt.u64.u32 	%rd2242, %r6802;
	and.b64  	%rd2243, %rd2242, 64;
	mov.u64 	%rd2244, __cudart_sin_cos_coeffs;
	add.s64 	%rd2245, %rd2244, %rd2243;
	mul.rn.f64 	%fd13275, %fd27979, %fd27979;
	and.b32  	%r6803, %r10864, 1;
	setp.eq.b32 	%p2442, %r6803, 1;
	selp.f64 	%fd13276, 0dBDA8FF8320FD8164, 0d3DE5DB65F9785EBA, %p2442;
	ld.global.nc.v2.f64 	{%fd13277, %fd13278}, [%rd2245];
	fma.rn.f64 	%fd13279, %fd13276, %fd13275, %fd13277;
	fma.rn.f64 	%fd13280, %fd13279, %fd13275, %fd13278;
	ld.global.nc.v2.f64 	{%fd13281, %fd13282}, [%rd2245+16];
	fma.rn.f64 	%fd13283, %fd13280, %fd13275, %fd13281;
	fma.rn.f64 	%fd13284, %fd13283, %fd13275, %fd13282;
	ld.global.nc.v2.f64 	{%fd13285, %fd13286}, [%rd2245+32];
	fma.rn.f64 	%fd13287, %fd13284, %fd13275, %fd13285;
	fma.rn.f64 	%fd13288, %fd13287, %fd13275, %fd13286;
	fma.rn.f64 	%fd13289, %fd13288, %fd27979, %fd27979;
	fma.rn.f64 	%fd13290, %fd13288, %fd13275, 0d3FF0000000000000;
	selp.f64 	%fd13291, %fd13290, %fd13289, %p2442;
	and.b32  	%r6804, %r10864, 2;
	setp.eq.s32 	%p2443, %r6804, 0;
	mov.f64 	%fd13292, 0d0000000000000000;
	sub.f64 	%fd13293, %fd13292, %fd13291;
	selp.f64 	%fd1152, %fd13291, %fd13293, %p2443;
	mov.f64 	%fd27980, %fd28664;
	mov.u32 	%r10865, %r11577;
	@%p2 bra 	$L__BB1_1389;
	{ // callseq 1115, 0
	.param .b64 param0;
	st.param.f64 	[param0], %fd1;
	.param .align 16 .b8 retval0[16];
	call.uni (retval0), 
	__internal_trig_reduction_slowpathd, 
	(
	param0
	);
	ld.param.f64 	%fd27980, [retval0];
	ld.param.b32 	%r10865, [retval0+8];
	} // callseq 1115
$L__BB1_1389:
	shl.b32 	%r6806, %r10865, 6;
	cvt.u64.u32 	%rd2246, %r6806;
	and.b64  	%rd2247, %rd2246, 64;
	mov.u64 	%rd2248, __cudart_sin_cos_coeffs;
	add.s64 	%rd2249, %rd2248, %rd2247;
	mul.rn.f64 	%fd13295, %fd27980, %fd27980;
	and.b32  	%r6807, %r10865, 1;
	setp.eq.b32 	%p2444, %r6807, 1;
	selp.f64 	%fd13296, 0dBDA8FF8320FD8164, 0d3DE5DB65F9785EBA, %p2444;
	ld.global.nc.v2.f64 	{%fd13297, %fd13298}, [%rd2249];
	fma.rn.f64 	%fd13299, %fd13296, %fd13295, %fd13297;
	fma.rn.f64 	%fd13300, %fd13299, %fd13295, %fd13298;
	ld.global.nc.v2.f64 	{%fd13301, %fd13302}, [%rd2249+16];
	fma.rn.f64 	%fd13303, %fd13300, %fd13295, %fd13301;
	fma.rn.f64 	%fd13304, %fd13303, %fd13295, %fd13302;
	ld.global.nc.v2.f64 	{%fd13305, %fd13306}, [%rd2249+32];
	fma.rn.f64 	%fd13307, %fd13304, %fd13295, %fd13305;
	fma.rn.f64 	%fd13308, %fd13307, %fd13295, %fd13306;
	fma.rn.f64 	%fd13309, %fd13308, %fd27980, %fd27980;
	fma.rn.f64 	%fd13310, %fd13308, %fd13295, 0d3FF0000000000000;
	selp.f64 	%fd13311, %fd13310, %fd13309, %p2444;
	and.b32  	%r6808, %r10865, 2;
	setp.eq.s32 	%p2445, %r6808, 0;
	mov.f64 	%fd13312, 0d0000000000000000;
	sub.f64 	%fd13313, %fd13312, %fd13311;
	selp.f64 	%fd13314, %fd13311, %fd13313, %p2445;
	min.s32 	%r6809, %r1557, %r9;
	cvt.rn.f64.s32 	%fd13315, %r6809;
	sub.f64 	%fd1155, %fd13315, %fd5;
	mul.f64 	%fd13316, %fd1134, %fd13314;
	fma.rn.f64 	%fd13317, %fd1155, %fd1152, %fd13316;
	add.f64 	%fd13318, %fd7, %fd13317;
	mul.f64 	%fd13319, %fd1134, %fd1152;
	mul.f64 	%fd13320, %fd1155, %fd13314;
	sub.f64 	%fd13321, %fd13319, %fd13320;
	add.f64 	%fd13322, %fd8, %fd13321;
	mov.f64 	%fd13323, 0d3FE0000000000000;
	copysign.f64 	%fd13324, %fd13318, %fd13323;
	add.rz.f64 	%fd13325, %fd13318, %fd13324;
	cvt.rzi.f64.f64 	%fd13326, %fd13325;
	cvt.rzi.s32.f64 	%r1564, %fd13326;
	copysign.f64 	%fd13327, %fd13322, %fd13323;
	add.rz.f64 	%fd13328, %fd13322, %fd13327;
	cvt.rzi.f64.f64 	%fd13329, %fd13328;
	cvt.rzi.s32.f64 	%r1565, %fd13329;
	setp.lt.s32 	%p2446, %r1564, 0;
	setp.ge.s32 	%p2447, %r1564, %r4279;
	or.pred  	%p2448, %p2446, %p2447;
	setp.lt.s32 	%p2449, %r1565, 0;
	setp.ge.s32 	%p2450, %r1565, %r4280;
	or.pred  	%p2451, %p2449, %p2450;
	or.pred  	%p2453, %p2448, %p2451;
	mov.b16 	%rs4687, 0;
	mov.u16 	%rs4688, %rs4687;
	mov.u16 	%rs4689, %rs4687;
	@%p2453 bra 	$L__BB1_1391;
	mul.lo.s32 	%r6810, %r1565, %r4281;
	cvt.u64.u32 	%rd2250, %r6810;
	shl.b32 	%r6811, %r1564, 2;
	cvt.u64.u32 	%rd2251, %r6811;
	add.s64 	%rd2252, %rd2250, %rd2251;
	add.s64 	%rd2253, %rd1, %rd2252;
	ld.global.u8 	%rs4687, [%rd2253];
	ld.global.u8 	%rs4688, [%rd2253+1];
	ld.global.u8 	%rs4689, [%rd2253+2];
$L__BB1_1391:
	st.local.u8 	[%rd85+3], %rs4689;
	and.b16  	%rs3119, %rs4689, 255;
	st.local.u8 	[%rd86+3], %rs4688;
	and.b16  	%rs3120, %rs4688, 255;
	st.local.u8 	[%rd87+3], %rs4687;
	and.b16  	%rs3121, %rs4687, 255;
	cvt.rn.f64.u16 	%fd13330, %rs3119;
	mul.f64 	%fd13331, %fd13330, 0d3FD322D0E5604189;
	cvt.rn.f64.u16 	%fd13332, %rs3120;
	fma.rn.f64 	%fd13333, %fd13332, 0d3FE2C8B439581062, %fd13331;
	cvt.rn.f64.u16 	%fd13334, %rs3121;
	fma.rn.f64 	%fd13335, %fd13334, 0d3FBD2F1A9FBE76C9, %fd13333;
	cvt.rzi.u32.f64 	%r6813, %fd13335;
	st.local.u8 	[%rd88+3], %r6813;
	mov.b32 	%r10867, 1;
	mov.f64 	%fd27982, %fd28663;
	@%p2398 bra 	$L__BB1_1395;
	setp.ltu.f64 	%p2455, %fd2, 0d41E0000000000000;
	mov.f64 	%fd27982, %fd28662;
	mov.u32 	%r10866, %r11575;
	@%p2455 bra 	$L__BB1_1394;
	{ // callseq 1116, 0
	.param .b64 param0;
	st.param.f64 	[param0], %fd1;
	.param .align 16 .b8 retval0[16];
	call.uni (retval0), 
	__internal_trig_reduction_slowpathd, 
	(
	param0
	);
	ld.param.f64 	%fd27982, [retval0];
	ld.param.b32 	%r10866, [retval0+8];
	} // callseq 1116
$L__BB1_1394:
	add.s32 	%r10867, %r10866, 1;
$L__BB1_1395:
	shl.b32 	%r6815, %r10867, 6;
	cvt.u64.u32 	%rd2254, %r6815;
	and.b64  	%rd2255, %rd2254, 64;
	mov.u64 	%rd2256, __cudart_sin_cos_coeffs;
	add.s64 	%rd2257, %rd2256, %rd2255;
	mul.rn.f64 	%fd13337, %fd27982, %fd27982;
	and.b32  	%r6816, %r10867, 1;
	setp.eq.b32 	%p2456, %r6816, 1;
	selp.f64 	%fd13338, 0dBDA8FF8320FD8164, 0d3DE5DB65F9785EBA, %p2456;
	ld.global.nc.v2.f64 	{%fd13339, %fd13340}, [%rd2257];
	fma.rn.f64 	%fd13341, %fd13338, %fd13337, %fd13339;
	fma.rn.f64 	%fd13342, %fd13341, %fd13337, %fd13340;
	ld.global.nc.v2.f64 	{%fd13343, %fd13344}, [%rd2257+16];
	fma.rn.f64 	%fd13345, %fd13342, %fd13337, %fd13343;
	fma.rn.f64 	%fd13346, %fd13345, %fd13337, %fd13344;
	ld.global.nc.v2.f64 	{%fd13347, %fd13348}, [%rd2257+32];
	fma.rn.f64 	%fd13349, %fd13346, %fd13337, %fd13347;
	fma.rn.f64 	%fd13350, %fd13349, %fd13337, %fd13348;
	fma.rn.f64 	%fd13351, %fd13350, %fd27982, %fd27982;
	fma.rn.f64 	%fd13352, %fd13350, %fd13337, 0d3FF0000000000000;
	selp.f64 	%fd13353, %fd13352, %fd13351, %p2456;
	and.b32  	%r6817, %r10867, 2;
	setp.eq.s32 	%p2457, %r6817, 0;
	mov.f64 	%fd13354, 0d0000000000000000;
	sub.f64 	%fd13355, %fd13354, %fd13353;
	selp.f64 	%fd1159, %fd13353, %fd13355, %p2457;
	mov.f64 	%fd27983, %fd28664;
	mov.u32 	%r10868, %r11577;
	@%p2 bra 	$L__BB1_1397;
	{ // callseq 1117, 0
	.param .b64 param0;
	st.param.f64 	[param0], %fd1;
	.param .align 16 .b8 retval0[16];
	call.uni (retval0), 
	__internal_trig_reduction_slowpathd, 
	(
	param0
	);
	ld.param.f64 	%fd27983, [retval0];
	ld.param.b32 	%r10868, [retval0+8];
	} // callseq 1117
$L__BB1_1397:
	shl.b32 	%r6819, %r10868, 6;
	cvt.u64.u32 	%rd2258, %r6819;
	and.b64  	%rd2259, %rd2258, 64;
	mov.u64 	%rd2260, __cudart_sin_cos_coeffs;
	add.s64 	%rd2261, %rd2260, %rd2259;
	mul.rn.f64 	%fd13357, %fd27983, %fd27983;
	and.b32  	%r6820, %r10868, 1;
	setp.eq.b32 	%p2458, %r6820, 1;
	selp.f64 	%fd13358, 0dBDA8FF8320FD8164, 0d3DE5DB65F9785EBA, %p2458;
	ld.global.nc.v2.f64 	{%fd13359, %fd13360}, [%rd2261];
	fma.rn.f64 	%fd13361, %fd13358, %fd13357, %fd13359;
	fma.rn.f64 	%fd13362, %fd13361, %fd13357, %fd13360;
	ld.global.nc.v2.f64 	{%fd13363, %fd13364}, [%rd2261+16];
	fma.rn.f64 	%fd13365, %fd13362, %fd13357, %fd13363;
	fma.rn.f64 	%fd13366, %fd13365, %fd13357, %fd13364;
	ld.global.nc.v2.f64 	{%fd13367, %fd13368}, [%rd2261+32];
	fma.rn.f64 	%fd13369, %fd13366, %fd13357, %fd13367;
	fma.rn.f64 	%fd13370, %fd13369, %fd13357, %fd13368;
	fma.rn.f64 	%fd13371, %fd13370, %fd27983, %fd27983;
	fma.rn.f64 	%fd13372, %fd13370, %fd13357, 0d3FF0000000000000;
	selp.f64 	%fd13373, %fd13372, %fd13371, %p2458;
	and.b32  	%r6821, %r10868, 2;
	setp.eq.s32 	%p2459, %r6821, 0;
	mov.f64 	%fd13374, 0d0000000000000000;
	sub.f64 	%fd13375, %fd13374, %fd13373;
	selp.f64 	%fd13376, %fd13373, %fd13375, %p2459;
	mul.f64 	%fd13377, %fd1141, %fd13376;
	fma.rn.f64 	%fd13378, %fd1155, %fd1159, %fd13377;
	add.f64 	%fd13379, %fd7, %fd13378;
	mul.f64 	%fd13380, %fd1141, %fd1159;
	mul.f64 	%fd13381, %fd1155, %fd13376;
	sub.f64 	%fd13382, %fd13380, %fd13381;
	add.f64 	%fd13383, %fd8, %fd13382;
	mov.f64 	%fd13384, 0d3FE0000000000000;
	copysign.f64 	%fd13385, %fd13379, %fd13384;
	add.rz.f64 	%fd13386, %fd13379, %fd13385;
	cvt.rzi.f64.f64 	%fd13387, %fd13386;
	cvt.rzi.s32.f64 	%r1572, %fd13387;
	copysign.f64 	%fd13388, %fd13383, %fd13384;
	add.rz.f64 	%fd13389, %fd13383, %fd13388;
	cvt.rzi.f64.f64 	%fd13390, %fd13389;
	cvt.rzi.s32.f64 	%r1573, %fd13390;
	setp.lt.s32 	%p2460, %r1572, 0;
	setp.ge.s32 	%p2461, %r1572, %r4279;
	or.pred  	%p2462, %p2460, %p2461;
	setp.lt.s32 	%p2463, %r1573, 0;
	setp.ge.s32 	%p2464, %r1573, %r4280;
	or.pred  	%p2465, %p2463, %p2464;
	or.pred  	%p2467, %p2462, %p2465;
	mov.b16 	%rs4690, 0;
	mov.u16 	%rs4691, %rs4690;
	mov.u16 	%rs4692, %rs4690;
	@%p2467 bra 	$L__BB1_1399;
	mul.lo.s32 	%r6822, %r1573, %r4281;
	cvt.u64.u32 	%rd2262, %r6822;
	shl.b32 	%r6823, %r1572, 2;
	cvt.u64.u32 	%rd2263, %r6823;
	add.s64 	%rd2264, %rd2262, %rd2263;
	add.s64 	%rd2265, %rd1, %rd2264;
	ld.global.u8 	%rs4690, [%rd2265];
	ld.global.u8 	%rs4691, [%rd2265+1];
	ld.global.u8 	%rs4692, [%rd2265+2];
$L__BB1_1399:
	st.local.u8 	[%rd85+4], %rs4692;
	and.b16  	%rs3123, %rs4692, 255;
	st.local.u8 	[%rd86+4], %rs4691;
	and.b16  	%rs3124, %rs4691, 255;
	st.local.u8 	[%rd87+4], %rs4690;
	and.b16  	%rs3125, %rs4690, 255;
	cvt.rn.f64.u16 	%fd13391, %rs3123;
	mul.f64 	%fd13392, %fd13391, 0d3FD322D0E5604189;
	cvt.rn.f64.u16 	%fd13393, %rs3124;
	fma.rn.f64 	%fd13394, %fd13393, 0d3FE2C8B439581062, %fd13392;
	cvt.rn.f64.u16 	%fd13395, %rs3125;
	fma.rn.f64 	%fd13396, %fd13395, 0d3FBD2F1A9FBE76C9, %fd13394;
	cvt.rzi.u32.f64 	%r6825, %fd13396;
	st.local.u8 	[%rd88+4], %r6825;
	mov.b32 	%r10870, 1;
	mov.f64 	%fd27985, %fd28663;
	@%p2398 bra 	$L__BB1_1403;
	setp.ltu.f64 	%p2469, %fd2, 0d41E0000000000000;
	mov.f64 	%fd27985, %fd28662;
	mov.u32 	%r10869, %r11575;
	@%p2469 bra 	$L__BB1_1402;
	{ // callseq 1118, 0
	.param .b64 param0;
	st.param.f64 	[param0], %fd1;
	.param .align 16 .b8 retval0[16];
	call.uni (retval0), 
	__internal_trig_reduction_slowpathd, 
	(
	param0
	);
	ld.param.f64 	%fd27985, [retval0];
	ld.param.b32 	%r10869, [retval0+8];
	} // callseq 1118
$L__BB1_1402:
	add.s32 	%r10870, %r10869, 1;
$L__BB1_1403:
	shl.b32 	%r6827, %r10870, 6;
	cvt.u64.u32 	%rd2266, %r6827;
	and.b64  	%rd2267, %rd2266, 64;
	mov.u64 	%rd2268, __cudart_sin_cos_coeffs;
	add.s64 	%rd2269, %rd2268, %rd2267;
	mul.rn.f64 	%fd13398, %fd27985, %fd27985;
	and.b32  	%r6828, %r10870, 1;
	setp.eq.b32 	%p2470, %r6828, 1;
	selp.f64 	%fd13399, 0dBDA8FF8320FD8164, 0d3DE5DB65F9785EBA, %p2470;
	ld.global.nc.v2.f64 	{%fd13400, %fd13401}, [%rd2269];
	fma.rn.f64 	%fd13402, %fd13399, %fd13398, %fd13400;
	fma.rn.f64 	%fd13403, %fd13402, %fd13398, %fd13401;
	ld.global.nc.v2.f64 	{%fd13404, %fd13405}, [%rd2269+16];
	fma.rn.f64 	%fd13406, %fd13403, %fd13398, %fd13404;
	fma.rn.f64 	%fd13407, %fd13406, %fd13398, %fd13405;
	ld.global.nc.v2.f64 	{%fd13408, %fd13409}, [%rd2269+32];
	fma.rn.f64 	%fd13410, %fd13407, %fd13398, %fd13408;
	fma.rn.f64 	%fd13411, %fd13410, %fd13398, %fd13409;
	fma.rn.f64 	%fd13412, %fd13411, %fd27985, %fd27985;
	fma.rn.f64 	%fd13413, %fd13411, %fd13398, 0d3FF0000000000000;
	selp.f64 	%fd13414, %fd13413, %fd13412, %p2470;
	and.b32  	%r6829, %r10870, 2;
	setp.eq.s32 	%p2471, %r6829, 0;
	mov.f64 	%fd13415, 0d0000000000000000;
	sub.f64 	%fd13416, %fd13415, %fd13414;
	selp.f64 	%fd1165, %fd13414, %fd13416, %p2471;
	mov.f64 	%fd27986, %fd28664;
	mov.u32 	%r10871, %r11577;
	@%p2 bra 	$L__BB1_1405;
	{ // callseq 1119, 0
	.param .b64 param0;
	st.param.f64 	[param0], %fd1;
	.param .align 16 .b8 retval0[16];
	call.uni (retval0), 
	__internal_trig_reduction_slowpathd, 
	(
	param0
	);
	ld.param.f64 	%fd27986, [retval0];
	ld.param.b32 	%r10871, [retval0+8];
	} // callseq 1119
$L__BB1_1405:
	shl.b32 	%r6831, %r10871, 6;
	cvt.u64.u32 	%rd2270, %r6831;
	and.b64  	%rd2271, %rd2270, 64;
	mov.u64 	%rd2272, __cudart_sin_cos_coeffs;
	add.s64 	%rd2273, %rd2272, %rd2271;
	mul.rn.f64 	%fd13418, %fd27986, %fd27986;
	and.b32  	%r6832, %r10871, 1;
	setp.eq.b32 	%p2472, %r6832, 1;
	selp.f64 	%fd13419, 0dBDA8FF8320FD8164, 0d3DE5DB65F9785EBA, %p2472;
	ld.global.nc.v2.f64 	{%fd13420, %fd13421}, [%rd2273];
	fma.rn.f64 	%fd13422, %fd13419, %fd13418, %fd13420;
	fma.rn.f64 	%fd13423, %fd13422, %fd13418, %fd13421;
	ld.global.nc.v2.f64 	{%fd13424, %fd13425}, [%rd2273+16];
	fma.rn.f64 	%fd13426, %fd13423, %fd13418, %fd13424;
	fma.rn.f64 	%fd13427, %fd13426, %fd13418, %fd13425;
	ld.global.nc.v2.f64 	{%fd13428, %fd13429}, [%rd2273+32];
	fma.rn.f64 	%fd13430, %fd13427, %fd13418, %fd13428;
	fma.rn.f64 	%fd13431, %fd13430, %fd13418, %fd13429;
	fma.rn.f64 	%fd13432, %fd13431, %fd27986, %fd27986;
	fma.rn.f64 	%fd13433, %fd13431, %fd13418, 0d3FF0000000000000;
	selp.f64 	%fd13434, %fd13433, %fd13432, %p2472;
	and.b32  	%r6833, %r10871, 2;
	setp.eq.s32 	%p2473, %r6833, 0;
	mov.f64 	%fd13435, 0d0000000000000000;
	sub.f64 	%fd13436, %fd13435, %fd13434;
	selp.f64 	%fd13437, %fd13434, %fd13436, %p2473;
	mul.f64 	%fd13438, %fd1148, %fd13437;
	fma.rn.f64 	%fd13439, %fd1155, %fd1165, %fd13438;
	add.f64 	%fd13440, %fd7, %fd13439;
	mul.f64 	%fd13441, %fd1148, %fd1165;
	mul.f64 	%fd13442, %fd1155, %fd13437;
	sub.f64 	%fd13443, %fd13441, %fd13442;
	add.f64 	%fd13444, %fd8, %fd13443;
	mov.f64 	%fd13445, 0d3FE0000000000000;
	copysign.f64 	%fd13446, %fd13440, %fd13445;
	add.rz.f64 	%fd13447, %fd13440, %fd13446;
	cvt.rzi.f64.f64 	%fd13448, %fd13447;
	cvt.rzi.s32.f64 	%r1580, %fd13448;
	copysign.f64 	%fd13449, %fd13444, %fd13445;
	add.rz.f64 	%fd13450, %fd13444, %fd13449;
	cvt.rzi.f64.f64 	%fd13451, %fd13450;
	cvt.rzi.s32.f64 	%r1581, %fd13451;
	setp.lt.s32 	%p2474, %r1580, 0;
	setp.ge.s32 	%p2475, %r1580, %r4279;
	or.pred  	%p2476, %p2474, %p2475;
	setp.lt.s32 	%p2477, %r1581, 0;
	setp.ge.s32 	%p2478, %r1581, %r4280;
	or.pred  	%p2479, %p2477, %p2478;
	or.pred  	%p2481, %p2476, %p2479;
	mov.b16 	%rs4693, 0;
	mov.u16 	%rs4694, %rs4693;
	mov.u16 	%rs4695, %rs4693;
	@%p2481 bra 	$L__BB1_1407;
	mul.lo.s32 	%r6834, %r1581, %r4281;
	cvt.u64.u32 	%rd2274, %r6834;
	shl.b32 	%r6835, %r1580, 2;
	cvt.u64.u32 	%rd2275, %r6835;
	add.s64 	%rd2276, %rd2274, %rd2275;
	add.s64 	%rd2277, %rd1, %rd2276;
	ld.global.u8 	%rs4693, [%rd2277];
	ld.global.u8 	%rs4694, [%rd2277+1];
	ld.global.u8 	%rs4695, [%rd2277+2];
$L__BB1_1407:
	st.local.u8 	[%rd85+5], %rs4695;
	and.b16  	%rs3127, %rs4695, 255;
	st.local.u8 	[%rd86+5], %rs4694;
	and.b16  	%rs3128, %rs4694, 255;
	st.local.u8 	[%rd87+5], %rs4693;
	and.b16  	%rs3129, %rs4693, 255;
	cvt.rn.f64.u16 	%fd13452, %rs3127;
	mul.f64 	%fd13453, %fd13452, 0d3FD322D0E5604189;
	cvt.rn.f64.u16 	%fd13454, %rs3128;
	fma.rn.f64 	%fd13455, %fd13454, 0d3FE2C8B439581062, %fd13453;
	cvt.rn.f64.u16 	%fd13456, %rs3129;
	fma.rn.f64 	%fd13457, %fd13456, 0d3FBD2F1A9FBE76C9, %fd13455;
	cvt.rzi.u32.f64 	%r6837, %fd13457;
	st.local.u8 	[%rd88+5], %r6837;
	add.s32 	%r6838, %r1548, %r4287;
	div.s32 	%r6839, %r6838, %r4283;
	max.s32 	%r1582, %r6839, 0;
	mov.b32 	%r10873, 1;
	mov.f64 	%fd27988, %fd28663;
	@%p2398 bra 	$L__BB1_1411;
	setp.ltu.f64 	%p2483, %fd2, 0d41E0000000000000;
	mov.f64 	%fd27988, %fd28662;
	mov.u32 	%r10872, %r11575;
	@%p2483 bra 	$L__BB1_1410;
	{ // callseq 1120, 0
	.param .b64 param0;
	st.param.f64 	[param0], %fd1;
	.param .align 16 .b8 retval0[16];
	call.uni (retval0), 
	__internal_trig_reduction_slowpathd, 
	(
	param0
	);
	ld.param.f64 	%fd27988, [retval0];
	ld.param.b32 	%r10872, [retval0+8];
	} // callseq 1120
$L__BB1_1410:
	add.s32 	%r10873, %r10872, 1;
$L__BB1_1411:
	shl.b32 	%r6841, %r10873, 6;
	cvt.u64.u32 	%rd2278, %r6841;
	and.b64  	%rd2279, %rd2278, 64;
	mov.u64 	%rd2280, __cudart_sin_cos_coeffs;
	add.s64 	%rd2281, %rd2280, %rd2279;
	mul.rn.f64 	%fd13459, %fd27988, %fd27988;
	and.b32  	%r6842, %r10873, 1;
	setp.eq.b32 	%p2484, %r6842, 1;
	selp.f64 	%fd13460, 0dBDA8FF8320FD8164, 0d3DE5DB65F9785EBA, %p2484;
	ld.global.nc.v2.f64 	{%fd13461, %fd13462}, [%rd2281];
	fma.rn.f64 	%fd13463, %fd13460, %fd13459, %fd13461;
	fma.rn.f64 	%fd13464, %fd13463, %fd13459, %fd13462;
	ld.global.nc.v2.f64 	{%fd13465, %fd13466}, [%rd2281+16];
	fma.rn.f64 	%fd13467, %fd13464, %fd13459, %fd13465;
	fma.rn.f64 	%fd13468, %fd13467, %fd13459, %fd13466;
	ld.global.nc.v2.f64 	{%fd13469, %fd13470}, [%rd2281+32];
	fma.rn.f64 	%fd13471, %fd13468, %fd13459, %fd13469;
	fma.rn.f64 	%fd13472, %fd13471, %fd13459, %fd13470;
	fma.rn.f64 	%fd13473, %fd13472, %fd27988, %fd27988;
	fma.rn.f64 	%fd13474, %fd13472, %fd13459, 0d3FF0000000000000;
	selp.f64 	%fd13475, %fd13474, %fd13473, %p2484;
	and.b32  	%r6843, %r10873, 2;
	setp.eq.s32 	%p2485, %r6843, 0;
	mov.f64 	%fd13476, 0d0000000000000000;
	sub.f64 	%fd13477, %fd13476, %fd13475;
	selp.f64 	%fd1171, %fd13475, %fd13477, %p2485;
	mov.f64 	%fd27989, %fd28664;
	mov.u32 	%r10874, %r11577;
	@%p2 bra 	$L__BB1_1413;
	{ // callseq 1121, 0
	.param .b64 param0;
	st.param.f64 	[param0], %fd1;
	.param .align 16 .b8 retval0[16];
	call.uni (retval0), 
	__internal_trig_reduction_slowpathd, 
	(
	param0
	);
	ld.param.f64 	%fd27989, [retval0];
	ld.param.b32 	%r10874, [retval0+8];
	} // callseq 1121
$L__BB1_1413:
	shl.b32 	%r6845, %r10874, 6;
	cvt.u64.u32 	%rd2282, %r6845;
	and.b64  	%rd2283, %rd2282, 64;
	mov.u64 	%rd2284, __cudart_sin_cos_coeffs;
	add.s64 	%rd2285, %rd2284, %rd2283;
	mul.rn.f64 	%fd13479, %fd27989, %fd27989;
	and.b32  	%r6846, %r10874, 1;
	setp.eq.b32 	%p2486, %r6846, 1;
	selp.f64 	%fd13480, 0dBDA8FF8320FD8164, 0d3DE5DB65F9785EBA, %p2486;
	ld.global.nc.v2.f64 	{%fd13481, %fd13482}, [%rd2285];
	fma.rn.f64 	%fd13483, %fd13480, %fd13479, %fd13481;
	fma.rn.f64 	%fd13484, %fd13483, %fd13479, %fd13482;
	ld.global.nc.v2.f64 	{%fd13485, %fd13486}, [%rd2285+16];
	fma.rn.f64 	%fd13487, %fd13484, %fd13479, %fd13485;
	fma.rn.f64 	%fd13488, %fd13487, %fd13479, %fd13486;
	ld.global.nc.v2.f64 	{%fd13489, %fd13490}, [%rd2285+32];
	fma.rn.f64 	%fd13491, %fd13488, %fd13479, %fd13489;
	fma.rn.f64 	%fd13492, %fd13491, %fd13479, %fd13490;
	fma.rn.f64 	%fd13493, %fd13492, %fd27989, %fd27989;
	fma.rn.f64 	%fd13494, %fd13492, %fd13479, 0d3FF0000000000000;
	selp.f64 	%fd13495, %fd13494, %fd13493, %p2486;
	and.b32  	%r6847, %r10874, 2;
	setp.eq.s32 	%p2487, %r6847, 0;
	mov.f64 	%fd13496, 0d0000000000000000;
	sub.f64 	%fd13497, %fd13496, %fd13495;
	selp.f64 	%fd13498, %fd13495, %fd13497, %p2487;
	min.s32 	%r6848, %r1582, %r10;
	cvt.rn.f64.s32 	%fd13499, %r6848;
	sub.f64 	%fd1174, %fd13499, %fd6;
	mul.f64 	%fd13500, %fd1174, %fd13498;
	fma.rn.f64 	%fd13501, %fd1133, %fd1171, %fd13500;
	add.f64 	%fd13502, %fd7, %fd13501;
	mul.f64 	%fd13503, %fd1174, %fd1171;
	mul.f64 	%fd13504, %fd1133, %fd13498;
	sub.f64 	%fd13505, %fd13503, %fd13504;
	add.f64 	%fd13506, %fd8, %fd13505;
	mov.f64 	%fd13507, 0d3FE0000000000000;
	copysign.f64 	%fd13508, %fd13502, %fd13507;
	add.rz.f64 	%fd13509, %fd13502, %fd13508;
	cvt.rzi.f64.f64 	%fd13510, %fd13509;
	cvt.rzi.s32.f64 	%r1589, %fd13510;
	copysign.f64 	%fd13511, %fd13506, %fd13507;
	add.rz.f64 	%fd13512, %fd13506, %fd13511;
	cvt.rzi.f64.f64 	%fd13513, %fd13512;
	cvt.rzi.s32.f64 	%r1590, %fd13513;
	setp.lt.s32 	%p2488, %r1589, 0;
	setp.ge.s32 	%p2489, %r1589, %r4279;
	or.pred  	%p2490, %p2488, %p2489;
	setp.lt.s32 	%p2491, %r1590, 0;
	setp.ge.s32 	%p2492, %r1590, %r4280;
	or.pred  	%p2493, %p2491, %p2492;
	or.pred  	%p2495, %p2490, %p2493;
	mov.b16 	%rs4696, 0;
	mov.u16 	%rs4697, %rs4696;
	mov.u16 	%rs4698, %rs4696;
	@%p2495 bra 	$L__BB1_1415;
	mul.lo.s32 	%r6849, %r1590, %r4281;
	cvt.u64.u32 	%rd2286, %r6849;
	shl.b32 	%r6850, %r1589, 2;
	cvt.u64.u32 	%rd2287, %r6850;
	add.s64 	%rd2288, %rd2286, %rd2287;
	add.s64 	%rd2289, %rd1, %rd2288;
	ld.global.u8 	%rs4696, [%rd2289];
	ld.global.u8 	%rs4697, [%rd2289+1];
	ld.global.u8 	%rs4698, [%rd2289+2];
$L__BB1_1415:
	st.local.u8 	[%rd85+6], %rs4698;
	and.b16  	%rs3131, %rs4698, 255;
	st.local.u8 	[%rd86+6], %rs4697;
	and.b16  	%rs3132, %rs4697, 255;
	st.local.u8 	[%rd87+6], %rs4696;
	and.b16  	%rs3133, %rs4696, 255;
	cvt.rn.f64.u16 	%fd13514, %rs3131;
	mul.f64 	%fd13515, %fd13514, 0d3FD322D0E5604189;
	cvt.rn.f64.u16 	%fd13516, %rs3132;
	fma.rn.f64 	%fd13517, %fd13516, 0d3FE2C8B439581062, %fd13515;
	cvt.rn.f64.u16 	%fd13518, %rs3133;
	fma.rn.f64 	%fd13519, %fd13518, 0d3FBD2F1A9FBE76C9, %fd13517;
	cvt.rzi.u32.f64 	%r6852, %fd13519;
	st.local.u8 	[%rd88+6], %r6852;
	mov.b32 	%r10876, 1;
	mov.f64 	%fd27991, %fd28663;
	@%p2398 bra 	$L__BB1_1419;
	setp.ltu.f64 	%p2497, %fd2, 0d41E0000000000000;
	mov.f64 	%fd27991, %fd28662;
	mov.u32 	%r10875, %r11575;
	@%p2497 bra 	$L__BB1_1418;
	{ // callseq 1122, 0
	.param .b64 param0;
	st.param.f64 	[param0], %fd1;
	.param .align 16 .b8 retval0[16];
	call.uni (retval0), 
	__internal_trig_reduction_slowpathd, 
	(
	param0
	);
	ld.param.f64 	%fd27991, [retval0];
	ld.param.b32 	%r10875, [retval0+8];
	} // callseq 1122
$L__BB1_1418:
	add.s32 	%r10876, %r10875, 1;
$L__BB1_1419:
	shl.b32 	%r6854, %r10876, 6;
	cvt.u64.u32 	%rd2290, %r6854;
	and.b64  	%rd2291, %rd2290, 64;
	mov.u64 	%rd2292, __cudart_sin_cos_coeffs;
	add.s64 	%rd2293, %rd2292, %rd2291;
	mul.rn.f64 	%fd13521, %fd27991, %fd27991;
	and.b32  	%r6855, %r10876, 1;
	setp.eq.b32 	%p2498, %r6855, 1;
	selp.f64 	%fd13522, 0dBDA8FF8320FD8164, 0d3DE5DB65F9785EBA, %p2498;
	ld.global.nc.v2.f64 	{%fd13523, %fd13524}, [%rd2293];
	fma.rn.f64 	%fd13525, %fd13522, %fd13521, %fd13523;
	fma.rn.f64 	%fd13526, %fd13525, %fd13521, %fd13524;
	ld.global.nc.v2.f64 	{%fd13527, %fd13528}, [%rd2293+16];
	fma.rn.f64 	%fd13529, %fd13526, %fd13521, %fd13527;
	fma.rn.f64 	%fd13530, %fd13529, %fd13521, %fd13528;
	ld.global.nc.v2.f64 	{%fd13531, %fd13532}, [%rd2293+32];
	fma.rn.f64 	%fd13533, %fd13530, %fd13521, %fd13531;
	fma.rn.f64 	%fd13534, %fd13533, %fd13521, %fd13532;
	fma.rn.f64 	%fd13535, %fd13534, %fd27991, %fd27991;
	fma.rn.f64 	%fd13536, %fd13534, %fd13521, 0d3FF0000000000000;
	selp.f64 	%fd13537, %fd13536, %fd13535, %p2498;
	and.b32  	%r6856, %r10876, 2;
	setp.eq.s32 	%p2499, %r6856, 0;
	mov.f64 	%fd13538, 0d0000000000000000;
	sub.f64 	%fd13539, %fd13538, %fd13537;
	selp.f64 	%fd1178, %fd13537, %fd13539, %p2499;
	mov.f64 	%fd27992, %fd28664;
	mov.u32 	%r10877, %r11577;
	@%p2 bra 	$L__BB1_1421;
	{ // callseq 1123, 0
	.param .b64 param0;
	st.param.f64 	[param0], %fd1;
	.param .align 16 .b8 retval0[16];
	call.uni (retval0), 
	__internal_trig_reduction_slowpathd, 
	(
	param0
	);
	ld.param.f64 	%fd27992, [retval0];
	ld.param.b32 	%r10877, [retval0+8];
	} // callseq 1123
$L__BB1_1421:
	shl.b32 	%r6858, %r10877, 6;
	cvt.u64.u32 	%rd2294, %r6858;
	and.b64  	%rd2295, %rd2294, 64;
	mov.u64 	%rd2296, __cudart_sin_cos_coeffs;
	add.s64 	%rd2297, %rd2296, %rd2295;
	mul.rn.f64 	%fd13541, %fd27992, %fd27992;
	and.b32  	%r6859, %r10877, 1;
	setp.eq.b32 	%p2500, %r6859, 1;
	selp.f64 	%fd13542, 0dBDA8FF8320FD8164, 0d3DE5DB65F9785EBA, %p2500;
	ld.global.nc.v2.f64 	{%fd13543, %fd13544}, [%rd2297];
	fma.rn.f64 	%fd13545, %fd13542, %fd13541, %fd13543;
	fma.rn.f64 	%fd13546, %fd13545, %fd13541, %fd13544;
	ld.global.nc.v2.f64 	{%fd13547, %fd13548}, [%rd2297+16];
	fma.rn.f64 	%fd13549, %fd13546, %fd13541, %fd13547;
	fma.rn.f64 	%fd13550, %fd13549, %fd13541, %fd13548;
	ld.global.nc.v2.f64 	{%fd13551, %fd13552}, [%rd2297+32];
	fma.rn.f64 	%fd13553, %fd13550, %fd13541, %fd13551;
	fma.rn.f64 	%fd13554, %fd13553, %fd13541, %fd13552;
	fma.rn.f64 	%fd13555, %fd13554, %fd27992, %fd27992;
	fma.rn.f64 	%fd13556, %fd13554, %fd13541, 0d3FF0000000000000;
	selp.f64 	%fd13557, %fd13556, %fd13555, %p2500;
	and.b32  	%r6860, %r10877, 2;
	setp.eq.s32 	%p2501, %r6860, 0;
	mov.f64 	%fd13558, 0d0000000000000000;
	sub.f64 	%fd13559, %fd13558, %fd13557;
	selp.f64 	%fd13560, %fd13557, %fd13559, %p2501;
	mul.f64 	%fd13561, %fd1174, %fd13560;
	fma.rn.f64 	%fd13562, %fd1155, %fd1178, %fd13561;
	add.f64 	%fd13563, %fd7, %fd13562;
	mul.f64 	%fd13564, %fd1174, %fd1178;
	mul.f64 	%fd13565, %fd1155, %fd13560;
	sub.f64 	%fd13566, %fd13564, %fd13565;
	add.f64 	%fd13567, %fd8, %fd13566;
	mov.f64 	%fd13568, 0d3FE0000000000000;
	copysign.f64 	%fd13569, %fd13563, %fd13568;
	add.rz.f64 	%fd13570, %fd13563, %fd13569;
	cvt.rzi.f64.f64 	%fd13571, %fd13570;
	cvt.rzi.s32.f64 	%r1597, %fd13571;
	copysign.f64 	%fd13572, %fd13567, %fd13568;
	add.rz.f64 	%fd13573, %fd13567, %fd13572;
	cvt.rzi.f64.f64 	%fd13574, %fd13573;
	cvt.rzi.s32.f64 	%r1598, %fd13574;
	setp.lt.s32 	%p2502, %r1597, 0;
	setp.ge.s32 	%p2503, %r1597, %r4279;
	or.pred  	%p2504, %p2502, %p2503;
	setp.lt.s32 	%p2505, %r1598, 0;
	setp.ge.s32 	%p2506, %r1598, %r4280;
	or.pred  	%p2507, %p2505, %p2506;
	or.pred  	%p2509, %p2504, %p2507;
	mov.b16 	%rs4699, 0;
	mov.u16 	%rs4700, %rs4699;
	mov.u16 	%rs4701, %rs4699;
	@%p2509 bra 	$L__BB1_1423;
	mul.lo.s32 	%r6861, %r1598, %r4281;
	cvt.u64.u32 	%rd2298, %r6861;
	shl.b32 	%r6862, %r1597, 2;
	cvt.u64.u32 	%rd2299, %r6862;
	add.s64 	%rd2300, %rd2298, %rd2299;
	add.s64 	%rd2301, %rd1, %rd2300;
	ld.global.u8 	%rs4699, [%rd2301];
	ld.global.u8 	%rs4700, [%rd2301+1];
	ld.global.u8 	%rs4701, [%rd2301+2];
$L__BB1_1423:
	st.local.u8 	[%rd85+7], %rs4701;
	and.b16  	%rs3135, %rs4701, 255;
	st.local.u8 	[%rd86+7], %rs4700;
	and.b16  	%rs3136, %rs4700, 255;
	st.local.u8 	[%rd87+7], %rs4699;
	and.b16  	%rs3137, %rs4699, 255;
	cvt.rn.f64.u16 	%fd13575, %rs3135;
	mul.f64 	%fd13576, %fd13575, 0d3FD322D0E5604189;
	cvt.rn.f64.u16 	%fd13577, %rs3136;
	fma.rn.f64 	%fd13578, %fd13577, 0d3FE2C8B439581062, %fd13576;
	cvt.rn.f64.u16 	%fd13579, %rs3137;
	fma.rn.f64 	%fd13580, %fd13579, 0d3FBD2F1A9FBE76C9, %fd13578;
	cvt.rzi.u32.f64 	%r6863, %fd13580;
	st.local.u8 	[%rd88+7], %r6863;
	add.s32 	%r10528, %r10528, 8;
$L__BB1_1424:
	sub.s32 	%r6864, 2, %r69;
	setp.ge.s32 	%p2510, %r6864, %r69;
	@%p2510 bra 	$L__BB1_3291;
	xor.b32  	%r6866, %r69, 3;
	add.s32 	%r1601, %r6866, %r4295;
	setp.ge.s32 	%p2511, %r1601, %r4288;
	shl.b32 	%r1602, %r1601, 2;
	setp.lt.s32 	%p2512, %r72, 0;
	setp.ge.s32 	%p2513, %r72, %r4284;
	or.pred  	%p6, %p2512, %p2513;
	or.pred  	%p2514, %p6, %p2511;
	@%p2514 bra 	$L__BB1_1491;
	setp.eq.f64 	%p2515, %fd2, 0d7FF0000000000000;
	mul.lo.s32 	%r6868, %r72, %r4286;
	shl.b32 	%r1603, %r6868, 1;
	mul.lo.s32 	%r1604, %r1602, %r4287;
	mov.b32 	%r10880, 1;
	mov.f64 	%fd27994, %fd28663;
	@%p2515 bra 	$L__BB1_1430;
	setp.ltu.f64 	%p2516, %fd2, 0d41E0000000000000;
	mov.f64 	%fd27994, %fd28662;
	mov.u32 	%r10879, %r11575;
	@%p2516 bra 	$L__BB1_1429;
	{ // callseq 1124, 0
	.param .b64 param0;
	st.param.f64 	[param0], %fd1;
	.param .align 16 .b8 retval0[16];
	call.uni (retval0), 
	__internal_trig_reduction_slowpathd, 
	(
	param0
	);
	ld.param.f64 	%fd27994, [retval0];
	ld.param.b32 	%r10879, [retval0+8];
	} // callseq 1124
$L__BB1_1429:
	add.s32 	%r10880, %r10879, 1;
$L__BB1_1430:
	shl.b32 	%r6870, %r10880, 6;
	cvt.u64.u32 	%rd2302, %r6870;
	and.b64  	%rd2303, %rd2302, 64;
	mov.u64 	%rd2304, __cudart_sin_cos_coeffs;
	add.s64 	%rd2305, %rd2304, %rd2303;
	mul.rn.f64 	%fd13582, %fd27994, %fd27994;
	and.b32  	%r6871, %r10880, 1;
	setp.eq.b32 	%p2517, %r6871, 1;
	selp.f64 	%fd13583, 0dBDA8FF8320FD8164, 0d3DE5DB65F9785EBA, %p2517;
	ld.global.nc.v2.f64 	{%fd13584, %fd13585}, [%rd2305];
	fma.rn.f64 	%fd13586, %fd13583, %fd13582, %fd13584;
	fma.rn.f64 	%fd13587, %fd13586, %fd13582, %fd13585;
	ld.global.nc.v2.f64 	{%fd13588, %fd13589}, [%rd2305+16];
	fma.rn.f64 	%fd13590, %fd13587, %fd13582, %fd13588;
	fma.rn.f64 	%fd13591, %fd13590, %fd13582, %fd13589;
	ld.global.nc.v2.f64 	{%fd13592, %fd13593}, [%rd2305+32];
	fma.rn.f64 	%fd13594, %fd13591, %fd13582, %fd13592;
	fma.rn.f64 	%fd13595, %fd13594, %fd13582, %fd13593;
	fma.rn.f64 	%fd13596, %fd13595, %fd27994, %fd27994;
	fma.rn.f64 	%fd13597, %fd13595, %fd13582, 0d3FF0000000000000;
	selp.f64 	%fd13598, %fd13597, %fd13596, %p2517;
	and.b32  	%r6872, %r10880, 2;
	setp.eq.s32 	%p2518, %r6872, 0;
	mov.f64 	%fd13599, 0d0000000000000000;
	sub.f64 	%fd13600, %fd13599, %fd13598;
	selp.f64 	%fd1184, %fd13598, %fd13600, %p2518;
	mov.f64 	%fd27995, %fd28664;
	mov.u32 	%r10881, %r11577;
	@%p2 bra 	$L__BB1_1432;
	{ // callseq 1125, 0
	.param .b64 param0;
	st.param.f64 	[param0], %fd1;
	.param .align 16 .b8 retval0[16];
	call.uni (retval0), 
	__internal_trig_reduction_slowpathd, 
	(
	param0
	);
	ld.param.f64 	%fd27995, [retval0];
	ld.param.b32 	%r10881, [retval0+8];
	} // callseq 1125
$L__BB1_1432:
	shl.b32 	%r6874, %r10881, 6;
	cvt.u64.u32 	%rd2306, %r6874;
	and.b64  	%rd2307, %rd2306, 64;
	mov.u64 	%rd2308, __cudart_sin_cos_coeffs;
	add.s64 	%rd2309, %rd2308, %rd2307;
	mul.rn.f64 	%fd13602, %fd27995, %fd27995;
	and.b32  	%r6875, %r10881, 1;
	setp.eq.b32 	%p2519, %r6875, 1;
	selp.f64 	%fd13603, 0dBDA8FF8320FD8164, 0d3DE5DB65F9785EBA, %p2519;
	ld.global.nc.v2.f64 	{%fd13604, %fd13605}, [%rd2309];
	fma.rn.f64 	%fd13606, %fd13603, %fd13602, %fd13604;
	fma.rn.f64 	%fd13607, %fd13606, %fd13602, %fd13605;
	ld.global.nc.v2.f64 	{%fd13608, %fd13609}, [%rd2309+16];
	fma.rn.f64 	%fd13610, %fd13607, %fd13602, %fd13608;
	fma.rn.f64 	%fd13611, %fd13610, %fd13602, %fd13609;
	ld.global.nc.v2.f64 	{%fd13612, %fd13613}, [%rd2309+32];
	fma.rn.f64 	%fd13614, %fd13611, %fd13602, %fd13612;
	fma.rn.f64 	%fd13615, %fd13614, %fd13602, %fd13613;
	fma.rn.f64 	%fd13616, %fd13615, %fd27995, %fd27995;
	fma.rn.f64 	%fd13617, %fd13615, %fd13602, 0d3FF0000000000000;
	selp.f64 	%fd13618, %fd13617, %fd13616, %p2519;
	and.b32  	%r6876, %r10881, 2;
	setp.eq.s32 	%p2520, %r6876, 0;
	mov.f64 	%fd13619, 0d0000000000000000;
	sub.f64 	%fd13620, %fd13619, %fd13618;
	selp.f64 	%fd13621, %fd13618, %fd13620, %p2520;
	div.s32 	%r6877, %r1603, %r4282;
	max.s32 	%r6878, %r6877, 0;
	min.s32 	%r6879, %r6878, %r9;
	cvt.rn.f64.s32 	%fd13622, %r6879;
	sub.f64 	%fd1187, %fd13622, %fd5;
	div.s32 	%r6880, %r1604, %r4283;
	max.s32 	%r6881, %r6880, 0;
	min.s32 	%r6882, %r6881, %r10;
	cvt.rn.f64.s32 	%fd13623, %r6882;
	sub.f64 	%fd1188, %fd13623, %fd6;
	mul.f64 	%fd13624, %fd1188, %fd13621;
	fma.rn.f64 	%fd13625, %fd1187, %fd1184, %fd13624;
	add.f64 	%fd13626, %fd7, %fd13625;
	mul.f64 	%fd13627, %fd1188, %fd1184;
	mul.f64 	%fd13628, %fd1187, %fd13621;
	sub.f64 	%fd13629, %fd13627, %fd13628;
	add.f64 	%fd13630, %fd8, %fd13629;
	mov.f64 	%fd13631, 0d3FE0000000000000;
	copysign.f64 	%fd13632, %fd13626, %fd13631;
	add.rz.f64 	%fd13633, %fd13626, %fd13632;
	cvt.rzi.f64.f64 	%fd13634, %fd13633;
	cvt.rzi.s32.f64 	%r1611, %fd13634;
	copysign.f64 	%fd13635, %fd13630, %fd13631;
	add.rz.f64 	%fd13636, %fd13630, %fd13635;
	cvt.rzi.f64.f64 	%fd13637, %fd13636;
	cvt.rzi.s32.f64 	%r1612, %fd13637;
	setp.lt.s32 	%p2521, %r1611, 0;
	setp.ge.s32 	%p2522, %r1611, %r4279;
	or.pred  	%p2523, %p2521, %p2522;
	setp.lt.s32 	%p2524, %r1612, 0;
	setp.ge.s32 	%p2525, %r1612, %r4280;
	or.pred  	%p2526, %p2524, %p2525;
	or.pred  	%p2528, %p2523, %p2526;
	mov.b16 	%rs4702, 0;
	mov.u16 	%rs4703, %rs4702;
	mov.u16 	%rs4704, %rs4702;
	@%p2528 bra 	$L__BB1_1434;
	mul.lo.s32 	%r6883, %r1612, %r4281;
	cvt.u64.u32 	%rd2310, %r6883;
	shl.b32 	%r6884, %r1611, 2;
	cvt.u64.u32 	%rd2311, %r6884;
	add.s64 	%rd2312, %rd2310, %rd2311;
	add.s64 	%rd2313, %rd1, %rd2312;
	ld.global.u8 	%rs4702, [%rd2313];
	ld.global.u8 	%rs4703, [%rd2313+1];
	ld.global.u8 	%rs4704, [%rd2313+2];
$L__BB1_1434:
	cvt.u64.u32 	%rd2314, %r10528;
	add.s64 	%rd89, %rd2, %rd2314;
	st.local.u8 	[%rd89], %rs4704;
	and.b16  	%rs3139, %rs4704, 255;
	add.s64 	%rd90, %rd3, %rd2314;
	st.local.u8 	[%rd90], %rs4703;
	and.b16  	%rs3140, %rs4703, 255;
	add.s64 	%rd91, %rd4, %rd2314;
	st.local.u8 	[%rd91], %rs4702;
	and.b16  	%rs3141, %rs4702, 255;
	cvt.rn.f64.u16 	%fd13638, %rs3139;
	mul.f64 	%fd13639, %fd13638, 0d3FD322D0E5604189;
	cvt.rn.f64.u16 	%fd13640, %rs3140;
	fma.rn.f64 	%fd13641, %fd13640, 0d3FE2C8B439581062, %fd13639;
	cvt.rn.f64.u16 	%fd13642, %rs3141;
	fma.rn.f64 	%fd13643, %fd13642, 0d3FBD2F1A9FBE76C9, %fd13641;
	cvt.rzi.u32.f64 	%r6886, %fd13643;
	add.s64 	%rd92, %rd5, %rd2314;
	st.local.u8 	[%rd92], %r6886;
	add.s32 	%r1613, %r1604, %r4287;
	mov.b32 	%r10883, 1;
	mov.f64 	%fd27997, %fd28663;
	@%p2515 bra 	$L__BB1_1438;
	setp.ltu.f64 	%p2530, %fd2, 0d41E0000000000000;
	mov.f64 	%fd27997, %fd28662;
	mov.u32 	%r10882, %r11575;
	@%p2530 bra 	$L__BB1_1437;
	{ // callseq 1126, 0
	.param .b64 param0;
	st.param.f64 	[param0], %fd1;
	.param .align 16 .b8 retval0[16];
	call.uni (retval0), 
	__internal_trig_reduction_slowpathd, 
	(
	param0
	);
	ld.param.f64 	%fd27997, [retval0];
	ld.param.b32 	%r10882, [retval0+8];
	} // callseq 1126
$L__BB1_1437:
	add.s32 	%r10883, %r10882, 1;
$L__BB1_1438:
	shl.b32 	%r6888, %r10883, 6;
	cvt.u64.u32 	%rd2315, %r6888;
	and.b64  	%rd2316, %rd2315, 64;
	mov.u64 	%rd2317, __cudart_sin_cos_coeffs;
	add.s64 	%rd2318, %rd2317, %rd2316;
	mul.rn.f64 	%fd13645, %fd27997, %fd27997;
	and.b32  	%r6889, %r10883, 1;
	setp.eq.b32 	%p2531, %r6889, 1;
	selp.f64 	%fd13646, 0dBDA8FF8320FD8164, 0d3DE5DB65F9785EBA, %p2531;
	ld.global.nc.v2.f64 	{%fd13647, %fd13648}, [%rd2318];
	fma.rn.f64 	%fd13649, %fd13646, %fd13645, %fd13647;
	fma.rn.f64 	%fd13650, %fd13649, %fd13645, %fd13648;
	ld.global.nc.v2.f64 	{%fd13651, %fd13652}, [%rd2318+16];
	fma.rn.f64 	%fd13653, %fd13650, %fd13645, %fd13651;
	fma.rn.f64 	%fd13654, %fd13653, %fd13645, %fd13652;
	ld.global.nc.v2.f64 	{%fd13655, %fd13656}, [%rd2318+32];
	fma.rn.f64 	%fd13657, %fd13654, %fd13645, %fd13655;
	fma.rn.f64 	%fd13658, %fd13657, %fd13645, %fd13656;
	fma.rn.f64 	%fd13659, %fd13658, %fd27997, %fd27997;
	fma.rn.f64 	%fd13660, %fd13658, %fd13645, 0d3FF0000000000000;
	selp.f64 	%fd13661, %fd13660, %fd13659, %p2531;
	and.b32  	%r6890, %r10883, 2;
	setp.eq.s32 	%p2532, %r6890, 0;
	mov.f64 	%fd13662, 0d0000000000000000;
	sub.f64 	%fd13663, %fd13662, %fd13661;
	selp.f64 	%fd1192, %fd13661, %fd13663, %p2532;
	mov.f64 	%fd27998, %fd28664;
	mov.u32 	%r10884, %r11577;
	@%p2 bra 	$L__BB1_1440;
	{ // callseq 1127, 0
	.param .b64 param0;
	st.param.f64 	[param0], %fd1;
	.param .align 16 .b8 retval0[16];
	call.uni (retval0), 
	__internal_trig_reduction_slowpathd, 
	(
	param0
	);
	ld.param.f64 	%fd27998, [retval0];
	ld.param.b32 	%r10884, [retval0+8];
	} // callseq 1127
$L__BB1_1440:
	shl.b32 	%r6892, %r10884, 6;
	cvt.u64.u32 	%rd2319, %r6892;
	and.b64  	%rd2320, %rd2319, 64;
	mov.u64 	%rd2321, __cudart_sin_cos_coeffs;
	add.s64 	%rd2322, %rd2321, %rd2320;
	mul.rn.f64 	%fd13665, %fd27998, %fd27998;
	and.b32  	%r6893, %r10884, 1;
	setp.eq.b32 	%p2533, %r6893, 1;
	selp.f64 	%fd13666, 0dBDA8FF8320FD8164, 0d3DE5DB65F9785EBA, %p2533;
	ld.global.nc.v2.f64 	{%fd13667, %fd13668}, [%rd2322];
	fma.rn.f64 	%fd13669, %fd13666, %fd13665, %fd13667;
	fma.rn.f64 	%fd13670, %fd13669, %fd13665, %fd13668;
	ld.global.nc.v2.f64 	{%fd13671, %fd13672}, [%rd2322+16];
	fma.rn.f64 	%fd13673, %fd13670, %fd13665, %fd13671;
	fma.rn.f64 	%fd13674, %fd13673, %fd13665, %fd13672;
	ld.global.nc.v2.f64 	{%fd13675, %fd13676}, [%rd2322+32];
	fma.rn.f64 	%fd13677, %fd13674, %fd13665, %fd13675;
	fma.rn.f64 	%fd13678, %fd13677, %fd13665, %fd13676;
	fma.rn.f64 	%fd13679, %fd13678, %fd27998, %fd27998;
	fma.rn.f64 	%fd13680, %fd13678, %fd13665, 0d3FF0000000000000;
	selp.f64 	%fd13681, %fd13680, %fd13679, %p2533;
	and.b32  	%r6894, %r10884, 2;
	setp.eq.s32 	%p2534, %r6894, 0;
	mov.f64 	%fd13682, 0d0000000000000000;
	sub.f64 	%fd13683, %fd13682, %fd13681;
	selp.f64 	%fd13684, %fd13681, %fd13683, %p2534;
	div.s32 	%r6895, %r1613, %r4283;
	max.s32 	%r6896, %r6895, 0;
	min.s32 	%r6897, %r6896, %r10;
	cvt.rn.f64.s32 	%fd13685, %r6897;
	sub.f64 	%fd1195, %fd13685, %fd6;
	mul.f64 	%fd13686, %fd1195, %fd13684;
	fma.rn.f64 	%fd13687, %fd1187, %fd1192, %fd13686;
	add.f64 	%fd13688, %fd7, %fd13687;
	mul.f64 	%fd13689, %fd1195, %fd1192;
	mul.f64 	%fd13690, %fd1187, %fd13684;
	sub.f64 	%fd13691, %fd13689, %fd13690;
	add.f64 	%fd13692, %fd8, %fd13691;
	mov.f64 	%fd13693, 0d3FE0000000000000;
	copysign.f64 	%fd13694, %fd13688, %fd13693;
	add.rz.f64 	%fd13695, %fd13688, %fd13694;
	cvt.rzi.f64.f64 	%fd13696, %fd13695;
	cvt.rzi.s32.f64 	%r1620, %fd13696;
	copysign.f64 	%fd13697, %fd13692, %fd13693;
	add.rz.f64 	%fd13698, %fd13692, %fd13697;
	cvt.rzi.f64.f64 	%fd13699, %fd13698;
	cvt.rzi.s32.f64 	%r1621, %fd13699;
	setp.lt.s32 	%p2535, %r1620, 0;
	setp.ge.s32 	%p2536, %r1620, %r4279;
	or.pred  	%p2537, %p2535, %p2536;
	setp.lt.s32 	%p2538, %r1621, 0;
	setp.ge.s32 	%p2539, %r1621, %r4280;
	or.pred  	%p2540, %p2538, %p2539;
	or.pred  	%p2542, %p2537, %p2540;
	mov.b16 	%rs4705, 0;
	mov.u16 	%rs4706, %rs4705;
	mov.u16 	%rs4707, %rs4705;
	@%p2542 bra 	$L__BB1_1442;
	mul.lo.s32 	%r6898, %r1621, %r4281;
	cvt.u64.u32 	%rd2323, %r6898;
	shl.b32 	%r6899, %r1620, 2;
	cvt.u64.u32 	%rd2324, %r6899;
	add.s64 	%rd2325, %rd2323, %rd2324;
	add.s64 	%rd2326, %rd1, %rd2325;
	ld.global.u8 	%rs4705, [%rd2326];
	ld.global.u8 	%rs4706, [%rd2326+1];
	ld.global.u8 	%rs4707, [%rd2326+2];
$L__BB1_1442:
	setp.eq.f64 	%p2543, %fd2, 0d7FF0000000000000;
	st.local.u8 	[%rd89+1], %rs4707;
	and.b16  	%rs3143, %rs4707, 255;
	st.local.u8 	[%rd90+1], %rs4706;
	and.b16  	%rs3144, %rs4706, 255;
	st.local.u8 	[%rd91+1], %rs4705;
	and.b16  	%rs3145, %rs4705, 255;
	cvt.rn.f64.u16 	%fd13700, %rs3143;
	mul.f64 	%fd13701, %fd13700, 0d3FD322D0E5604189;
	cvt.rn.f64.u16 	%fd13702, %rs3144;
	fma.rn.f64 	%fd13703, %fd13702, 0d3FE2C8B439581062, %fd13701;
	cvt.rn.f64.u16 	%fd13704, %rs3145;
	fma.rn.f64 	%fd13705, %fd13704, 0d3FBD2F1A9FBE76C9, %fd13703;
	cvt.rzi.u32.f64 	%r6901, %fd13705;
	st.local.u8 	[%rd92+1], %r6901;
	add.s32 	%r1622, %r1613, %r4287;
	mov.b32 	%r10886, 1;
	mov.f64 	%fd28000, %fd28663;
	@%p2543 bra 	$L__BB1_1446;
	setp.ltu.f64 	%p2544, %fd2, 0d41E0000000000000;
	mov.f64 	%fd28000, %fd28662;
	mov.u32 	%r10885, %r11575;
	@%p2544 bra 	$L__BB1_1445;
	{ // callseq 1128, 0
	.param .b64 param0;
	st.param.f64 	[param0], %fd1;
	.param .align 16 .b8 retval0[16];
	call.uni (retval0), 
	__internal_trig_reduction_slowpathd, 
	(
	param0
	);
	ld.param.f64 	%fd28000, [retval0];
	ld.param.b32 	%r10885, [retval0+8];
	} // callseq 1128
$L__BB1_1445:
	add.s32 	%r10886, %r10885, 1;
$L__BB1_1446:
	shl.b32 	%r6903, %r10886, 6;
	cvt.u64.u32 	%rd2327, %r6903;
	and.b64  	%rd2328, %rd2327, 64;
	mov.u64 	%rd2329, __cudart_sin_cos_coeffs;
	add.s64 	%rd2330, %rd2329, %rd2328;
	mul.rn.f64 	%fd13707, %fd28000, %fd28000;
	and.b32  	%r6904, %r10886, 1;
	setp.eq.b32 	%p2545, %r6904, 1;
	selp.f64 	%fd13708, 0dBDA8FF8320FD8164, 0d3DE5DB65F9785EBA, %p2545;
	ld.global.nc.v2.f64 	{%fd13709, %fd13710}, [%rd2330];
	fma.rn.f64 	%fd13711, %fd13708, %fd13707, %fd13709;
	fma.rn.f64 	%fd13712, %fd13711, %fd13707, %fd13710;
	ld.global.nc.v2.f64 	{%fd13713, %fd13714}, [%rd2330+16];
	fma.rn.f64 	%fd13715, %fd13712, %fd13707, %fd13713;
	fma.rn.f64 	%fd13716, %fd13715, %fd13707, %fd13714;
	ld.global.nc.v2.f64 	{%fd13717, %fd13718}, [%rd2330+32];
	fma.rn.f64 	%fd13719, %fd13716, %fd13707, %fd13717;
	fma.rn.f64 	%fd13720, %fd13719, %fd13707, %fd13718;
	fma.rn.f64 	%fd13721, %fd13720, %fd28000, %fd28000;
	fma.rn.f64 	%fd13722, %fd13720, %fd13707, 0d3FF0000000000000;
	selp.f64 	%fd13723, %fd13722, %fd13721, %p2545;
	and.b32  	%r6905, %r10886, 2;
	setp.eq.s32 	%p2546, %r6905, 0;
	mov.f64 	%fd13724, 0d0000000000000000;
	sub.f64 	%fd13725, %fd13724, %fd13723;
	selp.f64 	%fd1199, %fd13723, %fd13725, %p2546;
	mov.f64 	%fd28001, %fd28664;
	mov.u32 	%r10887, %r11577;
	@%p2 bra 	$L__BB1_1448;
	{ // callseq 1129, 0
	.param .b64 param0;
	st.param.f64 	[param0], %fd1;
	.param .align 16 .b8 retval0[16];
	call.uni (retval0), 
	__internal_trig_reduction_slowpathd, 
	(
	param0
	);
	ld.param.f64 	%fd28001, [retval0];
	ld.param.b32 	%r10887, [retval0+8];
	} // callseq 1129
$L__BB1_1448:
	shl.b32 	%r6907, %r10887, 6;
	cvt.u64.u32 	%rd2331, %r6907;
	and.b64  	%rd2332, %rd2331, 64;
	mov.u64 	%rd2333, __cudart_sin_cos_coeffs;
	add.s64 	%rd2334, %rd2333, %rd2332;
	mul.rn.f64 	%fd13727, %fd28001, %fd28001;
	and.b32  	%r6908, %r10887, 1;
	setp.eq.b32 	%p2547, %r6908, 1;
	selp.f64 	%fd13728, 0dBDA8FF8320FD8164, 0d3DE5DB65F9785EBA, %p2547;
	ld.global.nc.v2.f64 	{%fd13729, %fd13730}, [%rd2334];
	fma.rn.f64 	%fd13731, %fd13728, %fd13727, %fd13729;
	fma.rn.f64 	%fd13732, %fd13731, %fd13727, %fd13730;
	ld.global.nc.v2.f64 	{%fd13733, %fd13734}, [%rd2334+16];
	fma.rn.f64 	%fd13735, %fd13732, %fd13727, %fd13733;
	fma.rn.f64 	%fd13736, %fd13735, %fd13727, %fd13734;
	ld.global.nc.v2.f64 	{%fd13737, %fd13738}, [%rd2334+32];
	fma.rn.f64 	%fd13739, %fd13736, %fd13727, %fd13737;
	fma.rn.f64 	%fd13740, %fd13739, %fd13727, %fd13738;
	fma.rn.f64 	%fd13741, %fd13740, %fd28001, %fd28001;
	fma.rn.f64 	%fd13742, %fd13740, %fd13727, 0d3FF0000000000000;
	selp.f64 	%fd13743, %fd13742, %fd13741, %p2547;
	and.b32  	%r6909, %r10887, 2;
	setp.eq.s32 	%p2548, %r6909, 0;
	mov.f64 	%fd13744, 0d0000000000000000;
	sub.f64 	%fd13745, %fd13744, %fd13743;
	selp.f64 	%fd13746, %fd13743, %fd13745, %p2548;
	div.s32 	%r6910, %r1622, %r4283;
	max.s32 	%r6911, %r6910, 0;
	min.s32 	%r6912, %r6911, %r10;
	cvt.rn.f64.s32 	%fd13747, %r6912;
	sub.f64 	%fd1202, %fd13747, %fd6;
	mul.f64 	%fd13748, %fd1202, %fd13746;
	fma.rn.f64 	%fd13749, %fd1187, %fd1199, %fd13748;
	add.f64 	%fd13750, %fd7, %fd13749;
	mul.f64 	%fd13751, %fd1202, %fd1199;
	mul.f64 	%fd13752, %fd1187, %fd13746;
	sub.f64 	%fd13753, %fd13751, %fd13752;
	add.f64 	%fd13754, %fd8, %fd13753;
	mov.f64 	%fd13755, 0d3FE0000000000000;
	copysign.f64 	%fd13756, %fd13750, %fd13755;
	add.rz.f64 	%fd13757, %fd13750, %fd13756;
	cvt.rzi.f64.f64 	%fd13758, %fd13757;
	cvt.rzi.s32.f64 	%r1629, %fd13758;
	copysign.f64 	%fd13759, %fd13754, %fd13755;
	add.rz.f64 	%fd13760, %fd13754, %fd13759;
	cvt.rzi.f64.f64 	%fd13761, %fd13760;
	cvt.rzi.s32.f64 	%r1630, %fd13761;
	setp.lt.s32 	%p2549, %r1629, 0;
	setp.ge.s32 	%p2550, %r1629, %r4279;
	or.pred  	%p2551, %p2549, %p2550;
	setp.lt.s32 	%p2552, %r1630, 0;
	setp.ge.s32 	%p2553, %r1630, %r4280;
	or.pred  	%p2554, %p2552, %p2553;
	or.pred  	%p2556, %p2551, %p2554;
	mov.b16 	%rs4708, 0;
	mov.u16 	%rs4709, %rs4708;
	mov.u16 	%rs4710, %rs4708;
	@%p2556 bra 	$L__BB1_1450;
	mul.lo.s32 	%r6913, %r1630, %r4281;
	cvt.u64.u32 	%rd2335, %r6913;
	shl.b32 	%r6914, %r1629, 2;
	cvt.u64.u32 	%rd2336, %r6914;
	add.s64 	%rd2337, %rd2335, %rd2336;
	add.s64 	%rd2338, %rd1, %rd2337;
	ld.global.u8 	%rs4708, [%rd2338];
	ld.global.u8 	%rs4709, [%rd2338+1];
	ld.global.u8 	%rs4710, [%rd2338+2];
$L__BB1_1450:
	st.local.u8 	[%rd89+2], %rs4710;
	and.b16  	%rs3147, %rs4710, 255;
	st.local.u8 	[%rd90+2], %rs4709;
	and.b16  	%rs3148, %rs4709, 255;
	st.local.u8 	[%rd91+2], %rs4708;
	and.b16  	%rs3149, %rs4708, 255;
	cvt.rn.f64.u16 	%fd13762, %rs3147;
	mul.f64 	%fd13763, %fd13762, 0d3FD322D0E5604189;
	cvt.rn.f64.u16 	%fd13764, %rs3148;
	fma.rn.f64 	%fd13765, %fd13764, 0d3FE2C8B439581062, %fd13763;
	cvt.rn.f64.u16 	%fd13766, %rs3149;
	fma.rn.f64 	%fd13767, %fd13766, 0d3FBD2F1A9FBE76C9, %fd13765;
	cvt.rzi.u32.f64 	%r6916, %fd13767;
	st.local.u8 	[%rd92+2], %r6916;
	add.s32 	%r6917, %r1603, %r4286;
	div.s32 	%r6918, %r6917, %r4282;
	max.s32 	%r1631, %r6918, 0;
	mov.b32 	%r10889, 1;
	mov.f64 	%fd28003, %fd28663;
	@%p2543 bra 	$L__BB1_1454;
	setp.ltu.f64 	%p2558, %fd2, 0d41E0000000000000;
	mov.f64 	%fd28003, %fd28662;
	mov.u32 	%r10888, %r11575;
	@%p2558 bra 	$L__BB1_1453;
	{ // callseq 1130, 0
	.param .b64 param0;
	st.param.f64 	[param0], %fd1;
	.param .align 16 .b8 retval0[16];
	call.uni (retval0), 
	__internal_trig_reduction_slowpathd, 
	(
	param0
	);
	ld.param.f64 	%fd28003, [retval0];
	ld.param.b32 	%r10888, [retval0+8];
	} // callseq 1130
$L__BB1_1453:
	add.s32 	%r10889, %r10888, 1;
$L__BB1_1454:
	shl.b32 	%r6920, %r10889, 6;
	cvt.u64.u32 	%rd2339, %r6920;
	and.b64  	%rd2340, %rd2339, 64;
	mov.u64 	%rd2341, __cudart_sin_cos_coeffs;
	add.s64 	%rd2342, %rd2341, %rd2340;
	mul.rn.f64 	%fd13769, %fd28003, %fd28003;
	and.b32  	%r6921, %r10889, 1;
	setp.eq.b32 	%p2559, %r6921, 1;
	selp.f64 	%fd13770, 0dBDA8FF8320FD8164, 0d3DE5DB65F9785EBA, %p2559;
	ld.global.nc.v2.f64 	{%fd13771, %fd13772}, [%rd2342];
	fma.rn.f64 	%fd13773, %fd13770, %fd13769, %fd13771;
	fma.rn.f64 	%fd13774, %fd13773, %fd13769, %fd13772;
	ld.global.nc.v2.f64 	{%fd13775, %fd13776}, [%rd2342+16];
	fma.rn.f64 	%fd13777, %fd13774, %fd13769, %fd13775;
	fma.rn.f64 	%fd13778, %fd13777, %fd13769, %fd13776;
	ld.global.nc.v2.f64 	{%fd13779, %fd13780}, [%rd2342+32];
	fma.rn.f64 	%fd13781, %fd13778, %fd13769, %fd13779;
	fma.rn.f64 	%fd13782, %fd13781, %fd13769, %fd13780;
	fma.rn.f64 	%fd13783, %fd13782, %fd28003, %fd28003;
	fma.rn.f64 	%fd13784, %fd13782, %fd13769, 0d3FF0000000000000;
	selp.f64 	%fd13785, %fd13784, %fd13783, %p2559;
	and.b32  	%r6922, %r10889, 2;
	setp.eq.s32 	%p2560, %r6922, 0;
	mov.f64 	%fd13786, 0d0000000000000000;
	sub.f64 	%fd13787, %fd13786, %fd13785;
	selp.f64 	%fd1206, %fd13785, %fd13787, %p2560;
	mov.f64 	%fd28004, %fd28664;
	mov.u32 	%r10890, %r11577;
	@%p2 bra 	$L__BB1_1456;
	{ // callseq 1131, 0
	.param .b64 param0;
	st.param.f64 	[param0], %fd1;
	.param .align 16 .b8 retval0[16];
	call.uni (retval0), 
	__internal_trig_reduction_slowpathd, 
	(
	param0
	);
	ld.param.f64 	%fd28004, [retval0];
	ld.param.b32 	%r10890, [retval0+8];
	} // callseq 1131
$L__BB1_1456:
	shl.b32 	%r6924, %r10890, 6;
	cvt.u64.u32 	%rd2343, %r6924;
	and.b64  	%rd2344, %rd2343, 64;
	mov.u64 	%rd2345, __cudart_sin_cos_coeffs;
	add.s64 	%rd2346, %rd2345, %rd2344;
	mul.rn.f64 	%fd13789, %fd28004, %fd28004;
	and.b32  	%r6925, %r10890, 1;
	setp.eq.b32 	%p2561, %r6925, 1;
	selp.f64 	%fd13790, 0dBDA8FF8320FD8164, 0d3DE5DB65F9785EBA, %p2561;
	ld.global.nc.v2.f64 	{%fd13791, %fd13792}, [%rd2346];
	fma.rn.f64 	%fd13793, %fd13790, %fd13789, %fd13791;
	fma.rn.f64 	%fd13794, %fd13793, %fd13789, %fd13792;
	ld.global.nc.v2.f64 	{%fd13795, %fd13796}, [%rd2346+16];
	fma.rn.f64 	%fd13797, %fd13794, %fd13789, %fd13795;
	fma.rn.f64 	%fd13798, %fd13797, %fd13789, %fd13796;
	ld.global.nc.v2.f64 	{%fd13799, %fd13800}, [%rd2346+32];
	fma.rn.f64 	%fd13801, %fd13798, %fd13789, %fd13799;
	fma.rn.f64 	%fd13802, %fd13801, %fd13789, %fd13800;
	fma.rn.f64 	%fd13803, %fd13802, %fd28004, %fd28004;
	fma.rn.f64 	%fd13804, %fd13802, %fd13789, 0d3FF0000000000000;
	selp.f64 	%fd13805, %fd13804, %fd13803, %p2561;
	and.b32  	%r6926, %r10890, 2;
	setp.eq.s32 	%p2562, %r6926, 0;
	mov.f64 	%fd13806, 0d0000000000000000;
	sub.f64 	%fd13807, %fd13806, %fd13805;
	selp.f64 	%fd13808, %fd13805, %fd13807, %p2562;
	min.s32 	%r6927, %r1631, %r9;
	cvt.rn.f64.s32 	%fd13809, %r6927;
	sub.f64 	%fd1209, %fd13809, %fd5;
	mul.f64 	%fd13810, %fd1188, %fd13808;
	fma.rn.f64 	%fd13811, %fd1209, %fd1206, %fd13810;
	add.f64 	%fd13812, %fd7, %fd13811;
	mul.f64 	%fd13813, %fd1188, %fd1206;
	mul.f64 	%fd13814, %fd1209, %fd13808;
	sub.f64 	%fd13815, %fd13813, %fd13814;
	add.f64 	%fd13816, %fd8, %fd13815;
	mov.f64 	%fd13817, 0d3FE0000000000000;
	copysign.f64 	%fd13818, %fd13812, %fd13817;
	add.rz.f64 	%fd13819, %fd13812, %fd13818;
	cvt.rzi.f64.f64 	%fd13820, %fd13819;
	cvt.rzi.s32.f64 	%r1638, %fd13820;
	copysign.f64 	%fd13821, %fd13816, %fd13817;
	add.rz.f64 	%fd13822, %fd13816, %fd13821;
	cvt.rzi.f64.f64 	%fd13823, %fd13822;
	cvt.rzi.s32.f64 	%r1639, %fd13823;
	setp.lt.s32 	%p2563, %r1638, 0;
	setp.ge.s32 	%p2564, %r1638, %r4279;
	or.pred  	%p2565, %p2563, %p2564;
	setp.lt.s32 	%p2566, %r1639, 0;
	setp.ge.s32 	%p2567, %r1639, %r4280;
	or.pred  	%p2568, %p2566, %p2567;
	or.pred  	%p2570, %p2565, %p2568;
	mov.b16 	%rs4711, 0;
	mov.u16 	%rs4712, %rs4711;
	mov.u16 	%rs4713, %rs4711;
	@%p2570 bra 	$L__BB1_1458;
	mul.lo.s32 	%r6928, %r1639, %r4281;
	cvt.u64.u32 	%rd2347, %r6928;
	shl.b32 	%r6929, %r1638, 2;
	cvt.u64.u32 	%rd2348, %r6929;
	add.s64 	%rd2349, %rd2347, %rd2348;
	add.s64 	%rd2350, %rd1, %rd2349;
	ld.global.u8 	%rs4711, [%rd2350];
	ld.global.u8 	%rs4712, [%rd2350+1];
	ld.global.u8 	%rs4713, [%rd2350+2];
$L__BB1_1458:
	setp.eq.f64 	%p2571, %fd2, 0d7FF0000000000000;
	st.local.u8 	[%rd89+3], %rs4713;
	and.b16  	%rs3151, %rs4713, 255;
	st.local.u8 	[%rd90+3], %rs4712;
	and.b16  	%rs3152, %rs4712, 255;
	st.local.u8 	[%rd91+3], %rs4711;
	and.b16  	%rs3153, %rs4711, 255;
	cvt.rn.f64.u16 	%fd13824, %rs3151;
	mul.f64 	%fd13825, %fd13824, 0d3FD322D0E5604189;
	cvt.rn.f64.u16 	%fd13826, %rs3152;
	fma.rn.f64 	%fd13827, %fd13826, 0d3FE2C8B439581062, %fd13825;
	cvt.rn.f64.u16 	%fd13828, %rs3153;
	fma.rn.f64 	%fd13829, %fd13828, 0d3FBD2F1A9FBE76C9, %fd13827;
	cvt.rzi.u32.f64 	%r6931, %fd13829;
	st.local.u8 	[%rd92+3], %r6931;
	mov.b32 	%r10892, 1;
	mov.f64 	%fd28006, %fd28663;
	@%p2571 bra 	$L__BB1_1462;
	setp.ltu.f64 	%p2572, %fd2, 0d41E0000000000000;
	mov.f64 	%fd28006, %fd28662;
	mov.u32 	%r10891, %r11575;
	@%p2572 bra 	$L__BB1_1461;
	{ // callseq 1132, 0
	.param .b64 param0;
	st.param.f64 	[param0], %fd1;
	.param .align 16 .b8 retval0[16];
	call.uni (retval0), 
	__internal_trig_reduction_slowpathd, 
	(
	param0
	);
	ld.param.f64 	%fd28006, [retval0];
	ld.param.b32 	%r10891, [retval0+8];
	} // callseq 1132
$L__BB1_1461:
	add.s32 	%r10892, %r10891, 1;
$L__BB1_1462:
	shl.b32 	%r6933, %r10892, 6;
	cvt.u64.u32 	%rd2351, %r6933;
	and.b64  	%rd2352, %rd2351, 64;
	mov.u64 	%rd2353, __cudart_sin_cos_coeffs;
	add.s64 	%rd2354, %rd2353, %rd2352;
	mul.rn.f64 	%fd13831, %fd28006, %fd28006;
	and.b32  	%r6934, %r10892, 1;
	setp.eq.b32 	%p2573, %r6934, 1;
	selp.f64 	%fd13832, 0dBDA8FF8320FD8164, 0d3DE5DB65F9785EBA, %p2573;
	ld.global.nc.v2.f64 	{%fd13833, %fd13834}, [%rd2354];
	fma.rn.f64 	%fd13835, %fd13832, %fd13831, %fd13833;
	fma.rn.f64 	%fd13836, %fd13835, %fd13831, %fd13834;
	ld.global.nc.v2.f64 	{%fd13837, %fd13838}, [%rd2354+16];
	fma.rn.f64 	%fd13839, %fd13836, %fd13831, %fd13837;
	fma.rn.f64 	%fd13840, %fd13839, %fd13831, %fd13838;
	ld.global.nc.v2.f64 	{%fd13841, %fd13842}, [%rd2354+32];
	fma.rn.f64 	%fd13843, %fd13840, %fd13831, %fd13841;
	fma.rn.f64 	%fd13844, %fd13843, %fd13831, %fd13842;
	fma.rn.f64 	%fd13845, %fd13844, %fd28006, %fd28006;
	fma.rn.f64 	%fd13846, %fd13844, %fd13831, 0d3FF0000000000000;
	selp.f64 	%fd13847, %fd13846, %fd13845, %p2573;
	and.b32  	%r6935, %r10892, 2;
	setp.eq.s32 	%p2574, %r6935, 0;
	mov.f64 	%fd13848, 0d0000000000000000;
	sub.f64 	%fd13849, %fd13848, %fd13847;
	selp.f64 	%fd1213, %fd13847, %fd13849, %p2574;
	mov.f64 	%fd28007, %fd28664;
	mov.u32 	%r10893, %r11577;
	@%p2 bra 	$L__BB1_1464;
	{ // callseq 1133, 0
	.param .b64 param0;
	st.param.f64 	[param0], %fd1;
	.param .align 16 .b8 retval0[16];
	call.uni (retval0), 
	__internal_trig_reduction_slowpathd, 
	(
	param0
	);
	ld.param.f64 	%fd28007, [retval0];
	ld.param.b32 	%r10893, [retval0+8];
	} // callseq 1133
$L__BB1_1464:
	shl.b32 	%r6937, %r10893, 6;
	cvt.u64.u32 	%rd2355, %r6937;
	and.b64  	%rd2356, %rd2355, 64;
	mov.u64 	%rd2357, __cudart_sin_cos_coeffs;
	add.s64 	%rd2358, %rd2357, %rd2356;
	mul.rn.f64 	%fd13851, %fd28007, %fd28007;
	and.b32  	%r6938, %r10893, 1;
	setp.eq.b32 	%p2575, %r6938, 1;
	selp.f64 	%fd13852, 0dBDA8FF8320FD8164, 0d3DE5DB65F9785EBA, %p2575;
	ld.global.nc.v2.f64 	{%fd13853, %fd13854}, [%rd2358];
	fma.rn.f64 	%fd13855, %fd13852, %fd13851, %fd13853;
	fma.rn.f64 	%fd13856, %fd13855, %fd13851, %fd13854;
	ld.global.nc.v2.f64 	{%fd13857, %fd13858}, [%rd2358+16];
	fma.rn.f64 	%fd13859, %fd13856, %fd13851, %fd13857;
	fma.rn.f64 	%fd13860, %fd13859, %fd13851, %fd13858;
	ld.global.nc.v2.f64 	{%fd13861, %fd13862}, [%rd2358+32];
	fma.rn.f64 	%fd13863, %fd13860, %fd13851, %fd13861;
	fma.rn.f64 	%fd13864, %fd13863, %fd13851, %fd13862;
	fma.rn.f64 	%fd13865, %fd13864, %fd28007, %fd28007;
	fma.rn.f64 	%fd13866, %fd13864, %fd13851, 0d3FF0000000000000;
	selp.f64 	%fd13867, %fd13866, %fd13865, %p2575;
	and.b32  	%r6939, %r10893, 2;
	setp.eq.s32 	%p2576, %r6939, 0;
	mov.f64 	%fd13868, 0d0000000000000000;
	sub.f64 	%fd13869, %fd13868, %fd13867;
	selp.f64 	%fd13870, %fd13867, %fd13869, %p2576;
	mul.f64 	%fd13871, %fd1195, %fd13870;
	fma.rn.f64 	%fd13872, %fd1209, %fd1213, %fd13871;
	add.f64 	%fd13873, %fd7, %fd13872;
	mul.f64 	%fd13874, %fd1195, %fd1213;
	mul.f64 	%fd13875, %fd1209, %fd13870;
	sub.f64 	%fd13876, %fd13874, %fd13875;
	add.f64 	%fd13877, %fd8, %fd13876;
	mov.f64 	%fd13878, 0d3FE0000000000000;
	copysign.f64 	%fd13879, %fd13873, %fd13878;
	add.rz.f64 	%fd13880, %fd13873, %fd13879;
	cvt.rzi.f64.f64 	%fd13881, %fd13880;
	cvt.rzi.s32.f64 	%r1646, %fd13881;
	copysign.f64 	%fd13882, %fd13877, %fd13878;
	add.rz.f64 	%fd13883, %fd13877, %fd13882;
	cvt.rzi.f64.f64 	%fd13884, %fd13883;
	cvt.rzi.s32.f64 	%r1647, %fd13884;
	setp.lt.s32 	%p2577, %r1646, 0;
	setp.ge.s32 	%p2578, %r1646, %r4279;
	or.pred  	%p2579, %p2577, %p2578;
	setp.lt.s32 	%p2580, %r1647, 0;
	setp.ge.s32 	%p2581, %r1647, %r4280;
	or.pred  	%p2582, %p2580, %p2581;
	or.pred  	%p2584, %p2579, %p2582;
	mov.b16 	%rs4714, 0;
	mov.u16 	%rs4715, %rs4714;
	mov.u16 	%rs4716, %rs4714;
	@%p2584 bra 	$L__BB1_1466;
	mul.lo.s32 	%r6940, %r1647, %r4281;
	cvt.u64.u32 	%rd2359, %r6940;
	shl.b32 	%r6941, %r1646, 2;
	cvt.u64.u32 	%rd2360, %r6941;
	add.s64 	%rd2361, %rd2359, %rd2360;
	add.s64 	%rd2362, %rd1, %rd2361;
	ld.global.u8 	%rs4714, [%rd2362];
	ld.global.u8 	%rs4715, [%rd2362+1];
	ld.global.u8 	%rs4716, [%rd2362+2];
$L__BB1_1466:
	st.local.u8 	[%rd89+4], %rs4716;
	and.b16  	%rs3155, %rs4716, 255;
	st.local.u8 	[%rd90+4], %rs4715;
	and.b16  	%rs3156, %rs4715, 255;
	st.local.u8 	[%rd91+4], %rs4714;
	and.b16  	%rs3157, %rs4714, 255;
	cvt.rn.f64.u16 	%fd13885, %rs3155;
	mul.f64 	%fd13886, %fd13885, 0d3FD322D0E5604189;
	cvt.rn.f64.u16 	%fd13887, %rs3156;
	fma.rn.f64 	%fd13888, %fd13887, 0d3FE2C8B439581062, %fd13886;
	cvt.rn.f64.u16 	%fd13889, %rs3157;
	fma.rn.f64 	%fd13890, %fd13889, 0d3FBD2F1A9FBE76C9, %fd13888;
	cvt.rzi.u32.f64 	%r6943, %fd13890;
	st.local.u8 	[%rd92+4], %r6943;
	mov.b32 	%r10895, 1;
	mov.f64 	%fd28009, %fd28663;
	@%p2571 bra 	$L__BB1_1470;
	setp.ltu.f64 	%p2586, %fd2, 0d41E0000000000000;
	mov.f64 	%fd28009, %fd28662;
	mov.u32 	%r10894, %r11575;
	@%p2586 bra 	$L__BB1_1469;
	{ // callseq 1134, 0
	.param .b64 param0;
	st.param.f64 	[param0], %fd1;
	.param .align 16 .b8 retval0[16];
	call.uni (retval0), 
	__internal_trig_reduction_slowpathd, 
	(
	param0
	);
	ld.param.f64 	%fd28009, [retval0];
	ld.param.b32 	%r10894, [retval0+8];
	} // callseq 1134
$L__BB1_1469:
	add.s32 	%r10895, %r10894, 1;
$L__BB1_1470:
	shl.b32 	%r6945, %r10895, 6;
	cvt.u64.u32 	%rd2363, %r6945;
	and.b64  	%rd2364, %rd2363, 64;
	mov.u64 	%rd2365, __cudart_sin_cos_coeffs;
	add.s64 	%rd2366, %rd2365, %rd2364;
	mul.rn.f64 	%fd13892, %fd28009, %fd28009;
	and.b32  	%r6946, %r10895, 1;
	setp.eq.b32 	%p2587, %r6946, 1;
	selp.f64 	%fd13893, 0dBDA8FF8320FD8164, 0d3DE5DB65F9785EBA, %p2587;
	ld.global.nc.v2.f64 	{%fd13894, %fd13895}, [%rd2366];
	fma.rn.f64 	%fd13896, %fd13893, %fd13892, %fd13894;
	fma.rn.f64 	%fd13897, %fd13896, %fd13892, %fd13895;
	ld.global.nc.v2.f64 	{%fd13898, %fd13899}, [%rd2366+16];
	fma.rn.f64 	%fd13900, %fd13897, %fd13892, %fd13898;
	fma.rn.f64 	%fd13901, %fd13900, %fd13892, %fd13899;
	ld.global.nc.v2.f64 	{%fd13902, %fd13903}, [%rd2366+32];
	fma.rn.f64 	%fd13904, %fd13901, %fd13892, %fd13902;
	fma.rn.f64 	%fd13905, %fd13904, %fd13892, %fd13903;
	fma.rn.f64 	%fd13906, %fd13905, %fd28009, %fd28009;
	fma.rn.f64 	%fd13907, %fd13905, %fd13892, 0d3FF0000000000000;
	selp.f64 	%fd13908, %fd13907, %fd13906, %p2587;
	and.b32  	%r6947, %r10895, 2;
	setp.eq.s32 	%p2588, %r6947, 0;
	mov.f64 	%fd13909, 0d0000000000000000;
	sub.f64 	%fd13910, %fd13909, %fd13908;
	selp.f64 	%fd1219, %fd13908, %fd13910, %p2588;
	mov.f64 	%fd28010, %fd28664;
	mov.u32 	%r10896, %r11577;
	@%p2 bra 	$L__BB1_1472;
	{ // callseq 1135, 0
	.param .b64 param0;
	st.param.f64 	[param0], %fd1;
	.param .align 16 .b8 retval0[16];
	call.uni (retval0), 
	__internal_trig_reduction_slowpathd, 
	(
	param0
	);
	ld.param.f64 	%fd28010, [retval0];
	ld.param.b32 	%r10896, [retval0+8];
	} // callseq 1135
$L__BB1_1472:
	shl.b32 	%r6949, %r10896, 6;
	cvt.u64.u32 	%rd2367, %r6949;
	and.b64  	%rd2368, %rd2367, 64;
	mov.u64 	%rd2369, __cudart_sin_cos_coeffs;
	add.s64 	%rd2370, %rd2369, %rd2368;
	mul.rn.f64 	%fd13912, %fd28010, %fd28010;
	and.b32  	%r6950, %r10896, 1;
	setp.eq.b32 	%p2589, %r6950, 1;
	selp.f64 	%fd13913, 0dBDA8FF8320FD8164, 0d3DE5DB65F9785EBA, %p2589;
	ld.global.nc.v2.f64 	{%fd13914, %fd13915}, [%rd2370];
	fma.rn.f64 	%fd13916, %fd13913, %fd13912, %fd13914;
	fma.rn.f64 	%fd13917, %fd13916, %fd13912, %fd13915;
	ld.global.nc.v2.f64 	{%fd13918, %fd13919}, [%rd2370+16];
	fma.rn.f64 	%fd13920, %fd13917, %fd13912, %fd13918;
	fma.rn.f64 	%fd13921, %fd13920, %fd13912, %fd13919;
	ld.global.nc.v2.f64 	{%fd13922, %fd13923}, [%rd2370+32];
	fma.rn.f64 	%fd13924, %fd13921, %fd13912, %fd13922;
	fma.rn.f64 	%fd13925, %fd13924, %fd13912, %fd13923;
	fma.rn.f64 	%fd13926, %fd13925, %fd28010, %fd28010;
	fma.rn.f64 	%fd13927, %fd13925, %fd13912, 0d3FF0000000000000;
	selp.f64 	%fd13928, %fd13927, %fd13926, %p2589;
	and.b32  	%r6951, %r10896, 2;
	setp.eq.s32 	%p2590, %r6951, 0;
	mov.f64 	%fd13929, 0d0000000000000000;
	sub.f64 	%fd13930, %fd13929, %fd13928;
	selp.f64 	%fd13931, %fd13928, %fd13930, %p2590;
	mul.f64 	%fd13932, %fd1202, %fd13931;
	fma.rn.f64 	%fd13933, %fd1209, %fd1219, %fd13932;
	add.f64 	%fd13934, %fd7, %fd13933;
	mul.f64 	%fd13935, %fd1202, %fd1219;
	mul.f64 	%fd13936, %fd1209, %fd13931;
	sub.f64 	%fd13937, %fd13935, %fd13936;
	add.f64 	%fd13938, %fd8, %fd13937;
	mov.f64 	%fd13939, 0d3FE0000000000000;
	copysign.f64 	%fd13940, %fd13934, %fd13939;
	add.rz.f64 	%fd13941, %fd13934, %fd13940;
	cvt.rzi.f64.f64 	%fd13942, %fd13941;
	cvt.rzi.s32.f64 	%r1654, %fd13942;
	copysign.f64 	%fd13943, %fd13938, %fd13939;
	add.rz.f64 	%fd13944, %fd13938, %fd13943;
	cvt.rzi.f64.f64 	%fd13945, %fd13944;
	cvt.rzi.s32.f64 	%r1655, %fd13945;
	setp.lt.s32 	%p2591, %r1654, 0;
	setp.ge.s32 	%p2592, %r1654, %r4279;
	or.pred  	%p2593, %p2591, %p2592;
	setp.lt.s32 	%p2594, %r1655, 0;
	setp.ge.s32 	%p2595, %r1655, %r4280;
	or.pred  	%p2596, %p2594, %p2595;
	or.pred  	%p2598, %p2593, %p2596;
	mov.b16 	%rs4717, 0;
	mov.u16 	%rs4718, %rs4717;
	mov.u16 	%rs4719, %rs4717;
	@%p2598 bra 	$L__BB1_1474;
	mul.lo.s32 	%r6952, %r1655, %r4281;
	cvt.u64.u32 	%rd2371, %r6952;
	shl.b32 	%r6953, %r1654, 2;
	cvt.u64.u32 	%rd2372, %r6953;
	add.s64 	%rd2373, %rd2371, %rd2372;
	add.s64 	%rd2374, %rd1, %rd2373;
	ld.global.u8 	%rs4717, [%rd2374];
	ld.global.u8 	%rs4718, [%rd2374+1];
	ld.global.u8 	%rs4719, [%rd2374+2];
$L__BB1_1474:
	setp.eq.f64 	%p2599, %fd2, 0d7FF0000000000000;
	st.local.u8 	[%rd89+5], %rs4719;
	and.b16  	%rs3159, %rs4719, 255;
	st.local.u8 	[%rd90+5], %rs4718;
	and.b16  	%rs3160, %rs4718, 255;
	st.local.u8 	[%rd91+5], %rs4717;
	and.b16  	%rs3161, %rs4717, 255;
	cvt.rn.f64.u16 	%fd13946, %rs3159;
	mul.f64 	%fd13947, %fd13946, 0d3FD322D0E5604189;
	cvt.rn.f64.u16 	%fd13948, %rs3160;
	fma.rn.f64 	%fd13949, %fd13948, 0d3FE2C8B439581062, %fd13947;
	cvt.rn.f64.u16 	%fd13950, %rs3161;
	fma.rn.f64 	%fd13951, %fd13950, 0d3FBD2F1A9FBE76C9, %fd13949;
	cvt.rzi.u32.f64 	%r6955, %fd13951;
	st.local.u8 	[%rd92+5], %r6955;
	add.s32 	%r6956, %r1622, %r4287;
	div.s32 	%r6957, %r6956, %r4283;
	max.s32 	%r1656, %r6957, 0;
	mov.b32 	%r10898, 1;
	mov.f64 	%fd28012, %fd28663;
	@%p2599 bra 	$L__BB1_1478;
	setp.ltu.f64 	%p2600, %fd2, 0d41E0000000000000;
	mov.f64 	%fd28012, %fd28662;
	mov.u32 	%r10897, %r11575;
	@%p2600 bra 	$L__BB1_1477;
	{ // callseq 1136, 0
	.param .b64 param0;
	st.param.f64 	[param0], %fd1;
	.param .align 16 .b8 retval0[16];
	call.uni (retval0), 
	__internal_trig_reduction_slowpathd, 
	(
	param0
	);
	ld.param.f64 	%fd28012, [retval0];
	ld.param.b32 	%r10897, [retval0+8];
	} // callseq 1136
$L__BB1_1477:
	add.s32 	%r10898, %r10897, 1;
$L__BB1_1478:
	shl.b32 	%r6959, %r10898, 6;
	cvt.u64.u32 	%rd2375, %r6959;
	and.b64  	%rd2376, %rd2375, 64;
	mov.u64 	%rd2377, __cudart_sin_cos_coeffs;
	add.s64 	%rd2378, %rd2377, %rd2376;
	mul.rn.f64 	%fd13953, %fd28012, %fd28012;
	and.b32  	%r6960, %r10898, 1;
	setp.eq.b32 	%p2601, %r6960, 1;
	selp.f64 	%fd13954, 0dBDA8FF8320FD8164, 0d3DE5DB65F9785EBA, %p2601;
	ld.global.nc.v2.f64 	{%fd13955, %fd13956}, [%rd2378];
	fma.rn.f64 	%fd13957, %fd13954, %fd13953, %fd13955;
	fma.rn.f64 	%fd13958, %fd13957, %fd13953, %fd13956;
	ld.global.nc.v2.f64 	{%fd13959, %fd13960}, [%rd2378+16];
	fma.rn.f64 	%fd13961, %fd13958, %fd13953, %fd13959;
	fma.rn.f64 	%fd13962, %fd13961, %fd13953, %fd13960;
	ld.global.nc.v2.f64 	{%fd13963, %fd13964}, [%rd2378+32];
	fma.rn.f64 	%fd13965, %fd13962, %fd13953, %fd13963;
	fma.rn.f64 	%fd13966, %fd13965, %fd13953, %fd13964;
	fma.rn.f64 	%fd13967, %fd13966, %fd28012, %fd28012;
	fma.rn.f64 	%fd13968, %fd13966, %fd13953, 0d3FF0000000000000;
	selp.f64 	%fd13969, %fd13968, %fd13967, %p2601;
	and.b32  	%r6961, %r10898, 2;
	setp.eq.s32 	%p2602, %r6961, 0;
	mov.f64 	%fd13970, 0d0000000000000000;
	sub.f64 	%fd13971, %fd13970, %fd13969;
	selp.f64 	%fd1225, %fd13969, %fd13971, %p2602;
	mov.f64 	%fd28013, %fd28664;
	mov.u32 	%r10899, %r11577;
	@%p2 bra 	$L__BB1_1480;
	{ // callseq 1137, 0
	.param .b64 param0;
	st.param.f64 	[param0], %fd1;
	.param .align 16 .b8 retval0[16];
	call.uni (retval0), 
	__internal_trig_reduction_slowpathd, 
	(
	param0
	);
	ld.param.f64 	%fd28013, [retval0];
	ld.param.b32 	%r10899, [retval0+8];
	} // callseq 1137
$L__BB1_1480:
	shl.b32 	%r6963, %r10899, 6;
	cvt.u64.u32 	%rd2379, %r6963;
	and.b64  	%rd2380, %rd2379, 64;
	mov.u64 	%rd2381, __cudart_sin_cos_coeffs;
	add.s64 	%rd2382, %rd2381, %rd2380;
	mul.rn.f64 	%fd13973, %fd28013, %fd28013;
	and.b32  	%r6964, %r10899, 1;
	setp.eq.b32 	%p2603, %r6964, 1;
	selp.f64 	%fd13974, 0dBDA8FF8320FD8164, 0d3DE5DB65F9785EBA, %p2603;
	ld.global.nc.v2.f64 	{%fd13975, %fd13976}, [%rd2382];
	fma.rn.f64 	%fd13977, %fd13974, %fd13973, %fd13975;
	fma.rn.f64 	%fd13978, %fd13977, %fd13973, %fd13976;
	ld.global.nc.v2.f64 	{%fd13979, %fd13980}, [%rd2382+16];
	fma.rn.f64 	%fd13981, %fd13978, %fd13973, %fd13979;
	fma.rn.f64 	%fd13982, %fd13981, %fd13973, %fd13980;
	ld.global.nc.v2.f64 	{%fd13983, %fd13984}, [%rd2382+32];
	fma.rn.f64 	%fd13985, %fd13982, %fd13973, %fd13983;
	fma.rn.f64 	%fd13986, %fd13985, %fd13973, %fd13984;
	fma.rn.f64 	%fd13987, %fd13986, %fd28013, %fd28013;
	fma.rn.f64 	%fd13988, %fd13986, %fd13973, 0d3FF0000000000000;
	selp.f64 	%fd13989, %fd13988, %fd13987, %p2603;
	and.b32  	%r6965, %r10899, 2;
	setp.eq.s32 	%p2604, %r6965, 0;
	mov.f64 	%fd13990, 0d0000000000000000;
	sub.f64 	%fd13991, %fd13990, %fd13989;
	selp.f64 	%fd13992, %fd13989, %fd13991, %p2604;
	min.s32 	%r6966, %r1656, %r10;
	cvt.rn.f64.s32 	%fd13993, %r6966;
	sub.f64 	%fd1228, %fd13993, %fd6;
	mul.f64 	%fd13994, %fd1228, %fd13992;
	fma.rn.f64 	%fd13995, %fd1187, %fd1225, %fd13994;
	add.f64 	%fd13996, %fd7, %fd13995;
	mul.f64 	%fd13997, %fd1228, %fd1225;
	mul.f64 	%fd13998, %fd1187, %fd13992;
	sub.f64 	%fd13999, %fd13997, %fd13998;
	add.f64 	%fd14000, %fd8, %fd13999;
	mov.f64 	%fd14001, 0d3FE0000000000000;
	copysign.f64 	%fd14002, %fd13996, %fd14001;
	add.rz.f64 	%fd14003, %fd13996, %fd14002;
	cvt.rzi.f64.f64 	%fd14004, %fd14003;
	cvt.rzi.s32.f64 	%r1663, %fd14004;
	copysign.f64 	%fd14005, %fd14000, %fd14001;
	add.rz.f64 	%fd14006, %fd14000, %fd14005;
	cvt.rzi.f64.f64 	%fd14007, %fd14006;
	cvt.rzi.s32.f64 	%r1664, %fd14007;
	setp.lt.s32 	%p2605, %r1663, 0;
	setp.ge.s32 	%p2606, %r1663, %r4279;
	or.pred  	%p2607, %p2605, %p2606;
	setp.lt.s32 	%p2608, %r1664, 0;
	setp.ge.s32 	%p2609, %r1664, %r4280;
	or.pred  	%p2610, %p2608, %p2609;
	or.pred  	%p2612, %p2607, %p2610;
	mov.b16 	%rs4720, 0;
	mov.u16 	%rs4721, %rs4720;
	mov.u16 	%rs4722, %rs4720;
	@%p2612 bra 	$L__BB1_1482;
	mul.lo.s32 	%r6967, %r1664, %r4281;
	cvt.u64.u32 	%rd2383, %r6967;
	shl.b32 	%r6968, %r1663, 2;
	cvt.u64.u32 	%rd2384, %r6968;
	add.s64 	%rd2385, %rd2383, %rd2384;
	add.s64 	%rd2386, %rd1, %rd2385;
	ld.global.u8 	%rs4720, [%rd2386];
	ld.global.u8 	%rs4721, [%rd2386+1];
	ld.global.u8 	%rs4722, [%rd2386+2];
$L__BB1_1482:
	st.local.u8 	[%rd89+6], %rs4722;
	and.b16  	%rs3163, %rs4722, 255;
	st.local.u8 	[%rd90+6], %rs4721;
	and.b16  	%rs3164, %rs4721, 255;
	st.local.u8 	[%rd91+6], %rs4720;
	and.b16  	%rs3165, %rs4720, 255;
	cvt.rn.f64.u16 	%fd14008, %rs3163;
	mul.f64 	%fd14009, %fd14008, 0d3FD322D0E5604189;
	cvt.rn.f64.u16 	%fd14010, %rs3164;
	fma.rn.f64 	%fd14011, %fd14010, 0d3FE2C8B439581062, %fd14009;
	cvt.rn.f64.u16 	%fd14012, %rs3165;
	fma.rn.f64 	%fd14013, %fd14012, 0d3FBD2F1A9FBE76C9, %fd14011;
	cvt.rzi.u32.f64 	%r6970, %fd14013;
	st.local.u8 	[%rd92+6], %r6970;
	mov.b32 	%r10901, 1;
	mov.f64 	%fd28015, %fd28663;
	@%p2599 bra 	$L__BB1_1486;
	setp.ltu.f64 	%p2614, %fd2, 0d41E0000000000000;
	mov.f64 	%fd28015, %fd28662;
	mov.u32 	%r10900, %r11575;
	@%p2614 bra 	$L__BB1_1485;
	{ // callseq 1138, 0
	.param .b64 param0;
	st.param.f64 	[param0], %fd1;
	.param .align 16 .b8 retval0[16];
	call.uni (retval0), 
	__internal_trig_reduction_slowpathd, 
	(
	param0
	);
	ld.param.f64 	%fd28015, [retval0];
	ld.param.b32 	%r10900, [retval0+8];
	} // callseq 1138
$L__BB1_1485:
	add.s32 	%r10901, %r10900, 1;
$L__BB1_1486:
	shl.b32 	%r6972, %r10901, 6;
	cvt.u64.u32 	%rd2387, %r6972;
	and.b64  	%rd2388, %rd2387, 64;
	mov.u64 	%rd2389, __cudart_sin_cos_coeffs;
	add.s64 	%rd2390, %rd2389, %rd2388;
	mul.rn.f64 	%fd14015, %fd28015, %fd28015;
	and.b32  	%r6973, %r10901, 1;
	setp.eq.b32 	%p2615, %r6973, 1;
	selp.f64 	%fd14016, 0dBDA8FF8320FD8164, 0d3DE5DB65F9785EBA, %p2615;
	ld.global.nc.v2.f64 	{%fd14017, %fd14018}, [%rd2390];
	fma.rn.f64 	%fd14019, %fd14016, %fd14015, %fd14017;
	fma.rn.f64 	%fd14020, %fd14019, %fd14015, %fd14018;
	ld.global.nc.v2.f64 	{%fd14021, %fd14022}, [%rd2390+16];
	fma.rn.f64 	%fd14023, %fd14020, %fd14015, %fd14021;
	fma.rn.f64 	%fd14024, %fd14023, %fd14015, %fd14022;
	ld.global.nc.v2.f64 	{%fd14025, %fd14026}, [%rd2390+32];
	fma.rn.f64 	%fd14027, %fd14024, %fd14015, %fd14025;
	fma.rn.f64 	%fd14028, %fd14027, %fd14015, %fd14026;
	fma.rn.f64 	%fd14029, %fd14028, %fd28015, %fd28015;
	fma.rn.f64 	%fd14030, %fd14028, %fd14015, 0d3FF0000000000000;
	selp.f64 	%fd14031, %fd14030, %fd14029, %p2615;
	and.b32  	%r6974, %r10901, 2;
	setp.eq.s32 	%p2616, %r6974, 0;
	mov.f64 	%fd14032, 0d0000000000000000;
	sub.f64 	%fd14033, %fd14032, %fd14031;
	selp.f64 	%fd1232, %fd14031, %fd14033, %p2616;
	mov.f64 	%fd28016, %fd28664;
	mov.u32 	%r10902, %r11577;
	@%p2 bra 	$L__BB1_1488;
	{ // callseq 1139, 0
	.param .b64 param0;
	st.param.f64 	[param0], %fd1;
	.param .align 16 .b8 retval0[16];
	call.uni (retval0), 
	__internal_trig_reduction_slowpathd, 
	(
	param0
	);
	ld.param.f64 	%fd28016, [retval0];
	ld.param.b32 	%r10902, [retval0+8];
	} // callseq 1139
$L__BB1_1488:
	shl.b32 	%r6976, %r10902, 6;
	cvt.u64.u32 	%rd2391, %r6976;
	and.b64  	%rd2392, %rd2391, 64;
	mov.u64 	%rd2393, __cudart_sin_cos_coeffs;
	add.s64 	%rd2394, %rd2393, %rd2392;
	mul.rn.f64 	%fd14035, %fd28016, %fd28016;
	and.b32  	%r6977, %r10902, 1;
	setp.eq.b32 	%p2617, %r6977, 1;
	selp.f64 	%fd14036, 0dBDA8FF8320FD8164, 0d3DE5DB65F9785EBA, %p2617;
	ld.global.nc.v2.f64 	{%fd14037, %fd14038}, [%rd2394];
	fma.rn.f64 	%fd14039, %fd14036, %fd14035, %fd14037;
	fma.rn.f64 	%fd14040, %fd14039, %fd14035, %fd14038;
	ld.global.nc.v2.f64 	{%fd14041, %fd14042}, [%rd2394+16];
	fma.rn.f64 	%fd14043, %fd14040, %fd14035, %fd14041;
	fma.rn.f64 	%fd14044, %fd14043, %fd14035, %fd14042;
	ld.global.nc.v2.f64 	{%fd14045, %fd14046}, [%rd2394+32];
	fma.rn.f64 	%fd14047, %fd14044, %fd14035, %fd14045;
	fma.rn.f64 	%fd14048, %fd14047, %fd14035, %fd14046;
	fma.rn.f64 	%fd14049, %fd14048, %fd28016, %fd28016;
	fma.rn.f64 	%fd14050, %fd14048, %fd14035, 0d3FF0000000000000;
	selp.f64 	%fd14051, %fd14050, %fd14049, %p2617;
	and.b32  	%r6978, %r10902, 2;
	setp.eq.s32 	%p2618, %r6978, 0;
	mov.f64 	%fd14052, 0d0000000000000000;
	sub.f64 	%fd14053, %fd14052, %fd14051;
	selp.f64 	%fd14054, %fd14051, %fd14053, %p2618;
	mul.f64 	%fd14055, %fd1228, %fd14054;
	fma.rn.f64 	%fd14056, %fd1209, %fd1232, %fd14055;
	add.f64 	%fd14057, %fd7, %fd14056;
	mul.f64 	%fd14058, %fd1228, %fd1232;
	mul.f64 	%fd14059, %fd1209, %fd14054;
	sub.f64 	%fd14060, %fd14058, %fd14059;
	add.f64 	%fd14061, %fd8, %fd14060;
	mov.f64 	%fd14062, 0d3FE0000000000000;
	copysign.f64 	%fd14063, %fd14057, %fd14062;
	add.rz.f64 	%fd14064, %fd14057, %fd14063;
	cvt.rzi.f64.f64 	%fd14065, %fd14064;
	cvt.rzi.s32.f64 	%r1671, %fd14065;
	copysign.f64 	%fd14066, %fd14061, %fd14062;
	add.rz.f64 	%fd14067, %fd14061, %fd14066;
	cvt.rzi.f64.f64 	%fd14068, %fd14067;
	cvt.rzi.s32.f64 	%r1672, %fd14068;
	setp.lt.s32 	%p2619, %r1671, 0;
	setp.ge.s32 	%p2620, %r1671, %r4279;
	or.pred  	%p2621, %p2619, %p2620;
	setp.lt.s32 	%p2622, %r1672, 0;
	setp.ge.s32 	%p2623, %r1672, %r4280;
	or.pred  	%p2624, %p2622, %p2623;
	or.pred  	%p2626, %p2621, %p2624;
	mov.b16 	%rs4723, 0;
	mov.u16 	%rs4724, %rs4723;
	mov.u16 	%rs4725, %rs4723;
	@%p2626 bra 	$L__BB1_1490;
	mul.lo.s32 	%r6979, %r1672, %r4281;
	cvt.u64.u32 	%rd2395, %r6979;
	shl.b32 	%r6980, %r1671, 2;
	cvt.u64.u32 	%rd2396, %r6980;
	add.s64 	%rd2397, %rd2395, %rd2396;
	add.s64 	%rd2398, %rd1, %rd2397;
	ld.global.u8 	%rs4723, [%rd2398];
	ld.global.u8 	%rs4724, [%rd2398+1];
	ld.global.u8 	%rs4725, [%rd2398+2];
$L__BB1_1490:
	st.local.u8 	[%rd89+7], %rs4725;
	and.b16  	%rs3167, %rs4725, 255;
	st.local.u8 	[%rd90+7], %rs4724;
	and.b16  	%rs3168, %rs4724, 255;
	st.local.u8 	[%rd91+7], %rs4723;
	and.b16  	%rs3169, %rs4723, 255;
	cvt.rn.f64.u16 	%fd14069, %rs3167;
	mul.f64 	%fd14070, %fd14069, 0d3FD322D0E5604189;
	cvt.rn.f64.u16 	%fd14071, %rs3168;
	fma.rn.f64 	%fd14072, %fd14071, 0d3FE2C8B439581062, %fd14070;
	cvt.rn.f64.u16 	%fd14073, %rs3169;
	fma.rn.f64 	%fd14074, %fd14073, 0d3FBD2F1A9FBE76C9, %fd14072;
	cvt.rzi.u32.f64 	%r6981, %fd14074;
	st.local.u8 	[%rd92+7], %r6981;
	add.s32 	%r10528, %r10528, 8;
$L__BB1_1491:
	setp.ge.s32 	%p2627, %r1601, %r4288;
	setp.lt.s32 	%p2628, %r144, 0;
	setp.ge.s32 	%p2629, %r144, %r4284;
	or.pred  	%p2630, %p2629, %p2627;
	or.pred  	%p2631, %p2630, %p2628;
	@%p2631 bra 	$L__BB1_1557;
	setp.eq.f64 	%p2632, %fd2, 0d7FF0000000000000;
	mul.lo.s32 	%r6983, %r144, %r4286;
	shl.b32 	%r1675, %r6983, 1;
	mul.lo.s32 	%r6984, %r1601, %r4287;
	shl.b32 	%r1676, %r6984, 2;
	mov.b32 	%r10905, 1;
	mov.f64 	%fd28018, %fd28663;
	@%p2632 bra 	$L__BB1_1496;
	setp.ltu.f64 	%p2633, %fd2, 0d41E0000000000000;
	mov.f64 	%fd28018, %fd28662;
	mov.u32 	%r10904, %r11575;
	@%p2633 bra 	$L__BB1_1495;
	{ // callseq 1140, 0
	.param .b64 param0;
	st.param.f64 	[param0], %fd1;
	.param .align 16 .b8 retval0[16];
	call.uni (retval0), 
	__internal_trig_reduction_slowpathd, 
	(
	param0
	);
	ld.param.f64 	%fd28018, [retval0];
	ld.param.b32 	%r10904, [retval0+8];
	} // callseq 1140
$L__BB1_1495:
	add.s32 	%r10905, %r10904, 1;
$L__BB1_1496:
	shl.b32 	%r6986, %r10905, 6;
	cvt.u64.u32 	%rd2399, %r6986;
	and.b64  	%rd2400, %rd2399, 64;
	mov.u64 	%rd2401, __cudart_sin_cos_coeffs;
	add.s64 	%rd2402, %rd2401, %rd2400;
	mul.rn.f64 	%fd14076, %fd28018, %fd28018;
	and.b32  	%r6987, %r10905, 1;
	setp.eq.b32 	%p2634, %r6987, 1;
	selp.f64 	%fd14077, 0dBDA8FF8320FD8164, 0d3DE5DB65F9785EBA, %p2634;
	ld.global.nc.v2.f64 	{%fd14078, %fd14079}, [%rd2402];
	fma.rn.f64 	%fd14080, %fd14077, %fd14076, %fd14078;
	fma.rn.f64 	%fd14081, %fd14080, %fd14076, %fd14079;
	ld.global.nc.v2.f64 	{%fd14082, %fd14083}, [%rd2402+16];
	fma.rn.f64 	%fd14084, %fd14081, %fd14076, %fd14082;
	fma.rn.f64 	%fd14085, %fd14084, %fd14076, %fd14083;
	ld.global.nc.v2.f64 	{%fd14086, %fd14087}, [%rd2402+32];
	fma.rn.f64 	%fd14088, %fd14085, %fd14076, %fd14086;
	fma.rn.f64 	%fd14089, %fd14088, %fd14076, %fd14087;
	fma.rn.f64 	%fd14090, %fd14089, %fd28018, %fd28018;
	fma.rn.f64 	%fd14091, %fd14089, %fd14076, 0d3FF0000000000000;
	selp.f64 	%fd14092, %fd14091, %fd14090, %p2634;
	and.b32  	%r6988, %r10905, 2;
	setp.eq.s32 	%p2635, %r6988, 0;
	mov.f64 	%fd14093, 0d0000000000000000;
	sub.f64 	%fd14094, %fd14093, %fd14092;
	selp.f64 	%fd1238, %fd14092, %fd14094, %p2635;
	mov.f64 	%fd28019, %fd28664;
	mov.u32 	%r10906, %r11577;
	@%p2 bra 	$L__BB1_1498;
	{ // callseq 1141, 0
	.param .b64 param0;
	st.param.f64 	[param0], %fd1;
	.param .align 16 .b8 retval0[16];
	call.uni (retval0), 
	__internal_trig_reduction_slowpathd, 
	(
	param0
	);
	ld.param.f64 	%fd28019, [retval0];
	ld.param.b32 	%r10906, [retval0+8];
	} // callseq 1141
$L__BB1_1498:
	shl.b32 	%r6990, %r10906, 6;
	cvt.u64.u32 	%rd2403, %r6990;
	and.b64  	%rd2404, %rd2403, 64;
	mov.u64 	%rd2405, __cudart_sin_cos_coeffs;
	add.s64 	%rd2406, %rd2405, %rd2404;
	mul.rn.f64 	%fd14096, %fd28019, %fd28019;
	and.b32  	%r6991, %r10906, 1;
	setp.eq.b32 	%p2636, %r6991, 1;
	selp.f64 	%fd14097, 0dBDA8FF8320FD8164, 0d3DE5DB65F9785EBA, %p2636;
	ld.global.nc.v2.f64 	{%fd14098, %fd14099}, [%rd2406];
	fma.rn.f64 	%fd14100, %fd14097, %fd14096, %fd14098;
	fma.rn.f64 	%fd14101, %fd14100, %fd14096, %fd14099;
	ld.global.nc.v2.f64 	{%fd14102, %fd14103}, [%rd2406+16];
	fma.rn.f64 	%fd14104, %fd14101, %fd14096, %fd14102;
	fma.rn.f64 	%fd14105, %fd14104, %fd14096, %fd14103;
	ld.global.nc.v2.f64 	{%fd14106, %fd14107}, [%rd2406+32];
	fma.rn.f64 	%fd14108, %fd14105, %fd14096, %fd14106;
	fma.rn.f64 	%fd14109, %fd14108, %fd14096, %fd14107;
	fma.rn.f64 	%fd14110, %fd14109, %fd28019, %fd28019;
	fma.rn.f64 	%fd14111, %fd14109, %fd14096, 0d3FF0000000000000;
	selp.f64 	%fd14112, %fd14111, %fd14110, %p2636;
	and.b32  	%r6992, %r10906, 2;
	setp.eq.s32 	%p2637, %r6992, 0;
	mov.f64 	%fd14113, 0d0000000000000000;
	sub.f64 	%fd14114, %fd14113, %fd14112;
	selp.f64 	%fd14115, %fd14112, %fd14114, %p2637;
	div.s32 	%r6993, %r1675, %r4282;
	max.s32 	%r6994, %r6993, 0;
	min.s32 	%r6995, %r6994, %r9;
	cvt.rn.f64.s32 	%fd14116, %r6995;
	sub.f64 	%fd1241, %fd14116, %fd5;
	div.s32 	%r6996, %r1676, %r4283;
	max.s32 	%r6997, %r6996, 0;
	min.s32 	%r6998, %r6997, %r10;
	cvt.rn.f64.s32 	%fd14117, %r6998;
	sub.f64 	%fd1242, %fd14117, %fd6;
	mul.f64 	%fd14118, %fd1242, %fd14115;
	fma.rn.f64 	%fd14119, %fd1241, %fd1238, %fd14118;
	add.f64 	%fd14120, %fd7, %fd14119;
	mul.f64 	%fd14121, %fd1242, %fd1238;
	mul.f64 	%fd14122, %fd1241, %fd14115;
	sub.f64 	%fd14123, %fd14121, %fd14122;
	add.f64 	%fd14124, %fd8, %fd14123;
	mov.f64 	%fd14125, 0d3FE0000000000000;
	copysign.f64 	%fd14126, %fd14120, %fd14125;
	add.rz.f64 	%fd14127, %fd14120, %fd14126;
	cvt.rzi.f64.f64 	%fd14128, %fd14127;
	cvt.rzi.s32.f64 	%r1683, %fd14128;
	copysign.f64 	%fd14129, %fd14124, %fd14125;
	add.rz.f64 	%fd14130, %fd14124, %fd14129;
	cvt.rzi.f64.f64 	%fd14131, %fd14130;
	cvt.rzi.s32.f64 	%r1684, %fd14131;
	setp.lt.s32 	%p2638, %r1683, 0;
	setp.ge.s32 	%p2639, %r1683, %r4279;
	or.pred  	%p2640, %p2638, %p2639;
	setp.lt.s32 	%p2641, %r1684, 0;
	setp.ge.s32 	%p2642, %r1684, %r4280;
	or.pred  	%p2643, %p2641, %p2642;
	or.pred  	%p2645, %p2640, %p2643;
	mov.b16 	%rs4726, 0;
	mov.u16 	%rs4727, %rs4726;
	mov.u16 	%rs4728, %rs4726;
	@%p2645 bra 	$L__BB1_1500;
	mul.lo.s32 	%r6999, %r1684, %r4281;
	cvt.u64.u32 	%rd2407, %r6999;
	shl.b32 	%r7000, %r1683, 2;
	cvt.u64.u32 	%rd2408, %r7000;
	add.s64 	%rd2409, %rd2407, %rd2408;
	add.s64 	%rd2410, %rd1, %rd2409;
	ld.global.u8 	%rs4726, [%rd2410];
	ld.global.u8 	%rs4727, [%rd2410+1];
	ld.global.u8 	%rs4728, [%rd2410+2];
$L__BB1_1500:
	cvt.u64.u32 	%rd2411, %r10528;
	add.s64 	%rd93, %rd2, %rd2411;
	st.local.u8 	[%rd93], %rs4728;
	and.b16  	%rs3171, %rs4728, 255;
	add.s64 	%rd94, %rd3, %rd2411;
	st.local.u8 	[%rd94], %rs4727;
	and.b16  	%rs3172, %rs4727, 255;
	add.s64 	%rd95, %rd4, %rd2411;
	st.local.u8 	[%rd95], %rs4726;
	and.b16  	%rs3173, %rs4726, 255;
	cvt.rn.f64.u16 	%fd14132, %rs3171;
	mul.f64 	%fd14133, %fd14132, 0d3FD322D0E5604189;
	cvt.rn.f64.u16 	%fd14134, %rs3172;
	fma.rn.f64 	%fd14135, %fd14134, 0d3FE2C8B439581062, %fd14133;
	cvt.rn.f64.u16 	%fd14136, %rs3173;
	fma.rn.f64 	%fd14137, %fd14136, 0d3FBD2F1A9FBE76C9, %fd14135;
	cvt.rzi.u32.f64 	%r7002, %fd14137;
	add.s64 	%rd96, %rd5, %rd2411;
	st.local.u8 	[%rd96], %r7002;
	add.s32 	%r1685, %r1676, %r4287;
	mov.b32 	%r10908, 1;
	mov.f64 	%fd28021, %fd28663;
	@%p2632 bra 	$L__BB1_1504;
	setp.ltu.f64 	%p2647, %fd2, 0d41E0000000000000;
	mov.f64 	%fd28021, %fd28662;
	mov.u32 	%r10907, %r11575;
	@%p2647 bra 	$L__BB1_1503;
	{ // callseq 1142, 0
	.param .b64 param0;
	st.param.f64 	[param0], %fd1;
	.param .align 16 .b8 retval0[16];
	call.uni (retval0), 
	__internal_trig_reduction_slowpathd, 
	(
	param0
	);
	ld.param.f64 	%fd28021, [retval0];
	ld.param.b32 	%r10907, [retval0+8];
	} // callseq 1142
$L__BB1_1503:
	add.s32 	%r10908, %r10907, 1;
$L__BB1_1504:
	shl.b32 	%r7004, %r10908, 6;
	cvt.u64.u32 	%rd2412, %r7004;
	and.b64  	%rd2413, %rd2412, 64;
	mov.u64 	%rd2414, __cudart_sin_cos_coeffs;
	add.s64 	%rd2415, %rd2414, %rd2413;
	mul.rn.f64 	%fd14139, %fd28021, %fd28021;
	and.b32  	%r7005, %r10908, 1;
	setp.eq.b32 	%p2648, %r7005, 1;
	selp.f64 	%fd14140, 0dBDA8FF8320FD8164, 0d3DE5DB65F9785EBA, %p2648;
	ld.global.nc.v2.f64 	{%fd14141, %fd14142}, [%rd2415];
	fma.rn.f64 	%fd14143, %fd14140, %fd14139, %fd14141;
	fma.rn.f64 	%fd14144, %fd14143, %fd14139, %fd14142;
	ld.global.nc.v2.f64 	{%fd14145, %fd14146}, [%rd2415+16];
	fma.rn.f64 	%fd14147, %fd14144, %fd14139, %fd14145;
	fma.rn.f64 	%fd14148, %fd14147, %fd14139, %fd14146;
	ld.global.nc.v2.f64 	{%fd14149, %fd14150}, [%rd2415+32];
	fma.rn.f64 	%fd14151, %fd14148, %fd14139, %fd14149;
	fma.rn.f64 	%fd14152, %fd14151, %fd14139, %fd14150;
	fma.rn.f64 	%fd14153, %fd14152, %fd28021, %fd28021;
	fma.rn.f64 	%fd14154, %fd14152, %fd14139, 0d3FF0000000000000;
	selp.f64 	%fd14155, %fd14154, %fd14153, %p2648;
	and.b32  	%r7006, %r10908, 2;
	setp.eq.s32 	%p2649, %r7006, 0;
	mov.f64 	%fd14156, 0d0000000000000000;
	sub.f64 	%fd14157, %fd14156, %fd14155;
	selp.f64 	%fd1246, %fd14155, %fd14157, %p2649;
	mov.f64 	%fd28022, %fd28664;
	mov.u32 	%r10909, %r11577;
	@%p2 bra 	$L__BB1_1506;
	{ // callseq 1143, 0
	.param .b64 param0;
	st.param.f64 	[param0], %fd1;
	.param .align 16 .b8 retval0[16];
	call.uni (retval0), 
	__internal_trig_reduction_slowpathd, 
	(
	param0
	);
	ld.param.f64 	%fd28022, [retval0];
	ld.param.b32 	%r10909, [retval0+8];
	} // callseq 1143
$L__BB1_1506:
	shl.b32 	%r7008, %r10909, 6;
	cvt.u64.u32 	%rd2416, %r7008;
	and.b64  	%rd2417, %rd2416, 64;
	mov.u64 	%rd2418, __cudart_sin_cos_coeffs;
	add.s64 	%rd2419, %rd2418, %rd2417;
	mul.rn.f64 	%fd14159, %fd28022, %fd28022;
	and.b32  	%r7009, %r10909, 1;
	setp.eq.b32 	%p2650, %r7009, 1;
	selp.f64 	%fd14160, 0dBDA8FF8320FD8164, 0d3DE5DB65F9785EBA, %p2650;
	ld.global.nc.v2.f64 	{%fd14161, %fd14162}, [%rd2419];
	fma.rn.f64 	%fd14163, %fd14160, %fd14159, %fd14161;
	fma.rn.f64 	%fd14164, %fd14163, %fd14159, %fd14162;
	ld.global.nc.v2.f64 	{%fd14165, %fd14166}, [%rd2419+16];
	fma.rn.f64 	%fd14167, %fd14164, %fd14159, %fd14165;
	fma.rn.f64 	%fd14168, %fd14167, %fd14159, %fd14166;
	ld.global.nc.v2.f64 	{%fd14169, %fd14170}, [%rd2419+32];
	fma.rn.f64 	%fd14171, %fd14168, %fd14159, %fd14169;
	fma.rn.f64 	%fd14172, %fd14171, %fd14159, %fd14170;
	fma.rn.f64 	%fd14173, %fd14172, %fd28022, %fd28022;
	fma.rn.f64 	%fd14174, %fd14172, %fd14159, 0d3FF0000000000000;
	selp.f64 	%fd14175, %fd14174, %fd14173, %p2650;
	and.b32  	%r7010, %r10909, 2;
	setp.eq.s32 	%p2651, %r7010, 0;
	mov.f64 	%fd14176, 0d0000000000000000;
	sub.f64 	%fd14177, %fd14176, %fd14175;
	selp.f64 	%fd14178, %fd14175, %fd14177, %p2651;
	div.s32 	%r7011, %r1685, %r4283;
	max.s32 	%r7012, %r7011, 0;
	min.s32 	%r7013, %r7012, %r10;
	cvt.rn.f64.s32 	%fd14179, %r7013;
	sub.f64 	%fd1249, %fd14179, %fd6;
	mul.f64 	%fd14180, %fd1249, %fd14178;
	fma.rn.f64 	%fd14181, %fd1241, %fd1246, %fd14180;
	add.f64 	%fd14182, %fd7, %fd14181;
	mul.f64 	%fd14183, %fd1249, %fd1246;
	mul.f64 	%fd14184, %fd1241, %fd14178;
	sub.f64 	%fd14185, %fd14183, %fd14184;
	add.f64 	%fd14186, %fd8, %fd14185;
	mov.f64 	%fd14187, 0d3FE0000000000000;
	copysign.f64 	%fd14188, %fd14182, %fd14187;
	add.rz.f64 	%fd14189, %fd14182, %fd14188;
	cvt.rzi.f64.f64 	%fd14190, %fd14189;
	cvt.rzi.s32.f64 	%r1692, %fd14190;
	copysign.f64 	%fd14191, %fd14186, %fd14187;
	add.rz.f64 	%fd14192, %fd14186, %fd14191;
	cvt.rzi.f64.f64 	%fd14193, %fd14192;
	cvt.rzi.s32.f64 	%r1693, %fd14193;
	setp.lt.s32 	%p2652, %r1692, 0;
	setp.ge.s32 	%p2653, %r1692, %r4279;
	or.pred  	%p2654, %p2652, %p2653;
	setp.lt.s32 	%p2655, %r1693, 0;
	setp.ge.s32 	%p2656, %r1693, %r4280;
	or.pred  	%p2657, %p2655, %p2656;
	or.pred  	%p2659, %p2654, %p2657;
	mov.b16 	%rs4729, 0;
	mov.u16 	%rs4730, %rs4729;
	mov.u16 	%rs4731, %rs4729;
	@%p2659 bra 	$L__BB1_1508;
	mul.lo.s32 	%r7014, %r1693, %r4281;
	cvt.u64.u32 	%rd2420, %r7014;
	shl.b32 	%r7015, %r1692, 2;
	cvt.u64.u32 	%rd2421, %r7015;
	add.s64 	%rd2422, %rd2420, %rd2421;
	add.s64 	%rd2423, %rd1, %rd2422;
	ld.global.u8 	%rs4729, [%rd2423];
	ld.global.u8 	%rs4730, [%rd2423+1];
	ld.global.u8 	%rs4731, [%rd2423+2];
$L__BB1_1508:
	setp.eq.f64 	%p2660, %fd2, 0d7FF0000000000000;
	st.local.u8 	[%rd93+1], %rs4731;
	and.b16  	%rs3175, %rs4731, 255;
	st.local.u8 	[%rd94+1], %rs4730;
	and.b16  	%rs3176, %rs4730, 255;
	st.local.u8 	[%rd95+1], %rs4729;
	and.b16  	%rs3177, %rs4729, 255;
	cvt.rn.f64.u16 	%fd14194, %rs3175;
	mul.f64 	%fd14195, %fd14194, 0d3FD322D0E5604189;
	cvt.rn.f64.u16 	%fd14196, %rs3176;
	fma.rn.f64 	%fd14197, %fd14196, 0d3FE2C8B439581062, %fd14195;
	cvt.rn.f64.u16 	%fd14198, %rs3177;
	fma.rn.f64 	%fd14199, %fd14198, 0d3FBD2F1A9FBE76C9, %fd14197;
	cvt.rzi.u32.f64 	%r7017, %fd14199;
	st.local.u8 	[%rd96+1], %r7017;
	add.s32 	%r1694, %r1685, %r4287;
	mov.b32 	%r10911, 1;
	mov.f64 	%fd28024, %fd28663;
	@%p2660 bra 	$L__BB1_1512;
	setp.ltu.f64 	%p2661, %fd2, 0d41E0000000000000;
	mov.f64 	%fd28024, %fd28662;
	mov.u32 	%r10910, %r11575;
	@%p2661 bra 	$L__BB1_1511;
	{ // callseq 1144, 0
	.param .b64 param0;
	st.param.f64 	[param0], %fd1;
	.param .align 16 .b8 retval0[16];
	call.uni (retval0), 
	__internal_trig_reduction_slowpathd, 
	(
	param0
	);
	ld.param.f64 	%fd28024, [retval0];
	ld.param.b32 	%r10910, [retval0+8];
	} // callseq 1144
$L__BB1_1511:
	add.s32 	%r10911, %r10910, 1;
$L__BB1_1512:
	shl.b32 	%r7019, %r10911, 6;
	cvt.u64.u32 	%rd2424, %r7019;
	and.b64  	%rd2425, %rd2424, 64;
	mov.u64 	%rd2426, __cudart_sin_cos_coeffs;
	add.s64 	%rd2427, %rd2426, %rd2425;
	mul.rn.f64 	%fd14201, %fd28024, %fd28024;
	and.b32  	%r7020, %r10911, 1;
	setp.eq.b32 	%p2662, %r7020, 1;
	selp.f64 	%fd14202, 0dBDA8FF8320FD8164, 0d3DE5DB65F9785EBA, %p2662;
	ld.global.nc.v2.f64 	{%fd14203, %fd14204}, [%rd2427];
	fma.rn.f64 	%fd14205, %fd14202, %fd14201, %fd14203;
	fma.rn.f64 	%fd14206, %fd14205, %fd14201, %fd14204;
	ld.global.nc.v2.f64 	{%fd14207, %fd14208}, [%rd2427+16];
	fma.rn.f64 	%fd14209, %fd14206, %fd14201, %fd14207;
	fma.rn.f64 	%fd14210, %fd14209, %fd14201, %fd14208;
	ld.global.nc.v2.f64 	{%fd14211, %fd14212}, [%rd2427+32];
	fma.rn.f64 	%fd14213, %fd14210, %fd14201, %fd14211;
	fma.rn.f64 	%fd14214, %fd14213, %fd14201, %fd14212;
	fma.rn.f64 	%fd14215, %fd14214, %fd28024, %fd28024;
	fma.rn.f64 	%fd14216, %fd14214, %fd14201, 0d3FF0000000000000;
	selp.f64 	%fd14217, %fd14216, %fd14215, %p2662;
	and.b32  	%r7021, %r10911, 2;
	setp.eq.s32 	%p2663, %r7021, 0;
	mov.f64 	%fd14218, 0d0000000000000000;
	sub.f64 	%fd14219, %fd14218, %fd14217;
	selp.f64 	%fd1253, %fd14217, %fd14219, %p2663;
	mov.f64 	%fd28025, %fd28664;
	mov.u32 	%r10912, %r11577;
	@%p2 bra 	$L__BB1_1514;
	{ // callseq 1145, 0
	.param .b64 param0;
	st.param.f64 	[param0], %fd1;
	.param .align 16 .b8 retval0[16];
	call.uni (retval0), 
	__internal_trig_reduction_slowpathd, 
	(
	param0
	);
	ld.param.f64 	%fd28025, [retval0];
	ld.param.b32 	%r10912, [retval0+8];
	} // callseq 1145
$L__BB1_1514:
	shl.b32 	%r7023, %r10912, 6;
	cvt.u64.u32 	%rd2428, %r7023;
	and.b64  	%rd2429, %rd2428, 64;
	mov.u64 	%rd2430, __cudart_sin_cos_coeffs;
	add.s64 	%rd2431, %rd2430, %rd2429;
	mul.rn.f64 	%fd14221, %fd28025, %fd28025;
	and.b32  	%r7024, %r10912, 1;
	setp.eq.b32 	%p2664, %r7024, 1;
	selp.f64 	%fd14222, 0dBDA8FF8320FD8164, 0d3DE5DB65F9785EBA, %p2664;
	ld.global.nc.v2.f64 	{%fd14223, %fd14224}, [%rd2431];
	fma.rn.f64 	%fd14225, %fd14222, %fd14221, %fd14223;
	fma.rn.f64 	%fd14226, %fd14225, %fd14221, %fd14224;
	ld.global.nc.v2.f64 	{%fd14227, %fd14228}, [%rd2431+16];
	fma.rn.f64 	%fd14229, %fd14226, %fd14221, %fd14227;
	fma.rn.f64 	%fd14230, %fd14229, %fd14221, %fd14228;
	ld.global.nc.v2.f64 	{%fd14231, %fd14232}, [%rd2431+32];
	fma.rn.f64 	%fd14233, %fd14230, %fd14221, %fd14231;
	fma.rn.f64 	%fd14234, %fd14233, %fd14221, %fd14232;
	fma.rn.f64 	%fd14235, %fd14234, %fd28025, %fd28025;
	fma.rn.f64 	%fd14236, %fd14234, %fd14221, 0d3FF0000000000000;
	selp.f64 	%fd14237, %fd14236, %fd14235, %p2664;
	and.b32  	%r7025, %r10912, 2;
	setp.eq.s32 	%p2665, %r7025, 0;
	mov.f64 	%fd14238, 0d0000000000000000;
	sub.f64 	%fd14239, %fd14238, %fd14237;
	selp.f64 	%fd14240, %fd14237, %fd14239, %p2665;
	div.s32 	%r7026, %r1694, %r4283;
	max.s32 	%r7027, %r7026, 0;
	min.s32 	%r7028, %r7027, %r10;
	cvt.rn.f64.s32 	%fd14241, %r7028;
	sub.f64 	%fd1256, %fd14241, %fd6;
	mul.f64 	%fd14242, %fd1256, %fd14240;
	fma.rn.f64 	%fd14243, %fd1241, %fd1253, %fd14242;
	add.f64 	%fd14244, %fd7, %fd14243;
	mul.f64 	%fd14245, %fd1256, %fd1253;
	mul.f64 	%fd14246, %fd1241, %fd14240;
	sub.f64 	%fd14247, %fd14245, %fd14246;
	add.f64 	%fd14248, %fd8, %fd14247;
	mov.f64 	%fd14249, 0d3FE0000000000000;
	copysign.f64 	%fd14250, %fd14244, %fd14249;
	add.rz.f64 	%fd14251, %fd14244, %fd14250;
	cvt.rzi.f64.f64 	%fd14252, %fd14251;
	cvt.rzi.s32.f64 	%r1701, %fd14252;
	copysign.f64 	%fd14253, %fd14248, %fd14249;
	add.rz.f64 	%fd14254, %fd14248, %fd14253;
	cvt.rzi.f64.f64 	%fd14255, %fd14254;
	cvt.rzi.s32.f64 	%r1702, %fd14255;
	setp.lt.s32 	%p2666, %r1701, 0;
	setp.ge.s32 	%p2667, %r1701, %r4279;
	or.pred  	%p2668, %p2666, %p2667;
	setp.lt.s32 	%p2669, %r1702, 0;
	setp.ge.s32 	%p2670, %r1702, %r4280;
	or.pred  	%p2671, %p2669, %p2670;
	or.pred  	%p2673, %p2668, %p2671;
	mov.b16 	%rs4732, 0;
	mov.u16 	%rs4733, %rs4732;
	mov.u16 	%rs4734, %rs4732;
	@%p2673 bra 	$L__BB1_1516;
	mul.lo.s32 	%r7029, %r1702, %r4281;
	cvt.u64.u32 	%rd2432, %r7029;
	shl.b32 	%r7030, %r1701, 2;
	cvt.u64.u32 	%rd2433, %r7030;
	add.s64 	%rd2434, %rd2432, %rd2433;
	add.s64 	%rd2435, %rd1, %rd2434;
	ld.global.u8 	%rs4732, [%rd2435];
	ld.global.u8 	%rs4733, [%rd2435+1];
	ld.global.u8 	%rs4734, [%rd2435+2];
$L__BB1_1516:
	st.local.u8 	[%rd93+2], %rs4734;
	and.b16  	%rs3179, %rs4734, 255;
	st.local.u8 	[%rd94+2], %rs4733;
	and.b16  	%rs3180, %rs4733, 255;
	st.local.u8 	[%rd95+2], %rs4732;
	and.b16  	%rs3181, %rs4732, 255;
	cvt.rn.f64.u16 	%fd14256, %rs3179;
	mul.f64 	%fd14257, %fd14256, 0d3FD322D0E5604189;
	cvt.rn.f64.u16 	%fd14258, %rs3180;
	fma.rn.f64 	%fd14259, %fd14258, 0d3FE2C8B439581062, %fd14257;
	cvt.rn.f64.u16 	%fd14260, %rs3181;
	fma.rn.f64 	%fd14261, %fd14260, 0d3FBD2F1A9FBE76C9, %fd14259;
	cvt.rzi.u32.f64 	%r7032, %fd14261;
	st.local.u8 	[%rd96+2], %r7032;
	add.s32 	%r7033, %r1675, %r4286;
	div.s32 	%r7034, %r7033, %r4282;
	max.s32 	%r1703, %r7034, 0;
	mov.b32 	%r10914, 1;
	mov.f64 	%fd28027, %fd28663;
	@%p2660 bra 	$L__BB1_1520;
	setp.ltu.f64 	%p2675, %fd2, 0d41E0000000000000;
	mov.f64 	%fd28027, %fd28662;
	mov.u32 	%r10913, %r11575;
	@%p2675 bra 	$L__BB1_1519;
	{ // callseq 1146, 0
	.param .b64 param0;
	st.param.f64 	[param0], %fd1;
	.param .align 16 .b8 retval0[16];
	call.uni (retval0), 
	__internal_trig_reduction_slowpathd, 
	(
	param0
	);
	ld.param.f64 	%fd28027, [retval0];
	ld.param.b32 	%r10913, [retval0+8];
	} // callseq 1146
$L__BB1_1519:
	add.s32 	%r10914, %r10913, 1;
$L__BB1_1520:
	shl.b32 	%r7036, %r10914, 6;
	cvt.u64.u32 	%rd2436, %r7036;
	and.b64  	%rd2437, %rd2436, 64;
	mov.u64 	%rd2438, __cudart_sin_cos_coeffs;
	add.s64 	%rd2439, %rd2438, %rd2437;
	mul.rn.f64 	%fd14263, %fd28027, %fd28027;
	and.b32  	%r7037, %r10914, 1;
	setp.eq.b32 	%p2676, %r7037, 1;
	selp.f64 	%fd14264, 0dBDA8FF8320FD8164, 0d3DE5DB65F9785EBA, %p2676;
	ld.global.nc.v2.f64 	{%fd14265, %fd14266}, [%rd2439];
	fma.rn.f64 	%fd14267, %fd14264, %fd14263, %fd14265;
	fma.rn.f64 	%fd14268, %fd14267, %fd14263, %fd14266;
	ld.global.nc.v2.f64 	{%fd14269, %fd14270}, [%rd2439+16];
	fma.rn.f64 	%fd14271, %fd14268, %fd14263, %fd14269;
	fma.rn.f64 	%fd14272, %fd14271, %fd14263, %fd14270;
	ld.global.nc.v2.f64 	{%fd14273, %fd14274}, [%rd2439+32];
	fma.rn.f64 	%fd14275, %fd14272, %fd14263, %fd14273;
	fma.rn.f64 	%fd14276, %fd14275, %fd14263, %fd14274;
	fma.rn.f64 	%fd14277, %fd14276, %fd28027, %fd28027;
	fma.rn.f64 	%fd14278, %fd14276, %fd14263, 0d3FF0000000000000;
	selp.f64 	%fd14279, %fd14278, %fd14277, %p2676;
	and.b32  	%r7038, %r10914, 2;
	setp.eq.s32 	%p2677, %r7038, 0;
	mov.f64 	%fd14280, 0d0000000000000000;
	sub.f64 	%fd14281, %fd14280, %fd14279;
	selp.f64 	%fd1260, %fd14279, %fd14281, %p2677;
	mov.f64 	%fd28028, %fd28664;
	mov.u32 	%r10915, %r11577;
	@%p2 bra 	$L__BB1_1522;
	{ // callseq 1147, 0
	.param .b64 param0;
	st.param.f64 	[param0], %fd1;
	.param .align 16 .b8 retval0[16];
	call.uni (retval0), 
	__internal_trig_reduction_slowpathd, 
	(
	param0
	);
	ld.param.f64 	%fd28028, [retval0];
	ld.param.b32 	%r10915, [retval0+8];
	} // callseq 1147
$L__BB1_1522:
	shl.b32 	%r7040, %r10915, 6;
	cvt.u64.u32 	%rd2440, %r7040;
	and.b64  	%rd2441, %rd2440, 64;
	mov.u64 	%rd2442, __cudart_sin_cos_coeffs;
	add.s64 	%rd2443, %rd2442, %rd2441;
	mul.rn.f64 	%fd14283, %fd28028, %fd28028;
	and.b32  	%r7041, %r10915, 1;
	setp.eq.b32 	%p2678, %r7041, 1;
	selp.f64 	%fd14284, 0dBDA8FF8320FD8164, 0d3DE5DB65F9785EBA, %p2678;
	ld.global.nc.v2.f64 	{%fd14285, %fd14286}, [%rd2443];
	fma.rn.f64 	%fd14287, %fd14284, %fd14283, %fd14285;
	fma.rn.f64 	%fd14288, %fd14287, %fd14283, %fd14286;
	ld.global.nc.v2.f64 	{%fd14289, %fd14290}, [%rd2443+16];
	fma.rn.f64 	%fd14291, %fd14288, %fd14283, %fd14289;
	fma.rn.f64 	%fd14292, %fd14291, %fd14283, %fd14290;
	ld.global.nc.v2.f64 	{%fd14293, %fd14294}, [%rd2443+32];
	fma.rn.f64 	%fd14295, %fd14292, %fd14283, %fd14293;
	fma.rn.f64 	%fd14296, %fd14295, %fd14283, %fd14294;
	fma.rn.f64 	%fd14297, %fd14296, %fd28028, %fd28028;
	fma.rn.f64 	%fd14298, %fd14296, %fd14283, 0d3FF0000000000000;
	selp.f64 	%fd14299, %fd14298, %fd14297, %p2678;
	and.b32  	%r7042, %r10915, 2;
	setp.eq.s32 	%p2679, %r7042, 0;
	mov.f64 	%fd14300, 0d0000000000000000;
	sub.f64 	%fd14301, %fd14300, %fd14299;
	selp.f64 	%fd14302, %fd14299, %fd14301, %p2679;
	min.s32 	%r7043, %r1703, %r9;
	cvt.rn.f64.s32 	%fd14303, %r7043;
	sub.f64 	%fd1263, %fd14303, %fd5;
	mul.f64 	%fd14304, %fd1242, %fd14302;
	fma.rn.f64 	%fd14305, %fd1263, %fd1260, %fd14304;
	add.f64 	%fd14306, %fd7, %fd14305;
	mul.f64 	%fd14307, %fd1242, %fd1260;
	mul.f64 	%fd14308, %fd1263, %fd14302;
	sub.f64 	%fd14309, %fd14307, %fd14308;
	add.f64 	%fd14310, %fd8, %fd14309;
	mov.f64 	%fd14311, 0d3FE0000000000000;
	copysign.f64 	%fd14312, %fd14306, %fd14311;
	add.rz.f64 	%fd14313, %fd14306, %fd14312;
	cvt.rzi.f64.f64 	%fd14314, %fd14313;
	cvt.rzi.s32.f64 	%r1710, %fd14314;
	copysign.f64 	%fd14315, %fd14310, %fd14311;
	add.rz.f64 	%fd14316, %fd14310, %fd14315;
	cvt.rzi.f64.f64 	%fd14317, %fd14316;
	cvt.rzi.s32.f64 	%r1711, %fd14317;
	setp.lt.s32 	%p2680, %r1710, 0;
	setp.ge.s32 	%p2681, %r1710, %r4279;
	or.pred  	%p2682, %p2680, %p2681;
	setp.lt.s32 	%p2683, %r1711, 0;
	setp.ge.s32 	%p2684, %r1711, %r4280;
	or.pred  	%p2685, %p2683, %p2684;
	or.pred  	%p2687, %p2682, %p2685;
	mov.b16 	%rs4735, 0;
	mov.u16 	%rs4736, %rs4735;
	mov.u16 	%rs4737, %rs4735;
	@%p2687 bra 	$L__BB1_1524;
	mul.lo.s32 	%r7044, %r1711, %r4281;
	cvt.u64.u32 	%rd2444, %r7044;
	shl.b32 	%r7045, %r1710, 2;
	cvt.u64.u32 	%rd2445, %r7045;
	add.s64 	%rd2446, %rd2444, %rd2445;
	add.s64 	%rd2447, %rd1, %rd2446;
	ld.global.u8 	%rs4735, [%rd2447];
	ld.global.u8 	%rs4736, [%rd2447+1];
	ld.global.u8 	%rs4737, [%rd2447+2];
$L__BB1_1524:
	setp.eq.f64 	%p2688, %fd2, 0d7FF0000000000000;
	st.local.u8 	[%rd93+3], %rs4737;
	and.b16  	%rs3183, %rs4737, 255;
	st.local.u8 	[%rd94+3], %rs4736;
	and.b16  	%rs3184, %rs4736, 255;
	st.local.u8 	[%rd95+3], %rs4735;
	and.b16  	%rs3185, %rs4735, 255;
	cvt.rn.f64.u16 	%fd14318, %rs3183;
	mul.f64 	%fd14319, %fd14318, 0d3FD322D0E5604189;
	cvt.rn.f64.u16 	%fd14320, %rs3184;
	fma.rn.f64 	%fd14321, %fd14320, 0d3FE2C8B439581062, %fd14319;
	cvt.rn.f64.u16 	%fd14322, %rs3185;
	fma.rn.f64 	%fd14323, %fd14322, 0d3FBD2F1A9FBE76C9, %fd14321;
	cvt.rzi.u32.f64 	%r7047, %fd14323;
	st.local.u8 	[%rd96+3], %r7047;
	mov.b32 	%r10917, 1;
	mov.f64 	%fd28030, %fd28663;
	@%p2688 bra 	$L__BB1_1528;
	setp.ltu.f64 	%p2689, %fd2, 0d41E0000000000000;
	mov.f64 	%fd28030, %fd28662;
	mov.u32 	%r10916, %r11575;
	@%p2689 bra 	$L__BB1_1527;
	{ // callseq 1148, 0
	.param .b64 param0;
	st.param.f64 	[param0], %fd1;
	.param .align 16 .b8 retval0[16];
	call.uni (retval0), 
	__internal_trig_reduction_slowpathd, 
	(
	param0
	);
	ld.param.f64 	%fd28030, [retval0];
	ld.param.b32 	%r10916, [retval0+8];
	} // callseq 1148
$L__BB1_1527:
	add.s32 	%r10917, %r10916, 1;
$L__BB1_1528:
	shl.b32 	%r7049, %r10917, 6;
	cvt.u64.u32 	%rd2448, %r7049;
	and.b64  	%rd2449, %rd2448, 64;
	mov.u64 	%rd2450, __cudart_sin_cos_coeffs;
	add.s64 	%rd2451, %rd2450, %rd2449;
	mul.rn.f64 	%fd14325, %fd28030, %fd28030;
	and.b32  	%r7050, %r10917, 1;
	setp.eq.b32 	%p2690, %r7050, 1;
	selp.f64 	%fd14326, 0dBDA8FF8320FD8164, 0d3DE5DB65F9785EBA, %p2690;
	ld.global.nc.v2.f64 	{%fd14327, %fd14328}, [%rd2451];
	fma.rn.f64 	%fd14329, %fd14326, %fd14325, %fd14327;
	fma.rn.f64 	%fd14330, %fd14329, %fd14325, %fd14328;
	ld.global.nc.v2.f64 	{%fd14331, %fd14332}, [%rd2451+16];
	fma.rn.f64 	%fd14333, %fd14330, %fd14325, %fd14331;
	fma.rn.f64 	%fd14334, %fd14333, %fd14325, %fd14332;
	ld.global.nc.v2.f64 	{%fd14335, %fd14336}, [%rd2451+32];
	fma.rn.f64 	%fd14337, %fd14334, %fd14325, %fd14335;
	fma.rn.f64 	%fd14338, %fd14337, %fd14325, %fd14336;
	fma.rn.f64 	%fd14339, %fd14338, %fd28030, %fd28030;
	fma.rn.f64 	%fd14340, %fd14338, %fd14325, 0d3FF0000000000000;
	selp.f64 	%fd14341, %fd14340, %fd14339, %p2690;
	and.b32  	%r7051, %r10917, 2;
	setp.eq.s32 	%p2691, %r7051, 0;
	mov.f64 	%fd14342, 0d0000000000000000;
	sub.f64 	%fd14343, %fd14342, %fd14341;
	selp.f64 	%fd1267, %fd14341, %fd14343, %p2691;
	mov.f64 	%fd28031, %fd28664;
	mov.u32 	%r10918, %r11577;
	@%p2 bra 	$L__BB1_1530;
	{ // callseq 1149, 0
	.param .b64 param0;
	st.param.f64 	[param0], %fd1;
	.param .align 16 .b8 retval0[16];
	call.uni (retval0), 
	__internal_trig_reduction_slowpathd, 
	(
	param0
	);
	ld.param.f64 	%fd28031, [retval0];
	ld.param.b32 	%r10918, [retval0+8];
	} // callseq 1149
$L__BB1_1530:
	shl.b32 	%r7053, %r10918, 6;
	cvt.u64.u32 	%rd2452, %r7053;
	and.b64  	%rd2453, %rd2452, 64;
	mov.u64 	%rd2454, __cudart_sin_cos_coeffs;
	add.s64 	%rd2455, %rd2454, %rd2453;
	mul.rn.f64 	%fd14345, %fd28031, %fd28031;
	and.b32  	%r7054, %r10918, 1;
	setp.eq.b32 	%p2692, %r7054, 1;
	selp.f64 	%fd14346, 0dBDA8FF8320FD8164, 0d3DE5DB65F9785EBA, %p2692;
	ld.global.nc.v2.f64 	{%fd14347, %fd14348}, [%rd2455];
	fma.rn.f64 	%fd14349, %fd14346, %fd14345, %fd14347;
	fma.rn.f64 	%fd14350, %fd14349, %fd14345, %fd14348;
	ld.global.nc.v2.f64 	{%fd14351, %fd14352}, [%rd2455+16];
	fma.rn.f64 	%fd14353, %fd14350, %fd14345, %fd14351;
	fma.rn.f64 	%fd14354, %fd14353, %fd14345, %fd14352;
	ld.global.nc.v2.f64 	{%fd14355, %fd14356}, [%rd2455+32];
	fma.rn.f64 	%fd14357, %fd14354, %fd14345, %fd14355;
	fma.rn.f64 	%fd14358, %fd14357, %fd14345, %fd14356;
	fma.rn.f64 	%fd14359, %fd14358, %fd28031, %fd28031;
	fma.rn.f64 	%fd14360, %fd14358, %fd14345, 0d3FF0000000000000;
	selp.f64 	%fd14361, %fd14360, %fd14359, %p2692;
	and.b32  	%r7055, %r10918, 2;
	setp.eq.s32 	%p2693, %r7055, 0;
	mov.f64 	%fd14362, 0d0000000000000000;
	sub.f64 	%fd14363, %fd14362, %fd14361;
	selp.f64 	%fd14364, %fd14361, %fd14363, %p2693;
	mul.f64 	%fd14365, %fd1249, %fd14364;
	fma.rn.f64 	%fd14366, %fd1263, %fd1267, %fd14365;
	add.f64 	%fd14367, %fd7, %fd14366;
	mul.f64 	%fd14368, %fd1249, %fd1267;
	mul.f64 	%fd14369, %fd1263, %fd14364;
	sub.f64 	%fd14370, %fd14368, %fd14369;
	add.f64 	%fd14371, %fd8, %fd14370;
	mov.f64 	%fd14372, 0d3FE0000000000000;
	copysign.f64 	%fd14373, %fd14367, %fd14372;
	add.rz.f64 	%fd14374, %fd14367, %fd14373;
	cvt.rzi.f64.f64 	%fd14375, %fd14374;
	cvt.rzi.s32.f64 	%r1718, %fd14375;
	copysign.f64 	%fd14376, %fd14371, %fd14372;
	add.rz.f64 	%fd14377, %fd14371, %fd14376;
	cvt.rzi.f64.f64 	%fd14378, %fd14377;
	cvt.rzi.s32.f64 	%r1719, %fd14378;
	setp.lt.s32 	%p2694, %r1718, 0;
	setp.ge.s32 	%p2695, %r1718, %r4279;
	or.pred  	%p2696, %p2694, %p2695;
	setp.lt.s32 	%p2697, %r1719, 0;
	setp.ge.s32 	%p2698, %r1719, %r4280;
	or.pred  	%p2699, %p2697, %p2698;
	or.pred  	%p2701, %p2696, %p2699;
	mov.b16 	%rs4738, 0;
	mov.u16 	%rs4739, %rs4738;
	mov.u16 	%rs4740, %rs4738;
	@%p2701 bra 	$L__BB1_1532;
	mul.lo.s32 	%r7056, %r1719, %r4281;
	cvt.u64.u32 	%rd2456, %r7056;
	shl.b32 	%r7057, %r1718, 2;
	cvt.u64.u32 	%rd2457, %r7057;
	add.s64 	%rd2458, %rd2456, %rd2457;
	add.s64 	%rd2459, %rd1, %rd2458;
	ld.global.u8 	%rs4738, [%rd2459];
	ld.global.u8 	%rs4739, [%rd2459+1];
	ld.global.u8 	%rs4740, [%rd2459+2];
$L__BB1_1532:
	st.local.u8 	[%rd93+4], %rs4740;
	and.b16  	%rs3187, %rs4740, 255;
	st.local.u8 	[%rd94+4], %rs4739;
	and.b16  	%rs3188, %rs4739, 255;
	st.local.u8 	[%rd95+4], %rs4738;
	and.b16  	%rs3189, %rs4738, 255;
	cvt.rn.f64.u16 	%fd14379, %rs3187;
	mul.f64 	%fd14380, %fd14379, 0d3FD322D0E5604189;
	cvt.rn.f64.u16 	%fd14381, %rs3188;
	fma.rn.f64 	%fd14382, %fd14381, 0d3FE2C8B439581062, %fd14380;
	cvt.rn.f64.u16 	%fd14383, %rs3189;
	fma.rn.f64 	%fd14384, %fd14383, 0d3FBD2F1A9FBE76C9, %fd14382;
	cvt.rzi.u32.f64 	%r7059, %fd14384;
	st.local.u8 	[%rd96+4], %r7059;
	mov.b32 	%r10920, 1;
	mov.f64 	%fd28033, %fd28663;
	@%p2688 bra 	$L__BB1_1536;
	setp.ltu.f64 	%p2703, %fd2, 0d41E0000000000000;
	mov.f64 	%fd28033, %fd28662;
	mov.u32 	%r10919, %r11575;
	@%p2703 bra 	$L__BB1_1535;
	{ // callseq 1150, 0
	.param .b64 param0;
	st.param.f64 	[param0], %fd1;
	.param .align 16 .b8 retval0[16];
	call.uni (retval0), 
	__internal_trig_reduction_slowpathd, 
	(
	param0
	);
	ld.param.f64 	%fd28033, [retval0];
	ld.param.b32 	%r10919, [retval0+8];
	} // callseq 1150
$L__BB1_1535:
	add.s32 	%r10920, %r10919, 1;
$L__BB1_1536:
	shl.b32 	%r7061, %r10920, 6;
	cvt.u64.u32 	%rd2460, %r7061;
	and.b64  	%rd2461, %rd2460, 64;
	mov.u64 	%rd2462, __cudart_sin_cos_coeffs;
	add.s64 	%rd2463, %rd2462, %rd2461;
	mul.rn.f64 	%fd14386, %fd28033, %fd28033;
	and.b32  	%r7062, %r10920, 1;
	setp.eq.b32 	%p2704, %r7062, 1;
	selp.f64 	%fd14387, 0dBDA8FF8320FD8164, 0d3DE5DB65F9785EBA, %p2704;
	ld.global.nc.v2.f64 	{%fd14388, %fd14389}, [%rd2463];
	fma.rn.f64 	%fd14390, %fd14387, %fd14386, %fd14388;
	fma.rn.f64 	%fd14391, %fd14390, %fd14386, %fd14389;
	ld.global.nc.v2.f64 	{%fd14392, %fd14393}, [%rd2463+16];
	fma.rn.f64 	%fd14394, %fd14391, %fd14386, %fd14392;
	fma.rn.f64 	%fd14395, %fd14394, %fd14386, %fd14393;
	ld.global.nc.v2.f64 	{%fd14396, %fd14397}, [%rd2463+32];
	fma.rn.f64 	%fd14398, %fd14395, %fd14386, %fd14396;
	fma.rn.f64 	%fd14399, %fd14398, %fd14386, %fd14397;
	fma.rn.f64 	%fd14400, %fd14399, %fd28033, %fd28033;
	fma.rn.f64 	%fd14401, %fd14399, %fd14386, 0d3FF0000000000000;
	selp.f64 	%fd14402, %fd14401, %fd14400, %p2704;
	and.b32  	%r7063, %r10920, 2;
	setp.eq.s32 	%p2705, %r7063, 0;
	mov.f64 	%fd14403, 0d0000000000000000;
	sub.f64 	%fd14404, %fd14403, %fd14402;
	selp.f64 	%fd1273, %fd14402, %fd14404, %p2705;
	mov.f64 	%fd28034, %fd28664;
	mov.u32 	%r10921, %r11577;
	@%p2 bra 	$L__BB1_1538;
	{ // callseq 1151, 0
	.param .b64 param0;
	st.param.f64 	[param0], %fd1;
	.param .align 16 .b8 retval0[16];
	call.uni (retval0), 
	__internal_trig_reduction_slowpathd, 
	(
	param0
	);
	ld.param.f64 	%fd28034, [retval0];
	ld.param.b32 	%r10921, [retval0+8];
	} // callseq 1151
$L__BB1_1538:
	shl.b32 	%r7065, %r10921, 6;
	cvt.u64.u32 	%rd2464, %r7065;
	and.b64  	%rd2465, %rd2464, 64;
	mov.u64 	%rd2466, __cudart_sin_cos_coeffs;
	add.s64 	%rd2467, %rd2466, %rd2465;
	mul.rn.f64 	%fd14406, %fd28034, %fd28034;
	and.b32  	%r7066, %r10921, 1;
	setp.eq.b32 	%p2706, %r7066, 1;
	selp.f64 	%fd14407, 0dBDA8FF8320FD8164, 0d3DE5DB65F9785EBA, %p2706;
	ld.global.nc.v2.f64 	{%fd14408, %fd14409}, [%rd2467];
	fma.rn.f64 	%fd14410, %fd14407, %fd14406, %fd14408;
	fma.rn.f64 	%fd14411, %fd14410, %fd14406, %fd14409;
	ld.global.nc.v2.f64 	{%fd14412, %fd14413}, [%rd2467+16];
	fma.rn.f64 	%fd14414, %fd14411, %fd14406, %fd14412;
	fma.rn.f64 	%fd14415, %fd14414, %fd14406, %fd14413;
	ld.global.nc.v2.f64 	{%fd14416, %fd14417}, [%rd2467+32];
	fma.rn.f64 	%fd14418, %fd14415, %fd14406, %fd14416;
	fma.rn.f64 	%fd14419, %fd14418, %fd14406, %fd14417;
	fma.rn.f64 	%fd14420, %fd14419, %fd28034, %fd28034;
	fma.rn.f64 	%fd14421, %fd14419, %fd14406, 0d3FF0000000000000;
	selp.f64 	%fd14422, %fd14421, %fd14420, %p2706;
	and.b32  	%r7067, %r10921, 2;
	setp.eq.s32 	%p2707, %r7067, 0;
	mov.f64 	%fd14423, 0d0000000000000000;
	sub.f64 	%fd14424, %fd14423, %fd14422;
	selp.f64 	%fd14425, %fd14422, %fd14424, %p2707;
	mul.f64 	%fd14426, %fd1256, %fd14425;
	fma.rn.f64 	%fd14427, %fd1263, %fd1273, %fd14426;
	add.f64 	%fd14428, %fd7, %fd14427;
	mul.f64 	%fd14429, %fd1256, %fd1273;
	mul.f64 	%fd14430, %fd1263, %fd14425;
	sub.f64 	%fd14431, %fd14429, %fd14430;
	add.f64 	%fd14432, %fd8, %fd14431;
	mov.f64 	%fd14433, 0d3FE0000000000000;
	copysign.f64 	%fd14434, %fd14428, %fd14433;
	add.rz.f64 	%fd14435, %fd14428, %fd14434;
	cvt.rzi.f64.f64 	%fd14436, %fd14435;
	cvt.rzi.s32.f64 	%r1726, %fd14436;
	copysign.f64 	%fd14437, %fd14432, %fd14433;
	add.rz.f64 	%fd14438, %fd14432, %fd14437;
	cvt.rzi.f64.f64 	%fd14439, %fd14438;
	cvt.rzi.s32.f64 	%r1727, %fd14439;
	setp.lt.s32 	%p2708, %r1726, 0;
	setp.ge.s32 	%p2709, %r1726, %r4279;
	or.pred  	%p2710, %p2708, %p2709;
	setp.lt.s32 	%p2711, %r1727, 0;
	setp.ge.s32 	%p2712, %r1727, %r4280;
	or.pred  	%p2713, %p2711, %p2712;
	or.pred  	%p2715, %p2710, %p2713;
	mov.b16 	%rs4741, 0;
	mov.u16 	%rs4742, %rs4741;
	mov.u16 	%rs4743, %rs4741;
	@%p2715 bra 	$L__BB1_1540;
	mul.lo.s32 	%r7068, %r1727, %r4281;
	cvt.u64.u32 	%rd2468, %r7068;
	shl.b32 	%r7069, %r1726, 2;
	cvt.u64.u32 	%rd2469, %r7069;
	add.s64 	%rd2470, %rd2468, %rd2469;
	add.s64 	%rd2471, %rd1, %rd2470;
	ld.global.u8 	%rs4741, [%rd2471];
	ld.global.u8 	%rs4742, [%rd2471+1];
	ld.global.u8 	%rs4743, [%rd2471+2];
$L__BB1_1540:
	setp.eq.f64 	%p2716, %fd2, 0d7FF0000000000000;
	st.local.u8 	[%rd93+5], %rs4743;
	and.b16  	%rs3191, %rs4743, 255;
	st.local.u8 	[%rd94+5], %rs4742;
	and.b16  	%rs3192, %rs4742, 255;
	st.local.u8 	[%rd95+5], %rs4741;
	and.b16  	%rs3193, %rs4741, 255;
	cvt.rn.f64.u16 	%fd14440, %rs3191;
	mul.f64 	%fd14441, %fd14440, 0d3FD322D0E5604189;
	cvt.rn.f64.u16 	%fd14442, %rs3192;
	fma.rn.f64 	%fd14443, %fd14442, 0d3FE2C8B439581062, %fd14441;
	cvt.rn.f64.u16 	%fd14444, %rs3193;
	fma.rn.f64 	%fd14445, %fd14444, 0d3FBD2F1A9FBE76C9, %fd14443;
	cvt.rzi.u32.f64 	%r7071, %fd14445;
	st.local.u8 	[%rd96+5], %r7071;
	add.s32 	%r7072, %r1694, %r4287;
	div.s32 	%r7073, %r7072, %r4283;
	max.s32 	%r1728, %r7073, 0;
	mov.b32 	%r10923, 1;
	mov.f64 	%fd28036, %fd28663;
	@%p2716 bra 	$L__BB1_1544;
	setp.ltu.f64 	%p2717, %fd2, 0d41E0000000000000;
	mov.f64 	%fd28036, %fd28662;
	mov.u32 	%r10922, %r11575;
	@%p2717 bra 	$L__BB1_1543;
	{ // callseq 1152, 0
	.param .b64 param0;
	st.param.f64 	[param0], %fd1;
	.param .align 16 .b8 retval0[16];
	call.uni (retval0), 
	__internal_trig_reduction_slowpathd, 
	(
	param0
	);
	ld.param.f64 	%fd28036, [retval0];
	ld.param.b32 	%r10922, [retval0+8];
	} // callseq 1152
$L__BB1_1543:
	add.s32 	%r10923, %r10922, 1;
$L__BB1_1544:
	shl.b32 	%r7075, %r10923, 6;
	cvt.u64.u32 	%rd2472, %r7075;
	and.b64  	%rd2473, %rd2472, 64;
	mov.u64 	%rd2474, __cudart_sin_cos_coeffs;
	add.s64 	%rd2475, %rd2474, %rd2473;
	mul.rn.f64 	%fd14447, %fd28036, %fd28036;
	and.b32  	%r7076, %r10923, 1;
	setp.eq.b32 	%p2718, %r7076, 1;
	selp.f64 	%fd14448, 0dBDA8FF8320FD8164, 0d3DE5DB65F9785EBA, %p2718;
	ld.global.nc.v2.f64 	{%fd14449, %fd14450}, [%rd2475];
	fma.rn.f64 	%fd14451, %fd14448, %fd14447, %fd14449;
	fma.rn.f64 	%fd14452, %fd14451, %fd14447, %fd14450;
	ld.global.nc.v2.f64 	{%fd14453, %fd14454}, [%rd2475+16];
	fma.rn.f64 	%fd14455, %fd14452, %fd14447, %fd14453;
	fma.rn.f64 	%fd14456, %fd14455, %fd14447, %fd14454;
	ld.global.nc.v2.f64 	{%fd14457, %fd14458}, [%rd2475+32];
	fma.rn.f64 	%fd14459, %fd14456, %fd14447, %fd14457;
	fma.rn.f64 	%fd14460, %fd14459, %fd14447, %fd14458;
	fma.rn.f64 	%fd14461, %fd14460, %fd28036, %fd28036;
	fma.rn.f64 	%fd14462, %fd14460, %fd14447, 0d3FF0000000000000;
	selp.f64 	%fd14463, %fd14462, %fd14461, %p2718;
	and.b32  	%r7077, %r10923, 2;
	setp.eq.s32 	%p2719, %r7077, 0;
	mov.f64 	%fd14464, 0d0000000000000000;
	sub.f64 	%fd14465, %fd14464, %fd14463;
	selp.f64 	%fd1279, %fd14463, %fd14465, %p2719;
	mov.f64 	%fd28037, %fd28664;
	mov.u32 	%r10924, %r11577;
	@%p2 bra 	$L__BB1_1546;
	{ // callseq 1153, 0
	.param .b64 param0;
	st.param.f64 	[param0], %fd1;
	.param .align 16 .b8 retval0[16];
	call.uni (retval0), 
	__internal_trig_reduction_slowpathd, 
	(
	param0
	);
	ld.param.f64 	%fd28037, [retval0];
	ld.param.b32 	%r10924, [retval0+8];
	} // callseq 1153
$L__BB1_1546:
	shl.b32 	%r7079, %r10924, 6;
	cvt.u64.u32 	%rd2476, %r7079;
	and.b64  	%rd2477, %rd2476, 64;
	mov.u64 	%rd2478, __cudart_sin_cos_coeffs;
	add.s64 	%rd2479, %rd2478, %rd2477;
	mul.rn.f64 	%fd14467, %fd28037, %fd28037;
	and.b32  	%r7080, %r10924, 1;
	setp.eq.b32 	%p2720, %r7080, 1;
	selp.f64 	%fd14468, 0dBDA8FF8320FD8164, 0d3DE5DB65F9785EBA, %p2720;
	ld.global.nc.v2.f64 	{%fd14469, %fd14470}, [%rd2479];
	fma.rn.f64 	%fd14471, %fd14468, %fd14467, %fd14469;
	fma.rn.f64 	%fd14472, %fd14471, %fd14467, %fd14470;
	ld.global.nc.v2.f64 	{%fd14473, %fd14474}, [%rd2479+16];
	fma.rn.f64 	%fd14475, %fd14472, %fd14467, %fd14473;
	fma.rn.f64 	%fd14476, %fd14475, %fd14467, %fd14474;
	ld.global.nc.v2.f64 	{%fd14477, %fd14478}, [%rd2479+32];
	fma.rn.f64 	%fd14479, %fd14476, %fd14467, %fd14477;
	fma.rn.f64 	%fd14480, %fd14479, %fd14467, %fd14478;
	fma.rn.f64 	%fd14481, %fd14480, %fd28037, %fd28037;
	fma.rn.f64 	%fd14482, %fd14480, %fd14467, 0d3FF0000000000000;
	selp.f64 	%fd14483, %fd14482, %fd14481, %p2720;
	and.b32  	%r7081, %r10924, 2;
	setp.eq.s32 	%p2721, %r7081, 0;
	mov.f64 	%fd14484, 0d0000000000000000;
	sub.f64 	%fd14485, %fd14484, %fd14483;
	selp.f64 	%fd14486, %fd14483, %fd14485, %p2721;
	min.s32 	%r7082, %r1728, %r10;
	cvt.rn.f64.s32 	%fd14487, %r7082;
	sub.f64 	%fd1282, %fd14487, %fd6;
	mul.f64 	%fd14488, %fd1282, %fd14486;
	fma.rn.f64 	%fd14489, %fd1241, %fd1279, %fd14488;
	add.f64 	%fd14490, %fd7, %fd14489;
	mul.f64 	%fd14491, %fd1282, %fd1279;
	mul.f64 	%fd14492, %fd1241, %fd14486;
	sub.f64 	%fd14493, %fd14491, %fd14492;
	add.f64 	%fd14494, %fd8, %fd14493;
	mov.f64 	%fd14495, 0d3FE0000000000000;
	copysign.f64 	%fd14496, %fd14490, %fd14495;
	add.rz.f64 	%fd14497, %fd14490, %fd14496;
	cvt.rzi.f64.f64 	%fd14498, %fd14497;
	cvt.rzi.s32.f64 	%r1735, %fd14498;
	copysign.f64 	%fd14499, %fd14494, %fd14495;
	add.rz.f64 	%fd14500, %fd14494, %fd14499;
	cvt.rzi.f64.f64 	%fd14501, %fd14500;
	cvt.rzi.s32.f64 	%r1736, %fd14501;
	setp.lt.s32 	%p2722, %r1735, 0;
	setp.ge.s32 	%p2723, %r1735, %r4279;
	or.pred  	%p2724, %p2722, %p2723;
	setp.lt.s32 	%p2725, %r1736, 0;
	setp.ge.s32 	%p2726, %r1736, %r4280;
	or.pred  	%p2727, %p2725, %p2726;
	or.pred  	%p2729, %p2724, %p2727;
	mov.b16 	%rs4744, 0;
	mov.u16 	%rs4745, %rs4744;
	mov.u16 	%rs4746, %rs4744;
	@%p2729 bra 	$L__BB1_1548;
	mul.lo.s32 	%r7083, %r1736, %r4281;
	cvt.u64.u32 	%rd2480, %r7083;
	shl.b32 	%r7084, %r1735, 2;
	cvt.u64.u32 	%rd2481, %r7084;
	add.s64 	%rd2482, %rd2480, %rd2481;
	add.s64 	%rd2483, %rd1, %rd2482;
	ld.global.u8 	%rs4744, [%rd2483];
	ld.global.u8 	%rs4745, [%rd2483+1];
	ld.global.u8 	%rs4746, [%rd2483+2];
$L__BB1_1548:
	st.local.u8 	[%rd93+6], %rs4746;
	and.b16  	%rs3195, %rs4746, 255;
	st.local.u8 	[%rd94+6], %rs4745;
	and.b16  	%rs3196, %rs4745, 255;
	st.local.u8 	[%rd95+6], %rs4744;
	and.b16  	%rs3197, %rs4744, 255;
	cvt.rn.f64.u16 	%fd14502, %rs3195;
	mul.f64 	%fd14503, %fd14502, 0d3FD322D0E5604189;
	cvt.rn.f64.u16 	%fd14504, %rs3196;
	fma.rn.f64 	%fd14505, %fd14504, 0d3FE2C8B439581062, %fd14503;
	cvt.rn.f64.u16 	%fd14506, %rs3197;
	fma.rn.f64 	%fd14507, %fd14506, 0d3FBD2F1A9FBE76C9, %fd14505;
	cvt.rzi.u32.f64 	%r7086, %fd14507;
	st.local.u8 	[%rd96+6], %r7086;
	mov.b32 	%r10926, 1;
	mov.f64 	%fd28039, %fd28663;
	@%p2716 bra 	$L__BB1_1552;
	setp.ltu.f64 	%p2731, %fd2, 0d41E0000000000000;
	mov.f64 	%fd28039, %fd28662;
	mov.u32 	%r10925, %r11575;
	@%p2731 bra 	$L__BB1_1551;
	{ // callseq 1154, 0
	.param .b64 param0;
	st.param.f64 	[param0], %fd1;
	.param .align 16 .b8 retval0[16];
	call.uni (retval0), 
	__internal_trig_reduction_slowpathd, 
	(
	param0
	);
	ld.param.f64 	%fd28039, [retval0];
	ld.param.b32 	%r10925, [retval0+8];
	} // callseq 1154
$L__BB1_1551:
	add.s32 	%r10926, %r10925, 1;
$L__BB1_1552:
	shl.b32 	%r7088, %r10926, 6;
	cvt.u64.u32 	%rd2484, %r7088;
	and.b64  	%rd2485, %rd2484, 64;
	mov.u64 	%rd2486, __cudart_sin_cos_coeffs;
	add.s64 	%rd2487, %rd2486, %rd2485;
	mul.rn.f64 	%fd14509, %fd28039, %fd28039;
	and.b32  	%r7089, %r10926, 1;
	setp.eq.b32 	%p2732, %r7089, 1;
	selp.f64 	%fd14510, 0dBDA8FF8320FD8164, 0d3DE5DB65F9785EBA, %p2732;
	ld.global.nc.v2.f64 	{%fd14511, %fd14512}, [%rd2487];
	fma.rn.f64 	%fd14513, %fd14510, %fd14509, %fd14511;
	fma.rn.f64 	%fd14514, %fd14513, %fd14509, %fd14512;
	ld.global.nc.v2.f64 	{%fd14515, %fd14516}, [%rd2487+16];
	fma.rn.f64 	%fd14517, %fd14514, %fd14509, %fd14515;
	fma.rn.f64 	%fd14518, %fd14517, %fd14509, %fd14516;
	ld.global.nc.v2.f64 	{%fd14519, %fd14520}, [%rd2487+32];
	fma.rn.f64 	%fd14521, %fd14518, %fd14509, %fd14519;
	fma.rn.f64 	%fd14522, %fd14521, %fd14509, %fd14520;
	fma.rn.f64 	%fd14523, %fd14522, %fd28039, %fd28039;
	fma.rn.f64 	%fd14524, %fd14522, %fd14509, 0d3FF0000000000000;
	selp.f64 	%fd14525, %fd14524, %fd14523, %p2732;
	and.b32  	%r7090, %r10926, 2;
	setp.eq.s32 	%p2733, %r7090, 0;
	mov.f64 	%fd14526, 0d0000000000000000;
	sub.f64 	%fd14527, %fd14526, %fd14525;
	selp.f64 	%fd1286, %fd14525, %fd14527, %p2733;
	mov.f64 	%fd28040, %fd28664;
	mov.u32 	%r10927, %r11577;
	@%p2 bra 	$L__BB1_1554;
	{ // callseq 1155, 0
	.param .b64 param0;
	st.param.f64 	[param0], %fd1;
	.param .align 16 .b8 retval0[16];
	call.uni (retval0), 
	__internal_trig_reduction_slowpathd, 
	(
	param0
	);
	ld.param.f64 	%fd28040, [retval0];
	ld.param.b32 	%r10927, [retval0+8];
	} // callseq 1155
$L__BB1_1554:
	shl.b32 	%r7092, %r10927, 6;
	cvt.u64.u32 	%rd2488, %r7092;
	and.b64  	%rd2489, %rd2488, 64;
	mov.u64 	%rd2490, __cudart_sin_cos_coeffs;
	add.s64 	%rd2491, %rd2490, %rd2489;
	mul.rn.f64 	%fd14529, %fd28040, %fd28040;
	and.b32  	%r7093, %r10927, 1;
	setp.eq.b32 	%p2734, %r7093, 1;
	selp.f64 	%fd14530, 0dBDA8FF8320FD8164, 0d3DE5DB65F9785EBA, %p2734;
	ld.global.nc.v2.f64 	{%fd14531, %fd14532}, [%rd2491];
	fma.rn.f64 	%fd14533, %fd14530, %fd14529, %fd14531;
	fma.rn.f64 	%fd14534, %fd14533, %fd14529, %fd14532;
	ld.global.nc.v2.f64 	{%fd14535, %fd14536}, [%rd2491+16];
	fma.rn.f64 	%fd14537, %fd14534, %fd14529, %fd14535;
	fma.rn.f64 	%fd14538, %fd14537, %fd14529, %fd14536;
	ld.global.nc.v2.f64 	{%fd14539, %fd14540}, [%rd2491+32];
	fma.rn.f64 	%fd14541, %fd14538, %fd14529, %fd14539;
	fma.rn.f64 	%fd14542, %fd14541, %fd14529, %fd14540;
	fma.rn.f64 	%fd14543, %fd14542, %fd28040, %fd28040;
	fma.rn.f64 	%fd14544, %fd14542, %fd14529, 0d3FF0000000000000;
	selp.f64 	%fd14545, %fd14544, %fd14543, %p2734;
	and.b32  	%r7094, %r10927, 2;
	setp.eq.s32 	%p2735, %r7094, 0;
	mov.f64 	%fd14546, 0d0000000000000000;
	sub.f64 	%fd14547, %fd14546, %fd14545;
	selp.f64 	%fd14548, %fd14545, %fd14547, %p2735;
	mul.f64 	%fd14549, %fd1282, %fd14548;
	fma.rn.f64 	%fd14550, %fd1263, %fd1286, %fd14549;
	add.f64 	%fd14551, %fd7, %fd14550;
	mul.f64 	%fd14552, %fd1282, %fd1286;
	mul.f64 	%fd14553, %fd1263, %fd14548;
	sub.f64 	%fd14554, %fd14552, %fd14553;
	add.f64 	%fd14555, %fd8, %fd14554;
	mov.f64 	%fd14556, 0d3FE0000000000000;
	copysign.f64 	%fd14557, %fd14551, %fd14556;
	add.rz.f64 	%fd14558, %fd14551, %fd14557;
	cvt.rzi.f64.f64 	%fd14559, %fd14558;
	cvt.rzi.s32.f64 	%r1743, %fd14559;
	copysign.f64 	%fd14560, %fd14555, %fd14556;
	add.rz.f64 	%fd14561, %fd14555, %fd14560;
	cvt.rzi.f64.f64 	%fd14562, %fd14561;
	cvt.rzi.s32.f64 	%r1744, %fd14562;
	setp.lt.s32 	%p2736, %r1743, 0;
	setp.ge.s32 	%p2737, %r1743, %r4279;
	or.pred  	%p2738, %p2736, %p2737;
	setp.lt.s32 	%p2739, %r1744, 0;
	setp.ge.s32 	%p2740, %r1744, %r4280;
	or.pred  	%p2741, %p2739, %p2740;
	or.pred  	%p2743, %p2738, %p2741;
	mov.b16 	%rs4747, 0;
	mov.u16 	%rs4748, %rs4747;
	mov.u16 	%rs4749, %rs4747;
	@%p2743 bra 	$L__BB1_1556;
	mul.lo.s32 	%r7095, %r1744, %r4281;
	cvt.u64.u32 	%rd2492, %r7095;
	shl.b32 	%r7096, %r1743, 2;
	cvt.u64.u32 	%rd2493, %r7096;
	add.s64 	%rd2494, %rd2492, %rd2493;
	add.s64 	%rd2495, %rd1, %rd2494;
	ld.global.u8 	%rs4747, [%rd2495];
	ld.global.u8 	%rs4748, [%rd2495+1];
	ld.global.u8 	%rs4749, [%rd2495+2];
$L__BB1_1556:
	st.local.u8 	[%rd93+7], %rs4749;
	and.b16  	%rs3199, %rs4749, 255;
	st.local.u8 	[%rd94+7], %rs4748;
	and.b16  	%rs3200, %rs4748, 255;
	st.local.u8 	[%rd95+7], %rs4747;
	and.b16  	%rs3201, %rs4747, 255;
	cvt.rn.f64.u16 	%fd14563, %rs3199;
	mul.f64 	%fd14564, %fd14563, 0d3FD322D0E5604189;
	cvt.rn.f64.u16 	%fd14565, %rs3200;
	fma.rn.f64 	%fd14566, %fd14565, 0d3FE2C8B439581062, %fd14564;
	cvt.rn.f64.u16 	%fd14567, %rs3201;
	fma.rn.f64 	%fd14568, %fd14567, 0d3FBD2F1A9FBE76C9, %fd14566;
	cvt.rzi.u32.f64 	%r7097, %fd14568;
	st.local.u8 	[%rd96+7], %r7097;
	add.s32 	%r10528, %r10528, 8;
$L__BB1_1557:
	setp.ge.s32 	%p2744, %r1601, %r4288;
	add.s32 	%r7098, %r144, 1;
	setp.lt.s32 	%p2745, %r7098, 0;
	setp.ge.s32 	%p2746, %r7098, %r4284;
	or.pred  	%p2747, %p2746, %p2744;
	or.pred  	%p2748, %p2747, %p2745;
	@%p2748 bra 	$L__BB1_1623;
	setp.eq.f64 	%p2749, %fd2, 0d7FF0000000000000;
	mad.lo.s32 	%r7100, %r4286, %r144, %r4286;
	shl.b32 	%r1747, %r7100, 1;
	mul.lo.s32 	%r7101, %r1601, %r4287;
	shl.b32 	%r1748, %r7101, 2;
	mov.b32 	%r10930, 1;
	mov.f64 	%fd28042, %fd28663;
	@%p2749 bra 	$L__BB1_1562;
	setp.ltu.f64 	%p2750, %fd2, 0d41E0000000000000;
	mov.f64 	%fd28042, %fd28662;
	mov.u32 	%r10929, %r11575;
	@%p2750 bra 	$L__BB1_1561;
	{ // callseq 1156, 0
	.param .b64 param0;
	st.param.f64 	[param0], %fd1;
	.param .align 16 .b8 retval0[16];
	call.uni (retval0), 
	__internal_trig_reduction_slowpathd, 
	(
	param0
	);
	ld.param.f64 	%fd28042, [retval0];
	ld.param.b32 	%r10929, [retval0+8];
	} // callseq 1156
$L__BB1_1561:
	add.s32 	%r10930, %r10929, 1;
$L__BB1_1562:
	shl.b32 	%r7103, %r10930, 6;
	cvt.u64.u32 	%rd2496, %r7103;
	and.b64  	%rd2497, %rd2496, 64;
	mov.u64 	%rd2498, __cudart_sin_cos_coeffs;
	add.s64 	%rd2499, %rd2498, %rd2497;
	mul.rn.f64 	%fd14570, %fd28042, %fd28042;
	and.b32  	%r7104, %r10930, 1;
	setp.eq.b32 	%p2751, %r7104, 1;
	selp.f64 	%fd14571, 0dBDA8FF8320FD8164, 0d3DE5DB65F9785EBA, %p2751;
	ld.global.nc.v2.f64 	{%fd14572, %fd14573}, [%rd2499];
	fma.rn.f64 	%fd14574, %fd14571, %fd14570, %fd14572;
	fma.rn.f64 	%fd14575, %fd14574, %fd14570, %fd14573;
	ld.global.nc.v2.f64 	{%fd14576, %fd14577}, [%rd2499+16];
	fma.rn.f64 	%fd14578, %fd14575, %fd14570, %fd14576;
	fma.rn.f64 	%fd14579, %fd14578, %fd14570, %fd14577;
	ld.global.nc.v2.f64 	{%fd14580, %fd14581}, [%rd2499+32];
	fma.rn.f64 	%fd14582, %fd14579, %fd14570, %fd14580;
	fma.rn.f64 	%fd14583, %fd14582, %fd14570, %fd14581;
	fma.rn.f64 	%fd14584, %fd14583, %fd28042, %fd28042;
	fma.rn.f64 	%fd14585, %fd14583, %fd14570, 0d3FF0000000000000;
	selp.f64 	%fd14586, %fd14585, %fd14584, %p2751;
	and.b32  	%r7105, %r10930, 2;
	setp.eq.s32 	%p2752, %r7105, 0;
	mov.f64 	%fd14587, 0d0000000000000000;
	sub.f64 	%fd14588, %fd14587, %fd14586;
	selp.f64 	%fd1292, %fd14586, %fd14588, %p2752;
	mov.f64 	%fd28043, %fd28664;
	mov.u32 	%r10931, %r11577;
	@%p2 bra 	$L__BB1_1564;
	{ // callseq 1157, 0
	.param .b64 param0;
	st.param.f64 	[param0], %fd1;
	.param .align 16 .b8 retval0[16];
	call.uni (retval0), 
	__internal_trig_reduction_slowpathd, 
	(
	param0
	);
	ld.param.f64 	%fd28043, [retval0];
	ld.param.b32 	%r10931, [retval0+8];
	} // callseq 1157
$L__BB1_1564:
	shl.b32 	%r7107, %r10931, 6;
	cvt.u64.u32 	%rd2500, %r7107;
	and.b64  	%rd2501, %rd2500, 64;
	mov.u64 	%rd2502, __cudart_sin_cos_coeffs;
	add.s64 	%rd2503, %rd2502, %rd2501;
	mul.rn.f64 	%fd14590, %fd28043, %fd28043;
	and.b32  	%r7108, %r10931, 1;
	setp.eq.b32 	%p2753, %r7108, 1;
	selp.f64 	%fd14591, 0dBDA8FF8320FD8164, 0d3DE5DB65F9785EBA, %p2753;
	ld.global.nc.v2.f64 	{%fd14592, %fd14593}, [%rd2503];
	fma.rn.f64 	%fd14594, %fd14591, %fd14590, %fd14592;
	fma.rn.f64 	%fd14595, %fd14594, %fd14590, %fd14593;
	ld.global.nc.v2.f64 	{%fd14596, %fd14597}, [%rd2503+16];
	fma.rn.f64 	%fd14598, %fd14595, %fd14590, %fd14596;
	fma.rn.f64 	%fd14599, %fd14598, %fd14590, %fd14597;
	ld.global.nc.v2.f64 	{%fd14600, %fd14601}, [%rd2503+32];
	fma.rn.f64 	%fd14602, %fd14599, %fd14590, %fd14600;
	fma.rn.f64 	%fd14603, %fd14602, %fd14590, %fd14601;
	fma.rn.f64 	%fd14604, %fd14603, %fd28043, %fd28043;
	fma.rn.f64 	%fd14605, %fd14603, %fd14590, 0d3FF0000000000000;
	selp.f64 	%fd14606, %fd14605, %fd14604, %p2753;
	and.b32  	%r7109, %r10931, 2;
	setp.eq.s32 	%p2754, %r7109, 0;
	mov.f64 	%fd14607, 0d0000000000000000;
	sub.f64 	%fd14608, %fd14607, %fd14606;
	selp.f64 	%fd14609, %fd14606, %fd14608, %p2754;
	div.s32 	%r7110, %r1747, %r4282;
	max.s32 	%r7111, %r7110, 0;
	min.s32 	%r7112, %r7111, %r9;
	cvt.rn.f64.s32 	%fd14610, %r7112;
	sub.f64 	%fd1295, %fd14610, %fd5;
	div.s32 	%r7113, %r1748, %r4283;
	max.s32 	%r7114, %r7113, 0;
	min.s32 	%r7115, %r7114, %r10;
	cvt.rn.f64.s32 	%fd14611, %r7115;
	sub.f64 	%fd1296, %fd14611, %fd6;
	mul.f64 	%fd14612, %fd1296, %fd14609;
	fma.rn.f64 	%fd14613, %fd1295, %fd1292, %fd14612;
	add.f64 	%fd14614, %fd7, %fd14613;
	mul.f64 	%fd14615, %fd1296, %fd1292;
	mul.f64 	%fd14616, %fd1295, %fd14609;
	sub.f64 	%fd14617, %fd14615, %fd14616;
	add.f64 	%fd14618, %fd8, %fd14617;
	mov.f64 	%fd14619, 0d3FE0000000000000;
	copysign.f64 	%fd14620, %fd14614, %fd14619;
	add.rz.f64 	%fd14621, %fd14614, %fd14620;
	cvt.rzi.f64.f64 	%fd14622, %fd14621;
	cvt.rzi.s32.f64 	%r1755, %fd14622;
	copysign.f64 	%fd14623, %fd14618, %fd14619;
	add.rz.f64 	%fd14624, %fd14618, %fd14623;
	cvt.rzi.f64.f64 	%fd14625, %fd14624;
	cvt.rzi.s32.f64 	%r1756, %fd14625;
	setp.lt.s32 	%p2755, %r1755, 0;
	setp.ge.s32 	%p2756, %r1755, %r4279;
	or.pred  	%p2757, %p2755, %p2756;
	setp.lt.s32 	%p2758, %r1756, 0;
	setp.ge.s32 	%p2759, %r1756, %r4280;
	or.pred  	%p2760, %p2758, %p2759;
	or.pred  	%p2762, %p2757, %p2760;
	mov.b16 	%rs4750, 0;
	mov.u16 	%rs4751, %rs4750;
	mov.u16 	%rs4752, %rs4750;
	@%p2762 bra 	$L__BB1_1566;
	mul.lo.s32 	%r7116, %r1756, %r4281;
	cvt.u64.u32 	%rd2504, %r7116;
	shl.b32 	%r7117, %r1755, 2;
	cvt.u64.u32 	%rd2505, %r7117;
	add.s64 	%rd2506, %rd2504, %rd2505;
	add.s64 	%rd2507, %rd1, %rd2506;
	ld.global.u8 	%rs4750, [%rd2507];
	ld.global.u8 	%rs4751, [%rd2507+1];
	ld.global.u8 	%rs4752, [%rd2507+2];
$L__BB1_1566:
	cvt.u64.u32 	%rd2508, %r10528;
	add.s64 	%rd97, %rd2, %rd2508;
	st.local.u8 	[%rd97], %rs4752;
	and.b16  	%rs3203, %rs4752, 255;
	add.s64 	%rd98, %rd3, %rd2508;
	st.local.u8 	[%rd98], %rs4751;
	and.b16  	%rs3204, %rs4751, 255;
	add.s64 	%rd99, %rd4, %rd2508;
	st.local.u8 	[%rd99], %rs4750;
	and.b16  	%rs3205, %rs4750, 255;
	cvt.rn.f64.u16 	%fd14626, %rs3203;
	mul.f64 	%fd14627, %fd14626, 0d3FD322D0E5604189;
	cvt.rn.f64.u16 	%fd14628, %rs3204;
	fma.rn.f64 	%fd14629, %fd14628, 0d3FE2C8B439581062, %fd14627;
	cvt.rn.f64.u16 	%fd14630, %rs3205;
	fma.rn.f64 	%fd14631, %fd14630, 0d3FBD2F1A9FBE76C9, %fd14629;
	cvt.rzi.u32.f64 	%r7119, %fd14631;
	add.s64 	%rd100, %rd5, %rd2508;
	st.local.u8 	[%rd100], %r7119;
	add.s32 	%r1757, %r1748, %r4287;
	mov.b32 	%r10933, 1;
	mov.f64 	%fd28045, %fd28663;
	@%p2749 bra 	$L__BB1_1570;
	setp.ltu.f64 	%p2764, %fd2, 0d41E0000000000000;
	mov.f64 	%fd28045, %fd28662;
	mov.u32 	%r10932, %r11575;
	@%p2764 bra 	$L__BB1_1569;
	{ // callseq 1158, 0
	.param .b64 param0;
	st.param.f64 	[param0], %fd1;
	.param .align 16 .b8 retval0[16];
	call.uni (retval0), 
	__internal_trig_reduction_slowpathd, 
	(
	param0
	);
	ld.param.f64 	%fd28045, [retval0];
	ld.param.b32 	%r10932, [retval0+8];
	} // callseq 1158
$L__BB1_1569:
	add.s32 	%r10933, %r10932, 1;
$L__BB1_1570:
	shl.b32 	%r7121, %r10933, 6;
	cvt.u64.u32 	%rd2509, %r7121;
	and.b64  	%rd2510, %rd2509, 64;
	mov.u64 	%rd2511, __cudart_sin_cos_coeffs;
	add.s64 	%rd2512, %rd2511, %rd2510;
	mul.rn.f64 	%fd14633, %fd28045, %fd28045;
	and.b32  	%r7122, %r10933, 1;
	setp.eq.b32 	%p2765, %r7122, 1;
	selp.f64 	%fd14634, 0dBDA8FF8320FD8164, 0d3DE5DB65F9785EBA, %p2765;
	ld.global.nc.v2.f64 	{%fd14635, %fd14636}, [%rd2512];
	fma.rn.f64 	%fd14637, %fd14634, %fd14633, %fd14635;
	fma.rn.f64 	%fd14638, %fd14637, %fd14633, %fd14636;
	ld.global.nc.v2.f64 	{%fd14639, %fd14640}, [%rd2512+16];
	fma.rn.f64 	%fd14641, %fd14638, %fd14633, %fd14639;
	fma.rn.f64 	%fd14642, %fd14641, %fd14633, %fd14640;
	ld.global.nc.v2.f64 	{%fd14643, %fd14644}, [%rd2512+32];
	fma.rn.f64 	%fd14645, %fd14642, %fd14633, %fd14643;
	fma.rn.f64 	%fd14646, %fd14645, %fd14633, %fd14644;
	fma.rn.f64 	%fd14647, %fd14646, %fd28045, %fd28045;
	fma.rn.f64 	%fd14648, %fd14646, %fd14633, 0d3FF0000000000000;
	selp.f64 	%fd14649, %fd14648, %fd14647, %p2765;
	and.b32  	%r7123, %r10933, 2;
	setp.eq.s32 	%p2766, %r7123, 0;
	mov.f64 	%fd14650, 0d0000000000000000;
	sub.f64 	%fd14651, %fd14650, %fd14649;
	selp.f64 	%fd1300, %fd14649, %fd14651, %p2766;
	mov.f64 	%fd28046, %fd28664;
	mov.u32 	%r10934, %r11577;
	@%p2 bra 	$L__BB1_1572;
	{ // callseq 1159, 0
	.param .b64 param0;
	st.param.f64 	[param0], %fd1;
	.param .align 16 .b8 retval0[16];
	call.uni (retval0), 
	__internal_trig_reduction_slowpathd, 
	(
	param0
	);
	ld.param.f64 	%fd28046, [retval0];
	ld.param.b32 	%r10934, [retval0+8];
	} // callseq 1159
$L__BB1_1572:
	shl.b32 	%r7125, %r10934, 6;
	cvt.u64.u32 	%rd2513, %r7125;
	and.b64  	%rd2514, %rd2513, 64;
	mov.u64 	%rd2515, __cudart_sin_cos_coeffs;
	add.s64 	%rd2516, %rd2515, %rd2514;
	mul.rn.f64 	%fd14653, %fd28046, %fd28046;
	and.b32  	%r7126, %r10934, 1;
	setp.eq.b32 	%p2767, %r7126, 1;
	selp.f64 	%fd14654, 0dBDA8FF8320FD8164, 0d3DE5DB65F9785EBA, %p2767;
	ld.global.nc.v2.f64 	{%fd14655, %fd14656}, [%rd2516];
	fma.rn.f64 	%fd14657, %fd14654, %fd14653, %fd14655;
	fma.rn.f64 	%fd14658, %fd14657, %fd14653, %fd14656;
	ld.global.nc.v2.f64 	{%fd14659, %fd14660}, [%rd2516+16];
	fma.rn.f64 	%fd14661, %fd14658, %fd14653, %fd14659;
	fma.rn.f64 	%fd14662, %fd14661, %fd14653, %fd14660;
	ld.global.nc.v2.f64 	{%fd14663, %fd14664}, [%rd2516+32];
	fma.rn.f64 	%fd14665, %fd14662, %fd14653, %fd14663;
	fma.rn.f64 	%fd14666, %fd14665, %fd14653, %fd14664;
	fma.rn.f64 	%fd14667, %fd14666, %fd28046, %fd28046;
	fma.rn.f64 	%fd14668, %fd14666, %fd14653, 0d3FF0000000000000;
	selp.f64 	%fd14669, %fd14668, %fd14667, %p2767;
	and.b32  	%r7127, %r10934, 2;
	setp.eq.s32 	%p2768, %r7127, 0;
	mov.f64 	%fd14670, 0d0000000000000000;
	sub.f64 	%fd14671, %fd14670, %fd14669;
	selp.f64 	%fd14672, %fd14669, %fd14671, %p2768;
	div.s32 	%r7128, %r1757, %r4283;
	max.s32 	%r7129, %r7128, 0;
	min.s32 	%r7130, %r7129, %r10;
	cvt.rn.f64.s32 	%fd14673, %r7130;
	sub.f64 	%fd1303, %fd14673, %fd6;
	mul.f64 	%fd14674, %fd1303, %fd14672;
	fma.rn.f64 	%fd14675, %fd1295, %fd1300, %fd14674;
	add.f64 	%fd14676, %fd7, %fd14675;
	mul.f64 	%fd14677, %fd1303, %fd1300;
	mul.f64 	%fd14678, %fd1295, %fd14672;
	sub.f64 	%fd14679, %fd14677, %fd14678;
	add.f64 	%fd14680, %fd8, %fd14679;
	mov.f64 	%fd14681, 0d3FE0000000000000;
	copysign.f64 	%fd14682, %fd14676, %fd14681;
	add.rz.f64 	%fd14683, %fd14676, %fd14682;
	cvt.rzi.f64.f64 	%fd14684, %fd14683;
	cvt.rzi.s32.f64 	%r1764, %fd14684;
	copysign.f64 	%fd14685, %fd14680, %fd14681;
	add.rz.f64 	%fd14686, %fd14680, %fd14685;
	cvt.rzi.f64.f64 	%fd14687, %fd14686;
	cvt.rzi.s32.f64 	%r1765, %fd14687;
	setp.lt.s32 	%p2769, %r1764, 0;
	setp.ge.s32 	%p2770, %r1764, %r4279;
	or.pred  	%p2771, %p2769, %p2770;
	setp.lt.s32 	%p2772, %r1765, 0;
	setp.ge.s32 	%p2773, %r1765, %r4280;
	or.pred  	%p2774, %p2772, %p2773;
	or.pred  	%p2776, %p2771, %p2774;
	mov.b16 	%rs4753, 0;
	mov.u16 	%rs4754, %rs4753;
	mov.u16 	%rs4755, %rs4753;
	@%p2776 bra 	$L__BB1_1574;
	mul.lo.s32 	%r7131, %r1765, %r4281;
	cvt.u64.u32 	%rd2517, %r7131;
	shl.b32 	%r7132, %r1764, 2;
	cvt.u64.u32 	%rd2518, %r7132;
	add.s64 	%rd2519, %rd2517, %rd2518;
	add.s64 	%rd2520, %rd1, %rd2519;
	ld.global.u8 	%rs4753, [%rd2520];
	ld.global.u8 	%rs4754, [%rd2520+1];
	ld.global.u8 	%rs4755, [%rd2520+2];
$L__BB1_1574:
	setp.eq.f64 	%p2777, %fd2, 0d7FF0000000000000;
	st.local.u8 	[%rd97+1], %rs4755;
	and.b16  	%rs3207, %rs4755, 255;
	st.local.u8 	[%rd98+1], %rs4754;
	and.b16  	%rs3208, %rs4754, 255;
	st.local.u8 	[%rd99+1], %rs4753;
	and.b16  	%rs3209, %rs4753, 255;
	cvt.rn.f64.u16 	%fd14688, %rs3207;
	mul.f64 	%fd14689, %fd14688, 0d3FD322D0E5604189;
	cvt.rn.f64.u16 	%fd14690, %rs3208;
	fma.rn.f64 	%fd14691, %fd14690, 0d3FE2C8B439581062, %fd14689;
	cvt.rn.f64.u16 	%fd14692, %rs3209;
	fma.rn.f64 	%fd14693, %fd14692, 0d3FBD2F1A9FBE76C9, %fd14691;
	cvt.rzi.u32.f64 	%r7134, %fd14693;
	st.local.u8 	[%rd100+1], %r7134;
	add.s32 	%r1766, %r1757, %r4287;
	mov.b32 	%r10936, 1;
	mov.f64 	%fd28048, %fd28663;
	@%p2777 bra 	$L__BB1_1578;
	setp.ltu.f64 	%p2778, %fd2, 0d41E0000000000000;
	mov.f64 	%fd28048, %fd28662;
	mov.u32 	%r10935, %r11575;
	@%p2778 bra 	$L__BB1_1577;
	{ // callseq 1160, 0
	.param .b64 param0;
	st.param.f64 	[param0], %fd1;
	.param .align 16 .b8 retval0[16];
	call.uni (retval0), 
	__internal_trig_reduction_slowpathd, 
	(
	param0
	);
	ld.param.f64 	%fd28048, [retval0];
	ld.param.b32 	%r10935, [retval0+8];
	} // callseq 1160
$L__BB1_1577:
	add.s32 	%r10936, %r10935, 1;
$L__BB1_1578:
	shl.b32 	%r7136, %r10936, 6;
	cvt.u64.u32 	%rd2521, %r7136;
	and.b64  	%rd2522, %rd2521, 64;
	mov.u64 	%rd2523, __cudart_sin_cos_coeffs;
	add.s64 	%rd2524, %rd2523, %rd2522;
	mul.rn.f64 	%fd14695, %fd28048, %fd28048;
	and.b32  	%r7137, %r10936, 1;
	setp.eq.b32 	%p2779, %r7137, 1;
	selp.f64 	%fd14696, 0dBDA8FF8320FD8164, 0d3DE5DB65F9785EBA, %p2779;
	ld.global.nc.v2.f64 	{%fd14697, %fd14698}, [%rd2524];
	fma.rn.f64 	%fd14699, %fd14696, %fd14695, %fd14697;
	fma.rn.f64 	%fd14700, %fd14699, %fd14695, %fd14698;
	ld.global.nc.v2.f64 	{%fd14701, %fd14702}, [%rd2524+16];
	fma.rn.f64 	%fd14703, %fd14700, %fd14695, %fd14701;
	fma.rn.f64 	%fd14704, %fd14703, %fd14695, %fd14702;
	ld.global.nc.v2.f64 	{%fd14705, %fd14706}, [%rd2524+32];
	fma.rn.f64 	%fd14707, %fd14704, %fd14695, %fd14705;
	fma.rn.f64 	%fd14708, %fd14707, %fd14695, %fd14706;
	fma.rn.f64 	%fd14709, %fd14708, %fd28048, %fd28048;
	fma.rn.f64 	%fd14710, %fd14708, %fd14695, 0d3FF0000000000000;
	selp.f64 	%fd14711, %fd14710, %fd14709, %p2779;
	and.b32  	%r7138, %r10936, 2;
	setp.eq.s32 	%p2780, %r7138, 0;
	mov.f64 	%fd14712, 0d0000000000000000;
	sub.f64 	%fd14713, %fd14712, %fd14711;
	selp.f64 	%fd1307, %fd14711, %fd14713, %p2780;
	mov.f64 	%fd28049, %fd28664;
	mov.u32 	%r10937, %r11577;
	@%p2 bra 	$L__BB1_1580;
	{ // callseq 1161, 0
	.param .b64 param0;
	st.param.f64 	[param0], %fd1;
	.param .align 16 .b8 retval0[16];
	call.uni (retval0), 
	__internal_trig_reduction_slowpathd, 
	(
	param0
	);
	ld.param.f64 	%fd28049, [retval0];
	ld.param.b32 	%r10937, [retval0+8];
	} // callseq 1161
$L__BB1_1580:
	shl.b32 	%r7140, %r10937, 6;
	cvt.u64.u32 	%rd2525, %r7140;
	and.b64  	%rd2526, %rd2525, 64;
	mov.u64 	%rd2527, __cudart_sin_cos_coeffs;
	add.s64 	%rd2528, %rd2527, %rd2526;
	mul.rn.f64 	%fd14715, %fd28049, %fd28049;
	and.b32  	%r7141, %r10937, 1;
	setp.eq.b32 	%p2781, %r7141, 1;
	selp.f64 	%fd14716, 0dBDA8FF8320FD8164, 0d3DE5DB65F9785EBA, %p2781;
	ld.global.nc.v2.f64 	{%fd14717, %fd14718}, [%rd2528];
	fma.rn.f64 	%fd14719, %fd14716, %fd14715, %fd14717;
	fma.rn.f64 	%fd14720, %fd14719, %fd14715, %fd14718;
	ld.global.nc.v2.f64 	{%fd14721, %fd14722}, [%rd2528+16];
	fma.rn.f64 	%fd14723, %fd14720, %fd14715, %fd14721;
	fma.rn.f64 	%fd14724, %fd14723, %fd14715, %fd14722;
	ld.global.nc.v2.f64 	{%fd14725, %fd14726}, [%rd2528+32];
	fma.rn.f64 	%fd14727, %fd14724, %fd14715, %fd14725;
	fma.rn.f64 	%fd14728, %fd14727, %fd14715, %fd14726;
	fma.rn.f64 	%fd14729, %fd14728, %fd28049, %fd28049;
	fma.rn.f64 	%fd14730, %fd14728, %fd14715, 0d3FF0000000000000;
	selp.f64 	%fd14731, %fd14730, %fd14729, %p2781;
	and.b32  	%r7142, %r10937, 2;
	setp.eq.s32 	%p2782, %r7142, 0;
	mov.f64 	%fd14732, 0d0000000000000000;
	sub.f64 	%fd14733, %fd14732, %fd14731;
	selp.f64 	%fd14734, %fd14731, %fd14733, %p2782;
	div.s32 	%r7143, %r1766, %r4283;
	max.s32 	%r7144, %r7143, 0;
	min.s32 	%r7145, %r7144, %r10;
	cvt.rn.f64.s32 	%fd14735, %r7145;
	sub.f64 	%fd1310, %fd14735, %fd6;
	mul.f64 	%fd14736, %fd1310, %fd14734;
	fma.rn.f64 	%fd14737, %fd1295, %fd1307, %fd14736;
	add.f64 	%fd14738, %fd7, %fd14737;
	mul.f64 	%fd14739, %fd1310, %fd1307;
	mul.f64 	%fd14740, %fd1295, %fd14734;
	sub.f64 	%fd14741, %fd14739, %fd14740;
	add.f64 	%fd14742, %fd8, %fd14741;
	mov.f64 	%fd14743, 0d3FE0000000000000;
	copysign.f64 	%fd14744, %fd14738, %fd14743;
	add.rz.f64 	%fd14745, %fd14738, %fd14744;
	cvt.rzi.f64.f64 	%fd14746, %fd14745;
	cvt.rzi.s32.f64 	%r1773, %fd14746;
	copysign.f64 	%fd14747, %fd14742, %fd14743;
	add.rz.f64 	%fd14748, %fd14742, %fd14747;
	cvt.rzi.f64.f64 	%fd14749, %fd14748;
	cvt.rzi.s32.f64 	%r1774, %fd14749;
	setp.lt.s32 	%p2783, %r1773, 0;
	setp.ge.s32 	%p2784, %r1773, %r4279;
	or.pred  	%p2785, %p2783, %p2784;
	setp.lt.s32 	%p2786, %r1774, 0;
	setp.ge.s32 	%p2787, %r1774, %r4280;
	or.pred  	%p2788, %p2786, %p2787;
	or.pred  	%p2790, %p2785, %p2788;
	mov.b16 	%rs4756, 0;
	mov.u16 	%rs4757, %rs4756;
	mov.u16 	%rs4758, %rs4756;
	@%p2790 bra 	$L__BB1_1582;
	mul.lo.s32 	%r7146, %r1774, %r4281;
	cvt.u64.u32 	%rd2529, %r7146;
	shl.b32 	%r7147, %r1773, 2;
	cvt.u64.u32 	%rd2530, %r7147;
	add.s64 	%rd2531, %rd2529, %rd2530;
	add.s64 	%rd2532, %rd1, %rd2531;
	ld.global.u8 	%rs4756, [%rd2532];
	ld.global.u8 	%rs4757, [%rd2532+1];
	ld.global.u8 	%rs4758, [%rd2532+2];
$L__BB1_1582:
	st.local.u8 	[%rd97+2], %rs4758;
	and.b16  	%rs3211, %rs4758, 255;
	st.local.u8 	[%rd98+2], %rs4757;
	and.b16  	%rs3212, %rs4757, 255;
	st.local.u8 	[%rd99+2], %rs4756;
	and.b16  	%rs3213, %rs4756, 255;
	cvt.rn.f64.u16 	%fd14750, %rs3211;
	mul.f64 	%fd14751, %fd14750, 0d3FD322D0E5604189;
	cvt.rn.f64.u16 	%fd14752, %rs3212;
	fma.rn.f64 	%fd14753, %fd14752, 0d3FE2C8B439581062, %fd14751;
	cvt.rn.f64.u16 	%fd14754, %rs3213;
	fma.rn.f64 	%fd14755, %fd14754, 0d3FBD2F1A9FBE76C9, %fd14753;
	cvt.rzi.u32.f64 	%r7149, %fd14755;
	st.local.u8 	[%rd100+2], %r7149;
	add.s32 	%r7150, %r1747, %r4286;
	div.s32 	%r7151, %r7150, %r4282;
	max.s32 	%r1775, %r7151, 0;
	mov.b32 	%r10939, 1;
	mov.f64 	%fd28051, %fd28663;
	@%p2777 bra 	$L__BB1_1586;
	setp.ltu.f64 	%p2792, %fd2, 0d41E0000000000000;
	mov.f64 	%fd28051, %fd28662;
	mov.u32 	%r10938, %r11575;
	@%p2792 bra 	$L__BB1_1585;
	{ // callseq 1162, 0
	.param .b64 param0;
	st.param.f64 	[param0], %fd1;
	.param .align 16 .b8 retval0[16];
	call.uni (retval0), 
	__internal_trig_reduction_slowpathd, 
	(
	param0
	);
	ld.param.f64 	%fd28051, [retval0];
	ld.param.b32 	%r10938, [retval0+8];
	} // callseq 1162
$L__BB1_1585:
	add.s32 	%r10939, %r10938, 1;
$L__BB1_1586:
	shl.b32 	%r7153, %r10939, 6;
	cvt.u64.u32 	%rd2533, %r7153;
	and.b64  	%rd2534, %rd2533, 64;
	mov.u64 	%rd2535, __cudart_sin_cos_coeffs;
	add.s64 	%rd2536, %rd2535, %rd2534;
	mul.rn.f64 	%fd14757, %fd28051, %fd28051;
	and.b32  	%r7154, %r10939, 1;
	setp.eq.b32 	%p2793, %r7154, 1;
	selp.f64 	%fd14758, 0dBDA8FF8320FD8164, 0d3DE5DB65F9785EBA, %p2793;
	ld.global.nc.v2.f64 	{%fd14759, %fd14760}, [%rd2536];
	fma.rn.f64 	%fd14761, %fd14758, %fd14757, %fd14759;
	fma.rn.f64 	%fd14762, %fd14761, %fd14757, %fd14760;
	ld.global.nc.v2.f64 	{%fd14763, %fd14764}, [%rd2536+16];
	fma.rn.f64 	%fd14765, %fd14762, %fd14757, %fd14763;
	fma.rn.f64 	%fd14766, %fd14765, %fd14757, %fd14764;
	ld.global.nc.v2.f64 	{%fd14767, %fd14768}, [%rd2536+32];
	fma.rn.f64 	%fd14769, %fd14766, %fd14757, %fd14767;
	fma.rn.f64 	%fd14770, %fd14769, %fd14757, %fd14768;
	fma.rn.f64 	%fd14771, %fd14770, %fd28051, %fd28051;
	fma.rn.f64 	%fd14772, %fd14770, %fd14757, 0d3FF0000000000000;
	selp.f64 	%fd14773, %fd14772, %fd14771, %p2793;
	and.b32  	%r7155, %r10939, 2;
	setp.eq.s32 	%p2794, %r7155, 0;
	mov.f64 	%fd14774, 0d0000000000000000;
	sub.f64 	%fd14775, %fd14774, %fd14773;
	selp.f64 	%fd1314, %fd14773, %fd14775, %p2794;
	mov.f64 	%fd28052, %fd28664;
	mov.u32 	%r10940, %r11577;
	@%p2 bra 	$L__BB1_1588;
	{ // callseq 1163, 0
	.param .b64 param0;
	st.param.f64 	[param0], %fd1;
	.param .align 16 .b8 retval0[16];
	call.uni (retval0), 
	__internal_trig_reduction_slowpathd, 
	(
	param0
	);
	ld.param.f64 	%fd28052, [retval0];
	ld.param.b32 	%r10940, [retval0+8];
	} // callseq 1163
$L__BB1_1588:
	shl.b32 	%r7157, %r10940, 6;
	cvt.u64.u32 	%rd2537, %r7157;
	and.b64  	%rd2538, %rd2537, 64;
	mov.u64 	%rd2539, __cudart_sin_cos_coeffs;
	add.s64 	%rd2540, %rd2539, %rd2538;
	mul.rn.f64 	%fd14777, %fd28052, %fd28052;
	and.b32  	%r7158, %r10940, 1;
	setp.eq.b32 	%p2795, %r7158, 1;
	selp.f64 	%fd14778, 0dBDA8FF8320FD8164, 0d3DE5DB65F9785EBA, %p2795;
	ld.global.nc.v2.f64 	{%fd14779, %fd14780}, [%rd2540];
	fma.rn.f64 	%fd14781, %fd14778, %fd14777, %fd14779;
	fma.rn.f64 	%fd14782, %fd14781, %fd14777, %fd14780;
	ld.global.nc.v2.f64 	{%fd14783, %fd14784}, [%rd2540+16];
	fma.rn.f64 	%fd14785, %fd14782, %fd14777, %fd14783;
	fma.rn.f64 	%fd14786, %fd14785, %fd14777, %fd14784;
	ld.global.nc.v2.f64 	{%fd14787, %fd14788}, [%rd2540+32];
	fma.rn.f64 	%fd14789, %fd14786, %fd14777, %fd14787;
	fma.rn.f64 	%fd14790, %fd14789, %fd14777, %fd14788;
	fma.rn.f64 	%fd14791, %fd14790, %fd28052, %fd28052;
	fma.rn.f64 	%fd14792, %fd14790, %fd14777, 0d3FF0000000000000;
	selp.f64 	%fd14793, %fd14792, %fd14791, %p2795;
	and.b32  	%r7159, %r10940, 2;
	setp.eq.s32 	%p2796, %r7159, 0;
	mov.f64 	%fd14794, 0d0000000000000000;
	sub.f64 	%fd14795, %fd14794, %fd14793;
	selp.f64 	%fd14796, %fd14793, %fd14795, %p2796;
	min.s32 	%r7160, %r1775, %r9;
	cvt.rn.f64.s32 	%fd14797, %r7160;
	sub.f64 	%fd1317, %fd14797, %fd5;
	mul.f64 	%fd14798, %fd1296, %fd14796;
	fma.rn.f64 	%fd14799, %fd1317, %fd1314, %fd14798;
	add.f64 	%fd14800, %fd7, %fd14799;
	mul.f64 	%fd14801, %fd1296, %fd1314;
	mul.f64 	%fd14802, %fd1317, %fd14796;
	sub.f64 	%fd14803, %fd14801, %fd14802;
	add.f64 	%fd14804, %fd8, %fd14803;
	mov.f64 	%fd14805, 0d3FE0000000000000;
	copysign.f64 	%fd14806, %fd14800, %fd14805;
	add.rz.f64 	%fd14807, %fd14800, %fd14806;
	cvt.rzi.f64.f64 	%fd14808, %fd14807;
	cvt.rzi.s32.f64 	%r1782, %fd14808;
	copysign.f64 	%fd14809, %fd14804, %fd14805;
	add.rz.f64 	%fd14810, %fd14804, %fd14809;
	cvt.rzi.f64.f64 	%fd14811, %fd14810;
	cvt.rzi.s32.f64 	%r1783, %fd14811;
	setp.lt.s32 	%p2797, %r1782, 0;
	setp.ge.s32 	%p2798, %r1782, %r4279;
	or.pred  	%p2799, %p2797, %p2798;
	setp.lt.s32 	%p2800, %r1783, 0;
	setp.ge.s32 	%p2801, %r1783, %r4280;
	or.pred  	%p2802, %p2800, %p2801;
	or.pred  	%p2804, %p2799, %p2802;
	mov.b16 	%rs4759, 0;
	mov.u16 	%rs4760, %rs4759;
	mov.u16 	%rs4761, %rs4759;
	@%p2804 bra 	$L__BB1_1590;
	mul.lo.s32 	%r7161, %r1783, %r4281;
	cvt.u64.u32 	%rd2541, %r7161;
	shl.b32 	%r7162, %r1782, 2;
	cvt.u64.u32 	%rd2542, %r7162;
	add.s64 	%rd2543, %rd2541, %rd2542;
	add.s64 	%rd2544, %rd1, %rd2543;
	ld.global.u8 	%rs4759, [%rd2544];
	ld.global.u8 	%rs4760, [%rd2544+1];
	ld.global.u8 	%rs4761, [%rd2544+2];
$L__BB1_1590:
	setp.eq.f64 	%p2805, %fd2, 0d7FF0000000000000;
	st.local.u8 	[%rd97+3], %rs4761;
	and.b16  	%rs3215, %rs4761, 255;
	st.local.u8 	[%rd98+3], %rs4760;
	and.b16  	%rs3216, %rs4760, 255;
	st.local.u8 	[%rd99+3], %rs4759;
	and.b16  	%rs3217, %rs4759, 255;
	cvt.rn.f64.u16 	%fd14812, %rs3215;
	mul.f64 	%fd14813, %fd14812, 0d3FD322D0E5604189;
	cvt.rn.f64.u16 	%fd14814, %rs3216;
	fma.rn.f64 	%fd14815, %fd14814, 0d3FE2C8B439581062, %fd14813;
	cvt.rn.f64.u16 	%fd14816, %rs3217;
	fma.rn.f64 	%fd14817, %fd14816, 0d3FBD2F1A9FBE76C9, %fd14815;
	cvt.rzi.u32.f64 	%r7164, %fd14817;
	st.local.u8 	[%rd100+3], %r7164;
	mov.b32 	%r10942, 1;
	mov.f64 	%fd28054, %fd28663;
	@%p2805 bra 	$L__BB1_1594;
	setp.ltu.f64 	%p2806, %fd2, 0d41E0000000000000;
	mov.f64 	%fd28054, %fd28662;
	mov.u32 	%r10941, %r11575;
	@%p2806 bra 	$L__BB1_1593;
	{ // callseq 1164, 0
	.param .b64 param0;
	st.param.f64 	[param0], %fd1;
	.param .align 16 .b8 retval0[16];
	call.uni (retval0), 
	__internal_trig_reduction_slowpathd, 
	(
	param0
	);
	ld.param.f64 	%fd28054, [retval0];
	ld.param.b32 	%r10941, [retval0+8];
	} // callseq 1164
$L__BB1_1593:
	add.s32 	%r10942, %r10941, 1;
$L__BB1_1594:
	shl.b32 	%r7166, %r10942, 6;
	cvt.u64.u32 	%rd2545, %r7166;
	and.b64  	%rd2546, %rd2545, 64;
	mov.u64 	%rd2547, __cudart_sin_cos_coeffs;
	add.s64 	%rd2548, %rd2547, %rd2546;
	mul.rn.f64 	%fd14819, %fd28054, %fd28054;
	and.b32  	%r7167, %r10942, 1;
	setp.eq.b32 	%p2807, %r7167, 1;
	selp.f64 	%fd14820, 0dBDA8FF8320FD8164, 0d3DE5DB65F9785EBA, %p2807;
	ld.global.nc.v2.f64 	{%fd14821, %fd14822}, [%rd2548];
	fma.rn.f64 	%fd14823, %fd14820, %fd14819, %fd14821;
	fma.rn.f64 	%fd14824, %fd14823, %fd14819, %fd14822;
	ld.global.nc.v2.f64 	{%fd14825, %fd14826}, [%rd2548+16];
	fma.rn.f64 	%fd14827, %fd14824, %fd14819, %fd14825;
	fma.rn.f64 	%fd14828, %fd14827, %fd14819, %fd14826;
	ld.global.nc.v2.f64 	{%fd14829, %fd14830}, [%rd2548+32];
	fma.rn.f64 	%fd14831, %fd14828, %fd14819, %fd14829;
	fma.rn.f64 	%fd14832, %fd14831, %fd14819, %fd14830;
	fma.rn.f64 	%fd14833, %fd14832, %fd28054, %fd28054;
	fma.rn.f64 	%fd14834, %fd14832, %fd14819, 0d3FF0000000000000;
	selp.f64 	%fd14835, %fd14834, %fd14833, %p2807;
	and.b32  	%r7168, %r10942, 2;
	setp.eq.s32 	%p2808, %r7168, 0;
	mov.f64 	%fd14836, 0d0000000000000000;
	sub.f64 	%fd14837, %fd14836, %fd14835;
	selp.f64 	%fd1321, %fd14835, %fd14837, %p2808;
	mov.f64 	%fd28055, %fd28664;
	mov.u32 	%r10943, %r11577;
	@%p2 bra 	$L__BB1_1596;
	{ // callseq 1165, 0
	.param .b64 param0;
	st.param.f64 	[param0], %fd1;
	.param .align 16 .b8 retval0[16];
	call.uni (retval0), 
	__internal_trig_reduction_slowpathd, 
	(
	param0
	);
	ld.param.f64 	%fd28055, [retval0];
	ld.param.b32 	%r10943, [retval0+8];
	} // callseq 1165
$L__BB1_1596:
	shl.b32 	%r7170, %r10943, 6;
	cvt.u64.u32 	%rd2549, %r7170;
	and.b64  	%rd2550, %rd2549, 64;
	mov.u64 	%rd2551, __cudart_sin_cos_coeffs;
	add.s64 	%rd2552, %rd2551, %rd2550;
	mul.rn.f64 	%fd14839, %fd28055, %fd28055;
	and.b32  	%r7171, %r10943, 1;
	setp.eq.b32 	%p2809, %r7171, 1;
	selp.f64 	%fd14840, 0dBDA8FF8320FD8164, 0d3DE5DB65F9785EBA, %p2809;
	ld.global.nc.v2.f64 	{%fd14841, %fd14842}, [%rd2552];
	fma.rn.f64 	%fd14843, %fd14840, %fd14839, %fd14841;
	fma.rn.f64 	%fd14844, %fd14843, %fd14839, %fd14842;
	ld.global.nc.v2.f64 	{%fd14845, %fd14846}, [%rd2552+16];
	fma.rn.f64 	%fd14847, %fd14844, %fd14839, %fd14845;
	fma.rn.f64 	%fd14848, %fd14847, %fd14839, %fd14846;
	ld.global.nc.v2.f64 	{%fd14849, %fd14850}, [%rd2552+32];
	fma.rn.f64 	%fd14851, %fd14848, %fd14839, %fd14849;
	fma.rn.f64 	%fd14852, %fd14851, %fd14839, %fd14850;
	fma.rn.f64 	%fd14853, %fd14852, %fd28055, %fd28055;
	fma.rn.f64 	%fd14854, %fd14852, %fd14839, 0d3FF0000000000000;
	selp.f64 	%fd14855, %fd14854, %fd14853, %p2809;
	and.b32  	%r7172, %r10943, 2;
	setp.eq.s32 	%p2810, %r7172, 0;
	mov.f64 	%fd14856, 0d0000000000000000;
	sub.f64 	%fd14857, %fd14856, %fd14855;
	selp.f64 	%fd14858, %fd14855, %fd14857, %p2810;
	mul.f64 	%fd14859, %fd1303, %fd14858;
	fma.rn.f64 	%fd14860, %fd1317, %fd1321, %fd14859;
	add.f64 	%fd14861, %fd7, %fd14860;
	mul.f64 	%fd14862, %fd1303, %fd1321;
	mul.f64 	%fd14863, %fd1317, %fd14858;
	sub.f64 	%fd14864, %fd14862, %fd14863;
	add.f64 	%fd14865, %fd8, %fd14864;
	mov.f64 	%fd14866, 0d3FE0000000000000;
	copysign.f64 	%fd14867, %fd14861, %fd14866;
	add.rz.f64 	%fd14868, %fd14861, %fd14867;
	cvt.rzi.f64.f64 	%fd14869, %fd14868;
	cvt.rzi.s32.f64 	%r1790, %fd14869;
	copysign.f64 	%fd14870, %fd14865, %fd14866;
	add.rz.f64 	%fd14871, %fd14865, %fd14870;
	cvt.rzi.f64.f64 	%fd14872, %fd14871;
	cvt.rzi.s32.f64 	%r1791, %fd14872;
	setp.lt.s32 	%p2811, %r1790, 0;
	setp.ge.s32 	%p2812, %r1790, %r4279;
	or.pred  	%p2813, %p2811, %p2812;
	setp.lt.s32 	%p2814, %r1791, 0;
	setp.ge.s32 	%p2815, %r1791, %r4280;
	or.pred  	%p2816, %p2814, %p2815;
	or.pred  	%p2818, %p2813, %p2816;
	mov.b16 	%rs4762, 0;
	mov.u16 	%rs4763, %rs4762;
	mov.u16 	%rs4764, %rs4762;
	@%p2818 bra 	$L__BB1_1598;
	mul.lo.s32 	%r7173, %r1791, %r4281;
	cvt.u64.u32 	%rd2553, %r7173;
	shl.b32 	%r7174, %r1790, 2;
	cvt.u64.u32 	%rd2554, %r7174;
	add.s64 	%rd2555, %rd2553, %rd2554;
	add.s64 	%rd2556, %rd1, %rd2555;
	ld.global.u8 	%rs4762, [%rd2556];
	ld.global.u8 	%rs4763, [%rd2556+1];
	ld.global.u8 	%rs4764, [%rd2556+2];
$L__BB1_1598:
	st.local.u8 	[%rd97+4], %rs4764;
	and.b16  	%rs3219, %rs4764, 255;
	st.local.u8 	[%rd98+4], %rs4763;
	and.b16  	%rs3220, %rs4763, 255;
	st.local.u8 	[%rd99+4], %rs4762;
	and.b16  	%rs3221, %rs4762, 255;
	cvt.rn.f64.u16 	%fd14873, %rs3219;
	mul.f64 	%fd14874, %fd14873, 0d3FD322D0E5604189;
	cvt.rn.f64.u16 	%fd14875, %rs3220;
	fma.rn.f64 	%fd14876, %fd14875, 0d3FE2C8B439581062, %fd14874;
	cvt.rn.f64.u16 	%fd14877, %rs3221;
	fma.rn.f64 	%fd14878, %fd14877, 0d3FBD2F1A9FBE76C9, %fd14876;
	cvt.rzi.u32.f64 	%r7176, %fd14878;
	st.local.u8 	[%rd100+4], %r7176;
	mov.b32 	%r10945, 1;
	mov.f64 	%fd28057, %fd28663;
	@%p2805 bra 	$L__BB1_1602;
	setp.ltu.f64 	%p2820, %fd2, 0d41E0000000000000;
	mov.f64 	%fd28057, %fd28662;
	mov.u32 	%r10944, %r11575;
	@%p2820 bra 	$L__BB1_1601;
	{ // callseq 1166, 0
	.param .b64 param0;
	st.param.f64 	[param0], %fd1;
	.param .align 16 .b8 retval0[16];
	call.uni (retval0), 
	__internal_trig_reduction_slowpathd, 
	(
	param0
	);
	ld.param.f64 	%fd28057, [retval0];
	ld.param.b32 	%r10944, [retval0+8];
	} // callseq 1166
$L__BB1_1601:
	add.s32 	%r10945, %r10944, 1;
$L__BB1_1602:
	shl.b32 	%r7178, %r10945, 6;
	cvt.u64.u32 	%rd2557, %r7178;
	and.b64  	%rd2558, %rd2557, 64;
	mov.u64 	%rd2559, __cudart_sin_cos_coeffs;
	add.s64 	%rd2560, %rd2559, %rd2558;
	mul.rn.f64 	%fd14880, %fd28057, %fd28057;
	and.b32  	%r7179, %r10945, 1;
	setp.eq.b32 	%p2821, %r7179, 1;
	selp.f64 	%fd14881, 0dBDA8FF8320FD8164, 0d3DE5DB65F9785EBA, %p2821;
	ld.global.nc.v2.f64 	{%fd14882, %fd14883}, [%rd2560];
	fma.rn.f64 	%fd14884, %fd14881, %fd14880, %fd14882;
	fma.rn.f64 	%fd14885, %fd14884, %fd14880, %fd14883;
	ld.global.nc.v2.f64 	{%fd14886, %fd14887}, [%rd2560+16];
	fma.rn.f64 	%fd14888, %fd14885, %fd14880, %fd14886;
	fma.rn.f64 	%fd14889, %fd14888, %fd14880, %fd14887;
	ld.global.nc.v2.f64 	{%fd14890, %fd14891}, [%rd2560+32];
	fma.rn.f64 	%fd14892, %fd14889, %fd14880, %fd14890;
	fma.rn.f64 	%fd14893, %fd14892, %fd14880, %fd14891;
	fma.rn.f64 	%fd14894, %fd14893, %fd28057, %fd28057;
	fma.rn.f64 	%fd14895, %fd14893, %fd14880, 0d3FF0000000000000;
	selp.f64 	%fd14896, %fd14895, %fd14894, %p2821;
	and.b32  	%r7180, %r10945, 2;
	setp.eq.s32 	%p2822, %r7180, 0;
	mov.f64 	%fd14897, 0d0000000000000000;
	sub.f64 	%fd14898, %fd14897, %fd14896;
	selp.f64 	%fd1327, %fd14896, %fd14898, %p2822;
	mov.f64 	%fd28058, %fd28664;
	mov.u32 	%r10946, %r11577;
	@%p2 bra 	$L__BB1_1604;
	{ // callseq 1167, 0
	.param .b64 param0;
	st.param.f64 	[param0], %fd1;
	.param .align 16 .b8 retval0[16];
	call.uni (retval0), 
	__internal_trig_reduction_slowpathd, 
	(
	param0
	);
	ld.param.f64 	%fd28058, [retval0];
	ld.param.b32 	%r10946, [retval0+8];
	} // callseq 1167
$L__BB1_1604:
	shl.b32 	%r7182, %r10946, 6;
	cvt.u64.u32 	%rd2561, %r7182;
	and.b64  	%rd2562, %rd2561, 64;
	mov.u64 	%rd2563, __cudart_sin_cos_coeffs;
	add.s64 	%rd2564, %rd2563, %rd2562;
	mul.rn.f64 	%fd14900, %fd28058, %fd28058;
	and.b32  	%r7183, %r10946, 1;
	setp.eq.b32 	%p2823, %r7183, 1;
	selp.f64 	%fd14901, 0dBDA8FF8320FD8164, 0d3DE5DB65F9785EBA, %p2823;
	ld.global.nc.v2.f64 	{%fd14902, %fd14903}, [%rd2564];
	fma.rn.f64 	%fd14904, %fd14901, %fd14900, %fd14902;
	fma.rn.f64 	%fd14905, %fd14904, %fd14900, %fd14903;
	ld.global.nc.v2.f64 	{%fd14906, %fd14907}, [%rd2564+16];
	fma.rn.f64 	%fd14908, %fd14905, %fd14900, %fd14906;
	fma.rn.f64 	%fd14909, %fd14908, %fd14900, %fd14907;
	ld.global.nc.v2.f64 	{%fd14910, %fd14911}, [%rd2564+32];
	fma.rn.f64 	%fd14912, %fd14909, %fd14900, %fd14910;
	fma.rn.f64 	%fd14913, %fd14912, %fd14900, %fd14911;
	fma.rn.f64 	%fd14914, %fd14913, %fd28058, %fd28058;
	fma.rn.f64 	%fd14915, %fd14913, %fd14900, 0d3FF0000000000000;
	selp.f64 	%fd14916, %fd14915, %fd14914, %p2823;
	and.b32  	%r7184, %r10946, 2;
	setp.eq.s32 	%p2824, %r7184, 0;
	mov.f64 	%fd14917, 0d0000000000000000;
	sub.f64 	%fd14918, %fd14917, %fd14916;
	selp.f64 	%fd14919, %fd14916, %fd14918, %p2824;
	mul.f64 	%fd14920, %fd1310, %fd14919;
	fma.rn.f64 	%fd14921, %fd1317, %fd1327, %fd14920;
	add.f64 	%fd14922, %fd7, %fd14921;
	mul.f64 	%fd14923, %fd1310, %fd1327;
	mul.f64 	%fd14924, %fd1317, %fd14919;
	sub.f64 	%fd14925, %fd14923, %fd14924;
	add.f64 	%fd14926, %fd8, %fd14925;
	mov.f64 	%fd14927, 0d3FE0000000000000;
	copysign.f64 	%fd14928, %fd14922, %fd14927;
	add.rz.f64 	%fd14929, %fd14922, %fd14928;
	cvt.rzi.f64.f64 	%fd14930, %fd14929;
	cvt.rzi.s32.f64 	%r1798, %fd14930;
	copysign.f64 	%fd14931, %fd14926, %fd14927;
	add.rz.f64 	%fd14932, %fd14926, %fd14931;
	cvt.rzi.f64.f64 	%fd14933, %fd14932;
	cvt.rzi.s32.f64 	%r1799, %fd14933;
	setp.lt.s32 	%p2825, %r1798, 0;
	setp.ge.s32 	%p2826, %r1798, %r4279;
	or.pred  	%p2827, %p2825, %p2826;
	setp.lt.s32 	%p2828, %r1799, 0;
	setp.ge.s32 	%p2829, %r1799, %r4280;
	or.pred  	%p2830, %p2828, %p2829;
	or.pred  	%p2832, %p2827, %p2830;
	mov.b16 	%rs4765, 0;
	mov.u16 	%rs4766, %rs4765;
	mov.u16 	%rs4767, %rs4765;
	@%p2832 bra 	$L__BB1_1606;
	mul.lo.s32 	%r7185, %r1799, %r4281;
	cvt.u64.u32 	%rd2565, %r7185;
	shl.b32 	%r7186, %r1798, 2;
	cvt.u64.u32 	%rd2566, %r7186;
	add.s64 	%rd2567, %rd2565, %rd2566;
	add.s64 	%rd2568, %rd1, %rd2567;
	ld.global.u8 	%rs4765, [%rd2568];
	ld.global.u8 	%rs4766, [%rd2568+1];
	ld.global.u8 	%rs4767, [%rd2568+2];
$L__BB1_1606:
	setp.eq.f64 	%p2833, %fd2, 0d7FF0000000000000;
	st.local.u8 	[%rd97+5], %rs4767;
	and.b16  	%rs3223, %rs4767, 255;
	st.local.u8 	[%rd98+5], %rs4766;
	and.b16  	%rs3224, %rs4766, 255;
	st.local.u8 	[%rd99+5], %rs4765;
	and.b16  	%rs3225, %rs4765, 255;
	cvt.rn.f64.u16 	%fd14934, %rs3223;
	mul.f64 	%fd14935, %fd14934, 0d3FD322D0E5604189;
	cvt.rn.f64.u16 	%fd14936, %rs3224;
	fma.rn.f64 	%fd14937, %fd14936, 0d3FE2C8B439581062, %fd14935;
	cvt.rn.f64.u16 	%fd14938, %rs3225;
	fma.rn.f64 	%fd14939, %fd14938, 0d3FBD2F1A9FBE76C9, %fd14937;
	cvt.rzi.u32.f64 	%r7188, %fd14939;
	st.local.u8 	[%rd100+5], %r7188;
	add.s32 	%r7189, %r1766, %r4287;
	div.s32 	%r7190, %r7189, %r4283;
	max.s32 	%r1800, %r7190, 0;
	mov.b32 	%r10948, 1;
	mov.f64 	%fd28060, %fd28663;
	@%p2833 bra 	$L__BB1_1610;
	setp.ltu.f64 	%p2834, %fd2, 0d41E0000000000000;
	mov.f64 	%fd28060, %fd28662;
	mov.u32 	%r10947, %r11575;
	@%p2834 bra 	$L__BB1_1609;
	{ // callseq 1168, 0
	.param .b64 param0;
	st.param.f64 	[param0], %fd1;
	.param .align 16 .b8 retval0[16];
	call.uni (retval0), 
	__internal_trig_reduction_slowpathd, 
	(
	param0
	);
	ld.param.f64 	%fd28060, [retval0];
	ld.param.b32 	%r10947, [retval0+8];
	} // callseq 1168
$L__BB1_1609:
	add.s32 	%r10948, %r10947, 1;
$L__BB1_1610:
	shl.b32 	%r7192, %r10948, 6;
	cvt.u64.u32 	%rd2569, %r7192;
	and.b64  	%rd2570, %rd2569, 64;
	mov.u64 	%rd2571, __cudart_sin_cos_coeffs;
	add.s64 	%rd2572, %rd2571, %rd2570;
	mul.rn.f64 	%fd14941, %fd28060, %fd28060;
	and.b32  	%r7193, %r10948, 1;
	setp.eq.b32 	%p2835, %r7193, 1;
	selp.f64 	%fd14942, 0dBDA8FF8320FD8164, 0d3DE5DB65F9785EBA, %p2835;
	ld.global.nc.v2.f64 	{%fd14943, %fd14944}, [%rd2572];
	fma.rn.f64 	%fd14945, %fd14942, %fd14941, %fd14943;
	fma.rn.f64 	%fd14946, %fd14945, %fd14941, %fd14944;
	ld.global.nc.v2.f64 	{%fd14947, %fd14948}, [%rd2572+16];
	fma.rn.f64 	%fd14949, %fd14946, %fd14941, %fd14947;
	fma.rn.f64 	%fd14950, %fd14949, %fd14941, %fd14948;
	ld.global.nc.v2.f64 	{%fd14951, %fd14952}, [%rd2572+32];
	fma.rn.f64 	%fd14953, %fd14950, %fd14941, %fd14951;
	fma.rn.f64 	%fd14954, %fd14953, %fd14941, %fd14952;
	fma.rn.f64 	%fd14955, %fd14954, %fd28060, %fd28060;
	fma.rn.f64 	%fd14956, %fd14954, %fd14941, 0d3FF0000000000000;
	selp.f64 	%fd14957, %fd14956, %fd14955, %p2835;
	and.b32  	%r7194, %r10948, 2;
	setp.eq.s32 	%p2836, %r7194, 0;
	mov.f64 	%fd14958, 0d0000000000000000;
	sub.f64 	%fd14959, %fd14958, %fd14957;
	selp.f64 	%fd1333, %fd14957, %fd14959, %p2836;
	mov.f64 	%fd28061, %fd28664;
	mov.u32 	%r10949, %r11577;
	@%p2 bra 	$L__BB1_1612;
	{ // callseq 1169, 0
	.param .b64 param0;
	st.param.f64 	[param0], %fd1;
	.param .align 16 .b8 retval0[16];
	call.uni (retval0), 
	__internal_trig_reduction_slowpathd, 
	(
	param0
	);
	ld.param.f64 	%fd28061, [retval0];
	ld.param.b32 	%r10949, [retval0+8];
	} // callseq 1169
$L__BB1_1612:
	shl.b32 	%r7196, %r10949, 6;
	cvt.u64.u32 	%rd2573, %r7196;
	and.b64  	%rd2574, %rd2573, 64;
	mov.u64 	%rd2575, __cudart_sin_cos_coeffs;
	add.s64 	%rd2576, %rd2575, %rd2574;
	mul.rn.f64 	%fd14961, %fd28061, %fd28061;
	and.b32  	%r7197, %r10949, 1;
	setp.eq.b32 	%p2837, %r7197, 1;
	selp.f64 	%fd14962, 0dBDA8FF8320FD8164, 0d3DE5DB65F9785EBA, %p2837;
	ld.global.nc.v2.f64 	{%fd14963, %fd14964}, [%rd2576];
	fma.rn.f64 	%fd14965, %fd14962, %fd14961, %fd14963;
	fma.rn.f64 	%fd14966, %fd14965, %fd14961, %fd14964;
	ld.global.nc.v2.f64 	{%fd14967, %fd14968}, [%rd2576+16];
	fma.rn.f64 	%fd14969, %fd14966, %fd14961, %fd14967;
	fma.rn.f64 	%fd14970, %fd14969, %fd14961, %fd14968;
	ld.global.nc.v2.f64 	{%fd14971, %fd14972}, [%rd2576+32];
	fma.rn.f64 	%fd14973, %fd14970, %fd14961, %fd14971;
	fma.rn.f64 	%fd14974, %fd14973, %fd14961, %fd14972;
	fma.rn.f64 	%fd14975, %fd14974, %fd28061, %fd28061;
	fma.rn.f64 	%fd14976, %fd14974, %fd14961, 0d3FF0000000000000;
	selp.f64 	%fd14977, %fd14976, %fd14975, %p2837;
	and.b32  	%r7198, %r10949, 2;
	setp.eq.s32 	%p2838, %r7198, 0;
	mov.f64 	%fd14978, 0d0000000000000000;
	sub.f64 	%fd14979, %fd14978, %fd14977;
	selp.f64 	%fd14980, %fd14977, %fd14979, %p2838;
	min.s32 	%r7199, %r1800, %r10;
	cvt.rn.f64.s32 	%fd14981, %r7199;
	sub.f64 	%fd1336, %fd14981, %fd6;
	mul.f64 	%fd14982, %fd1336, %fd14980;
	fma.rn.f64 	%fd14983, %fd1295, %fd1333, %fd14982;
	add.f64 	%fd14984, %fd7, %fd14983;
	mul.f64 	%fd14985, %fd1336, %fd1333;
	mul.f64 	%fd14986, %fd1295, %fd14980;
	sub.f64 	%fd14987, %fd14985, %fd14986;
	add.f64 	%fd14988, %fd8, %fd14987;
	mov.f64 	%fd14989, 0d3FE0000000000000;
	copysign.f64 	%fd14990, %fd14984, %fd14989;
	add.rz.f64 	%fd14991, %fd14984, %fd14990;
	cvt.rzi.f64.f64 	%fd14992, %fd14991;
	cvt.rzi.s32.f64 	%r1807, %fd14992;
	copysign.f64 	%fd14993, %fd14988, %fd14989;
	add.rz.f64 	%fd14994, %fd14988, %fd14993;
	cvt.rzi.f64.f64 	%fd14995, %fd14994;
	cvt.rzi.s32.f64 	%r1808, %fd14995;
	setp.lt.s32 	%p2839, %r1807, 0;
	setp.ge.s32 	%p2840, %r1807, %r4279;
	or.pred  	%p2841, %p2839, %p2840;
	setp.lt.s32 	%p2842, %r1808, 0;
	setp.ge.s32 	%p2843, %r1808, %r4280;
	or.pred  	%p2844, %p2842, %p2843;
	or.pred  	%p2846, %p2841, %p2844;
	mov.b16 	%rs4768, 0;
	mov.u16 	%rs4769, %rs4768;
	mov.u16 	%rs4770, %rs4768;
	@%p2846 bra 	$L__BB1_1614;
	mul.lo.s32 	%r7200, %r1808, %r4281;
	cvt.u64.u32 	%rd2577, %r7200;
	shl.b32 	%r7201, %r1807, 2;
	cvt.u64.u32 	%rd2578, %r7201;
	add.s64 	%rd2579, %rd2577, %rd2578;
	add.s64 	%rd2580, %rd1, %rd2579;
	ld.global.u8 	%rs4768, [%rd2580];
	ld.global.u8 	%rs4769, [%rd2580+1];
	ld.global.u8 	%rs4770, [%rd2580+2];
$L__BB1_1614:
	st.local.u8 	[%rd97+6], %rs4770;
	and.b16  	%rs3227, %rs4770, 255;
	st.local.u8 	[%rd98+6], %rs4769;
	and.b16  	%rs3228, %rs4769, 255;
	st.local.u8 	[%rd99+6], %rs4768;
	and.b16  	%rs3229, %rs4768, 255;
	cvt.rn.f64.u16 	%fd14996, %rs3227;
	mul.f64 	%fd14997, %fd14996, 0d3FD322D0E5604189;
	cvt.rn.f64.u16 	%fd14998, %rs3228;
	fma.rn.f64 	%fd14999, %fd14998, 0d3FE2C8B439581062, %fd14997;
	cvt.rn.f64.u16 	%fd15000, %rs3229;
	fma.rn.f64 	%fd15001, %fd15000, 0d3FBD2F1A9FBE76C9, %fd14999;
	cvt.rzi.u32.f64 	%r7203, %fd15001;
	st.local.u8 	[%rd100+6], %r7203;
	mov.b32 	%r10951, 1;
	mov.f64 	%fd28063, %fd28663;
	@%p2833 bra 	$L__BB1_1618;
	setp.ltu.f64 	%p2848, %fd2, 0d41E0000000000000;
	mov.f64 	%fd28063, %fd28662;
	mov.u32 	%r10950, %r11575;
	@%p2848 bra 	$L__BB1_1617;
	{ // callseq 1170, 0
	.param .b64 param0;
	st.param.f64 	[param0], %fd1;
	.param .align 16 .b8 retval0[16];
	call.uni (retval0), 
	__internal_trig_reduction_slowpathd, 
	(
	param0
	);
	ld.param.f64 	%fd28063, [retval0];
	ld.param.b32 	%r10950, [retval0+8];
	} // callseq 1170
$L__BB1_1617:
	add.s32 	%r10951, %r10950, 1;
$L__BB1_1618:
	shl.b32 	%r7205, %r10951, 6;
	cvt.u64.u32 	%rd2581, %r7205;
	and.b64  	%rd2582, %rd2581, 64;
	mov.u64 	%rd2583, __cudart_sin_cos_coeffs;
	add.s64 	%rd2584, %rd2583, %rd2582;
	mul.rn.f64 	%fd15003, %fd28063, %fd28063;
	and.b32  	%r7206, %r10951, 1;
	setp.eq.b32 	%p2849, %r7206, 1;
	selp.f64 	%fd15004, 0dBDA8FF8320FD8164, 0d3DE5DB65F9785EBA, %p2849;
	ld.global.nc.v2.f64 	{%fd15005, %fd15006}, [%rd2584];
	fma.rn.f64 	%fd15007, %fd15004, %fd15003, %fd15005;
	fma.rn.f64 	%fd15008, %fd15007, %fd15003, %fd15006;
	ld.global.nc.v2.f64 	{%fd15009, %fd15010}, [%rd2584+16];
	fma.rn.f64 	%fd15011, %fd15008, %fd15003, %fd15009;
	fma.rn.f64 	%fd15012, %fd15011, %fd15003, %fd15010;
	ld.global.nc.v2.f64 	{%fd15013, %fd15014}, [%rd2584+32];
	fma.rn.f64 	%fd15015, %fd15012, %fd15003, %fd15013;
	fma.rn.f64 	%fd15016, %fd15015, %fd15003, %fd15014;
	fma.rn.f64 	%fd15017, %fd15016, %fd28063, %fd28063;
	fma.rn.f64 	%fd15018, %fd15016, %fd15003, 0d3FF0000000000000;
	selp.f64 	%fd15019, %fd15018, %fd15017, %p2849;
	and.b32  	%r7207, %r10951, 2;
	setp.eq.s32 	%p2850, %r7207, 0;
	mov.f64 	%fd15020, 0d0000000000000000;
	sub.f64 	%fd15021, %fd15020, %fd15019;
	selp.f64 	%fd1340, %fd15019, %fd15021, %p2850;
	mov.f64 	%fd28064, %fd28664;
	mov.u32 	%r10952, %r11577;
	@%p2 bra 	$L__BB1_1620;
	{ // callseq 1171, 0
	.param .b64 param0;
	st.param.f64 	[param0], %fd1;
	.param .align 16 .b8 retval0[16];
	call.uni (retval0), 
	__internal_trig_reduction_slowpathd, 
	(
	param0
	);
	ld.param.f64 	%fd28064, [retval0];
	ld.param.b32 	%r10952, [retval0+8];
	} // callseq 1171
$L__BB1_1620:
	shl.b32 	%r7209, %r10952, 6;
	cvt.u64.u32 	%rd2585, %r7209;
	and.b64  	%rd2586, %rd2585, 64;
	mov.u64 	%rd2587, __cudart_sin_cos_coeffs;
	add.s64 	%rd2588, %rd2587, %rd2586;
	mul.rn.f64 	%fd15023, %fd28064, %fd28064;
	and.b32  	%r7210, %r10952, 1;
	setp.eq.b32 	%p2851, %r7210, 1;
	selp.f64 	%fd15024, 0dBDA8FF8320FD8164, 0d3DE5DB65F9785EBA, %p2851;
	ld.global.nc.v2.f64 	{%fd15025, %fd15026}, [%rd2588];
	fma.rn.f64 	%fd15027, %fd15024, %fd15023, %fd15025;
	fma.rn.f64 	%fd15028, %fd15027, %fd15023, %fd15026;
	ld.global.nc.v2.f64 	{%fd15029, %fd15030}, [%rd2588+16];
	fma.rn.f64 	%fd15031, %fd15028, %fd15023, %fd15029;
	fma.rn.f64 	%fd15032, %fd15031, %fd15023, %fd15030;
	ld.global.nc.v2.f64 	{%fd15033, %fd15034}, [%rd2588+32];
	fma.rn.f64 	%fd15035, %fd15032, %fd15023, %fd15033;
	fma.rn.f64 	%fd15036, %fd15035, %fd15023, %fd15034;
	fma.rn.f64 	%fd15037, %fd15036, %fd28064, %fd28064;
	fma.rn.f64 	%fd15038, %fd15036, %fd15023, 0d3FF0000000000000;
	selp.f64 	%fd15039, %fd15038, %fd15037, %p2851;
	and.b32  	%r7211, %r10952, 2;
	setp.eq.s32 	%p2852, %r7211, 0;
	mov.f64 	%fd15040, 0d0000000000000000;
	sub.f64 	%fd15041, %fd15040, %fd15039;
	selp.f64 	%fd15042, %fd15039, %fd15041, %p2852;
	mul.f64 	%fd15043, %fd1336, %fd15042;
	fma.rn.f64 	%fd15044, %fd1317, %fd1340, %fd15043;
	add.f64 	%fd15045, %fd7, %fd15044;
	mul.f64 	%fd15046, %fd1336, %fd1340;
	mul.f64 	%fd15047, %fd1317, %fd15042;
	sub.f64 	%fd15048, %fd15046, %fd15047;
	add.f64 	%fd15049, %fd8, %fd15048;
	mov.f64 	%fd15050, 0d3FE0000000000000;
	copysign.f64 	%fd15051, %fd15045, %fd15050;
	add.rz.f64 	%fd15052, %fd15045, %fd15051;
	cvt.rzi.f64.f64 	%fd15053, %fd15052;
	cvt.rzi.s32.f64 	%r1815, %fd15053;
	copysign.f64 	%fd15054, %fd15049, %fd15050;
	add.rz.f64 	%fd15055, %fd15049, %fd15054;
	cvt.rzi.f64.f64 	%fd15056, %fd15055;
	cvt.rzi.s32.f64 	%r1816, %fd15056;
	setp.lt.s32 	%p2853, %r1815, 0;
	setp.ge.s32 	%p2854, %r1815, %r4279;
	or.pred  	%p2855, %p2853, %p2854;
	setp.lt.s32 	%p2856, %r1816, 0;
	setp.ge.s32 	%p2857, %r1816, %r4280;
	or.pred  	%p2858, %p2856, %p2857;
	or.pred  	%p2860, %p2855, %p2858;
	mov.b16 	%rs4771, 0;
	mov.u16 	%rs4772, %rs4771;
	mov.u16 	%rs4773, %rs4771;
	@%p2860 bra 	$L__BB1_1622;
	mul.lo.s32 	%r7212, %r1816, %r4281;
	cvt.u64.u32 	%rd2589, %r7212;
	shl.b32 	%r7213, %r1815, 2;
	cvt.u64.u32 	%rd2590, %r7213;
	add.s64 	%rd2591, %rd2589, %rd2590;
	add.s64 	%rd2592, %rd1, %rd2591;
	ld.global.u8 	%rs4771, [%rd2592];
	ld.global.u8 	%rs4772, [%rd2592+1];
	ld.global.u8 	%rs4773, [%rd2592+2];
$L__BB1_1622:
	st.local.u8 	[%rd97+7], %rs4773;
	and.b16  	%rs3231, %rs4773, 255;
	st.local.u8 	[%rd98+7], %rs4772;
	and.b16  	%rs3232, %rs4772, 255;
	st.local.u8 	[%rd99+7], %rs4771;
	and.b16  	%rs3233, %rs4771, 255;
	cvt.rn.f64.u16 	%fd15057, %rs3231;
	mul.f64 	%fd15058, %fd15057, 0d3FD322D0E5604189;
	cvt.rn.f64.u16 	%fd15059, %rs3232;
	fma.rn.f64 	%fd15060, %fd15059, 0d3FE2C8B439581062, %fd15058;
	cvt.rn.f64.u16 	%fd15061, %rs3233;
	fma.rn.f64 	%fd15062, %fd15061, 0d3FBD2F1A9FBE76C9, %fd15060;
	cvt.rzi.u32.f64 	%r7214, %fd15062;
	st.local.u8 	[%rd100+7], %r7214;
	add.s32 	%r10528, %r10528, 8;
$L__BB1_1623:
	setp.ge.s32 	%p2861, %r1601, %r4288;
	xor.b32  	%r7215, %r69, 3;
	add.s32 	%r1819, %r7215, %r1;
	setp.lt.s32 	%p2862, %r1819, 0;
	setp.ge.s32 	%p2863, %r1819, %r4284;
	or.pred  	%p2864, %p2863, %p2861;
	or.pred  	%p2865, %p2864, %p2862;
	@%p2865 bra 	$L__BB1_1689;
	setp.eq.f64 	%p2866, %fd2, 0d7FF0000000000000;
	mul.lo.s32 	%r7217, %r1819, %r4286;
	shl.b32 	%r1820, %r7217, 1;
	mul.lo.s32 	%r7218, %r1601, %r4287;
	shl.b32 	%r1821, %r7218, 2;
	mov.b32 	%r10955, 1;
	mov.f64 	%fd28066, %fd28663;
	@%p2866 bra 	$L__BB1_1628;
	setp.ltu.f64 	%p2867, %fd2, 0d41E0000000000000;
	mov.f64 	%fd28066, %fd28662;
	mov.u32 	%r10954, %r11575;
	@%p2867 bra 	$L__BB1_1627;
	{ // callseq 1172, 0
	.param .b64 param0;
	st.param.f64 	[param0], %fd1;
	.param .align 16 .b8 retval0[16];
	call.uni (retval0), 
	__internal_trig_reduction_slowpathd, 
	(
	param0
	);
	ld.param.f64 	%fd28066, [retval0];
	ld.param.b32 	%r10954, [retval0+8];
	} // callseq 1172
$L__BB1_1627:
	add.s32 	%r10955, %r10954, 1;
$L__BB1_1628:
	shl.b32 	%r7220, %r10955, 6;
	cvt.u64.u32 	%rd2593, %r7220;
	and.b64  	%rd2594, %rd2593, 64;
	mov.u64 	%rd2595, __cudart_sin_cos_coeffs;
	add.s64 	%rd2596, %rd2595, %rd2594;
	mul.rn.f64 	%fd15064, %fd28066, %fd28066;
	and.b32  	%r7221, %r10955, 1;
	setp.eq.b32 	%p2868, %r7221, 1;
	selp.f64 	%fd15065, 0dBDA8FF8320FD8164, 0d3DE5DB65F9785EBA, %p2868;
	ld.global.nc.v2.f64 	{%fd15066, %fd15067}, [%rd2596];
	fma.rn.f64 	%fd15068, %fd15065, %fd15064, %fd15066;
	fma.rn.f64 	%fd15069, %fd15068, %fd15064, %fd15067;
	ld.global.nc.v2.f64 	{%fd15070, %fd15071}, [%rd2596+16];
	fma.rn.f64 	%fd15072, %fd15069, %fd15064, %fd15070;
	fma.rn.f64 	%fd15073, %fd15072, %fd15064, %fd15071;
	ld.global.nc.v2.f64 	{%fd15074, %fd15075}, [%rd2596+32];
	fma.rn.f64 	%fd15076, %fd15073, %fd15064, %fd15074;
	fma.rn.f64 	%fd15077, %fd15076, %fd15064, %fd15075;
	fma.rn.f64 	%fd15078, %fd15077, %fd28066, %fd28066;
	fma.rn.f64 	%fd15079, %fd15077, %fd15064, 0d3FF0000000000000;
	selp.f64 	%fd15080, %fd15079, %fd15078, %p2868;
	and.b32  	%r7222, %r10955, 2;
	setp.eq.s32 	%p2869, %r7222, 0;
	mov.f64 	%fd15081, 0d0000000000000000;
	sub.f64 	%fd15082, %fd15081, %fd15080;
	selp.f64 	%fd1346, %fd15080, %fd15082, %p2869;
	mov.f64 	%fd28067, %fd28664;
	mov.u32 	%r10956, %r11577;
	@%p2 bra 	$L__BB1_1630;
	{ // callseq 1173, 0
	.param .b64 param0;
	st.param.f64 	[param0], %fd1;
	.param .align 16 .b8 retval0[16];
	call.uni (retval0), 
	__internal_trig_reduction_slowpathd, 
	(
	param0
	);
	ld.param.f64 	%fd28067, [retval0];
	ld.param.b32 	%r10956, [retval0+8];
	} // callseq 1173
$L__BB1_1630:
	shl.b32 	%r7224, %r10956, 6;
	cvt.u64.u32 	%rd2597, %r7224;
	and.b64  	%rd2598, %rd2597, 64;
	mov.u64 	%rd2599, __cudart_sin_cos_coeffs;
	add.s64 	%rd2600, %rd2599, %rd2598;
	mul.rn.f64 	%fd15084, %fd28067, %fd28067;
	and.b32  	%r7225, %r10956, 1;
	setp.eq.b32 	%p2870, %r7225, 1;
	selp.f64 	%fd15085, 0dBDA8FF8320FD8164, 0d3DE5DB65F9785EBA, %p2870;
	ld.global.nc.v2.f64 	{%fd15086, %fd15087}, [%rd2600];
	fma.rn.f64 	%fd15088, %fd15085, %fd15084, %fd15086;
	fma.rn.f64 	%fd15089, %fd15088, %fd15084, %fd15087;
	ld.global.nc.v2.f64 	{%fd15090, %fd15091}, [%rd2600+16];
	fma.rn.f64 	%fd15092, %fd15089, %fd15084, %fd15090;
	fma.rn.f64 	%fd15093, %fd15092, %fd15084, %fd15091;
	ld.global.nc.v2.f64 	{%fd15094, %fd15095}, [%rd2600+32];
	fma.rn.f64 	%fd15096, %fd15093, %fd15084, %fd15094;
	fma.rn.f64 	%fd15097, %fd15096, %fd15084, %fd15095;
	fma.rn.f64 	%fd15098, %fd15097, %fd28067, %fd28067;
	fma.rn.f64 	%fd15099, %fd15097, %fd15084, 0d3FF0000000000000;
	selp.f64 	%fd15100, %fd15099, %fd15098, %p2870;
	and.b32  	%r7226, %r10956, 2;
	setp.eq.s32 	%p2871, %r7226, 0;
	mov.f64 	%fd15101, 0d0000000000000000;
	sub.f64 	%fd15102, %fd15101, %fd15100;
	selp.f64 	%fd15103, %fd15100, %fd15102, %p2871;
	div.s32 	%r7227, %r1820, %r4282;
	max.s32 	%r7228, %r7227, 0;
	min.s32 	%r7229, %r7228, %r9;
	cvt.rn.f64.s32 	%fd15104, %r7229;
	sub.f64 	%fd1349, %fd15104, %fd5;
	div.s32 	%r7230, %r1821, %r4283;
	max.s32 	%r7231, %r7230, 0;
	min.s32 	%r7232, %r7231, %r10;
	cvt.rn.f64.s32 	%fd15105, %r7232;
	sub.f64 	%fd1350, %fd15105, %fd6;
	mul.f64 	%fd15106, %fd1350, %fd15103;
	fma.rn.f64 	%fd15107, %fd1349, %fd1346, %fd15106;
	add.f64 	%fd15108, %fd7, %fd15107;
	mul.f64 	%fd15109, %fd1350, %fd1346;
	mul.f64 	%fd15110, %fd1349, %fd15103;
	sub.f64 	%fd15111, %fd15109, %fd15110;
	add.f64 	%fd15112, %fd8, %fd15111;
	mov.f64 	%fd15113, 0d3FE0000000000000;
	copysign.f64 	%fd15114, %fd15108, %fd15113;
	add.rz.f64 	%fd15115, %fd15108, %fd15114;
	cvt.rzi.f64.f64 	%fd15116, %fd15115;
	cvt.rzi.s32.f64 	%r1828, %fd15116;
	copysign.f64 	%fd15117, %fd15112, %fd15113;
	add.rz.f64 	%fd15118, %fd15112, %fd15117;
	cvt.rzi.f64.f64 	%fd15119, %fd15118;
	cvt.rzi.s32.f64 	%r1829, %fd15119;
	setp.lt.s32 	%p2872, %r1828, 0;
	setp.ge.s32 	%p2873, %r1828, %r4279;
	or.pred  	%p2874, %p2872, %p2873;
	setp.lt.s32 	%p2875, %r1829, 0;
	setp.ge.s32 	%p2876, %r1829, %r4280;
	or.pred  	%p2877, %p2875, %p2876;
	or.pred  	%p2879, %p2874, %p2877;
	mov.b16 	%rs4774, 0;
	mov.u16 	%rs4775, %rs4774;
	mov.u16 	%rs4776, %rs4774;
	@%p2879 bra 	$L__BB1_1632;
	mul.lo.s32 	%r7233, %r1829, %r4281;
	cvt.u64.u32 	%rd2601, %r7233;
	shl.b32 	%r7234, %r1828, 2;
	cvt.u64.u32 	%rd2602, %r7234;
	add.s64 	%rd2603, %rd2601, %rd2602;
	add.s64 	%rd2604, %rd1, %rd2603;
	ld.global.u8 	%rs4774, [%rd2604];
	ld.global.u8 	%rs4775, [%rd2604+1];
	ld.global.u8 	%rs4776, [%rd2604+2];
$L__BB1_1632:
	cvt.u64.u32 	%rd2605, %r10528;
	add.s64 	%rd101, %rd2, %rd2605;
	st.local.u8 	[%rd101], %rs4776;
	and.b16  	%rs3235, %rs4776, 255;
	add.s64 	%rd102, %rd3, %rd2605;
	st.local.u8 	[%rd102], %rs4775;
	and.b16  	%rs3236, %rs4775, 255;
	add.s64 	%rd103, %rd4, %rd2605;
	st.local.u8 	[%rd103], %rs4774;
	and.b16  	%rs3237, %rs4774, 255;
	cvt.rn.f64.u16 	%fd15120, %rs3235;
	mul.f64 	%fd15121, %fd15120, 0d3FD322D0E5604189;
	cvt.rn.f64.u16 	%fd15122, %rs3236;
	fma.rn.f64 	%fd15123, %fd15122, 0d3FE2C8B439581062, %fd15121;
	cvt.rn.f64.u16 	%fd15124, %rs3237;
	fma.rn.f64 	%fd15125, %fd15124, 0d3FBD2F1A9FBE76C9, %fd15123;
	cvt.rzi.u32.f64 	%r7236, %fd15125;
	add.s64 	%rd104, %rd5, %rd2605;
	st.local.u8 	[%rd104], %r7236;
	add.s32 	%r1830, %r1821, %r4287;
	mov.b32 	%r10958, 1;
	mov.f64 	%fd28069, %fd28663;
	@%p2866 bra 	$L__BB1_1636;
	setp.ltu.f64 	%p2881, %fd2, 0d41E0000000000000;
	mov.f64 	%fd28069, %fd28662;
	mov.u32 	%r10957, %r11575;
	@%p2881 bra 	$L__BB1_1635;
	{ // callseq 1174, 0
	.param .b64 param0;
	st.param.f64 	[param0], %fd1;
	.param .align 16 .b8 retval0[16];
	call.uni (retval0), 
	__internal_trig_reduction_slowpathd, 
	(
	param0
	);
	ld.param.f64 	%fd28069, [retval0];
	ld.param.b32 	%r10957, [retval0+8];
	} // callseq 1174
$L__BB1_1635:
	add.s32 	%r10958, %r10957, 1;
$L__BB1_1636:
	shl.b32 	%r7238, %r10958, 6;
	cvt.u64.u32 	%rd2606, %r7238;
	and.b64  	%rd2607, %rd2606, 64;
	mov.u64 	%rd2608, __cudart_sin_cos_coeffs;
	add.s64 	%rd2609, %rd2608, %rd2607;
	mul.rn.f64 	%fd15127, %fd28069, %fd28069;
	and.b32  	%r7239, %r10958, 1;
	setp.eq.b32 	%p2882, %r7239, 1;
	selp.f64 	%fd15128, 0dBDA8FF8320FD8164, 0d3DE5DB65F9785EBA, %p2882;
	ld.global.nc.v2.f64 	{%fd15129, %fd15130}, [%rd2609];
	fma.rn.f64 	%fd15131, %fd15128, %fd15127, %fd15129;
	fma.rn.f64 	%fd15132, %fd15131, %fd15127, %fd15130;
	ld.global.nc.v2.f64 	{%fd15133, %fd15134}, [%rd2609+16];
	fma.rn.f64 	%fd15135, %fd15132, %fd15127, %fd15133;
	fma.rn.f64 	%fd15136, %fd15135, %fd15127, %fd15134;
	ld.global.nc.v2.f64 	{%fd15137, %fd15138}, [%rd2609+32];
	fma.rn.f64 	%fd15139, %fd15136, %fd15127, %fd15137;
	fma.rn.f64 	%fd15140, %fd15139, %fd15127, %fd15138;
	fma.rn.f64 	%fd15141, %fd15140, %fd28069, %fd28069;
	fma.rn.f64 	%fd15142, %fd15140, %fd15127, 0d3FF0000000000000;
	selp.f64 	%fd15143, %fd15142, %fd15141, %p2882;
	and.b32  	%r7240, %r10958, 2;
	setp.eq.s32 	%p2883, %r7240, 0;
	mov.f64 	%fd15144, 0d0000000000000000;
	sub.f64 	%fd15145, %fd15144, %fd15143;
	selp.f64 	%fd1354, %fd15143, %fd15145, %p2883;
	mov.f64 	%fd28070, %fd28664;
	mov.u32 	%r10959, %r11577;
	@%p2 bra 	$L__BB1_1638;
	{ // callseq 1175, 0
	.param .b64 param0;
	st.param.f64 	[param0], %fd1;
	.param .align 16 .b8 retval0[16];
	call.uni (retval0), 
	__internal_trig_reduction_slowpathd, 
	(
	param0
	);
	ld.param.f64 	%fd28070, [retval0];
	ld.param.b32 	%r10959, [retval0+8];
	} // callseq 1175
$L__BB1_1638:
	shl.b32 	%r7242, %r10959, 6;
	cvt.u64.u32 	%rd2610, %r7242;
	and.b64  	%rd2611, %rd2610, 64;
	mov.u64 	%rd2612, __cudart_sin_cos_coeffs;
	add.s64 	%rd2613, %rd2612, %rd2611;
	mul.rn.f64 	%fd15147, %fd28070, %fd28070;
	and.b32  	%r7243, %r10959, 1;
	setp.eq.b32 	%p2884, %r7243, 1;
	selp.f64 	%fd15148, 0dBDA8FF8320FD8164, 0d3DE5DB65F9785EBA, %p2884;
	ld.global.nc.v2.f64 	{%fd15149, %fd15150}, [%rd2613];
	fma.rn.f64 	%fd15151, %fd15148, %fd15147, %fd15149;
	fma.rn.f64 	%fd15152, %fd15151, %fd15147, %fd15150;
	ld.global.nc.v2.f64 	{%fd15153, %fd15154}, [%rd2613+16];
	fma.rn.f64 	%fd15155, %fd15152, %fd15147, %fd15153;
	fma.rn.f64 	%fd15156, %fd15155, %fd15147, %fd15154;
	ld.global.nc.v2.f64 	{%fd15157, %fd15158}, [%rd2613+32];
	fma.rn.f64 	%fd15159, %fd15156, %fd15147, %fd15157;
	fma.rn.f64 	%fd15160, %fd15159, %fd15147, %fd15158;
	fma.rn.f64 	%fd15161, %fd15160, %fd28070, %fd28070;
	fma.rn.f64 	%fd15162, %fd15160, %fd15147, 0d3FF0000000000000;
	selp.f64 	%fd15163, %fd15162, %fd15161, %p2884;
	and.b32  	%r7244, %r10959, 2;
	setp.eq.s32 	%p2885, %r7244, 0;
	mov.f64 	%fd15164, 0d0000000000000000;
	sub.f64 	%fd15165, %fd15164, %fd15163;
	selp.f64 	%fd15166, %fd15163, %fd15165, %p2885;
	div.s32 	%r7245, %r1830, %r4283;
	max.s32 	%r7246, %r7245, 0;
	min.s32 	%r7247, %r7246, %r10;
	cvt.rn.f64.s32 	%fd15167, %r7247;
	sub.f64 	%fd1357, %fd15167, %fd6;
	mul.f64 	%fd15168, %fd1357, %fd15166;
	fma.rn.f64 	%fd15169, %fd1349, %fd1354, %fd15168;
	add.f64 	%fd15170, %fd7, %fd15169;
	mul.f64 	%fd15171, %fd1357, %fd1354;
	mul.f64 	%fd15172, %fd1349, %fd15166;
	sub.f64 	%fd15173, %fd15171, %fd15172;
	add.f64 	%fd15174, %fd8, %fd15173;
	mov.f64 	%fd15175, 0d3FE0000000000000;
	copysign.f64 	%fd15176, %fd15170, %fd15175;
	add.rz.f64 	%fd15177, %fd15170, %fd15176;
	cvt.rzi.f64.f64 	%fd15178, %fd15177;
	cvt.rzi.s32.f64 	%r1837, %fd15178;
	copysign.f64 	%fd15179, %fd15174, %fd15175;
	add.rz.f64 	%fd15180, %fd15174, %fd15179;
	cvt.rzi.f64.f64 	%fd15181, %fd15180;
	cvt.rzi.s32.f64 	%r1838, %fd15181;
	setp.lt.s32 	%p2886, %r1837, 0;
	setp.ge.s32 	%p2887, %r1837, %r4279;
	or.pred  	%p2888, %p2886, %p2887;
	setp.lt.s32 	%p2889, %r1838, 0;
	setp.ge.s32 	%p2890, %r1838, %r4280;
	or.pred  	%p2891, %p2889, %p2890;
	or.pred  	%p2893, %p2888, %p2891;
	mov.b16 	%rs4777, 0;
	mov.u16 	%rs4778, %rs4777;
	mov.u16 	%rs4779, %rs4777;
	@%p2893 bra 	$L__BB1_1640;
	mul.lo.s32 	%r7248, %r1838, %r4281;
	cvt.u64.u32 	%rd2614, %r7248;
	shl.b32 	%r7249, %r1837, 2;
	cvt.u64.u32 	%rd2615, %r7249;
	add.s64 	%rd2616, %rd2614, %rd2615;
	add.s64 	%rd2617, %rd1, %rd2616;
	ld.global.u8 	%rs4777, [%rd2617];
	ld.global.u8 	%rs4778, [%rd2617+1];
	ld.global.u8 	%rs4779, [%rd2617+2];
$L__BB1_1640:
	setp.eq.f64 	%p2894, %fd2, 0d7FF0000000000000;
	st.local.u8 	[%rd101+1], %rs4779;
	and.b16  	%rs3239, %rs4779, 255;
	st.local.u8 	[%rd102+1], %rs4778;
	and.b16  	%rs3240, %rs4778, 255;
	st.local.u8 	[%rd103+1], %rs4777;
	and.b16  	%rs3241, %rs4777, 255;
	cvt.rn.f64.u16 	%fd15182, %rs3239;
	mul.f64 	%fd15183, %fd15182, 0d3FD322D0E5604189;
	cvt.rn.f64.u16 	%fd15184, %rs3240;
	fma.rn.f64 	%fd15185, %fd15184, 0d3FE2C8B439581062, %fd15183;
	cvt.rn.f64.u16 	%fd15186, %rs3241;
	fma.rn.f64 	%fd15187, %fd15186, 0d3FBD2F1A9FBE76C9, %fd15185;
	cvt.rzi.u32.f64 	%r7251, %fd15187;
	st.local.u8 	[%rd104+1], %r7251;
	add.s32 	%r1839, %r1830, %r4287;
	mov.b32 	%r10961, 1;
	mov.f64 	%fd28072, %fd28663;
	@%p2894 bra 	$L__BB1_1644;
	setp.ltu.f64 	%p2895, %fd2, 0d41E0000000000000;
	mov.f64 	%fd28072, %fd28662;
	mov.u32 	%r10960, %r11575;
	@%p2895 bra 	$L__BB1_1643;
	{ // callseq 1176, 0
	.param .b64 param0;
	st.param.f64 	[param0], %fd1;
	.param .align 16 .b8 retval0[16];
	call.uni (retval0), 
	__internal_trig_reduction_slowpathd, 
	(
	param0
	);
	ld.param.f64 	%fd28072, [retval0];
	ld.param.b32 	%r10960, [retval0+8];
	} // callseq 1176
$L__BB1_1643:
	add.s32 	%r10961, %r10960, 1;
$L__BB1_1644:
	shl.b32 	%r7253, %r10961, 6;
	cvt.u64.u32 	%rd2618, %r7253;
	and.b64  	%rd2619, %rd2618, 64;
	mov.u64 	%rd2620, __cudart_sin_cos_coeffs;
	add.s64 	%rd2621, %rd2620, %rd2619;
	mul.rn.f64 	%fd15189, %fd28072, %fd28072;
	and.b32  	%r7254, %r10961, 1;
	setp.eq.b32 	%p2896, %r7254, 1;
	selp.f64 	%fd15190, 0dBDA8FF8320FD8164, 0d3DE5DB65F9785EBA, %p2896;
	ld.global.nc.v2.f64 	{%fd15191, %fd15192}, [%rd2621];
	fma.rn.f64 	%fd15193, %fd15190, %fd15189, %fd15191;
	fma.rn.f64 	%fd15194, %fd15193, %fd15189, %fd15192;
	ld.global.nc.v2.f64 	{%fd15195, %fd15196}, [%rd2621+16];
	fma.rn.f64 	%fd15197, %fd15194, %fd15189, %fd15195;
	fma.rn.f64 	%fd15198, %fd15197, %fd15189, %fd15196;
	ld.global.nc.v2.f64 	{%fd15199, %fd15200}, [%rd2621+32];
	fma.rn.f64 	%fd15201, %fd15198, %fd15189, %fd15199;
	fma.rn.f64 	%fd15202, %fd15201, %fd15189, %fd15200;
	fma.rn.f64 	%fd15203, %fd15202, %fd28072, %fd28072;
	fma.rn.f64 	%fd15204, %fd15202, %fd15189, 0d3FF0000000000000;
	selp.f64 	%fd15205, %fd15204, %fd15203, %p2896;
	and.b32  	%r7255, %r10961, 2;
	setp.eq.s32 	%p2897, %r7255, 0;
	mov.f64 	%fd15206, 0d0000000000000000;
	sub.f64 	%fd15207, %fd15206, %fd15205;
	selp.f64 	%fd1361, %fd15205, %fd15207, %p2897;
	mov.f64 	%fd28073, %fd28664;
	mov.u32 	%r10962, %r11577;
	@%p2 bra 	$L__BB1_1646;
	{ // callseq 1177, 0
	.param .b64 param0;
	st.param.f64 	[param0], %fd1;
	.param .align 16 .b8 retval0[16];
	call.uni (retval0), 
	__internal_trig_reduction_slowpathd, 
	(
	param0
	);
	ld.param.f64 	%fd28073, [retval0];
	ld.param.b32 	%r10962, [retval0+8];
	} // callseq 1177
$L__BB1_1646:
	shl.b32 	%r7257, %r10962, 6;
	cvt.u64.u32 	%rd2622, %r7257;
	and.b64  	%rd2623, %rd2622, 64;
	mov.u64 	%rd2624, __cudart_sin_cos_coeffs;
	add.s64 	%rd2625, %rd2624, %rd2623;
	mul.rn.f64 	%fd15209, %fd28073, %fd28073;
	and.b32  	%r7258, %r10962, 1;
	setp.eq.b32 	%p2898, %r7258, 1;
	selp.f64 	%fd15210, 0dBDA8FF8320FD8164, 0d3DE5DB65F9785EBA, %p2898;
	ld.global.nc.v2.f64 	{%fd15211, %fd15212}, [%rd2625];
	fma.rn.f64 	%fd15213, %fd15210, %fd15209, %fd15211;
	fma.rn.f64 	%fd15214, %fd15213, %fd15209, %fd15212;
	ld.global.nc.v2.f64 	{%fd15215, %fd15216}, [%rd2625+16];
	fma.rn.f64 	%fd15217, %fd15214, %fd15209, %fd15215;
	fma.rn.f64 	%fd15218, %fd15217, %fd15209, %fd15216;
	ld.global.nc.v2.f64 	{%fd15219, %fd15220}, [%rd2625+32];
	fma.rn.f64 	%fd15221, %fd15218, %fd15209, %fd15219;
	fma.rn.f64 	%fd15222, %fd15221, %fd15209, %fd15220;
	fma.rn.f64 	%fd15223, %fd15222, %fd28073, %fd28073;
	fma.rn.f64 	%fd15224, %fd15222, %fd15209, 0d3FF0000000000000;
	selp.f64 	%fd15225, %fd15224, %fd15223, %p2898;
	and.b32  	%r7259, %r10962, 2;
	setp.eq.s32 	%p2899, %r7259, 0;
	mov.f64 	%fd15226, 0d0000000000000000;
	sub.f64 	%fd15227, %fd15226, %fd15225;
	selp.f64 	%fd15228, %fd15225, %fd15227, %p2899;
	div.s32 	%r7260, %r1839, %r4283;
	max.s32 	%r7261, %r7260, 0;
	min.s32 	%r7262, %r7261, %r10;
	cvt.rn.f64.s32 	%fd15229, %r7262;
	sub.f64 	%fd1364, %fd15229, %fd6;
	mul.f64 	%fd15230, %fd1364, %fd15228;
	fma.rn.f64 	%fd15231, %fd1349, %fd1361, %fd15230;
	add.f64 	%fd15232, %fd7, %fd15231;
	mul.f64 	%fd15233, %fd1364, %fd1361;
	mul.f64 	%fd15234, %fd1349, %fd15228;
	sub.f64 	%fd15235, %fd15233, %fd15234;
	add.f64 	%fd15236, %fd8, %fd15235;
	mov.f64 	%fd15237, 0d3FE0000000000000;
	copysign.f64 	%fd15238, %fd15232, %fd15237;
	add.rz.f64 	%fd15239, %fd15232, %fd15238;
	cvt.rzi.f64.f64 	%fd15240, %fd15239;
	cvt.rzi.s32.f64 	%r1846, %fd15240;
	copysign.f64 	%fd15241, %fd15236, %fd15237;
	add.rz.f64 	%fd15242, %fd15236, %fd15241;
	cvt.rzi.f64.f64 	%fd15243, %fd15242;
	cvt.rzi.s32.f64 	%r1847, %fd15243;
	setp.lt.s32 	%p2900, %r1846, 0;
	setp.ge.s32 	%p2901, %r1846, %r4279;
	or.pred  	%p2902, %p2900, %p2901;
	setp.lt.s32 	%p2903, %r1847, 0;
	setp.ge.s32 	%p2904, %r1847, %r4280;
	or.pred  	%p2905, %p2903, %p2904;
	or.pred  	%p2907, %p2902, %p2905;
	mov.b16 	%rs4780, 0;
	mov.u16 	%rs4781, %rs4780;
	mov.u16 	%rs4782, %rs4780;
	@%p2907 bra 	$L__BB1_1648;
	mul.lo.s32 	%r7263, %r1847, %r4281;
	cvt.u64.u32 	%rd2626, %r7263;
	shl.b32 	%r7264, %r1846, 2;
	cvt.u64.u32 	%rd2627, %r7264;
	add.s64 	%rd2628, %rd2626, %rd2627;
	add.s64 	%rd2629, %rd1, %rd2628;
	ld.global.u8 	%rs4780, [%rd2629];
	ld.global.u8 	%rs4781, [%rd2629+1];
	ld.global.u8 	%rs4782, [%rd2629+2];
$L__BB1_1648:
	st.local.u8 	[%rd101+2], %rs4782;
	and.b16  	%rs3243, %rs4782, 255;
	st.local.u8 	[%rd102+2], %rs4781;
	and.b16  	%rs3244, %rs4781, 255;
	st.local.u8 	[%rd103+2], %rs4780;
	and.b16  	%rs3245, %rs4780, 255;
	cvt.rn.f64.u16 	%fd15244, %rs3243;
	mul.f64 	%fd15245, %fd15244, 0d3FD322D0E5604189;
	cvt.rn.f64.u16 	%fd15246, %rs3244;
	fma.rn.f64 	%fd15247, %fd15246, 0d3FE2C8B439581062, %fd15245;
	cvt.rn.f64.u16 	%fd15248, %rs3245;
	fma.rn.f64 	%fd15249, %fd15248, 0d3FBD2F1A9FBE76C9, %fd15247;
	cvt.rzi.u32.f64 	%r7266, %fd15249;
	st.local.u8 	[%rd104+2], %r7266;
	add.s32 	%r7267, %r1820, %r4286;
	div.s32 	%r7268, %r7267, %r4282;
	max.s32 	%r1848, %r7268, 0;
	mov.b32 	%r10964, 1;
	mov.f64 	%fd28075, %fd28663;
	@%p2894 bra 	$L__BB1_1652;
	setp.ltu.f64 	%p2909, %fd2, 0d41E0000000000000;
	mov.f64 	%fd28075, %fd28662;
	mov.u32 	%r10963, %r11575;
	@%p2909 bra 	$L__BB1_1651;
	{ // callseq 1178, 0
	.param .b64 param0;
	st.param.f64 	[param0], %fd1;
	.param .align 16 .b8 retval0[16];
	call.uni (retval0), 
	__internal_trig_reduction_slowpathd, 
	(
	param0
	);
	ld.param.f64 	%fd28075, [retval0];
	ld.param.b32 	%r10963, [retval0+8];
	} // callseq 1178
$L__BB1_1651:
	add.s32 	%r10964, %r10963, 1;
$L__BB1_1652:
	shl.b32 	%r7270, %r10964, 6;
	cvt.u64.u32 	%rd2630, %r7270;
	and.b64  	%rd2631, %rd2630, 64;
	mov.u64 	%rd2632, __cudart_sin_cos_coeffs;
	add.s64 	%rd2633, %rd2632, %rd2631;
	mul.rn.f64 	%fd15251, %fd28075, %fd28075;
	and.b32  	%r7271, %r10964, 1;
	setp.eq.b32 	%p2910, %r7271, 1;
	selp.f64 	%fd15252, 0dBDA8FF8320FD8164, 0d3DE5DB65F9785EBA, %p2910;
	ld.global.nc.v2.f64 	{%fd15253, %fd15254}, [%rd2633];
	fma.rn.f64 	%fd15255, %fd15252, %fd15251, %fd15253;
	fma.rn.f64 	%fd15256, %fd15255, %fd15251, %fd15254;
	ld.global.nc.v2.f64 	{%fd15257, %fd15258}, [%rd2633+16];
	fma.rn.f64 	%fd15259, %fd15256, %fd15251, %fd15257;
	fma.rn.f64 	%fd15260, %fd15259, %fd15251, %fd15258;
	ld.global.nc.v2.f64 	{%fd15261, %fd15262}, [%rd2633+32];
	fma.rn.f64 	%fd15263, %fd15260, %fd15251, %fd15261;
	fma.rn.f64 	%fd15264, %fd15263, %fd15251, %fd15262;
	fma.rn.f64 	%fd15265, %fd15264, %fd28075, %fd28075;
	fma.rn.f64 	%fd15266, %fd15264, %fd15251, 0d3FF0000000000000;
	selp.f64 	%fd15267, %fd15266, %fd15265, %p2910;
	and.b32  	%r7272, %r10964, 2;
	setp.eq.s32 	%p2911, %r7272, 0;
	mov.f64 	%fd15268, 0d0000000000000000;
	sub.f64 	%fd15269, %fd15268, %fd15267;
	selp.f64 	%fd1368, %fd15267, %fd15269, %p2911;
	mov.f64 	%fd28076, %fd28664;
	mov.u32 	%r10965, %r11577;
	@%p2 bra 	$L__BB1_1654;
	{ // callseq 1179, 0
	.param .b64 param0;
	st.param.f64 	[param0], %fd1;
	.param .align 16 .b8 retval0[16];
	call.uni (retval0), 
	__internal_trig_reduction_slowpathd, 
	(
	param0
	);
	ld.param.f64 	%fd28076, [retval0];
	ld.param.b32 	%r10965, [retval0+8];
	} // callseq 1179
$L__BB1_1654:
	shl.b32 	%r7274, %r10965, 6;
	cvt.u64.u32 	%rd2634, %r7274;
	and.b64  	%rd2635, %rd2634, 64;
	mov.u64 	%rd2636, __cudart_sin_cos_coeffs;
	add.s64 	%rd2637, %rd2636, %rd2635;
	mul.rn.f64 	%fd15271, %fd28076, %fd28076;
	and.b32  	%r7275, %r10965, 1;
	setp.eq.b32 	%p2912, %r7275, 1;
	selp.f64 	%fd15272, 0dBDA8FF8320FD8164, 0d3DE5DB65F9785EBA, %p2912;
	ld.global.nc.v2.f64 	{%fd15273, %fd15274}, [%rd2637];
	fma.rn.f64 	%fd15275, %fd15272, %fd15271, %fd15273;
	fma.rn.f64 	%fd15276, %fd15275, %fd15271, %fd15274;
	ld.global.nc.v2.f64 	{%fd15277, %fd15278}, [%rd2637+16];
	fma.rn.f64 	%fd15279, %fd15276, %fd15271, %fd15277;
	fma.rn.f64 	%fd15280, %fd15279, %fd15271, %fd15278;
	ld.global.nc.v2.f64 	{%fd15281, %fd15282}, [%rd2637+32];
	fma.rn.f64 	%fd15283, %fd15280, %fd15271, %fd15281;
	fma.rn.f64 	%fd15284, %fd15283, %fd15271, %fd15282;
	fma.rn.f64 	%fd15285, %fd15284, %fd28076, %fd28076;
	fma.rn.f64 	%fd15286, %fd15284, %fd15271, 0d3FF0000000000000;
	selp.f64 	%fd15287, %fd15286, %fd15285, %p2912;
	and.b32  	%r7276, %r10965, 2;
	setp.eq.s32 	%p2913, %r7276, 0;
	mov.f64 	%fd15288, 0d0000000000000000;
	sub.f64 	%fd15289, %fd15288, %fd15287;
	selp.f64 	%fd15290, %fd15287, %fd15289, %p2913;
	min.s32 	%r7277, %r1848, %r9;
	cvt.rn.f64.s32 	%fd15291, %r7277;
	sub.f64 	%fd1371, %fd15291, %fd5;
	mul.f64 	%fd15292, %fd1350, %fd15290;
	fma.rn.f64 	%fd15293, %fd1371, %fd1368, %fd15292;
	add.f64 	%fd15294, %fd7, %fd15293;
	mul.f64 	%fd15295, %fd1350, %fd1368;
	mul.f64 	%fd15296, %fd1371, %fd15290;
	sub.f64 	%fd15297, %fd15295, %fd15296;
	add.f64 	%fd15298, %fd8, %fd15297;
	mov.f64 	%fd15299, 0d3FE0000000000000;
	copysign.f64 	%fd15300, %fd15294, %fd15299;
	add.rz.f64 	%fd15301, %fd15294, %fd15300;
	cvt.rzi.f64.f64 	%fd15302, %fd15301;
	cvt.rzi.s32.f64 	%r1855, %fd15302;
	copysign.f64 	%fd15303, %fd15298, %fd15299;
	add.rz.f64 	%fd15304, %fd15298, %fd15303;
	cvt.rzi.f64.f64 	%fd15305, %fd15304;
	cvt.rzi.s32.f64 	%r1856, %fd15305;
	setp.lt.s32 	%p2914, %r1855, 0;
	setp.ge.s32 	%p2915, %r1855, %r4279;
	or.pred  	%p2916, %p2914, %p2915;
	setp.lt.s32 	%p2917, %r1856, 0;
	setp.ge.s32 	%p2918, %r1856, %r4280;
	or.pred  	%p2919, %p2917, %p2918;
	or.pred  	%p2921, %p2916, %p2919;
	mov.b16 	%rs4783, 0;
	mov.u16 	%rs4784, %rs4783;
	mov.u16 	%rs4785, %rs4783;
	@%p2921 bra 	$L__BB1_1656;
	mul.lo.s32 	%r7278, %r1856, %r4281;
	cvt.u64.u32 	%rd2638, %r7278;
	shl.b32 	%r7279, %r1855, 2;
	cvt.u64.u32 	%rd2639, %r7279;
	add.s64 	%rd2640, %rd2638, %rd2639;
	add.s64 	%rd2641, %rd1, %rd2640;
	ld.global.u8 	%rs4783, [%rd2641];
	ld.global.u8 	%rs4784, [%rd2641+1];
	ld.global.u8 	%rs4785, [%rd2641+2];
$L__BB1_1656:
	setp.eq.f64 	%p2922, %fd2, 0d7FF0000000000000;
	st.local.u8 	[%rd101+3], %rs4785;
	and.b16  	%rs3247, %rs4785, 255;
	st.local.u8 	[%rd102+3], %rs4784;
	and.b16  	%rs3248, %rs4784, 255;
	st.local.u8 	[%rd103+3], %rs4783;
	and.b16  	%rs3249, %rs4783, 255;
	cvt.rn.f64.u16 	%fd15306, %rs3247;
	mul.f64 	%fd15307, %fd15306, 0d3FD322D0E5604189;
	cvt.rn.f64.u16 	%fd15308, %rs3248;
	fma.rn.f64 	%fd15309, %fd15308, 0d3FE2C8B439581062, %fd15307;
	cvt.rn.f64.u16 	%fd15310, %rs3249;
	fma.rn.f64 	%fd15311, %fd15310, 0d3FBD2F1A9FBE76C9, %fd15309;
	cvt.rzi.u32.f64 	%r7281, %fd15311;
	st.local.u8 	[%rd104+3], %r7281;
	mov.b32 	%r10967, 1;
	mov.f64 	%fd28078, %fd28663;
	@%p2922 bra 	$L__BB1_1660;
	setp.ltu.f64 	%p2923, %fd2, 0d41E0000000000000;
	mov.f64 	%fd28078, %fd28662;
	mov.u32 	%r10966, %r11575;
	@%p2923 bra 	$L__BB1_1659;
	{ // callseq 1180, 0
	.param .b64 param0;
	st.param.f64 	[param0], %fd1;
	.param .align 16 .b8 retval0[16];
	call.uni (retval0), 
	__internal_trig_reduction_slowpathd, 
	(
	param0
	);
	ld.param.f64 	%fd28078, [retval0];
	ld.param.b32 	%r10966, [retval0+8];
	} // callseq 1180
$L__BB1_1659:
	add.s32 	%r10967, %r10966, 1;
$L__BB1_1660:
	shl.b32 	%r7283, %r10967, 6;
	cvt.u64.u32 	%rd2642, %r7283;
	and.b64  	%rd2643, %rd2642, 64;
	mov.u64 	%rd2644, __cudart_sin_cos_coeffs;
	add.s64 	%rd2645, %rd2644, %rd2643;
	mul.rn.f64 	%fd15313, %fd28078, %fd28078;
	and.b32  	%r7284, %r10967, 1;
	setp.eq.b32 	%p2924, %r7284, 1;
	selp.f64 	%fd15314, 0dBDA8FF8320FD8164, 0d3DE5DB65F9785EBA, %p2924;
	ld.global.nc.v2.f64 	{%fd15315, %fd15316}, [%rd2645];
	fma.rn.f64 	%fd15317, %fd15314, %fd15313, %fd15315;
	fma.rn.f64 	%fd15318, %fd15317, %fd15313, %fd15316;
	ld.global.nc.v2.f64 	{%fd15319, %fd15320}, [%rd2645+16];
	fma.rn.f64 	%fd15321, %fd15318, %fd15313, %fd15319;
	fma.rn.f64 	%fd15322, %fd15321, %fd15313, %fd15320;
	ld.global.nc.v2.f64 	{%fd15323, %fd15324}, [%rd2645+32];
	fma.rn.f64 	%fd15325, %fd15322, %fd15313, %fd15323;
	fma.rn.f64 	%fd15326, %fd15325, %fd15313, %fd15324;
	fma.rn.f64 	%fd15327, %fd15326, %fd28078, %fd28078;
	fma.rn.f64 	%fd15328, %fd15326, %fd15313, 0d3FF0000000000000;
	selp.f64 	%fd15329, %fd15328, %fd15327, %p2924;
	and.b32  	%r7285, %r10967, 2;
	setp.eq.s32 	%p2925, %r7285, 0;
	mov.f64 	%fd15330, 0d0000000000000000;
	sub.f64 	%fd15331, %fd15330, %fd15329;
	selp.f64 	%fd1375, %fd15329, %fd15331, %p2925;
	mov.f64 	%fd28079, %fd28664;
	mov.u32 	%r10968, %r11577;
	@%p2 bra 	$L__BB1_1662;
	{ // callseq 1181, 0
	.param .b64 param0;
	st.param.f64 	[param0], %fd1;
	.param .align 16 .b8 retval0[16];
	call.uni (retval0), 
	__internal_trig_reduction_slowpathd, 
	(
	param0
	);
	ld.param.f64 	%fd28079, [retval0];
	ld.param.b32 	%r10968, [retval0+8];
	} // callseq 1181
$L__BB1_1662:
	shl.b32 	%r7287, %r10968, 6;
	cvt.u64.u32 	%rd2646, %r7287;
	and.b64  	%rd2647, %rd2646, 64;
	mov.u64 	%rd2648, __cudart_sin_cos_coeffs;
	add.s64 	%rd2649, %rd2648, %rd2647;
	mul.rn.f64 	%fd15333, %fd28079, %fd28079;
	and.b32  	%r7288, %r10968, 1;
	setp.eq.b32 	%p2926, %r7288, 1;
	selp.f64 	%fd15334, 0dBDA8FF8320FD8164, 0d3DE5DB65F9785EBA, %p2926;
	ld.global.nc.v2.f64 	{%fd15335, %fd15336}, [%rd2649];
	fma.rn.f64 	%fd15337, %fd15334, %fd15333, %fd15335;
	fma.rn.f64 	%fd15338, %fd15337, %fd15333, %fd15336;
	ld.global.nc.v2.f64 	{%fd15339, %fd15340}, [%rd2649+16];
	fma.rn.f64 	%fd15341, %fd15338, %fd15333, %fd15339;
	fma.rn.f64 	%fd15342, %fd15341, %fd15333, %fd15340;
	ld.global.nc.v2.f64 	{%fd15343, %fd15344}, [%rd2649+32];
	fma.rn.f64 	%fd15345, %fd15342, %fd15333, %fd15343;
	fma.rn.f64 	%fd15346, %fd15345, %fd15333, %fd15344;
	fma.rn.f64 	%fd15347, %fd15346, %fd28079, %fd28079;
	fma.rn.f64 	%fd15348, %fd15346, %fd15333, 0d3FF0000000000000;
	selp.f64 	%fd15349, %fd15348, %fd15347, %p2926;
	and.b32  	%r7289, %r10968, 2;
	setp.eq.s32 	%p2927, %r7289, 0;
	mov.f64 	%fd15350, 0d0000000000000000;
	sub.f64 	%fd15351, %fd15350, %fd15349;
	selp.f64 	%fd15352, %fd15349, %fd15351, %p2927;
	mul.f64 	%fd15353, %fd1357, %fd15352;
	fma.rn.f64 	%fd15354, %fd1371, %fd1375, %fd15353;
	add.f64 	%fd15355, %fd7, %fd15354;
	mul.f64 	%fd15356, %fd1357, %fd1375;
	mul.f64 	%fd15357, %fd1371, %fd15352;
	sub.f64 	%fd15358, %fd15356, %fd15357;
	add.f64 	%fd15359, %fd8, %fd15358;
	mov.f64 	%fd15360, 0d3FE0000000000000;
	copysign.f64 	%fd15361, %fd15355, %fd15360;
	add.rz.f64 	%fd15362, %fd15355, %fd15361;
	cvt.rzi.f64.f64 	%fd15363, %fd15362;
	cvt.rzi.s32.f64 	%r1863, %fd15363;
	copysign.f64 	%fd15364, %fd15359, %fd15360;
	add.rz.f64 	%fd15365, %fd15359, %fd15364;
	cvt.rzi.f64.f64 	%fd15366, %fd15365;
	cvt.rzi.s32.f64 	%r1864, %fd15366;
	setp.lt.s32 	%p2928, %r1863, 0;
	setp.ge.s32 	%p2929, %r1863, %r4279;
	or.pred  	%p2930, %p2928, %p2929;
	setp.lt.s32 	%p2931, %r1864, 0;
	setp.ge.s32 	%p2932, %r1864, %r4280;
	or.pred  	%p2933, %p2931, %p2932;
	or.pred  	%p2935, %p2930, %p2933;
	mov.b16 	%rs4786, 0;
	mov.u16 	%rs4787, %rs4786;
	mov.u16 	%rs4788, %rs4786;
	@%p2935 bra 	$L__BB1_1664;
	mul.lo.s32 	%r7290, %r1864, %r4281;
	cvt.u64.u32 	%rd2650, %r7290;
	shl.b32 	%r7291, %r1863, 2;
	cvt.u64.u32 	%rd2651, %r7291;
	add.s64 	%rd2652, %rd2650, %rd2651;
	add.s64 	%rd2653, %rd1, %rd2652;
	ld.global.u8 	%rs4786, [%rd2653];
	ld.global.u8 	%rs4787, [%rd2653+1];
	ld.global.u8 	%rs4788, [%rd2653+2];
$L__BB1_1664:
	st.local.u8 	[%rd101+4], %rs4788;
	and.b16  	%rs3251, %rs4788, 255;
	st.local.u8 	[%rd102+4], %rs4787;
	and.b16  	%rs3252, %rs4787, 255;
	st.local.u8 	[%rd103+4], %rs4786;
	and.b16  	%rs3253, %rs4786, 255;
	cvt.rn.f64.u16 	%fd15367, %rs3251;
	mul.f64 	%fd15368, %fd15367, 0d3FD322D0E5604189;
	cvt.rn.f64.u16 	%fd15369, %rs3252;
	fma.rn.f64 	%fd15370, %fd15369, 0d3FE2C8B439581062, %fd15368;
	cvt.rn.f64.u16 	%fd15371, %rs3253;
	fma.rn.f64 	%fd15372, %fd15371, 0d3FBD2F1A9FBE76C9, %fd15370;
	cvt.rzi.u32.f64 	%r7293, %fd15372;
	st.local.u8 	[%rd104+4], %r7293;
	mov.b32 	%r10970, 1;
	mov.f64 	%fd28081, %fd28663;
	@%p2922 bra 	$L__BB1_1668;
	setp.ltu.f64 	%p2937, %fd2, 0d41E0000000000000;
	mov.f64 	%fd28081, %fd28662;
	mov.u32 	%r10969, %r11575;
	@%p2937 bra 	$L__BB1_1667;
	{ // callseq 1182, 0
	.param .b64 param0;
	st.param.f64 	[param0], %fd1;
	.param .align 16 .b8 retval0[16];
	call.uni (retval0), 
	__internal_trig_reduction_slowpathd, 
	(
	param0
	);
	ld.param.f64 	%fd28081, [retval0];
	ld.param.b32 	%r10969, [retval0+8];
	} // callseq 1182
$L__BB1_1667:
	add.s32 	%r10970, %r10969, 1;
$L__BB1_1668:
	shl.b32 	%r7295, %r10970, 6;
	cvt.u64.u32 	%rd2654, %r7295;
	and.b64  	%rd2655, %rd2654, 64;
	mov.u64 	%rd2656, __cudart_sin_cos_coeffs;
	add.s64 	%rd2657, %rd2656, %rd2655;
	mul.rn.f64 	%fd15374, %fd28081, %fd28081;
	and.b32  	%r7296, %r10970, 1;
	setp.eq.b32 	%p2938, %r7296, 1;
	selp.f64 	%fd15375, 0dBDA8FF8320FD8164, 0d3DE5DB65F9785EBA, %p2938;
	ld.global.nc.v2.f64 	{%fd15376, %fd15377}, [%rd2657];
	fma.rn.f64 	%fd15378, %fd15375, %fd15374, %fd15376;
	fma.rn.f64 	%fd15379, %fd15378, %fd15374, %fd15377;
	ld.global.nc.v2.f64 	{%fd15380, %fd15381}, [%rd2657+16];
	fma.rn.f64 	%fd15382, %fd15379, %fd15374, %fd15380;
	fma.rn.f64 	%fd15383, %fd15382, %fd15374, %fd15381;
	ld.global.nc.v2.f64 	{%fd15384, %fd15385}, [%rd2657+32];
	fma.rn.f64 	%fd15386, %fd15383, %fd15374, %fd15384;
	fma.rn.f64 	%fd15387, %fd15386, %fd15374, %fd15385;
	fma.rn.f64 	%fd15388, %fd15387, %fd28081, %fd28081;
	fma.rn.f64 	%fd15389, %fd15387, %fd15374, 0d3FF0000000000000;
	selp.f64 	%fd15390, %fd15389, %fd15388, %p2938;
	and.b32  	%r7297, %r10970, 2;
	setp.eq.s32 	%p2939, %r7297, 0;
	mov.f64 	%fd15391, 0d0000000000000000;
	sub.f64 	%fd15392, %fd15391, %fd15390;
	selp.f64 	%fd1381, %fd15390, %fd15392, %p2939;
	mov.f64 	%fd28082, %fd28664;
	mov.u32 	%r10971, %r11577;
	@%p2 bra 	$L__BB1_1670;
	{ // callseq 1183, 0
	.param .b64 param0;
	st.param.f64 	[param0], %fd1;
	.param .align 16 .b8 retval0[16];
	call.uni (retval0), 
	__internal_trig_reduction_slowpathd, 
	(
	param0
	);
	ld.param.f64 	%fd28082, [retval0];
	ld.param.b32 	%r10971, [retval0+8];
	} // callseq 1183
$L__BB1_1670:
	shl.b32 	%r7299, %r10971, 6;
	cvt.u64.u32 	%rd2658, %r7299;
	and.b64  	%rd2659, %rd2658, 64;
	mov.u64 	%rd2660, __cudart_sin_cos_coeffs;
	add.s64 	%rd2661, %rd2660, %rd2659;
	mul.rn.f64 	%fd15394, %fd28082, %fd28082;
	and.b32  	%r7300, %r10971, 1;
	setp.eq.b32 	%p2940, %r7300, 1;
	selp.f64 	%fd15395, 0dBDA8FF8320FD8164, 0d3DE5DB65F9785EBA, %p2940;
	ld.global.nc.v2.f64 	{%fd15396, %fd15397}, [%rd2661];
	fma.rn.f64 	%fd15398, %fd15395, %fd15394, %fd15396;
	fma.rn.f64 	%fd15399, %fd15398, %fd15394, %fd15397;
	ld.global.nc.v2.f64 	{%fd15400, %fd15401}, [%rd2661+16];
	fma.rn.f64 	%fd15402, %fd15399, %fd15394, %fd15400;
	fma.rn.f64 	%fd15403, %fd15402, %fd15394, %fd15401;
	ld.global.nc.v2.f64 	{%fd15404, %fd15405}, [%rd2661+32];
	fma.rn.f64 	%fd15406, %fd15403, %fd15394, %fd15404;
	fma.rn.f64 	%fd15407, %fd15406, %fd15394, %fd15405;
	fma.rn.f64 	%fd15408, %fd15407, %fd28082, %fd28082;
	fma.rn.f64 	%fd15409, %fd15407, %fd15394, 0d3FF0000000000000;
	selp.f64 	%fd15410, %fd15409, %fd15408, %p2940;
	and.b32  	%r7301, %r10971, 2;
	setp.eq.s32 	%p2941, %r7301, 0;
	mov.f64 	%fd15411, 0d0000000000000000;
	sub.f64 	%fd15412, %fd15411, %fd15410;
	selp.f64 	%fd15413, %fd15410, %fd15412, %p2941;
	mul.f64 	%fd15414, %fd1364, %fd15413;
	fma.rn.f64 	%fd15415, %fd1371, %fd1381, %fd15414;
	add.f64 	%fd15416, %fd7, %fd15415;
	mul.f64 	%fd15417, %fd1364, %fd1381;
	mul.f64 	%fd15418, %fd1371, %fd15413;
	sub.f64 	%fd15419, %fd15417, %fd15418;
	add.f64 	%fd15420, %fd8, %fd15419;
	mov.f64 	%fd15421, 0d3FE0000000000000;
	copysign.f64 	%fd15422, %fd15416, %fd15421;
	add.rz.f64 	%fd15423, %fd15416, %fd15422;
	cvt.rzi.f64.f64 	%fd15424, %fd15423;
	cvt.rzi.s32.f64 	%r1871, %fd15424;
	copysign.f64 	%fd15425, %fd15420, %fd15421;
	add.rz.f64 	%fd15426, %fd15420, %fd15425;
	cvt.rzi.f64.f64 	%fd15427, %fd15426;
	cvt.rzi.s32.f64 	%r1872, %fd15427;
	setp.lt.s32 	%p2942, %r1871, 0;
	setp.ge.s32 	%p2943, %r1871, %r4279;
	or.pred  	%p2944, %p2942, %p2943;
	setp.lt.s32 	%p2945, %r1872, 0;
	setp.ge.s32 	%p2946, %r1872, %r4280;
	or.pred  	%p2947, %p2945, %p2946;
	or.pred  	%p2949, %p2944, %p2947;
	mov.b16 	%rs4789, 0;
	mov.u16 	%rs4790, %rs4789;
	mov.u16 	%rs4791, %rs4789;
	@%p2949 bra 	$L__BB1_1672;
	mul.lo.s32 	%r7302, %r1872, %r4281;
	cvt.u64.u32 	%rd2662, %r7302;
	shl.b32 	%r7303, %r1871, 2;
	cvt.u64.u32 	%rd2663, %r7303;
	add.s64 	%rd2664, %rd2662, %rd2663;
	add.s64 	%rd2665, %rd1, %rd2664;
	ld.global.u8 	%rs4789, [%rd2665];
	ld.global.u8 	%rs4790, [%rd2665+1];
	ld.global.u8 	%rs4791, [%rd2665+2];
$L__BB1_1672:
	setp.eq.f64 	%p2950, %fd2, 0d7FF0000000000000;
	st.local.u8 	[%rd101+5], %rs4791;
	and.b16  	%rs3255, %rs4791, 255;
	st.local.u8 	[%rd102+5], %rs4790;
	and.b16  	%rs3256, %rs4790, 255;
	st.local.u8 	[%rd103+5], %rs4789;
	and.b16  	%rs3257, %rs4789, 255;
	cvt.rn.f64.u16 	%fd15428, %rs3255;
	mul.f64 	%fd15429, %fd15428, 0d3FD322D0E5604189;
	cvt.rn.f64.u16 	%fd15430, %rs3256;
	fma.rn.f64 	%fd15431, %fd15430, 0d3FE2C8B439581062, %fd15429;
	cvt.rn.f64.u16 	%fd15432, %rs3257;
	fma.rn.f64 	%fd15433, %fd15432, 0d3FBD2F1A9FBE76C9, %fd15431;
	cvt.rzi.u32.f64 	%r7305, %fd15433;
	st.local.u8 	[%rd104+5], %r7305;
	add.s32 	%r7306, %r1839, %r4287;
	div.s32 	%r7307, %r7306, %r4283;
	max.s32 	%r1873, %r7307, 0;
	mov.b32 	%r10973, 1;
	mov.f64 	%fd28084, %fd28663;
	@%p2950 bra 	$L__BB1_1676;
	setp.ltu.f64 	%p2951, %fd2, 0d41E0000000000000;
	mov.f64 	%fd28084, %fd28662;
	mov.u32 	%r10972, %r11575;
	@%p2951 bra 	$L__BB1_1675;
	{ // callseq 1184, 0
	.param .b64 param0;
	st.param.f64 	[param0], %fd1;
	.param .align 16 .b8 retval0[16];
	call.uni (retval0), 
	__internal_trig_reduction_slowpathd, 
	(
	param0
	);
	ld.param.f64 	%fd28084, [retval0];
	ld.param.b32 	%r10972, [retval0+8];
	} // callseq 1184
$L__BB1_1675:
	add.s32 	%r10973, %r10972, 1;
$L__BB1_1676:
	shl.b32 	%r7309, %r10973, 6;
	cvt.u64.u32 	%rd2666, %r7309;
	and.b64  	%rd2667, %rd2666, 64;
	mov.u64 	%rd2668, __cudart_sin_cos_coeffs;
	add.s64 	%rd2669, %rd2668, %rd2667;
	mul.rn.f64 	%fd15435, %fd28084, %fd28084;
	and.b32  	%r7310, %r10973, 1;
	setp.eq.b32 	%p2952, %r7310, 1;
	selp.f64 	%fd15436, 0dBDA8FF8320FD8164, 0d3DE5DB65F9785EBA, %p2952;
	ld.global.nc.v2.f64 	{%fd15437, %fd15438}, [%rd2669];
	fma.rn.f64 	%fd15439, %fd15436, %fd15435, %fd15437;
	fma.rn.f64 	%fd15440, %fd15439, %fd15435, %fd15438;
	ld.global.nc.v2.f64 	{%fd15441, %fd15442}, [%rd2669+16];
	fma.rn.f64 	%fd15443, %fd15440, %fd15435, %fd15441;
	fma.rn.f64 	%fd15444, %fd15443, %fd15435, %fd15442;
	ld.global.nc.v2.f64 	{%fd15445, %fd15446}, [%rd2669+32];
	fma.rn.f64 	%fd15447, %fd15444, %fd15435, %fd15445;
	fma.rn.f64 	%fd15448, %fd15447, %fd15435, %fd15446;
	fma.rn.f64 	%fd15449, %fd15448, %fd28084, %fd28084;
	fma.rn.f64 	%fd15450, %fd15448, %fd15435, 0d3FF0000000000000;
	selp.f64 	%fd15451, %fd15450, %fd15449, %p2952;
	and.b32  	%r7311, %r10973, 2;
	setp.eq.s32 	%p2953, %r7311, 0;
	mov.f64 	%fd15452, 0d0000000000000000;
	sub.f64 	%fd15453, %fd15452, %fd15451;
	selp.f64 	%fd1387, %fd15451, %fd15453, %p2953;
	mov.f64 	%fd28085, %fd28664;
	mov.u32 	%r10974, %r11577;
	@%p2 bra 	$L__BB1_1678;
	{ // callseq 1185, 0
	.param .b64 param0;
	st.param.f64 	[param0], %fd1;
	.param .align 16 .b8 retval0[16];
	call.uni (retval0), 
	__internal_trig_reduction_slowpathd, 
	(
	param0
	);
	ld.param.f64 	%fd28085, [retval0];
	ld.param.b32 	%r10974, [retval0+8];
	} // callseq 1185
$L__BB1_1678:
	shl.b32 	%r7313, %r10974, 6;
	cvt.u64.u32 	%rd2670, %r7313;
	and.b64  	%rd2671, %rd2670, 64;
	mov.u64 	%rd2672, __cudart_sin_cos_coeffs;
	add.s64 	%rd2673, %rd2672, %rd2671;
	mul.rn.f64 	%fd15455, %fd28085, %fd28085;
	and.b32  	%r7314, %r10974, 1;
	setp.eq.b32 	%p2954, %r7314, 1;
	selp.f64 	%fd15456, 0dBDA8FF8320FD8164, 0d3DE5DB65F9785EBA, %p2954;
	ld.global.nc.v2.f64 	{%fd15457, %fd15458}, [%rd2673];
	fma.rn.f64 	%fd15459, %fd15456, %fd15455, %fd15457;
	fma.rn.f64 	%fd15460, %fd15459, %fd15455, %fd15458;
	ld.global.nc.v2.f64 	{%fd15461, %fd15462}, [%rd2673+16];
	fma.rn.f64 	%fd15463, %fd15460, %fd15455, %fd15461;
	fma.rn.f64 	%fd15464, %fd15463, %fd15455, %fd15462;
	ld.global.nc.v2.f64 	{%fd15465, %fd15466}, [%rd2673+32];
	fma.rn.f64 	%fd15467, %fd15464, %fd15455, %fd15465;
	fma.rn.f64 	%fd15468, %fd15467, %fd15455, %fd15466;
	fma.rn.f64 	%fd15469, %fd15468, %fd28085, %fd28085;
	fma.rn.f64 	%fd15470, %fd15468, %fd15455, 0d3FF0000000000000;
	selp.f64 	%fd15471, %fd15470, %fd15469, %p2954;
	and.b32  	%r7315, %r10974, 2;
	setp.eq.s32 	%p2955, %r7315, 0;
	mov.f64 	%fd15472, 0d0000000000000000;
	sub.f64 	%fd15473, %fd15472, %fd15471;
	selp.f64 	%fd15474, %fd15471, %fd15473, %p2955;
	min.s32 	%r7316, %r1873, %r10;
	cvt.rn.f64.s32 	%fd15475, %r7316;
	sub.f64 	%fd1390, %fd15475, %fd6;
	mul.f64 	%fd15476, %fd1390, %fd15474;
	fma.rn.f64 	%fd15477, %fd1349, %fd1387, %fd15476;
	add.f64 	%fd15478, %fd7, %fd15477;
	mul.f64 	%fd15479, %fd1390, %fd1387;
	mul.f64 	%fd15480, %fd1349, %fd15474;
	sub.f64 	%fd15481, %fd15479, %fd15480;
	add.f64 	%fd15482, %fd8, %fd15481;
	mov.f64 	%fd15483, 0d3FE0000000000000;
	copysign.f64 	%fd15484, %fd15478, %fd15483;
	add.rz.f64 	%fd15485, %fd15478, %fd15484;
	cvt.rzi.f64.f64 	%fd15486, %fd15485;
	cvt.rzi.s32.f64 	%r1880, %fd15486;
	copysign.f64 	%fd15487, %fd15482, %fd15483;
	add.rz.f64 	%fd15488, %fd15482, %fd15487;
	cvt.rzi.f64.f64 	%fd15489, %fd15488;
	cvt.rzi.s32.f64 	%r1881, %fd15489;
	setp.lt.s32 	%p2956, %r1880, 0;
	setp.ge.s32 	%p2957, %r1880, %r4279;
	or.pred  	%p2958, %p2956, %p2957;
	setp.lt.s32 	%p2959, %r1881, 0;
	setp.ge.s32 	%p2960, %r1881, %r4280;
	or.pred  	%p2961, %p2959, %p2960;
	or.pred  	%p2963, %p2958, %p2961;
	mov.b16 	%rs4792, 0;
	mov.u16 	%rs4793, %rs4792;
	mov.u16 	%rs4794, %rs4792;
	@%p2963 bra 	$L__BB1_1680;
	mul.lo.s32 	%r7317, %r1881, %r4281;
	cvt.u64.u32 	%rd2674, %r7317;
	shl.b32 	%r7318, %r1880, 2;
	cvt.u64.u32 	%rd2675, %r7318;
	add.s64 	%rd2676, %rd2674, %rd2675;
	add.s64 	%rd2677, %rd1, %rd2676;
	ld.global.u8 	%rs4792, [%rd2677];
	ld.global.u8 	%rs4793, [%rd2677+1];
	ld.global.u8 	%rs4794, [%rd2677+2];
$L__BB1_1680:
	st.local.u8 	[%rd101+6], %rs4794;
	and.b16  	%rs3259, %rs4794, 255;
	st.local.u8 	[%rd102+6], %rs4793;
	and.b16  	%rs3260, %rs4793, 255;
	st.local.u8 	[%rd103+6], %rs4792;
	and.b16  	%rs3261, %rs4792, 255;
	cvt.rn.f64.u16 	%fd15490, %rs3259;
	mul.f64 	%fd15491, %fd15490, 0d3FD322D0E5604189;
	cvt.rn.f64.u16 	%fd15492, %rs3260;
	fma.rn.f64 	%fd15493, %fd15492, 0d3FE2C8B439581062, %fd15491;
	cvt.rn.f64.u16 	%fd15494, %rs3261;
	fma.rn.f64 	%fd15495, %fd15494, 0d3FBD2F1A9FBE76C9, %fd15493;
	cvt.rzi.u32.f64 	%r7320, %fd15495;
	st.local.u8 	[%rd104+6], %r7320;
	mov.b32 	%r10976, 1;
	mov.f64 	%fd28087, %fd28663;
	@%p2950 bra 	$L__BB1_1684;
	setp.ltu.f64 	%p2965, %fd2, 0d41E0000000000000;
	mov.f64 	%fd28087, %fd28662;
	mov.u32 	%r10975, %r11575;
	@%p2965 bra 	$L__BB1_1683;
	{ // callseq 1186, 0
	.param .b64 param0;
	st.param.f64 	[param0], %fd1;
	.param .align 16 .b8 retval0[16];
	call.uni (retval0), 
	__internal_trig_reduction_slowpathd, 
	(
	param0
	);
	ld.param.f64 	%fd28087, [retval0];
	ld.param.b32 	%r10975, [retval0+8];
	} // callseq 1186
$L__BB1_1683:
	add.s32 	%r10976, %r10975, 1;
$L__BB1_1684:
	shl.b32 	%r7322, %r10976, 6;
	cvt.u64.u32 	%rd2678, %r7322;
	and.b64  	%rd2679, %rd2678, 64;
	mov.u64 	%rd2680, __cudart_sin_cos_coeffs;
	add.s64 	%rd2681, %rd2680, %rd2679;
	mul.rn.f64 	%fd15497, %fd28087, %fd28087;
	and.b32  	%r7323, %r10976, 1;
	setp.eq.b32 	%p2966, %r7323, 1;
	selp.f64 	%fd15498, 0dBDA8FF8320FD8164, 0d3DE5DB65F9785EBA, %p2966;
	ld.global.nc.v2.f64 	{%fd15499, %fd15500}, [%rd2681];
	fma.rn.f64 	%fd15501, %fd15498, %fd15497, %fd15499;
	fma.rn.f64 	%fd15502, %fd15501, %fd15497, %fd15500;
	ld.global.nc.v2.f64 	{%fd15503, %fd15504}, [%rd2681+16];
	fma.rn.f64 	%fd15505, %fd15502, %fd15497, %fd15503;
	fma.rn.f64 	%fd15506, %fd15505, %fd15497, %fd15504;
	ld.global.nc.v2.f64 	{%fd15507, %fd15508}, [%rd2681+32];
	fma.rn.f64 	%fd15509, %fd15506, %fd15497, %fd15507;
	fma.rn.f64 	%fd15510, %fd15509, %fd15497, %fd15508;
	fma.rn.f64 	%fd15511, %fd15510, %fd28087, %fd28087;
	fma.rn.f64 	%fd15512, %fd15510, %fd15497, 0d3FF0000000000000;
	selp.f64 	%fd15513, %fd15512, %fd15511, %p2966;
	and.b32  	%r7324, %r10976, 2;
	setp.eq.s32 	%p2967, %r7324, 0;
	mov.f64 	%fd15514, 0d0000000000000000;
	sub.f64 	%fd15515, %fd15514, %fd15513;
	selp.f64 	%fd1394, %fd15513, %fd15515, %p2967;
	mov.f64 	%fd28088, %fd28664;
	mov.u32 	%r10977, %r11577;
	@%p2 bra 	$L__BB1_1686;
	{ // callseq 1187, 0
	.param .b64 param0;
	st.param.f64 	[param0], %fd1;
	.param .align 16 .b8 retval0[16];
	call.uni (retval0), 
	__internal_trig_reduction_slowpathd, 
	(
	param0
	);
	ld.param.f64 	%fd28088, [retval0];
	ld.param.b32 	%r10977, [retval0+8];
	} // callseq 1187
$L__BB1_1686:
	shl.b32 	%r7326, %r10977, 6;
	cvt.u64.u32 	%rd2682, %r7326;
	and.b64  	%rd2683, %rd2682, 64;
	mov.u64 	%rd2684, __cudart_sin_cos_coeffs;
	add.s64 	%rd2685, %rd2684, %rd2683;
	mul.rn.f64 	%fd15517, %fd28088, %fd28088;
	and.b32  	%r7327, %r10977, 1;
	setp.eq.b32 	%p2968, %r7327, 1;
	selp.f64 	%fd15518, 0dBDA8FF8320FD8164, 0d3DE5DB65F9785EBA, %p2968;
	ld.global.nc.v2.f64 	{%fd15519, %fd15520}, [%rd2685];
	fma.rn.f64 	%fd15521, %fd15518, %fd15517, %fd15519;
	fma.rn.f64 	%fd15522, %fd15521, %fd15517, %fd15520;
	ld.global.nc.v2.f64 	{%fd15523, %fd15524}, [%rd2685+16];
	fma.rn.f64 	%fd15525, %fd15522, %fd15517, %fd15523;
	fma.rn.f64 	%fd15526, %fd15525, %fd15517, %fd15524;
	ld.global.nc.v2.f64 	{%fd15527, %fd15528}, [%rd2685+32];
	fma.rn.f64 	%fd15529, %fd15526, %fd15517, %fd15527;
	fma.rn.f64 	%fd15530, %fd15529, %fd15517, %fd15528;
	fma.rn.f64 	%fd15531, %fd15530, %fd28088, %fd28088;
	fma.rn.f64 	%fd15532, %fd15530, %fd15517, 0d3FF0000000000000;
	selp.f64 	%fd15533, %fd15532, %fd15531, %p2968;
	and.b32  	%r7328, %r10977, 2;
	setp.eq.s32 	%p2969, %r7328, 0;
	mov.f64 	%fd15534, 0d0000000000000000;
	sub.f64 	%fd15535, %fd15534, %fd15533;
	selp.f64 	%fd15536, %fd15533, %fd15535, %p2969;
	mul.f64 	%fd15537, %fd1390, %fd15536;
	fma.rn.f64 	%fd15538, %fd1371, %fd1394, %fd15537;
	add.f64 	%fd15539, %fd7, %fd15538;
	mul.f64 	%fd15540, %fd1390, %fd1394;
	mul.f64 	%fd15541, %fd1371, %fd15536;
	sub.f64 	%fd15542, %fd15540, %fd15541;
	add.f64 	%fd15543, %fd8, %fd15542;
	mov.f64 	%fd15544, 0d3FE0000000000000;
	copysign.f64 	%fd15545, %fd15539, %fd15544;
	add.rz.f64 	%fd15546, %fd15539, %fd15545;
	cvt.rzi.f64.f64 	%fd15547, %fd15546;
	cvt.rzi.s32.f64 	%r1888, %fd15547;
	copysign.f64 	%fd15548, %fd15543, %fd15544;
	add.rz.f64 	%fd15549, %fd15543, %fd15548;
	cvt.rzi.f64.f64 	%fd15550, %fd15549;
	cvt.rzi.s32.f64 	%r1889, %fd15550;
	setp.lt.s32 	%p2970, %r1888, 0;
	setp.ge.s32 	%p2971, %r1888, %r4279;
	or.pred  	%p2972, %p2970, %p2971;
	setp.lt.s32 	%p2973, %r1889, 0;
	setp.ge.s32 	%p2974, %r1889, %r4280;
	or.pred  	%p2975, %p2973, %p2974;
	or.pred  	%p2977, %p2972, %p2975;
	mov.b16 	%rs4795, 0;
	mov.u16 	%rs4796, %rs4795;
	mov.u16 	%rs4797, %rs4795;
	@%p2977 bra 	$L__BB1_1688;
	mul.lo.s32 	%r7329, %r1889, %r4281;
	cvt.u64.u32 	%rd2686, %r7329;
	shl.b32 	%r7330, %r1888, 2;
	cvt.u64.u32 	%rd2687, %r7330;
	add.s64 	%rd2688, %rd2686, %rd2687;
	add.s64 	%rd2689, %rd1, %rd2688;
	ld.global.u8 	%rs4795, [%rd2689];
	ld.global.u8 	%rs4796, [%rd2689+1];
	ld.global.u8 	%rs4797, [%rd2689+2];
$L__BB1_1688:
	st.local.u8 	[%rd101+7], %rs4797;
	and.b16  	%rs3263, %rs4797, 255;
	st.local.u8 	[%rd102+7], %rs4796;
	and.b16  	%rs3264, %rs4796, 255;
	st.local.u8 	[%rd103+7], %rs4795;
	and.b16  	%rs3265, %rs4795, 255;
	cvt.rn.f64.u16 	%fd15551, %rs3263;
	mul.f64 	%fd15552, %fd15551, 0d3FD322D0E5604189;
	cvt.rn.f64.u16 	%fd15553, %rs3264;
	fma.rn.f64 	%fd15554, %fd15553, 0d3FE2C8B439581062, %fd15552;
	cvt.rn.f64.u16 	%fd15555, %rs3265;
	fma.rn.f64 	%fd15556, %fd15555, 0d3FBD2F1A9FBE76C9, %fd15554;
	cvt.rzi.u32.f64 	%r7331, %fd15556;
	st.local.u8 	[%rd104+7], %r7331;
	add.s32 	%r10528, %r10528, 8;
$L__BB1_1689:
	xor.b32  	%r7332, %r69, 3;
	setp.ge.u32 	%p2978, %r7332, %r69;
	@%p2978 bra 	$L__BB1_1890;
	setp.ge.s32 	%p2979, %r1601, %r4288;
	add.s32 	%r1892, %r144, 3;
	setp.lt.s32 	%p2980, %r1892, 0;
	setp.ge.s32 	%p2981, %r1892, %r4284;
	or.pred  	%p2982, %p2981, %p2979;
	or.pred  	%p2983, %p2982, %p2980;
	@%p2983 bra 	$L__BB1_1756;
	setp.eq.f64 	%p2984, %fd2, 0d7FF0000000000000;
	mul.lo.s32 	%r7334, %r1892, %r4286;
	shl.b32 	%r1893, %r7334, 1;
	mul.lo.s32 	%r7335, %r1601, %r4287;
	shl.b32 	%r1894, %r7335, 2;
	mov.b32 	%r10980, 1;
	mov.f64 	%fd28090, %fd28663;
	@%p2984 bra 	$L__BB1_1695;
	setp.ltu.f64 	%p2985, %fd2, 0d41E0000000000000;
	mov.f64 	%fd28090, %fd28662;
	mov.u32 	%r10979, %r11575;
	@%p2985 bra 	$L__BB1_1694;
	{ // callseq 1188, 0
	.param .b64 param0;
	st.param.f64 	[param0], %fd1;
	.param .align 16 .b8 retval0[16];
	call.uni (retval0), 
	__internal_trig_reduction_slowpathd, 
	(
	param0
	);
	ld.param.f64 	%fd28090, [retval0];
	ld.param.b32 	%r10979, [retval0+8];
	} // callseq 1188
$L__BB1_1694:
	add.s32 	%r10980, %r10979, 1;
$L__BB1_1695:
	shl.b32 	%r7337, %r10980, 6;
	cvt.u64.u32 	%rd2690, %r7337;
	and.b64  	%rd2691, %rd2690, 64;
	mov.u64 	%rd2692, __cudart_sin_cos_coeffs;
	add.s64 	%rd2693, %rd2692, %rd2691;
	mul.rn.f64 	%fd15558, %fd28090, %fd28090;
	and.b32  	%r7338, %r10980, 1;
	setp.eq.b32 	%p2986, %r7338, 1;
	selp.f64 	%fd15559, 0dBDA8FF8320FD8164, 0d3DE5DB65F9785EBA, %p2986;
	ld.global.nc.v2.f64 	{%fd15560, %fd15561}, [%rd2693];
	fma.rn.f64 	%fd15562, %fd15559, %fd15558, %fd15560;
	fma.rn.f64 	%fd15563, %fd15562, %fd15558, %fd15561;
	ld.global.nc.v2.f64 	{%fd15564, %fd15565}, [%rd2693+16];
	fma.rn.f64 	%fd15566, %fd15563, %fd15558, %fd15564;
	fma.rn.f64 	%fd15567, %fd15566, %fd15558, %fd15565;
	ld.global.nc.v2.f64 	{%fd15568, %fd15569}, [%rd2693+32];
	fma.rn.f64 	%fd15570, %fd15567, %fd15558, %fd15568;
	fma.rn.f64 	%fd15571, %fd15570, %fd15558, %fd15569;
	fma.rn.f64 	%fd15572, %fd15571, %fd28090, %fd28090;
	fma.rn.f64 	%fd15573, %fd15571, %fd15558, 0d3FF0000000000000;
	selp.f64 	%fd15574, %fd15573, %fd15572, %p2986;
	and.b32  	%r7339, %r10980, 2;
	setp.eq.s32 	%p2987, %r7339, 0;
	mov.f64 	%fd15575, 0d0000000000000000;
	sub.f64 	%fd15576, %fd15575, %fd15574;
	selp.f64 	%fd1400, %fd15574, %fd15576, %p2987;
	mov.f64 	%fd28091, %fd28664;
	mov.u32 	%r10981, %r11577;
	@%p2 bra 	$L__BB1_1697;
	{ // callseq 1189, 0
	.param .b64 param0;
	st.param.f64 	[param0], %fd1;
	.param .align 16 .b8 retval0[16];
	call.uni (retval0), 
	__internal_trig_reduction_slowpathd, 
	(
	param0
	);
	ld.param.f64 	%fd28091, [retval0];
	ld.param.b32 	%r10981, [retval0+8];
	} // callseq 1189
$L__BB1_1697:
	shl.b32 	%r7341, %r10981, 6;
	cvt.u64.u32 	%rd2694, %r7341;
	and.b64  	%rd2695, %rd2694, 64;
	mov.u64 	%rd2696, __cudart_sin_cos_coeffs;
	add.s64 	%rd2697, %rd2696, %rd2695;
	mul.rn.f64 	%fd15578, %fd28091, %fd28091;
	and.b32  	%r7342, %r10981, 1;
	setp.eq.b32 	%p2988, %r7342, 1;
	selp.f64 	%fd15579, 0dBDA8FF8320FD8164, 0d3DE5DB65F9785EBA, %p2988;
	ld.global.nc.v2.f64 	{%fd15580, %fd15581}, [%rd2697];
	fma.rn.f64 	%fd15582, %fd15579, %fd15578, %fd15580;
	fma.rn.f64 	%fd15583, %fd15582, %fd15578, %fd15581;
	ld.global.nc.v2.f64 	{%fd15584, %fd15585}, [%rd2697+16];
	fma.rn.f64 	%fd15586, %fd15583, %fd15578, %fd15584;
	fma.rn.f64 	%fd15587, %fd15586, %fd15578, %fd15585;
	ld.global.nc.v2.f64 	{%fd15588, %fd15589}, [%rd2697+32];
	fma.rn.f64 	%fd15590, %fd15587, %fd15578, %fd15588;
	fma.rn.f64 	%fd15591, %fd15590, %fd15578, %fd15589;
	fma.rn.f64 	%fd15592, %fd15591, %fd28091, %fd28091;
	fma.rn.f64 	%fd15593, %fd15591, %fd15578, 0d3FF0000000000000;
	selp.f64 	%fd15594, %fd15593, %fd15592, %p2988;
	and.b32  	%r7343, %r10981, 2;
	setp.eq.s32 	%p2989, %r7343, 0;
	mov.f64 	%fd15595, 0d0000000000000000;
	sub.f64 	%fd15596, %fd15595, %fd15594;
	selp.f64 	%fd15597, %fd15594, %fd15596, %p2989;
	div.s32 	%r7344, %r1893, %r4282;
	max.s32 	%r7345, %r7344, 0;
	min.s32 	%r7346, %r7345, %r9;
	cvt.rn.f64.s32 	%fd15598, %r7346;
	sub.f64 	%fd1403, %fd15598, %fd5;
	div.s32 	%r7347, %r1894, %r4283;
	max.s32 	%r7348, %r7347, 0;
	min.s32 	%r7349, %r7348, %r10;
	cvt.rn.f64.s32 	%fd15599, %r7349;
	sub.f64 	%fd1404, %fd15599, %fd6;
	mul.f64 	%fd15600, %fd1404, %fd15597;
	fma.rn.f64 	%fd15601, %fd1403, %fd1400, %fd15600;
	add.f64 	%fd15602, %fd7, %fd15601;
	mul.f64 	%fd15603, %fd1404, %fd1400;
	mul.f64 	%fd15604, %fd1403, %fd15597;
	sub.f64 	%fd15605, %fd15603, %fd15604;
	add.f64 	%fd15606, %fd8, %fd15605;
	mov.f64 	%fd15607, 0d3FE0000000000000;
	copysign.f64 	%fd15608, %fd15602, %fd15607;
	add.rz.f64 	%fd15609, %fd15602, %fd15608;
	cvt.rzi.f64.f64 	%fd15610, %fd15609;
	cvt.rzi.s32.f64 	%r1901, %fd15610;
	copysign.f64 	%fd15611, %fd15606, %fd15607;
	add.rz.f64 	%fd15612, %fd15606, %fd15611;
	cvt.rzi.f64.f64 	%fd15613, %fd15612;
	cvt.rzi.s32.f64 	%r1902, %fd15613;
	setp.lt.s32 	%p2990, %r1901, 0;
	setp.ge.s32 	%p2991, %r1901, %r4279;
	or.pred  	%p2992, %p2990, %p2991;
	setp.lt.s32 	%p2993, %r1902, 0;
	setp.ge.s32 	%p2994, %r1902, %r4280;
	or.pred  	%p2995, %p2993, %p2994;
	or.pred  	%p2997, %p2992, %p2995;
	mov.b16 	%rs4798, 0;
	mov.u16 	%rs4799, %rs4798;
	mov.u16 	%rs4800, %rs4798;
	@%p2997 bra 	$L__BB1_1699;
	mul.lo.s32 	%r7350, %r1902, %r4281;
	cvt.u64.u32 	%rd2698, %r7350;
	shl.b32 	%r7351, %r1901, 2;
	cvt.u64.u32 	%rd2699, %r7351;
	add.s64 	%rd2700, %rd2698, %rd2699;
	add.s64 	%rd2701, %rd1, %rd2700;
	ld.global.u8 	%rs4798, [%rd2701];
	ld.global.u8 	%rs4799, [%rd2701+1];
	ld.global.u8 	%rs4800, [%rd2701+2];
$L__BB1_1699:
	cvt.u64.u32 	%rd2702, %r10528;
	add.s64 	%rd105, %rd2, %rd2702;
	st.local.u8 	[%rd105], %rs4800;
	and.b16  	%rs3267, %rs4800, 255;
	add.s64 	%rd106, %rd3, %rd2702;
	st.local.u8 	[%rd106], %rs4799;
	and.b16  	%rs3268, %rs4799, 255;
	add.s64 	%rd107, %rd4, %rd2702;
	st.local.u8 	[%rd107], %rs4798;
	and.b16  	%rs3269, %rs4798, 255;
	cvt.rn.f64.u16 	%fd15614, %rs3267;
	mul.f64 	%fd15615, %fd15614, 0d3FD322D0E5604189;
	cvt.rn.f64.u16 	%fd15616, %rs3268;
	fma.rn.f64 	%fd15617, %fd15616, 0d3FE2C8B439581062, %fd15615;
	cvt.rn.f64.u16 	%fd15618, %rs3269;
	fma.rn.f64 	%fd15619, %fd15618, 0d3FBD2F1A9FBE76C9, %fd15617;
	cvt.rzi.u32.f64 	%r7353, %fd15619;
	add.s64 	%rd108, %rd5, %rd2702;
	st.local.u8 	[%rd108], %r7353;
	add.s32 	%r1903, %r1894, %r4287;
	mov.b32 	%r10983, 1;
	mov.f64 	%fd28093, %fd28663;
	@%p2984 bra 	$L__BB1_1703;
	setp.ltu.f64 	%p2999, %fd2, 0d41E0000000000000;
	mov.f64 	%fd28093, %fd28662;
	mov.u32 	%r10982, %r11575;
	@%p2999 bra 	$L__BB1_1702;
	{ // callseq 1190, 0
	.param .b64 param0;
	st.param.f64 	[param0], %fd1;
	.param .align 16 .b8 retval0[16];
	call.uni (retval0), 
	__internal_trig_reduction_slowpathd, 
	(
	param0
	);
	ld.param.f64 	%fd28093, [retval0];
	ld.param.b32 	%r10982, [retval0+8];
	} // callseq 1190
$L__BB1_1702:
	add.s32 	%r10983, %r10982, 1;
$L__BB1_1703:
	shl.b32 	%r7355, %r10983, 6;
	cvt.u64.u32 	%rd2703, %r7355;
	and.b64  	%rd2704, %rd2703, 64;
	mov.u64 	%rd2705, __cudart_sin_cos_coeffs;
	add.s64 	%rd2706, %rd2705, %rd2704;
	mul.rn.f64 	%fd15621, %fd28093, %fd28093;
	and.b32  	%r7356, %r10983, 1;
	setp.eq.b32 	%p3000, %r7356, 1;
	selp.f64 	%fd15622, 0dBDA8FF8320FD8164, 0d3DE5DB65F9785EBA, %p3000;
	ld.global.nc.v2.f64 	{%fd15623, %fd15624}, [%rd2706];
	fma.rn.f64 	%fd15625, %fd15622, %fd15621, %fd15623;
	fma.rn.f64 	%fd15626, %fd15625, %fd15621, %fd15624;
	ld.global.nc.v2.f64 	{%fd15627, %fd15628}, [%rd2706+16];
	fma.rn.f64 	%fd15629, %fd15626, %fd15621, %fd15627;
	fma.rn.f64 	%fd15630, %fd15629, %fd15621, %fd15628;
	ld.global.nc.v2.f64 	{%fd15631, %fd15632}, [%rd2706+32];
	fma.rn.f64 	%fd15633, %fd15630, %fd15621, %fd15631;
	fma.rn.f64 	%fd15634, %fd15633, %fd15621, %fd15632;
	fma.rn.f64 	%fd15635, %fd15634, %fd28093, %fd28093;
	fma.rn.f64 	%fd15636, %fd15634, %fd15621, 0d3FF0000000000000;
	selp.f64 	%fd15637, %fd15636, %fd15635, %p3000;
	and.b32  	%r7357, %r10983, 2;
	setp.eq.s32 	%p3001, %r7357, 0;
	mov.f64 	%fd15638, 0d0000000000000000;
	sub.f64 	%fd15639, %fd15638, %fd15637;
	selp.f64 	%fd1408, %fd15637, %fd15639, %p3001;
	mov.f64 	%fd28094, %fd28664;
	mov.u32 	%r10984, %r11577;
	@%p2 bra 	$L__BB1_1705;
	{ // callseq 1191, 0
	.param .b64 param0;
	st.param.f64 	[param0], %fd1;
	.param .align 16 .b8 retval0[16];
	call.uni (retval0), 
	__internal_trig_reduction_slowpathd, 
	(
	param0
	);
	ld.param.f64 	%fd28094, [retval0];
	ld.param.b32 	%r10984, [retval0+8];
	} // callseq 1191
$L__BB1_1705:
	shl.b32 	%r7359, %r10984, 6;
	cvt.u64.u32 	%rd2707, %r7359;
	and.b64  	%rd2708, %rd2707, 64;
	mov.u64 	%rd2709, __cudart_sin_cos_coeffs;
	add.s64 	%rd2710, %rd2709, %rd2708;
	mul.rn.f64 	%fd15641, %fd28094, %fd28094;
	and.b32  	%r7360, %r10984, 1;
	setp.eq.b32 	%p3002, %r7360, 1;
	selp.f64 	%fd15642, 0dBDA8FF8320FD8164, 0d3DE5DB65F9785EBA, %p3002;
	ld.global.nc.v2.f64 	{%fd15643, %fd15644}, [%rd2710];
	fma.rn.f64 	%fd15645, %fd15642, %fd15641, %fd15643;
	fma.rn.f64 	%fd15646, %fd15645, %fd15641, %fd15644;
	ld.global.nc.v2.f64 	{%fd15647, %fd15648}, [%rd2710+16];
	fma.rn.f64 	%fd15649, %fd15646, %fd15641, %fd15647;
	fma.rn.f64 	%fd15650, %fd15649, %fd15641, %fd15648;
	ld.global.nc.v2.f64 	{%fd15651, %fd15652}, [%rd2710+32];
	fma.rn.f64 	%fd15653, %fd15650, %fd15641, %fd15651;
	fma.rn.f64 	%fd15654, %fd15653, %fd15641, %fd15652;
	fma.rn.f64 	%fd15655, %fd15654, %fd28094, %fd28094;
	fma.rn.f64 	%fd15656, %fd15654, %fd15641, 0d3FF0000000000000;
	selp.f64 	%fd15657, %fd15656, %fd15655, %p3002;
	and.b32  	%r7361, %r10984, 2;
	setp.eq.s32 	%p3003, %r7361, 0;
	mov.f64 	%fd15658, 0d0000000000000000;
	sub.f64 	%fd15659, %fd15658, %fd15657;
	selp.f64 	%fd15660, %fd15657, %fd15659, %p3003;
	div.s32 	%r7362, %r1903, %r4283;
	max.s32 	%r7363, %r7362, 0;
	min.s32 	%r7364, %r7363, %r10;
	cvt.rn.f64.s32 	%fd15661, %r7364;
	sub.f64 	%fd1411, %fd15661, %fd6;
	mul.f64 	%fd15662, %fd1411, %fd15660;
	fma.rn.f64 	%fd15663, %fd1403, %fd1408, %fd15662;
	add.f64 	%fd15664, %fd7, %fd15663;
	mul.f64 	%fd15665, %fd1411, %fd1408;
	mul.f64 	%fd15666, %fd1403, %fd15660;
	sub.f64 	%fd15667, %fd15665, %fd15666;
	add.f64 	%fd15668, %fd8, %fd15667;
	mov.f64 	%fd15669, 0d3FE0000000000000;
	copysign.f64 	%fd15670, %fd15664, %fd15669;
	add.rz.f64 	%fd15671, %fd15664, %fd15670;
	cvt.rzi.f64.f64 	%fd15672, %fd15671;
	cvt.rzi.s32.f64 	%r1910, %fd15672;
	copysign.f64 	%fd15673, %fd15668, %fd15669;
	add.rz.f64 	%fd15674, %fd15668, %fd15673;
	cvt.rzi.f64.f64 	%fd15675, %fd15674;
	cvt.rzi.s32.f64 	%r1911, %fd15675;
	setp.lt.s32 	%p3004, %r1910, 0;
	setp.ge.s32 	%p3005, %r1910, %r4279;
	or.pred  	%p3006, %p3004, %p3005;
	setp.lt.s32 	%p3007, %r1911, 0;
	setp.ge.s32 	%p3008, %r1911, %r4280;
	or.pred  	%p3009, %p3007, %p3008;
	or.pred  	%p3011, %p3006, %p3009;
	mov.b16 	%rs4801, 0;
	mov.u16 	%rs4802, %rs4801;
	mov.u16 	%rs4803, %rs4801;
	@%p3011 bra 	$L__BB1_1707;
	mul.lo.s32 	%r7365, %r1911, %r4281;
	cvt.u64.u32 	%rd2711, %r7365;
	shl.b32 	%r7366, %r1910, 2;
	cvt.u64.u32 	%rd2712, %r7366;
	add.s64 	%rd2713, %rd2711, %rd2712;
	add.s64 	%rd2714, %rd1, %rd2713;
	ld.global.u8 	%rs4801, [%rd2714];
	ld.global.u8 	%rs4802, [%rd2714+1];
	ld.global.u8 	%rs4803, [%rd2714+2];
$L__BB1_1707:
	setp.eq.f64 	%p3012, %fd2, 0d7FF0000000000000;
	st.local.u8 	[%rd105+1], %rs4803;
	and.b16  	%rs3271, %rs4803, 255;
	st.local.u8 	[%rd106+1], %rs4802;
	and.b16  	%rs3272, %rs4802, 255;
	st.local.u8 	[%rd107+1], %rs4801;
	and.b16  	%rs3273, %rs4801, 255;
	cvt.rn.f64.u16 	%fd15676, %rs3271;
	mul.f64 	%fd15677, %fd15676, 0d3FD322D0E5604189;
	cvt.rn.f64.u16 	%fd15678, %rs3272;
	fma.rn.f64 	%fd15679, %fd15678, 0d3FE2C8B439581062, %fd15677;
	cvt.rn.f64.u16 	%fd15680, %rs3273;
	fma.rn.f64 	%fd15681, %fd15680, 0d3FBD2F1A9FBE76C9, %fd15679;
	cvt.rzi.u32.f64 	%r7368, %fd15681;
	st.local.u8 	[%rd108+1], %r7368;
	add.s32 	%r1912, %r1903, %r4287;
	mov.b32 	%r10986, 1;
	mov.f64 	%fd28096, %fd28663;
	@%p3012 bra 	$L__BB1_1711;
	setp.ltu.f64 	%p3013, %fd2, 0d41E0000000000000;
	mov.f64 	%fd28096, %fd28662;
	mov.u32 	%r10985, %r11575;
	@%p3013 bra 	$L__BB1_1710;
	{ // callseq 1192, 0
	.param .b64 param0;
	st.param.f64 	[param0], %fd1;
	.param .align 16 .b8 retval0[16];
	call.uni (retval0), 
	__internal_trig_reduction_slowpathd, 
	(
	param0
	);
	ld.param.f64 	%fd28096, [retval0];
	ld.param.b32 	%r10985, [retval0+8];
	} // callseq 1192
$L__BB1_1710:
	add.s32 	%r10986, %r10985, 1;
$L__BB1_1711:
	shl.b32 	%r7370, %r10986, 6;
	cvt.u64.u32 	%rd2715, %r7370;
	and.b64  	%rd2716, %rd2715, 64;
	mov.u64 	%rd2717, __cudart_sin_cos_coeffs;
	add.s64 	%rd2718, %rd2717, %rd2716;
	mul.rn.f64 	%fd15683, %fd28096, %fd28096;
	and.b32  	%r7371, %r10986, 1;
	setp.eq.b32 	%p3014, %r7371, 1;
	selp.f64 	%fd15684, 0dBDA8FF8320FD8164, 0d3DE5DB65F9785EBA, %p3014;
	ld.global.nc.v2.f64 	{%fd15685, %fd15686}, [%rd2718];
	fma.rn.f64 	%fd15687, %fd15684, %fd15683, %fd15685;
	fma.rn.f64 	%fd15688, %fd15687, %fd15683, %fd15686;
	ld.global.nc.v2.f64 	{%fd15689, %fd15690}, [%rd2718+16];
	fma.rn.f64 	%fd15691, %fd15688, %fd15683, %fd15689;
	fma.rn.f64 	%fd15692, %fd15691, %fd15683, %fd15690;
	ld.global.nc.v2.f64 	{%fd15693, %fd15694}, [%rd2718+32];
	fma.rn.f64 	%fd15695, %fd15692, %fd15683, %fd15693;
	fma.rn.f64 	%fd15696, %fd15695, %fd15683, %fd15694;
	fma.rn.f64 	%fd15697, %fd15696, %fd28096, %fd28096;
	fma.rn.f64 	%fd15698, %fd15696, %fd15683, 0d3FF0000000000000;
	selp.f64 	%fd15699, %fd15698, %fd15697, %p3014;
	and.b32  	%r7372, %r10986, 2;
	setp.eq.s32 	%p3015, %r7372, 0;
	mov.f64 	%fd15700, 0d0000000000000000;
	sub.f64 	%fd15701, %fd15700, %fd15699;
	selp.f64 	%fd1415, %fd15699, %fd15701, %p3015;
	mov.f64 	%fd28097, %fd28664;
	mov.u32 	%r10987, %r11577;
	@%p2 bra 	$L__BB1_1713;
	{ // callseq 1193, 0
	.param .b64 param0;
	st.param.f64 	[param0], %fd1;
	.param .align 16 .b8 retval0[16];
	call.uni (retval0), 
	__internal_trig_reduction_slowpathd, 
	(
	param0
	);
	ld.param.f64 	%fd28097, [retval0];
	ld.param.b32 	%r10987, [retval0+8];
	} // callseq 1193
$L__BB1_1713:
	shl.b32 	%r7374, %r10987, 6;
	cvt.u64.u32 	%rd2719, %r7374;
	and.b64  	%rd2720, %rd2719, 64;
	mov.u64 	%rd2721, __cudart_sin_cos_coeffs;
	add.s64 	%rd2722, %rd2721, %rd2720;
	mul.rn.f64 	%fd15703, %fd28097, %fd28097;
	and.b32  	%r7375, %r10987, 1;
	setp.eq.b32 	%p3016, %r7375, 1;
	selp.f64 	%fd15704, 0dBDA8FF8320FD8164, 0d3DE5DB65F9785EBA, %p3016;
	ld.global.nc.v2.f64 	{%fd15705, %fd15706}, [%rd2722];
	fma.rn.f64 	%fd15707, %fd15704, %fd15703, %fd15705;
	fma.rn.f64 	%fd15708, %fd15707, %fd15703, %fd15706;
	ld.global.nc.v2.f64 	{%fd15709, %fd15710}, [%rd2722+16];
	fma.rn.f64 	%fd15711, %fd15708, %fd15703, %fd15709;
	fma.rn.f64 	%fd15712, %fd15711, %fd15703, %fd15710;
	ld.global.nc.v2.f64 	{%fd15713, %fd15714}, [%rd2722+32];
	fma.rn.f64 	%fd15715, %fd15712, %fd15703, %fd15713;
	fma.rn.f64 	%fd15716, %fd15715, %fd15703, %fd15714;
	fma.rn.f64 	%fd15717, %fd15716, %fd28097, %fd28097;
	fma.rn.f64 	%fd15718, %fd15716, %fd15703, 0d3FF0000000000000;
	selp.f64 	%fd15719, %fd15718, %fd15717, %p3016;
	and.b32  	%r7376, %r10987, 2;
	setp.eq.s32 	%p3017, %r7376, 0;
	mov.f64 	%fd15720, 0d0000000000000000;
	sub.f64 	%fd15721, %fd15720, %fd15719;
	selp.f64 	%fd15722, %fd15719, %fd15721, %p3017;
	div.s32 	%r7377, %r1912, %r4283;
	max.s32 	%r7378, %r7377, 0;
	min.s32 	%r7379, %r7378, %r10;
	cvt.rn.f64.s32 	%fd15723, %r7379;
	sub.f64 	%fd1418, %fd15723, %fd6;
	mul.f64 	%fd15724, %fd1418, %fd15722;
	fma.rn.f64 	%fd15725, %fd1403, %fd1415, %fd15724;
	add.f64 	%fd15726, %fd7, %fd15725;
	mul.f64 	%fd15727, %fd1418, %fd1415;
	mul.f64 	%fd15728, %fd1403, %fd15722;
	sub.f64 	%fd15729, %fd15727, %fd15728;
	add.f64 	%fd15730, %fd8, %fd15729;
	mov.f64 	%fd15731, 0d3FE0000000000000;
	copysign.f64 	%fd15732, %fd15726, %fd15731;
	add.rz.f64 	%fd15733, %fd15726, %fd15732;
	cvt.rzi.f64.f64 	%fd15734, %fd15733;
	cvt.rzi.s32.f64 	%r1919, %fd15734;
	copysign.f64 	%fd15735, %fd15730, %fd15731;
	add.rz.f64 	%fd15736, %fd15730, %fd15735;
	cvt.rzi.f64.f64 	%fd15737, %fd15736;
	cvt.rzi.s32.f64 	%r1920, %fd15737;
	setp.lt.s32 	%p3018, %r1919, 0;
	setp.ge.s32 	%p3019, %r1919, %r4279;
	or.pred  	%p3020, %p3018, %p3019;
	setp.lt.s32 	%p3021, %r1920, 0;
	setp.ge.s32 	%p3022, %r1920, %r4280;
	or.pred  	%p3023, %p3021, %p3022;
	or.pred  	%p3025, %p3020, %p3023;
	mov.b16 	%rs4804, 0;
	mov.u16 	%rs4805, %rs4804;
	mov.u16 	%rs4806, %rs4804;
	@%p3025 bra 	$L__BB1_1715;
	mul.lo.s32 	%r7380, %r1920, %r4281;
	cvt.u64.u32 	%rd2723, %r7380;
	shl.b32 	%r7381, %r1919, 2;
	cvt.u64.u32 	%rd2724, %r7381;
	add.s64 	%rd2725, %rd2723, %rd2724;
	add.s64 	%rd2726, %rd1, %rd2725;
	ld.global.u8 	%rs4804, [%rd2726];
	ld.global.u8 	%rs4805, [%rd2726+1];
	ld.global.u8 	%rs4806, [%rd2726+2];
$L__BB1_1715:
	st.local.u8 	[%rd105+2], %rs4806;
	and.b16  	%rs3275, %rs4806, 255;
	st.local.u8 	[%rd106+2], %rs4805;
	and.b16  	%rs3276, %rs4805, 255;
	st.local.u8 	[%rd107+2], %rs4804;
	and.b16  	%rs3277, %rs4804, 255;
	cvt.rn.f64.u16 	%fd15738, %rs3275;
	mul.f64 	%fd15739, %fd15738, 0d3FD322D0E5604189;
	cvt.rn.f64.u16 	%fd15740, %rs3276;
	fma.rn.f64 	%fd15741, %fd15740, 0d3FE2C8B439581062, %fd15739;
	cvt.rn.f64.u16 	%fd15742, %rs3277;
	fma.rn.f64 	%fd15743, %fd15742, 0d3FBD2F1A9FBE76C9, %fd15741;
	cvt.rzi.u32.f64 	%r7383, %fd15743;
	st.local.u8 	[%rd108+2], %r7383;
	add.s32 	%r7384, %r1893, %r4286;
	div.s32 	%r7385, %r7384, %r4282;
	max.s32 	%r1921, %r7385, 0;
	mov.b32 	%r10989, 1;
	mov.f64 	%fd28099, %fd28663;
	@%p3012 bra 	$L__BB1_1719;
	setp.ltu.f64 	%p3027, %fd2, 0d41E0000000000000;
	mov.f64 	%fd28099, %fd28662;
	mov.u32 	%r10988, %r11575;
	@%p3027 bra 	$L__BB1_1718;
	{ // callseq 1194, 0
	.param .b64 param0;
	st.param.f64 	[param0], %fd1;
	.param .align 16 .b8 retval0[16];
	call.uni (retval0), 
	__internal_trig_reduction_slowpathd, 
	(
	param0
	);
	ld.param.f64 	%fd28099, [retval0];
	ld.param.b32 	%r10988, [retval0+8];
	} // callseq 1194
$L__BB1_1718:
	add.s32 	%r10989, %r10988, 1;
$L__BB1_1719:
	shl.b32 	%r7387, %r10989, 6;
	cvt.u64.u32 	%rd2727, %r7387;
	and.b64  	%rd2728, %rd2727, 64;
	mov.u64 	%rd2729, __cudart_sin_cos_coeffs;
	add.s64 	%rd2730, %rd2729, %rd2728;
	mul.rn.f64 	%fd15745, %fd28099, %fd28099;
	and.b32  	%r7388, %r10989, 1;
	setp.eq.b32 	%p3028, %r7388, 1;
	selp.f64 	%fd15746, 0dBDA8FF8320FD8164, 0d3DE5DB65F9785EBA, %p3028;
	ld.global.nc.v2.f64 	{%fd15747, %fd15748}, [%rd2730];
	fma.rn.f64 	%fd15749, %fd15746, %fd15745, %fd15747;
	fma.rn.f64 	%fd15750, %fd15749, %fd15745, %fd15748;
	ld.global.nc.v2.f64 	{%fd15751, %fd15752}, [%rd2730+16];
	fma.rn.f64 	%fd15753, %fd15750, %fd15745, %fd15751;
	fma.rn.f64 	%fd15754, %fd15753, %fd15745, %fd15752;
	ld.global.nc.v2.f64 	{%fd15755, %fd15756}, [%rd2730+32];
	fma.rn.f64 	%fd15757, %fd15754, %fd15745, %fd15755;
	fma.rn.f64 	%fd15758, %fd15757, %fd15745, %fd15756;
	fma.rn.f64 	%fd15759, %fd15758, %fd28099, %fd28099;
	fma.rn.f64 	%fd15760, %fd15758, %fd15745, 0d3FF0000000000000;
	selp.f64 	%fd15761, %fd15760, %fd15759, %p3028;
	and.b32  	%r7389, %r10989, 2;
	setp.eq.s32 	%p3029, %r7389, 0;
	mov.f64 	%fd15762, 0d0000000000000000;
	sub.f64 	%fd15763, %fd15762, %fd15761;
	selp.f64 	%fd1422, %fd15761, %fd15763, %p3029;
	mov.f64 	%fd28100, %fd28664;
	mov.u32 	%r10990, %r11577;
	@%p2 bra 	$L__BB1_1721;
	{ // callseq 1195, 0
	.param .b64 param0;
	st.param.f64 	[param0], %fd1;
	.param .align 16 .b8 retval0[16];
	call.uni (retval0), 
	__internal_trig_reduction_slowpathd, 
	(
	param0
	);
	ld.param.f64 	%fd28100, [retval0];
	ld.param.b32 	%r10990, [retval0+8];
	} // callseq 1195
$L__BB1_1721:
	shl.b32 	%r7391, %r10990, 6;
	cvt.u64.u32 	%rd2731, %r7391;
	and.b64  	%rd2732, %rd2731, 64;
	mov.u64 	%rd2733, __cudart_sin_cos_coeffs;
	add.s64 	%rd2734, %rd2733, %rd2732;
	mul.rn.f64 	%fd15765, %fd28100, %fd28100;
	and.b32  	%r7392, %r10990, 1;
	setp.eq.b32 	%p3030, %r7392, 1;
	selp.f64 	%fd15766, 0dBDA8FF8320FD8164, 0d3DE5DB65F9785EBA, %p3030;
	ld.global.nc.v2.f64 	{%fd15767, %fd15768}, [%rd2734];
	fma.rn.f64 	%fd15769, %fd15766, %fd15765, %fd15767;
	fma.rn.f64 	%fd15770, %fd15769, %fd15765, %fd15768;
	ld.global.nc.v2.f64 	{%fd15771, %fd15772}, [%rd2734+16];
	fma.rn.f64 	%fd15773, %fd15770, %fd15765, %fd15771;
	fma.rn.f64 	%fd15774, %fd15773, %fd15765, %fd15772;
	ld.global.nc.v2.f64 	{%fd15775, %fd15776}, [%rd2734+32];
	fma.rn.f64 	%fd15777, %fd15774, %fd15765, %fd15775;
	fma.rn.f64 	%fd15778, %fd15777, %fd15765, %fd15776;
	fma.rn.f64 	%fd15779, %fd15778, %fd28100, %fd28100;
	fma.rn.f64 	%fd15780, %fd15778, %fd15765, 0d3FF0000000000000;
	selp.f64 	%fd15781, %fd15780, %fd15779, %p3030;
	and.b32  	%r7393, %r10990, 2;
	setp.eq.s32 	%p3031, %r7393, 0;
	mov.f64 	%fd15782, 0d0000000000000000;
	sub.f64 	%fd15783, %fd15782, %fd15781;
	selp.f64 	%fd15784, %fd15781, %fd15783, %p3031;
	min.s32 	%r7394, %r1921, %r9;
	cvt.rn.f64.s32 	%fd15785, %r7394;
	sub.f64 	%fd1425, %fd15785, %fd5;
	mul.f64 	%fd15786, %fd1404, %fd15784;
	fma.rn.f64 	%fd15787, %fd1425, %fd1422, %fd15786;
	add.f64 	%fd15788, %fd7, %fd15787;
	mul.f64 	%fd15789, %fd1404, %fd1422;
	mul.f64 	%fd15790, %fd1425, %fd15784;
	sub.f64 	%fd15791, %fd15789, %fd15790;
	add.f64 	%fd15792, %fd8, %fd15791;
	mov.f64 	%fd15793, 0d3FE0000000000000;
	copysign.f64 	%fd15794, %fd15788, %fd15793;
	add.rz.f64 	%fd15795, %fd15788, %fd15794;
	cvt.rzi.f64.f64 	%fd15796, %fd15795;
	cvt.rzi.s32.f64 	%r1928, %fd15796;
	copysign.f64 	%fd15797, %fd15792, %fd15793;
	add.rz.f64 	%fd15798, %fd15792, %fd15797;
	cvt.rzi.f64.f64 	%fd15799, %fd15798;
	cvt.rzi.s32.f64 	%r1929, %fd15799;
	setp.lt.s32 	%p3032, %r1928, 0;
	setp.ge.s32 	%p3033, %r1928, %r4279;
	or.pred  	%p3034, %p3032, %p3033;
	setp.lt.s32 	%p3035, %r1929, 0;
	setp.ge.s32 	%p3036, %r1929, %r4280;
	or.pred  	%p3037, %p3035, %p3036;
	or.pred  	%p3039, %p3034, %p3037;
	mov.b16 	%rs4807, 0;
	mov.u16 	%rs4808, %rs4807;
	mov.u16 	%rs4809, %rs4807;
	@%p3039 bra 	$L__BB1_1723;
	mul.lo.s32 	%r7395, %r1929, %r4281;
	cvt.u64.u32 	%rd2735, %r7395;
	shl.b32 	%r7396, %r1928, 2;
	cvt.u64.u32 	%rd2736, %r7396;
	add.s64 	%rd2737, %rd2735, %rd2736;
	add.s64 	%rd2738, %rd1, %rd2737;
	ld.global.u8 	%rs4807, [%rd2738];
	ld.global.u8 	%rs4808, [%rd2738+1];
	ld.global.u8 	%rs4809, [%rd2738+2];
$L__BB1_1723:
	setp.eq.f64 	%p3040, %fd2, 0d7FF0000000000000;
	st.local.u8 	[%rd105+3], %rs4809;
	and.b16  	%rs3279, %rs4809, 255;
	st.local.u8 	[%rd106+3], %rs4808;
	and.b16  	%rs3280, %rs4808, 255;
	st.local.u8 	[%rd107+3], %rs4807;
	and.b16  	%rs3281, %rs4807, 255;
	cvt.rn.f64.u16 	%fd15800, %rs3279;
	mul.f64 	%fd15801, %fd15800, 0d3FD322D0E5604189;
	cvt.rn.f64.u16 	%fd15802, %rs3280;
	fma.rn.f64 	%fd15803, %fd15802, 0d3FE2C8B439581062, %fd15801;
	cvt.rn.f64.u16 	%fd15804, %rs3281;
	fma.rn.f64 	%fd15805, %fd15804, 0d3FBD2F1A9FBE76C9, %fd15803;
	cvt.rzi.u32.f64 	%r7398, %fd15805;
	st.local.u8 	[%rd108+3], %r7398;
	mov.b32 	%r10992, 1;
	mov.f64 	%fd28102, %fd28663;
	@%p3040 bra 	$L__BB1_1727;
	setp.ltu.f64 	%p3041, %fd2, 0d41E0000000000000;
	mov.f64 	%fd28102, %fd28662;
	mov.u32 	%r10991, %r11575;
	@%p3041 bra 	$L__BB1_1726;
	{ // callseq 1196, 0
	.param .b64 param0;
	st.param.f64 	[param0], %fd1;
	.param .align 16 .b8 retval0[16];
	call.uni (retval0), 
	__internal_trig_reduction_slowpathd, 
	(
	param0
	);
	ld.param.f64 	%fd28102, [retval0];
	ld.param.b32 	%r10991, [retval0+8];
	} // callseq 1196
$L__BB1_1726:
	add.s32 	%r10992, %r10991, 1;
$L__BB1_1727:
	shl.b32 	%r7400, %r10992, 6;
	cvt.u64.u32 	%rd2739, %r7400;
	and.b64  	%rd2740, %rd2739, 64;
	mov.u64 	%rd2741, __cudart_sin_cos_coeffs;
	add.s64 	%rd2742, %rd2741, %rd2740;
	mul.rn.f64 	%fd15807, %fd28102, %fd28102;
	and.b32  	%r7401, %r10992, 1;
	setp.eq.b32 	%p3042, %r7401, 1;
	selp.f64 	%fd15808, 0dBDA8FF8320FD8164, 0d3DE5DB65F9785EBA, %p3042;
	ld.global.nc.v2.f64 	{%fd15809, %fd15810}, [%rd2742];
	fma.rn.f64 	%fd15811, %fd15808, %fd15807, %fd15809;
	fma.rn.f64 	%fd15812, %fd15811, %fd15807, %fd15810;
	ld.global.nc.v2.f64 	{%fd15813, %fd15814}, [%rd2742+16];
	fma.rn.f64 	%fd15815, %fd15812, %fd15807, %fd15813;
	fma.rn.f64 	%fd15816, %fd15815, %fd15807, %fd15814;
	ld.global.nc.v2.f64 	{%fd15817, %fd15818}, [%rd2742+32];
	fma.rn.f64 	%fd15819, %fd15816, %fd15807, %fd15817;
	fma.rn.f64 	%fd15820, %fd15819, %fd15807, %fd15818;
	fma.rn.f64 	%fd15821, %fd15820, %fd28102, %fd28102;
	fma.rn.f64 	%fd15822, %fd15820, %fd15807, 0d3FF0000000000000;
	selp.f64 	%fd15823, %fd15822, %fd15821, %p3042;
	and.b32  	%r7402, %r10992, 2;
	setp.eq.s32 	%p3043, %r7402, 0;
	mov.f64 	%fd15824, 0d0000000000000000;
	sub.f64 	%fd15825, %fd15824, %fd15823;
	selp.f64 	%fd1429, %fd15823, %fd15825, %p3043;
	mov.f64 	%fd28103, %fd28664;
	mov.u32 	%r10993, %r11577;
	@%p2 bra 	$L__BB1_1729;
	{ // callseq 1197, 0
	.param .b64 param0;
	st.param.f64 	[param0], %fd1;
	.param .align 16 .b8 retval0[16];
	call.uni (retval0), 
	__internal_trig_reduction_slowpathd, 
	(
	param0
	);
	ld.param.f64 	%fd28103, [retval0];
	ld.param.b32 	%r10993, [retval0+8];
	} // callseq 1197
$L__BB1_1729:
	shl.b32 	%r7404, %r10993, 6;
	cvt.u64.u32 	%rd2743, %r7404;
	and.b64  	%rd2744, %rd2743, 64;
	mov.u64 	%rd2745, __cudart_sin_cos_coeffs;
	add.s64 	%rd2746, %rd2745, %rd2744;
	mul.rn.f64 	%fd15827, %fd28103, %fd28103;
	and.b32  	%r7405, %r10993, 1;
	setp.eq.b32 	%p3044, %r7405, 1;
	selp.f64 	%fd15828, 0dBDA8FF8320FD8164, 0d3DE5DB65F9785EBA, %p3044;
	ld.global.nc.v2.f64 	{%fd15829, %fd15830}, [%rd2746];
	fma.rn.f64 	%fd15831, %fd15828, %fd15827, %fd15829;
	fma.rn.f64 	%fd15832, %fd15831, %fd15827, %fd15830;
	ld.global.nc.v2.f64 	{%fd15833, %fd15834}, [%rd2746+16];
	fma.rn.f64 	%fd15835, %fd15832, %fd15827, %fd15833;
	fma.rn.f64 	%fd15836, %fd15835, %fd15827, %fd15834;
	ld.global.nc.v2.f64 	{%fd15837, %fd15838}, [%rd2746+32];
	fma.rn.f64 	%fd15839, %fd15836, %fd15827, %fd15837;
	fma.rn.f64 	%fd15840, %fd15839, %fd15827, %fd15838;
	fma.rn.f64 	%fd15841, %fd15840, %fd28103, %fd28103;
	fma.rn.f64 	%fd15842, %fd15840, %fd15827, 0d3FF0000000000000;
	selp.f64 	%fd15843, %fd15842, %fd15841, %p3044;
	and.b32  	%r7406, %r10993, 2;
	setp.eq.s32 	%p3045, %r7406, 0;
	mov.f64 	%fd15844, 0d0000000000000000;
	sub.f64 	%fd15845, %fd15844, %fd15843;
	selp.f64 	%fd15846, %fd15843, %fd15845, %p3045;
	mul.f64 	%fd15847, %fd1411, %fd15846;
	fma.rn.f64 	%fd15848, %fd1425, %fd1429, %fd15847;
	add.f64 	%fd15849, %fd7, %fd15848;
	mul.f64 	%fd15850, %fd1411, %fd1429;
	mul.f64 	%fd15851, %fd1425, %fd15846;
	sub.f64 	%fd15852, %fd15850, %fd15851;
	add.f64 	%fd15853, %fd8, %fd15852;
	mov.f64 	%fd15854, 0d3FE0000000000000;
	copysign.f64 	%fd15855, %fd15849, %fd15854;
	add.rz.f64 	%fd15856, %fd15849, %fd15855;
	cvt.rzi.f64.f64 	%fd15857, %fd15856;
	cvt.rzi.s32.f64 	%r1936, %fd15857;
	copysign.f64 	%fd15858, %fd15853, %fd15854;
	add.rz.f64 	%fd15859, %fd15853, %fd15858;
	cvt.rzi.f64.f64 	%fd15860, %fd15859;
	cvt.rzi.s32.f64 	%r1937, %fd15860;
	setp.lt.s32 	%p3046, %r1936, 0;
	setp.ge.s32 	%p3047, %r1936, %r4279;
	or.pred  	%p3048, %p3046, %p3047;
	setp.lt.s32 	%p3049, %r1937, 0;
	setp.ge.s32 	%p3050, %r1937, %r4280;
	or.pred  	%p3051, %p3049, %p3050;
	or.pred  	%p3053, %p3048, %p3051;
	mov.b16 	%rs4810, 0;
	mov.u16 	%rs4811, %rs4810;
	mov.u16 	%rs4812, %rs4810;
	@%p3053 bra 	$L__BB1_1731;
	mul.lo.s32 	%r7407, %r1937, %r4281;
	cvt.u64.u32 	%rd2747, %r7407;
	shl.b32 	%r7408, %r1936, 2;
	cvt.u64.u32 	%rd2748, %r7408;
	add.s64 	%rd2749, %rd2747, %rd2748;
	add.s64 	%rd2750, %rd1, %rd2749;
	ld.global.u8 	%rs4810, [%rd2750];
	ld.global.u8 	%rs4811, [%rd2750+1];
	ld.global.u8 	%rs4812, [%rd2750+2];
$L__BB1_1731:
	st.local.u8 	[%rd105+4], %rs4812;
	and.b16  	%rs3283, %rs4812, 255;
	st.local.u8 	[%rd106+4], %rs4811;
	and.b16  	%rs3284, %rs4811, 255;
	st.local.u8 	[%rd107+4], %rs4810;
	and.b16  	%rs3285, %rs4810, 255;
	cvt.rn.f64.u16 	%fd15861, %rs3283;
	mul.f64 	%fd15862, %fd15861, 0d3FD322D0E5604189;
	cvt.rn.f64.u16 	%fd15863, %rs3284;
	fma.rn.f64 	%fd15864, %fd15863, 0d3FE2C8B439581062, %fd15862;
	cvt.rn.f64.u16 	%fd15865, %rs3285;
	fma.rn.f64 	%fd15866, %fd15865, 0d3FBD2F1A9FBE76C9, %fd15864;
	cvt.rzi.u32.f64 	%r7410, %fd15866;
	st.local.u8 	[%rd108+4], %r7410;
	mov.b32 	%r10995, 1;
	mov.f64 	%fd28105, %fd28663;
	@%p3040 bra 	$L__BB1_1735;
	setp.ltu.f64 	%p3055, %fd2, 0d41E0000000000000;
	mov.f64 	%fd28105, %fd28662;
	mov.u32 	%r10994, %r11575;
	@%p3055 bra 	$L__BB1_1734;
	{ // callseq 1198, 0
	.param .b64 param0;
	st.param.f64 	[param0], %fd1;
	.param .align 16 .b8 retval0[16];
	call.uni (retval0), 
	__internal_trig_reduction_slowpathd, 
	(
	param0
	);
	ld.param.f64 	%fd28105, [retval0];
	ld.param.b32 	%r10994, [retval0+8];
	} // callseq 1198
$L__BB1_1734:
	add.s32 	%r10995, %r10994, 1;
$L__BB1_1735:
	shl.b32 	%r7412, %r10995, 6;
	cvt.u64.u32 	%rd2751, %r7412;
	and.b64  	%rd2752, %rd2751, 64;
	mov.u64 	%rd2753, __cudart_sin_cos_coeffs;
	add.s64 	%rd2754, %rd2753, %rd2752;
	mul.rn.f64 	%fd15868, %fd28105, %fd28105;
	and.b32  	%r7413, %r10995, 1;
	setp.eq.b32 	%p3056, %r7413, 1;
	selp.f64 	%fd15869, 0dBDA8FF8320FD8164, 0d3DE5DB65F9785EBA, %p3056;
	ld.global.nc.v2.f64 	{%fd15870, %fd15871}, [%rd2754];
	fma.rn.f64 	%fd15872, %fd15869, %fd15868, %fd15870;
	fma.rn.f64 	%fd15873, %fd15872, %fd15868, %fd15871;
	ld.global.nc.v2.f64 	{%fd15874, %fd15875}, [%rd2754+16];
	fma.rn.f64 	%fd15876, %fd15873, %fd15868, %fd15874;
	fma.rn.f64 	%fd15877, %fd15876, %fd15868, %fd15875;
	ld.global.nc.v2.f64 	{%fd15878, %fd15879}, [%rd2754+32];
	fma.rn.f64 	%fd15880, %fd15877, %fd15868, %fd15878;
	fma.rn.f64 	%fd15881, %fd15880, %fd15868, %fd15879;
	fma.rn.f64 	%fd15882, %fd15881, %fd28105, %fd28105;
	fma.rn.f64 	%fd15883, %fd15881, %fd15868, 0d3FF0000000000000;
	selp.f64 	%fd15884, %fd15883, %fd15882, %p3056;
	and.b32  	%r7414, %r10995, 2;
	setp.eq.s32 	%p3057, %r7414, 0;
	mov.f64 	%fd15885, 0d0000000000000000;
	sub.f64 	%fd15886, %fd15885, %fd15884;
	selp.f64 	%fd1435, %fd15884, %fd15886, %p3057;
	mov.f64 	%fd28106, %fd28664;
	mov.u32 	%r10996, %r11577;
	@%p2 bra 	$L__BB1_1737;
	{ // callseq 1199, 0
	.param .b64 param0;
	st.param.f64 	[param0], %fd1;
	.param .align 16 .b8 retval0[16];
	call.uni (retval0), 
	__internal_trig_reduction_slowpathd, 
	(
	param0
	);
	ld.param.f64 	%fd28106, [retval0];
	ld.param.b32 	%r10996, [retval0+8];
	} // callseq 1199
$L__BB1_1737:
	shl.b32 	%r7416, %r10996, 6;
	cvt.u64.u32 	%rd2755, %r7416;
	and.b64  	%rd2756, %rd2755, 64;
	mov.u64 	%rd2757, __cudart_sin_cos_coeffs;
	add.s64 	%rd2758, %rd2757, %rd2756;
	mul.rn.f64 	%fd15888, %fd28106, %fd28106;
	and.b32  	%r7417, %r10996, 1;
	setp.eq.b32 	%p3058, %r7417, 1;
	selp.f64 	%fd15889, 0dBDA8FF8320FD8164, 0d3DE5DB65F9785EBA, %p3058;
	ld.global.nc.v2.f64 	{%fd15890, %fd15891}, [%rd2758];
	fma.rn.f64 	%fd15892, %fd15889, %fd15888, %fd15890;
	fma.rn.f64 	%fd15893, %fd15892, %fd15888, %fd15891;
	ld.global.nc.v2.f64 	{%fd15894, %fd15895}, [%rd2758+16];
	fma.rn.f64 	%fd15896, %fd15893, %fd15888, %fd15894;
	fma.rn.f64 	%fd15897, %fd15896, %fd15888, %fd15895;
	ld.global.nc.v2.f64 	{%fd15898, %fd15899}, [%rd2758+32];
	fma.rn.f64 	%fd15900, %fd15897, %fd15888, %fd15898;
	fma.rn.f64 	%fd15901, %fd15900, %fd15888, %fd15899;
	fma.rn.f64 	%fd15902, %fd15901, %fd28106, %fd28106;
	fma.rn.f64 	%fd15903, %fd15901, %fd15888, 0d3FF0000000000000;
	selp.f64 	%fd15904, %fd15903, %fd15902, %p3058;
	and.b32  	%r7418, %r10996, 2;
	setp.eq.s32 	%p3059, %r7418, 0;
	mov.f64 	%fd15905, 0d0000000000000000;
	sub.f64 	%fd15906, %fd15905, %fd15904;
	selp.f64 	%fd15907, %fd15904, %fd15906, %p3059;
	mul.f64 	%fd15908, %fd1418, %fd15907;
	fma.rn.f64 	%fd15909, %fd1425, %fd1435, %fd15908;
	add.f64 	%fd15910, %fd7, %fd15909;
	mul.f64 	%fd15911, %fd1418, %fd1435;
	mul.f64 	%fd15912, %fd1425, %fd15907;
	sub.f64 	%fd15913, %fd15911, %fd15912;
	add.f64 	%fd15914, %fd8, %fd15913;
	mov.f64 	%fd15915, 0d3FE0000000000000;
	copysign.f64 	%fd15916, %fd15910, %fd15915;
	add.rz.f64 	%fd15917, %fd15910, %fd15916;
	cvt.rzi.f64.f64 	%fd15918, %fd15917;
	cvt.rzi.s32.f64 	%r1944, %fd15918;
	copysign.f64 	%fd15919, %fd15914, %fd15915;
	add.rz.f64 	%fd15920, %fd15914, %fd15919;
	cvt.rzi.f64.f64 	%fd15921, %fd15920;
	cvt.rzi.s32.f64 	%r1945, %fd15921;
	setp.lt.s32 	%p3060, %r1944, 0;
	setp.ge.s32 	%p3061, %r1944, %r4279;
	or.pred  	%p3062, %p3060, %p3061;
	setp.lt.s32 	%p3063, %r1945, 0;
	setp.ge.s32 	%p3064, %r1945, %r4280;
	or.pred  	%p3065, %p3063, %p3064;
	or.pred  	%p3067, %p3062, %p3065;
	mov.b16 	%rs4813, 0;
	mov.u16 	%rs4814, %rs4813;
	mov.u16 	%rs4815, %rs4813;
	@%p3067 bra 	$L__BB1_1739;
	mul.lo.s32 	%r7419, %r1945, %r4281;
	cvt.u64.u32 	%rd2759, %r7419;
	shl.b32 	%r7420, %r1944, 2;
	cvt.u64.u32 	%rd2760, %r7420;
	add.s64 	%rd2761, %rd2759, %rd2760;
	add.s64 	%rd2762, %rd1, %rd2761;
	ld.global.u8 	%rs4813, [%rd2762];
	ld.global.u8 	%rs4814, [%rd2762+1];
	ld.global.u8 	%rs4815, [%rd2762+2];
$L__BB1_1739:
	setp.eq.f64 	%p3068, %fd2, 0d7FF0000000000000;
	st.local.u8 	[%rd105+5], %rs4815;
	and.b16  	%rs3287, %rs4815, 255;
	st.local.u8 	[%rd106+5], %rs4814;
	and.b16  	%rs3288, %rs4814, 255;
	st.local.u8 	[%rd107+5], %rs4813;
	and.b16  	%rs3289, %rs4813, 255;
	cvt.rn.f64.u16 	%fd15922, %rs3287;
	mul.f64 	%fd15923, %fd15922, 0d3FD322D0E5604189;
	cvt.rn.f64.u16 	%fd15924, %rs3288;
	fma.rn.f64 	%fd15925, %fd15924, 0d3FE2C8B439581062, %fd15923;
	cvt.rn.f64.u16 	%fd15926, %rs3289;
	fma.rn.f64 	%fd15927, %fd15926, 0d3FBD2F1A9FBE76C9, %fd15925;
	cvt.rzi.u32.f64 	%r7422, %fd15927;
	st.local.u8 	[%rd108+5], %r7422;
	add.s32 	%r7423, %r1912, %r4287;
	div.s32 	%r7424, %r7423, %r4283;
	max.s32 	%r1946, %r7424, 0;
	mov.b32 	%r10998, 1;
	mov.f64 	%fd28108, %fd28663;
	@%p3068 bra 	$L__BB1_1743;
	setp.ltu.f64 	%p3069, %fd2, 0d41E0000000000000;
	mov.f64 	%fd28108, %fd28662;
	mov.u32 	%r10997, %r11575;
	@%p3069 bra 	$L__BB1_1742;
	{ // callseq 1200, 0
	.param .b64 param0;
	st.param.f64 	[param0], %fd1;
	.param .align 16 .b8 retval0[16];
	call.uni (retval0), 
	__internal_trig_reduction_slowpathd, 
	(
	param0
	);
	ld.param.f64 	%fd28108, [retval0];
	ld.param.b32 	%r10997, [retval0+8];
	} // callseq 1200
$L__BB1_1742:
	add.s32 	%r10998, %r10997, 1;
$L__BB1_1743:
	shl.b32 	%r7426, %r10998, 6;
	cvt.u64.u32 	%rd2763, %r7426;
	and.b64  	%rd2764, %rd2763, 64;
	mov.u64 	%rd2765, __cudart_sin_cos_coeffs;
	add.s64 	%rd2766, %rd2765, %rd2764;
	mul.rn.f64 	%fd15929, %fd28108, %fd28108;
	and.b32  	%r7427, %r10998, 1;
	setp.eq.b32 	%p3070, %r7427, 1;
	selp.f64 	%fd15930, 0dBDA8FF8320FD8164, 0d3DE5DB65F9785EBA, %p3070;
	ld.global.nc.v2.f64 	{%fd15931, %fd15932}, [%rd2766];
	fma.rn.f64 	%fd15933, %fd15930, %fd15929, %fd15931;
	fma.rn.f64 	%fd15934, %fd15933, %fd15929, %fd15932;
	ld.global.nc.v2.f64 	{%fd15935, %fd15936}, [%rd2766+16];
	fma.rn.f64 	%fd15937, %fd15934, %fd15929, %fd15935;
	fma.rn.f64 	%fd15938, %fd15937, %fd15929, %fd15936;
	ld.global.nc.v2.f64 	{%fd15939, %fd15940}, [%rd2766+32];
	fma.rn.f64 	%fd15941, %fd15938, %fd15929, %fd15939;
	fma.rn.f64 	%fd15942, %fd15941, %fd15929, %fd15940;
	fma.rn.f64 	%fd15943, %fd15942, %fd28108, %fd28108;
	fma.rn.f64 	%fd15944, %fd15942, %fd15929, 0d3FF0000000000000;
	selp.f64 	%fd15945, %fd15944, %fd15943, %p3070;
	and.b32  	%r7428, %r10998, 2;
	setp.eq.s32 	%p3071, %r7428, 0;
	mov.f64 	%fd15946, 0d0000000000000000;
	sub.f64 	%fd15947, %fd15946, %fd15945;
	selp.f64 	%fd1441, %fd15945, %fd15947, %p3071;
	mov.f64 	%fd28109, %fd28664;
	mov.u32 	%r10999, %r11577;
	@%p2 bra 	$L__BB1_1745;
	{ // callseq 1201, 0
	.param .b64 param0;
	st.param.f64 	[param0], %fd1;
	.param .align 16 .b8 retval0[16];
	call.uni (retval0), 
	__internal_trig_reduction_slowpathd, 
	(
	param0
	);
	ld.param.f64 	%fd28109, [retval0];
	ld.param.b32 	%r10999, [retval0+8];
	} // callseq 1201
$L__BB1_1745:
	shl.b32 	%r7430, %r10999, 6;
	cvt.u64.u32 	%rd2767, %r7430;
	and.b64  	%rd2768, %rd2767, 64;
	mov.u64 	%rd2769, __cudart_sin_cos_coeffs;
	add.s64 	%rd2770, %rd2769, %rd2768;
	mul.rn.f64 	%fd15949, %fd28109, %fd28109;
	and.b32  	%r7431, %r10999, 1;
	setp.eq.b32 	%p3072, %r7431, 1;
	selp.f64 	%fd15950, 0dBDA8FF8320FD8164, 0d3DE5DB65F9785EBA, %p3072;
	ld.global.nc.v2.f64 	{%fd15951, %fd15952}, [%rd2770];
	fma.rn.f64 	%fd15953, %fd15950, %fd15949, %fd15951;
	fma.rn.f64 	%fd15954, %fd15953, %fd15949, %fd15952;
	ld.global.nc.v2.f64 	{%fd15955, %fd15956}, [%rd2770+16];
	fma.rn.f64 	%fd15957, %fd15954, %fd15949, %fd15955;
	fma.rn.f64 	%fd15958, %fd15957, %fd15949, %fd15956;
	ld.global.nc.v2.f64 	{%fd15959, %fd15960}, [%rd2770+32];
	fma.rn.f64 	%fd15961, %fd15958, %fd15949, %fd15959;
	fma.rn.f64 	%fd15962, %fd15961, %fd15949, %fd15960;
	fma.rn.f64 	%fd15963, %fd15962, %fd28109, %fd28109;
	fma.rn.f64 	%fd15964, %fd15962, %fd15949, 0d3FF0000000000000;
	selp.f64 	%fd15965, %fd15964, %fd15963, %p3072;
	and.b32  	%r7432, %r10999, 2;
	setp.eq.s32 	%p3073, %r7432, 0;
	mov.f64 	%fd15966, 0d0000000000000000;
	sub.f64 	%fd15967, %fd15966, %fd15965;
	selp.f64 	%fd15968, %fd15965, %fd15967, %p3073;
	min.s32 	%r7433, %r1946, %r10;
	cvt.rn.f64.s32 	%fd15969, %r7433;
	sub.f64 	%fd1444, %fd15969, %fd6;
	mul.f64 	%fd15970, %fd1444, %fd15968;
	fma.rn.f64 	%fd15971, %fd1403, %fd1441, %fd15970;
	add.f64 	%fd15972, %fd7, %fd15971;
	mul.f64 	%fd15973, %fd1444, %fd1441;
	mul.f64 	%fd15974, %fd1403, %fd15968;
	sub.f64 	%fd15975, %fd15973, %fd15974;
	add.f64 	%fd15976, %fd8, %fd15975;
	mov.f64 	%fd15977, 0d3FE0000000000000;
	copysign.f64 	%fd15978, %fd15972, %fd15977;
	add.rz.f64 	%fd15979, %fd15972, %fd15978;
	cvt.rzi.f64.f64 	%fd15980, %fd15979;
	cvt.rzi.s32.f64 	%r1953, %fd15980;
	copysign.f64 	%fd15981, %fd15976, %fd15977;
	add.rz.f64 	%fd15982, %fd15976, %fd15981;
	cvt.rzi.f64.f64 	%fd15983, %fd15982;
	cvt.rzi.s32.f64 	%r1954, %fd15983;
	setp.lt.s32 	%p3074, %r1953, 0;
	setp.ge.s32 	%p3075, %r1953, %r4279;
	or.pred  	%p3076, %p3074, %p3075;
	setp.lt.s32 	%p3077, %r1954, 0;
	setp.ge.s32 	%p3078, %r1954, %r4280;
	or.pred  	%p3079, %p3077, %p3078;
	or.pred  	%p3081, %p3076, %p3079;
	mov.b16 	%rs4816, 0;
	mov.u16 	%rs4817, %rs4816;
	mov.u16 	%rs4818, %rs4816;
	@%p3081 bra 	$L__BB1_1747;
	mul.lo.s32 	%r7434, %r1954, %r4281;
	cvt.u64.u32 	%rd2771, %r7434;
	shl.b32 	%r7435, %r1953, 2;
	cvt.u64.u32 	%rd2772, %r7435;
	add.s64 	%rd2773, %rd2771, %rd2772;
	add.s64 	%rd2774, %rd1, %rd2773;
	ld.global.u8 	%rs4816, [%rd2774];
	ld.global.u8 	%rs4817, [%rd2774+1];
	ld.global.u8 	%rs4818, [%rd2774+2];
$L__BB1_1747:
	st.local.u8 	[%rd105+6], %rs4818;
	and.b16  	%rs3291, %rs4818, 255;
	st.local.u8 	[%rd106+6], %rs4817;
	and.b16  	%rs3292, %rs4817, 255;
	st.local.u8 	[%rd107+6], %rs4816;
	and.b16  	%rs3293, %rs4816, 255;
	cvt.rn.f64.u16 	%fd15984, %rs3291;
	mul.f64 	%fd15985, %fd15984, 0d3FD322D0E5604189;
	cvt.rn.f64.u16 	%fd15986, %rs3292;
	fma.rn.f64 	%fd15987, %fd15986, 0d3FE2C8B439581062, %fd15985;
	cvt.rn.f64.u16 	%fd15988, %rs3293;
	fma.rn.f64 	%fd15989, %fd15988, 0d3FBD2F1A9FBE76C9, %fd15987;
	cvt.rzi.u32.f64 	%r7437, %fd15989;
	st.local.u8 	[%rd108+6], %r7437;
	mov.b32 	%r11001, 1;
	mov.f64 	%fd28111, %fd28663;
	@%p3068 bra 	$L__BB1_1751;
	setp.ltu.f64 	%p3083, %fd2, 0d41E0000000000000;
	mov.f64 	%fd28111, %fd28662;
	mov.u32 	%r11000, %r11575;
	@%p3083 bra 	$L__BB1_1750;
	{ // callseq 1202, 0
	.param .b64 param0;
	st.param.f64 	[param0], %fd1;
	.param .align 16 .b8 retval0[16];
	call.uni (retval0), 
	__internal_trig_reduction_slowpathd, 
	(
	param0
	);
	ld.param.f64 	%fd28111, [retval0];
	ld.param.b32 	%r11000, [retval0+8];
	} // callseq 1202
$L__BB1_1750:
	add.s32 	%r11001, %r11000, 1;
$L__BB1_1751:
	shl.b32 	%r7439, %r11001, 6;
	cvt.u64.u32 	%rd2775, %r7439;
	and.b64  	%rd2776, %rd2775, 64;
	mov.u64 	%rd2777, __cudart_sin_cos_coeffs;
	add.s64 	%rd2778, %rd2777, %rd2776;
	mul.rn.f64 	%fd15991, %fd28111, %fd28111;
	and.b32  	%r7440, %r11001, 1;
	setp.eq.b32 	%p3084, %r7440, 1;
	selp.f64 	%fd15992, 0dBDA8FF8320FD8164, 0d3DE5DB65F9785EBA, %p3084;
	ld.global.nc.v2.f64 	{%fd15993, %fd15994}, [%rd2778];
	fma.rn.f64 	%fd15995, %fd15992, %fd15991, %fd15993;
	fma.rn.f64 	%fd15996, %fd15995, %fd15991, %fd15994;
	ld.global.nc.v2.f64 	{%fd15997, %fd15998}, [%rd2778+16];
	fma.rn.f64 	%fd15999, %fd15996, %fd15991, %fd15997;
	fma.rn.f64 	%fd16000, %fd15999, %fd15991, %fd15998;
	ld.global.nc.v2.f64 	{%fd16001, %fd16002}, [%rd2778+32];
	fma.rn.f64 	%fd16003, %fd16000, %fd15991, %fd16001;
	fma.rn.f64 	%fd16004, %fd16003, %fd15991, %fd16002;
	fma.rn.f64 	%fd16005, %fd16004, %fd28111, %fd28111;
	fma.rn.f64 	%fd16006, %fd16004, %fd15991, 0d3FF0000000000000;
	selp.f64 	%fd16007, %fd16006, %fd16005, %p3084;
	and.b32  	%r7441, %r11001, 2;
	setp.eq.s32 	%p3085, %r7441, 0;
	mov.f64 	%fd16008, 0d0000000000000000;
	sub.f64 	%fd16009, %fd16008, %fd16007;
	selp.f64 	%fd1448, %fd16007, %fd16009, %p3085;
	mov.f64 	%fd28112, %fd28664;
	mov.u32 	%r11002, %r11577;
	@%p2 bra 	$L__BB1_1753;
	{ // callseq 1203, 0
	.param .b64 param0;
	st.param.f64 	[param0], %fd1;
	.param .align 16 .b8 retval0[16];
	call.uni (retval0), 
	__internal_trig_reduction_slowpathd, 
	(
	param0
	);
	ld.param.f64 	%fd28112, [retval0];
	ld.param.b32 	%r11002, [retval0+8];
	} // callseq 1203
$L__BB1_1753:
	shl.b32 	%r7443, %r11002, 6;
	cvt.u64.u32 	%rd2779, %r7443;
	and.b64  	%rd2780, %rd2779, 64;
	mov.u64 	%rd2781, __cudart_sin_cos_coeffs;
	add.s64 	%rd2782, %rd2781, %rd2780;
	mul.rn.f64 	%fd16011, %fd28112, %fd28112;
	and.b32  	%r7444, %r11002, 1;
	setp.eq.b32 	%p3086, %r7444, 1;
	selp.f64 	%fd16012, 0dBDA8FF8320FD8164, 0d3DE5DB65F9785EBA, %p3086;
	ld.global.nc.v2.f64 	{%fd16013, %fd16014}, [%rd2782];
	fma.rn.f64 	%fd16015, %fd16012, %fd16011, %fd16013;
	fma.rn.f64 	%fd16016, %fd16015, %fd16011, %fd16014;
	ld.global.nc.v2.f64 	{%fd16017, %fd16018}, [%rd2782+16];
	fma.rn.f64 	%fd16019, %fd16016, %fd16011, %fd16017;
	fma.rn.f64 	%fd16020, %fd16019, %fd16011, %fd16018;
	ld.global.nc.v2.f64 	{%fd16021, %fd16022}, [%rd2782+32];
	fma.rn.f64 	%fd16023, %fd16020, %fd16011, %fd16021;
	fma.rn.f64 	%fd16024, %fd16023, %fd16011, %fd16022;
	fma.rn.f64 	%fd16025, %fd16024, %fd28112, %fd28112;
	fma.rn.f64 	%fd16026, %fd16024, %fd16011, 0d3FF0000000000000;
	selp.f64 	%fd16027, %fd16026, %fd16025, %p3086;
	and.b32  	%r7445, %r11002, 2;
	setp.eq.s32 	%p3087, %r7445, 0;
	mov.f64 	%fd16028, 0d0000000000000000;
	sub.f64 	%fd16029, %fd16028, %fd16027;
	selp.f64 	%fd16030, %fd16027, %fd16029, %p3087;
	mul.f64 	%fd16031, %fd1444, %fd16030;
	fma.rn.f64 	%fd16032, %fd1425, %fd1448, %fd16031;
	add.f64 	%fd16033, %fd7, %fd16032;
	mul.f64 	%fd16034, %fd1444, %fd1448;
	mul.f64 	%fd16035, %fd1425, %fd16030;
	sub.f64 	%fd16036, %fd16034, %fd16035;
	add.f64 	%fd16037, %fd8, %fd16036;
	mov.f64 	%fd16038, 0d3FE0000000000000;
	copysign.f64 	%fd16039, %fd16033, %fd16038;
	add.rz.f64 	%fd16040, %fd16033, %fd16039;
	cvt.rzi.f64.f64 	%fd16041, %fd16040;
	cvt.rzi.s32.f64 	%r1961, %fd16041;
	copysign.f64 	%fd16042, %fd16037, %fd16038;
	add.rz.f64 	%fd16043, %fd16037, %fd16042;
	cvt.rzi.f64.f64 	%fd16044, %fd16043;
	cvt.rzi.s32.f64 	%r1962, %fd16044;
	setp.lt.s32 	%p3088, %r1961, 0;
	setp.ge.s32 	%p3089, %r1961, %r4279;
	or.pred  	%p3090, %p3088, %p3089;
	setp.lt.s32 	%p3091, %r1962, 0;
	setp.ge.s32 	%p3092, %r1962, %r4280;
	or.pred  	%p3093, %p3091, %p3092;
	or.pred  	%p3095, %p3090, %p3093;
	mov.b16 	%rs4819, 0;
	mov.u16 	%rs4820, %rs4819;
	mov.u16 	%rs4821, %rs4819;
	@%p3095 bra 	$L__BB1_1755;
	mul.lo.s32 	%r7446, %r1962, %r4281;
	cvt.u64.u32 	%rd2783, %r7446;
	shl.b32 	%r7447, %r1961, 2;
	cvt.u64.u32 	%rd2784, %r7447;
	add.s64 	%rd2785, %rd2783, %rd2784;
	add.s64 	%rd2786, %rd1, %rd2785;
	ld.global.u8 	%rs4819, [%rd2786];
	ld.global.u8 	%rs4820, [%rd2786+1];
	ld.global.u8 	%rs4821, [%rd2786+2];
$L__BB1_1755:
	st.local.u8 	[%rd105+7], %rs4821;
	and.b16  	%rs3295, %rs4821, 255;
	st.local.u8 	[%rd106+7], %rs4820;
	and.b16  	%rs3296, %rs4820, 255;
	st.local.u8 	[%rd107+7], %rs4819;
	and.b16  	%rs3297, %rs4819, 255;
	cvt.rn.f64.u16 	%fd16045, %rs3295;
	mul.f64 	%fd16046, %fd16045, 0d3FD322D0E5604189;
	cvt.rn.f64.u16 	%fd16047, %rs3296;
	fma.rn.f64 	%fd16048, %fd16047, 0d3FE2C8B439581062, %fd16046;
	cvt.rn.f64.u16 	%fd16049, %rs3297;
	fma.rn.f64 	%fd16050, %fd16049, 0d3FBD2F1A9FBE76C9, %fd16048;
	cvt.rzi.u32.f64 	%r7448, %fd16050;
	st.local.u8 	[%rd108+7], %r7448;
	add.s32 	%r10528, %r10528, 8;
$L__BB1_1756:
	sub.s32 	%r7449, 4, %r69;
	setp.ge.u32 	%p3096, %r7449, %r69;
	@%p3096 bra 	$L__BB1_1890;
	setp.ge.s32 	%p3097, %r1601, %r4288;
	add.s32 	%r1965, %r144, 4;
	setp.lt.s32 	%p3098, %r1965, 0;
	setp.ge.s32 	%p3099, %r1965, %r4284;
	or.pred  	%p3100, %p3099, %p3097;
	or.pred  	%p3101, %p3100, %p3098;
	@%p3101 bra 	$L__BB1_1823;
	setp.eq.f64 	%p3102, %fd2, 0d7FF0000000000000;
	mul.lo.s32 	%r7451, %r1965, %r4286;
	shl.b32 	%r1966, %r7451, 1;
	mul.lo.s32 	%r7452, %r1601, %r4287;
	shl.b32 	%r1967, %r7452, 2;
	mov.b32 	%r11005, 1;
	mov.f64 	%fd28114, %fd28663;
	@%p3102 bra 	$L__BB1_1762;
	setp.ltu.f64 	%p3103, %fd2, 0d41E0000000000000;
	mov.f64 	%fd28114, %fd28662;
	mov.u32 	%r11004, %r11575;
	@%p3103 bra 	$L__BB1_1761;
	{ // callseq 1204, 0
	.param .b64 param0;
	st.param.f64 	[param0], %fd1;
	.param .align 16 .b8 retval0[16];
	call.uni (retval0), 
	__internal_trig_reduction_slowpathd, 
	(
	param0
	);
	ld.param.f64 	%fd28114, [retval0];
	ld.param.b32 	%r11004, [retval0+8];
	} // callseq 1204
$L__BB1_1761:
	add.s32 	%r11005, %r11004, 1;
$L__BB1_1762:
	shl.b32 	%r7454, %r11005, 6;
	cvt.u64.u32 	%rd2787, %r7454;
	and.b64  	%rd2788, %rd2787, 64;
	mov.u64 	%rd2789, __cudart_sin_cos_coeffs;
	add.s64 	%rd2790, %rd2789, %rd2788;
	mul.rn.f64 	%fd16052, %fd28114, %fd28114;
	and.b32  	%r7455, %r11005, 1;
	setp.eq.b32 	%p3104, %r7455, 1;
	selp.f64 	%fd16053, 0dBDA8FF8320FD8164, 0d3DE5DB65F9785EBA, %p3104;
	ld.global.nc.v2.f64 	{%fd16054, %fd16055}, [%rd2790];
	fma.rn.f64 	%fd16056, %fd16053, %fd16052, %fd16054;
	fma.rn.f64 	%fd16057, %fd16056, %fd16052, %fd16055;
	ld.global.nc.v2.f64 	{%fd16058, %fd16059}, [%rd2790+16];
	fma.rn.f64 	%fd16060, %fd16057, %fd16052, %fd16058;
	fma.rn.f64 	%fd16061, %fd16060, %fd16052, %fd16059;
	ld.global.nc.v2.f64 	{%fd16062, %fd16063}, [%rd2790+32];
	fma.rn.f64 	%fd16064, %fd16061, %fd16052, %fd16062;
	fma.rn.f64 	%fd16065, %fd16064, %fd16052, %fd16063;
	fma.rn.f64 	%fd16066, %fd16065, %fd28114, %fd28114;
	fma.rn.f64 	%fd16067, %fd16065, %fd16052, 0d3FF0000000000000;
	selp.f64 	%fd16068, %fd16067, %fd16066, %p3104;
	and.b32  	%r7456, %r11005, 2;
	setp.eq.s32 	%p3105, %r7456, 0;
	mov.f64 	%fd16069, 0d0000000000000000;
	sub.f64 	%fd16070, %fd16069, %fd16068;
	selp.f64 	%fd1454, %fd16068, %fd16070, %p3105;
	mov.f64 	%fd28115, %fd28664;
	mov.u32 	%r11006, %r11577;
	@%p2 bra 	$L__BB1_1764;
	{ // callseq 1205, 0
	.param .b64 param0;
	st.param.f64 	[param0], %fd1;
	.param .align 16 .b8 retval0[16];
	call.uni (retval0), 
	__internal_trig_reduction_slowpathd, 
	(
	param0
	);
	ld.param.f64 	%fd28115, [retval0];
	ld.param.b32 	%r11006, [retval0+8];
	} // callseq 1205
$L__BB1_1764:
	shl.b32 	%r7458, %r11006, 6;
	cvt.u64.u32 	%rd2791, %r7458;
	and.b64  	%rd2792, %rd2791, 64;
	mov.u64 	%rd2793, __cudart_sin_cos_coeffs;
	add.s64 	%rd2794, %rd2793, %rd2792;
	mul.rn.f64 	%fd16072, %fd28115, %fd28115;
	and.b32  	%r7459, %r11006, 1;
	setp.eq.b32 	%p3106, %r7459, 1;
	selp.f64 	%fd16073, 0dBDA8FF8320FD8164, 0d3DE5DB65F9785EBA, %p3106;
	ld.global.nc.v2.f64 	{%fd16074, %fd16075}, [%rd2794];
	fma.rn.f64 	%fd16076, %fd16073, %fd16072, %fd16074;
	fma.rn.f64 	%fd16077, %fd16076, %fd16072, %fd16075;
	ld.global.nc.v2.f64 	{%fd16078, %fd16079}, [%rd2794+16];
	fma.rn.f64 	%fd16080, %fd16077, %fd16072, %fd16078;
	fma.rn.f64 	%fd16081, %fd16080, %fd16072, %fd16079;
	ld.global.nc.v2.f64 	{%fd16082, %fd16083}, [%rd2794+32];
	fma.rn.f64 	%fd16084, %fd16081, %fd16072, %fd16082;
	fma.rn.f64 	%fd16085, %fd16084, %fd16072, %fd16083;
	fma.rn.f64 	%fd16086, %fd16085, %fd28115, %fd28115;
	fma.rn.f64 	%fd16087, %fd16085, %fd16072, 0d3FF0000000000000;
	selp.f64 	%fd16088, %fd16087, %fd16086, %p3106;
	and.b32  	%r7460, %r11006, 2;
	setp.eq.s32 	%p3107, %r7460, 0;
	mov.f64 	%fd16089, 0d0000000000000000;
	sub.f64 	%fd16090, %fd16089, %fd16088;
	selp.f64 	%fd16091, %fd16088, %fd16090, %p3107;
	div.s32 	%r7461, %r1966, %r4282;
	max.s32 	%r7462, %r7461, 0;
	min.s32 	%r7463, %r7462, %r9;
	cvt.rn.f64.s32 	%fd16092, %r7463;
	sub.f64 	%fd1457, %fd16092, %fd5;
	div.s32 	%r7464, %r1967, %r4283;
	max.s32 	%r7465, %r7464, 0;
	min.s32 	%r7466, %r7465, %r10;
	cvt.rn.f64.s32 	%fd16093, %r7466;
	sub.f64 	%fd1458, %fd16093, %fd6;
	mul.f64 	%fd16094, %fd1458, %fd16091;
	fma.rn.f64 	%fd16095, %fd1457, %fd1454, %fd16094;
	add.f64 	%fd16096, %fd7, %fd16095;
	mul.f64 	%fd16097, %fd1458, %fd1454;
	mul.f64 	%fd16098, %fd1457, %fd16091;
	sub.f64 	%fd16099, %fd16097, %fd16098;
	add.f64 	%fd16100, %fd8, %fd16099;
	mov.f64 	%fd16101, 0d3FE0000000000000;
	copysign.f64 	%fd16102, %fd16096, %fd16101;
	add.rz.f64 	%fd16103, %fd16096, %fd16102;
	cvt.rzi.f64.f64 	%fd16104, %fd16103;
	cvt.rzi.s32.f64 	%r1974, %fd16104;
	copysign.f64 	%fd16105, %fd16100, %fd16101;
	add.rz.f64 	%fd16106, %fd16100, %fd16105;
	cvt.rzi.f64.f64 	%fd16107, %fd16106;
	cvt.rzi.s32.f64 	%r1975, %fd16107;
	setp.lt.s32 	%p3108, %r1974, 0;
	setp.ge.s32 	%p3109, %r1974, %r4279;
	or.pred  	%p3110, %p3108, %p3109;
	setp.lt.s32 	%p3111, %r1975, 0;
	setp.ge.s32 	%p3112, %r1975, %r4280;
	or.pred  	%p3113, %p3111, %p3112;
	or.pred  	%p3115, %p3110, %p3113;
	mov.b16 	%rs4822, 0;
	mov.u16 	%rs4823, %rs4822;
	mov.u16 	%rs4824, %rs4822;
	@%p3115 bra 	$L__BB1_1766;
	mul.lo.s32 	%r7467, %r1975, %r4281;
	cvt.u64.u32 	%rd2795, %r7467;
	shl.b32 	%r7468, %r1974, 2;
	cvt.u64.u32 	%rd2796, %r7468;
	add.s64 	%rd2797, %rd2795, %rd2796;
	add.s64 	%rd2798, %rd1, %rd2797;
	ld.global.u8 	%rs4822, [%rd2798];
	ld.global.u8 	%rs4823, [%rd2798+1];
	ld.global.u8 	%rs4824, [%rd2798+2];
$L__BB1_1766:
	cvt.u64.u32 	%rd2799, %r10528;
	add.s64 	%rd109, %rd2, %rd2799;
	st.local.u8 	[%rd109], %rs4824;
	and.b16  	%rs3299, %rs4824, 255;
	add.s64 	%rd110, %rd3, %rd2799;
	st.local.u8 	[%rd110], %rs4823;
	and.b16  	%rs3300, %rs4823, 255;
	add.s64 	%rd111, %rd4, %rd2799;
	st.local.u8 	[%rd111], %rs4822;
	and.b16  	%rs3301, %rs4822, 255;
	cvt.rn.f64.u16 	%fd16108, %rs3299;
	mul.f64 	%fd16109, %fd16108, 0d3FD322D0E5604189;
	cvt.rn.f64.u16 	%fd16110, %rs3300;
	fma.rn.f64 	%fd16111, %fd16110, 0d3FE2C8B439581062, %fd16109;
	cvt.rn.f64.u16 	%fd16112, %rs3301;
	fma.rn.f64 	%fd16113, %fd16112, 0d3FBD2F1A9FBE76C9, %fd16111;
	cvt.rzi.u32.f64 	%r7470, %fd16113;
	add.s64 	%rd112, %rd5, %rd2799;
	st.local.u8 	[%rd112], %r7470;
	add.s32 	%r1976, %r1967, %r4287;
	mov.b32 	%r11008, 1;
	mov.f64 	%fd28117, %fd28663;
	@%p3102 bra 	$L__BB1_1770;
	setp.ltu.f64 	%p3117, %fd2, 0d41E0000000000000;
	mov.f64 	%fd28117, %fd28662;
	mov.u32 	%r11007, %r11575;
	@%p3117 bra 	$L__BB1_1769;
	{ // callseq 1206, 0
	.param .b64 param0;
	st.param.f64 	[param0], %fd1;
	.param .align 16 .b8 retval0[16];
	call.uni (retval0), 
	__internal_trig_reduction_slowpathd, 
	(
	param0
	);
	ld.param.f64 	%fd28117, [retval0];
	ld.param.b32 	%r11007, [retval0+8];
	} // callseq 1206
$L__BB1_1769:
	add.s32 	%r11008, %r11007, 1;
$L__BB1_1770:
	shl.b32 	%r7472, %r11008, 6;
	cvt.u64.u32 	%rd2800, %r7472;
	and.b64  	%rd2801, %rd2800, 64;
	mov.u64 	%rd2802, __cudart_sin_cos_coeffs;
	add.s64 	%rd2803, %rd2802, %rd2801;
	mul.rn.f64 	%fd16115, %fd28117, %fd28117;
	and.b32  	%r7473, %r11008, 1;
	setp.eq.b32 	%p3118, %r7473, 1;
	selp.f64 	%fd16116, 0dBDA8FF8320FD8164, 0d3DE5DB65F9785EBA, %p3118;
	ld.global.nc.v2.f64 	{%fd16117, %fd16118}, [%rd2803];
	fma.rn.f64 	%fd16119, %fd16116, %fd16115, %fd16117;
	fma.rn.f64 	%fd16120, %fd16119, %fd16115, %fd16118;
	ld.global.nc.v2.f64 	{%fd16121, %fd16122}, [%rd2803+16];
	fma.rn.f64 	%fd16123, %fd16120, %fd16115, %fd16121;
	fma.rn.f64 	%fd16124, %fd16123, %fd16115, %fd16122;
	ld.global.nc.v2.f64 	{%fd16125, %fd16126}, [%rd2803+32];
	fma.rn.f64 	%fd16127, %fd16124, %fd16115, %fd16125;
	fma.rn.f64 	%fd16128, %fd16127, %fd16115, %fd16126;
	fma.rn.f64 	%fd16129, %fd16128, %fd28117, %fd28117;
	fma.rn.f64 	%fd16130, %fd16128, %fd16115, 0d3FF0000000000000;
	selp.f64 	%fd16131, %fd16130, %fd16129, %p3118;
	and.b32  	%r7474, %r11008, 2;
	setp.eq.s32 	%p3119, %r7474, 0;
	mov.f64 	%fd16132, 0d0000000000000000;
	sub.f64 	%fd16133, %fd16132, %fd16131;
	selp.f64 	%fd1462, %fd16131, %fd16133, %p3119;
	mov.f64 	%fd28118, %fd28664;
	mov.u32 	%r11009, %r11577;
	@%p2 bra 	$L__BB1_1772;
	{ // callseq 1207, 0
	.param .b64 param0;
	st.param.f64 	[param0], %fd1;
	.param .align 16 .b8 retval0[16];
	call.uni (retval0), 
	__internal_trig_reduction_slowpathd, 
	(
	param0
	);
	ld.param.f64 	%fd28118, [retval0];
	ld.param.b32 	%r11009, [retval0+8];
	} // callseq 1207
$L__BB1_1772:
	shl.b32 	%r7476, %r11009, 6;
	cvt.u64.u32 	%rd2804, %r7476;
	and.b64  	%rd2805, %rd2804, 64;
	mov.u64 	%rd2806, __cudart_sin_cos_coeffs;
	add.s64 	%rd2807, %rd2806, %rd2805;
	mul.rn.f64 	%fd16135, %fd28118, %fd28118;
	and.b32  	%r7477, %r11009, 1;
	setp.eq.b32 	%p3120, %r7477, 1;
	selp.f64 	%fd16136, 0dBDA8FF8320FD8164, 0d3DE5DB65F9785EBA, %p3120;
	ld.global.nc.v2.f64 	{%fd16137, %fd16138}, [%rd2807];
	fma.rn.f64 	%fd16139, %fd16136, %fd16135, %fd16137;
	fma.rn.f64 	%fd16140, %fd16139, %fd16135, %fd16138;
	ld.global.nc.v2.f64 	{%fd16141, %fd16142}, [%rd2807+16];
	fma.rn.f64 	%fd16143, %fd16140, %fd16135, %fd16141;
	fma.rn.f64 	%fd16144, %fd16143, %fd16135, %fd16142;
	ld.global.nc.v2.f64 	{%fd16145, %fd16146}, [%rd2807+32];
	fma.rn.f64 	%fd16147, %fd16144, %fd16135, %fd16145;
	fma.rn.f64 	%fd16148, %fd16147, %fd16135, %fd16146;
	fma.rn.f64 	%fd16149, %fd16148, %fd28118, %fd28118;
	fma.rn.f64 	%fd16150, %fd16148, %fd16135, 0d3FF0000000000000;
	selp.f64 	%fd16151, %fd16150, %fd16149, %p3120;
	and.b32  	%r7478, %r11009, 2;
	setp.eq.s32 	%p3121, %r7478, 0;
	mov.f64 	%fd16152, 0d0000000000000000;
	sub.f64 	%fd16153, %fd16152, %fd16151;
	selp.f64 	%fd16154, %fd16151, %fd16153, %p3121;
	div.s32 	%r7479, %r1976, %r4283;
	max.s32 	%r7480, %r7479, 0;
	min.s32 	%r7481, %r7480, %r10;
	cvt.rn.f64.s32 	%fd16155, %r7481;
	sub.f64 	%fd1465, %fd16155, %fd6;
	mul.f64 	%fd16156, %fd1465, %fd16154;
	fma.rn.f64 	%fd16157, %fd1457, %fd1462, %fd16156;
	add.f64 	%fd16158, %fd7, %fd16157;
	mul.f64 	%fd16159, %fd1465, %fd1462;
	mul.f64 	%fd16160, %fd1457, %fd16154;
	sub.f64 	%fd16161, %fd16159, %fd16160;
	add.f64 	%fd16162, %fd8, %fd16161;
	mov.f64 	%fd16163, 0d3FE0000000000000;
	copysign.f64 	%fd16164, %fd16158, %fd16163;
	add.rz.f64 	%fd16165, %fd16158, %fd16164;
	cvt.rzi.f64.f64 	%fd16166, %fd16165;
	cvt.rzi.s32.f64 	%r1983, %fd16166;
	copysign.f64 	%fd16167, %fd16162, %fd16163;
	add.rz.f64 	%fd16168, %fd16162, %fd16167;
	cvt.rzi.f64.f64 	%fd16169, %fd16168;
	cvt.rzi.s32.f64 	%r1984, %fd16169;
	setp.lt.s32 	%p3122, %r1983, 0;
	setp.ge.s32 	%p3123, %r1983, %r4279;
	or.pred  	%p3124, %p3122, %p3123;
	setp.lt.s32 	%p3125, %r1984, 0;
	setp.ge.s32 	%p3126, %r1984, %r4280;
	or.pred  	%p3127, %p3125, %p3126;
	or.pred  	%p3129, %p3124, %p3127;
	mov.b16 	%rs4825, 0;
	mov.u16 	%rs4826, %rs4825;
	mov.u16 	%rs4827, %rs4825;
	@%p3129 bra 	$L__BB1_1774;
	mul.lo.s32 	%r7482, %r1984, %r4281;
	cvt.u64.u32 	%rd2808, %r7482;
	shl.b32 	%r7483, %r1983, 2;
	cvt.u64.u32 	%rd2809, %r7483;
	add.s64 	%rd2810, %rd2808, %rd2809;
	add.s64 	%rd2811, %rd1, %rd2810;
	ld.global.u8 	%rs4825, [%rd2811];
	ld.global.u8 	%rs4826, [%rd2811+1];
	ld.global.u8 	%rs4827, [%rd2811+2];
$L__BB1_1774:
	setp.eq.f64 	%p3130, %fd2, 0d7FF0000000000000;
	st.local.u8 	[%rd109+1], %rs4827;
	and.b16  	%rs3303, %rs4827, 255;
	st.local.u8 	[%rd110+1], %rs4826;
	and.b16  	%rs3304, %rs4826, 255;
	st.local.u8 	[%rd111+1], %rs4825;
	and.b16  	%rs3305, %rs4825, 255;
	cvt.rn.f64.u16 	%fd16170, %rs3303;
	mul.f64 	%fd16171, %fd16170, 0d3FD322D0E5604189;
	cvt.rn.f64.u16 	%fd16172, %rs3304;
	fma.rn.f64 	%fd16173, %fd16172, 0d3FE2C8B439581062, %fd16171;
	cvt.rn.f64.u16 	%fd16174, %rs3305;
	fma.rn.f64 	%fd16175, %fd16174, 0d3FBD2F1A9FBE76C9, %fd16173;
	cvt.rzi.u32.f64 	%r7485, %fd16175;
	st.local.u8 	[%rd112+1], %r7485;
	add.s32 	%r1985, %r1976, %r4287;
	mov.b32 	%r11011, 1;
	mov.f64 	%fd28120, %fd28663;
	@%p3130 bra 	$L__BB1_1778;
	setp.ltu.f64 	%p3131, %fd2, 0d41E0000000000000;
	mov.f64 	%fd28120, %fd28662;
	mov.u32 	%r11010, %r11575;
	@%p3131 bra 	$L__BB1_1777;
	{ // callseq 1208, 0
	.param .b64 param0;
	st.param.f64 	[param0], %fd1;
	.param .align 16 .b8 retval0[16];
	call.uni (retval0), 
	__internal_trig_reduction_slowpathd, 
	(
	param0
	);
	ld.param.f64 	%fd28120, [retval0];
	ld.param.b32 	%r11010, [retval0+8];
	} // callseq 1208
$L__BB1_1777:
	add.s32 	%r11011, %r11010, 1;
$L__BB1_1778:
	shl.b32 	%r7487, %r11011, 6;
	cvt.u64.u32 	%rd2812, %r7487;
	and.b64  	%rd2813, %rd2812, 64;
	mov.u64 	%rd2814, __cudart_sin_cos_coeffs;
	add.s64 	%rd2815, %rd2814, %rd2813;
	mul.rn.f64 	%fd16177, %fd28120, %fd28120;
	and.b32  	%r7488, %r11011, 1;
	setp.eq.b32 	%p3132, %r7488, 1;
	selp.f64 	%fd16178, 0dBDA8FF8320FD8164, 0d3DE5DB65F9785EBA, %p3132;
	ld.global.nc.v2.f64 	{%fd16179, %fd16180}, [%rd2815];
	fma.rn.f64 	%fd16181, %fd16178, %fd16177, %fd16179;
	fma.rn.f64 	%fd16182, %fd16181, %fd16177, %fd16180;
	ld.global.nc.v2.f64 	{%fd16183, %fd16184}, [%rd2815+16];
	fma.rn.f64 	%fd16185, %fd16182, %fd16177, %fd16183;
	fma.rn.f64 	%fd16186, %fd16185, %fd16177, %fd16184;
	ld.global.nc.v2.f64 	{%fd16187, %fd16188}, [%rd2815+32];
	fma.rn.f64 	%fd16189, %fd16186, %fd16177, %fd16187;
	fma.rn.f64 	%fd16190, %fd16189, %fd16177, %fd16188;
	fma.rn.f64 	%fd16191, %fd16190, %fd28120, %fd28120;
	fma.rn.f64 	%fd16192, %fd16190, %fd16177, 0d3FF0000000000000;
	selp.f64 	%fd16193, %fd16192, %fd16191, %p3132;
	and.b32  	%r7489, %r11011, 2;
	setp.eq.s32 	%p3133, %r7489, 0;
	mov.f64 	%fd16194, 0d0000000000000000;
	sub.f64 	%fd16195, %fd16194, %fd16193;
	selp.f64 	%fd1469, %fd16193, %fd16195, %p3133;
	mov.f64 	%fd28121, %fd28664;
	mov.u32 	%r11012, %r11577;
	@%p2 bra 	$L__BB1_1780;
	{ // callseq 1209, 0
	.param .b64 param0;
	st.param.f64 	[param0], %fd1;
	.param .align 16 .b8 retval0[16];
	call.uni (retval0), 
	__internal_trig_reduction_slowpathd, 
	(
	param0
	);
	ld.param.f64 	%fd28121, [retval0];
	ld.param.b32 	%r11012, [retval0+8];
	} // callseq 1209
$L__BB1_1780:
	shl.b32 	%r7491, %r11012, 6;
	cvt.u64.u32 	%rd2816, %r7491;
	and.b64  	%rd2817, %rd2816, 64;
	mov.u64 	%rd2818, __cudart_sin_cos_coeffs;
	add.s64 	%rd2819, %rd2818, %rd2817;
	mul.rn.f64 	%fd16197, %fd28121, %fd28121;
	and.b32  	%r7492, %r11012, 1;
	setp.eq.b32 	%p3134, %r7492, 1;
	selp.f64 	%fd16198, 0dBDA8FF8320FD8164, 0d3DE5DB65F9785EBA, %p3134;
	ld.global.nc.v2.f64 	{%fd16199, %fd16200}, [%rd2819];
	fma.rn.f64 	%fd16201, %fd16198, %fd16197, %fd16199;
	fma.rn.f64 	%fd16202, %fd16201, %fd16197, %fd16200;
	ld.global.nc.v2.f64 	{%fd16203, %fd16204}, [%rd2819+16];
	fma.rn.f64 	%fd16205, %fd16202, %fd16197, %fd16203;
	fma.rn.f64 	%fd16206, %fd16205, %fd16197, %fd16204;
	ld.global.nc.v2.f64 	{%fd16207, %fd16208}, [%rd2819+32];
	fma.rn.f64 	%fd16209, %fd16206, %fd16197, %fd16207;
	fma.rn.f64 	%fd16210, %fd16209, %fd16197, %fd16208;
	fma.rn.f64 	%fd16211, %fd16210, %fd28121, %fd28121;
	fma.rn.f64 	%fd16212, %fd16210, %fd16197, 0d3FF0000000000000;
	selp.f64 	%fd16213, %fd16212, %fd16211, %p3134;
	and.b32  	%r7493, %r11012, 2;
	setp.eq.s32 	%p3135, %r7493, 0;
	mov.f64 	%fd16214, 0d0000000000000000;
	sub.f64 	%fd16215, %fd16214, %fd16213;
	selp.f64 	%fd16216, %fd16213, %fd16215, %p3135;
	div.s32 	%r7494, %r1985, %r4283;
	max.s32 	%r7495, %r7494, 0;
	min.s32 	%r7496, %r7495, %r10;
	cvt.rn.f64.s32 	%fd16217, %r7496;
	sub.f64 	%fd1472, %fd16217, %fd6;
	mul.f64 	%fd16218, %fd1472, %fd16216;
	fma.rn.f64 	%fd16219, %fd1457, %fd1469, %fd16218;
	add.f64 	%fd16220, %fd7, %fd16219;
	mul.f64 	%fd16221, %fd1472, %fd1469;
	mul.f64 	%fd16222, %fd1457, %fd16216;
	sub.f64 	%fd16223, %fd16221, %fd16222;
	add.f64 	%fd16224, %fd8, %fd16223;
	mov.f64 	%fd16225, 0d3FE0000000000000;
	copysign.f64 	%fd16226, %fd16220, %fd16225;
	add.rz.f64 	%fd16227, %fd16220, %fd16226;
	cvt.rzi.f64.f64 	%fd16228, %fd16227;
	cvt.rzi.s32.f64 	%r1992, %fd16228;
	copysign.f64 	%fd16229, %fd16224, %fd16225;
	add.rz.f64 	%fd16230, %fd16224, %fd16229;
	cvt.rzi.f64.f64 	%fd16231, %fd16230;
	cvt.rzi.s32.f64 	%r1993, %fd16231;
	setp.lt.s32 	%p3136, %r1992, 0;
	setp.ge.s32 	%p3137, %r1992, %r4279;
	or.pred  	%p3138, %p3136, %p3137;
	setp.lt.s32 	%p3139, %r1993, 0;
	setp.ge.s32 	%p3140, %r1993, %r4280;
	or.pred  	%p3141, %p3139, %p3140;
	or.pred  	%p3143, %p3138, %p3141;
	mov.b16 	%rs4828, 0;
	mov.u16 	%rs4829, %rs4828;
	mov.u16 	%rs4830, %rs4828;
	@%p3143 bra 	$L__BB1_1782;
	mul.lo.s32 	%r7497, %r1993, %r4281;
	cvt.u64.u32 	%rd2820, %r7497;
	shl.b32 	%r7498, %r1992, 2;
	cvt.u64.u32 	%rd2821, %r7498;
	add.s64 	%rd2822, %rd2820, %rd2821;
	add.s64 	%rd2823, %rd1, %rd2822;
	ld.global.u8 	%rs4828, [%rd2823];
	ld.global.u8 	%rs4829, [%rd2823+1];
	ld.global.u8 	%rs4830, [%rd2823+2];
$L__BB1_1782:
	st.local.u8 	[%rd109+2], %rs4830;
	and.b16  	%rs3307, %rs4830, 255;
	st.local.u8 	[%rd110+2], %rs4829;
	and.b16  	%rs3308, %rs4829, 255;
	st.local.u8 	[%rd111+2], %rs4828;
	and.b16  	%rs3309, %rs4828, 255;
	cvt.rn.f64.u16 	%fd16232, %rs3307;
	mul.f64 	%fd16233, %fd16232, 0d3FD322D0E5604189;
	cvt.rn.f64.u16 	%fd16234, %rs3308;
	fma.rn.f64 	%fd16235, %fd16234, 0d3FE2C8B439581062, %fd16233;
	cvt.rn.f64.u16 	%fd16236, %rs3309;
	fma.rn.f64 	%fd16237, %fd16236, 0d3FBD2F1A9FBE76C9, %fd16235;
	cvt.rzi.u32.f64 	%r7500, %fd16237;
	st.local.u8 	[%rd112+2], %r7500;
	add.s32 	%r7501, %r1966, %r4286;
	div.s32 	%r7502, %r7501, %r4282;
	max.s32 	%r1994, %r7502, 0;
	mov.b32 	%r11014, 1;
	mov.f64 	%fd28123, %fd28663;
	@%p3130 bra 	$L__BB1_1786;
	setp.ltu.f64 	%p3145, %fd2, 0d41E0000000000000;
	mov.f64 	%fd28123, %fd28662;
	mov.u32 	%r11013, %r11575;
	@%p3145 bra 	$L__BB1_1785;
	{ // callseq 1210, 0
	.param .b64 param0;
	st.param.f64 	[param0], %fd1;
	.param .align 16 .b8 retval0[16];
	call.uni (retval0), 
	__internal_trig_reduction_slowpathd, 
	(
	param0
	);
	ld.param.f64 	%fd28123, [retval0];
	ld.param.b32 	%r11013, [retval0+8];
	} // callseq 1210
$L__BB1_1785:
	add.s32 	%r11014, %r11013, 1;
$L__BB1_1786:
	shl.b32 	%r7504, %r11014, 6;
	cvt.u64.u32 	%rd2824, %r7504;
	and.b64  	%rd2825, %rd2824, 64;
	mov.u64 	%rd2826, __cudart_sin_cos_coeffs;
	add.s64 	%rd2827, %rd2826, %rd2825;
	mul.rn.f64 	%fd16239, %fd28123, %fd28123;
	and.b32  	%r7505, %r11014, 1;
	setp.eq.b32 	%p3146, %r7505, 1;
	selp.f64 	%fd16240, 0dBDA8FF8320FD8164, 0d3DE5DB65F9785EBA, %p3146;
	ld.global.nc.v2.f64 	{%fd16241, %fd16242}, [%rd2827];
	fma.rn.f64 	%fd16243, %fd16240, %fd16239, %fd16241;
	fma.rn.f64 	%fd16244, %fd16243, %fd16239, %fd16242;
	ld.global.nc.v2.f64 	{%fd16245, %fd16246}, [%rd2827+16];
	fma.rn.f64 	%fd16247, %fd16244, %fd16239, %fd16245;
	fma.rn.f64 	%fd16248, %fd16247, %fd16239, %fd16246;
	ld.global.nc.v2.f64 	{%fd16249, %fd16250}, [%rd2827+32];
	fma.rn.f64 	%fd16251, %fd16248, %fd16239, %fd16249;
	fma.rn.f64 	%fd16252, %fd16251, %fd16239, %fd16250;
	fma.rn.f64 	%fd16253, %fd16252, %fd28123, %fd28123;
	fma.rn.f64 	%fd16254, %fd16252, %fd16239, 0d3FF0000000000000;
	selp.f64 	%fd16255, %fd16254, %fd16253, %p3146;
	and.b32  	%r7506, %r11014, 2;
	setp.eq.s32 	%p3147, %r7506, 0;
	mov.f64 	%fd16256, 0d0000000000000000;
	sub.f64 	%fd16257, %fd16256, %fd16255;
	selp.f64 	%fd1476, %fd16255, %fd16257, %p3147;
	mov.f64 	%fd28124, %fd28664;
	mov.u32 	%r11015, %r11577;
	@%p2 bra 	$L__BB1_1788;
	{ // callseq 1211, 0
	.param .b64 param0;
	st.param.f64 	[param0], %fd1;
	.param .align 16 .b8 retval0[16];
	call.uni (retval0), 
	__internal_trig_reduction_slowpathd, 
	(
	param0
	);
	ld.param.f64 	%fd28124, [retval0];
	ld.param.b32 	%r11015, [retval0+8];
	} // callseq 1211
$L__BB1_1788:
	shl.b32 	%r7508, %r11015, 6;
	cvt.u64.u32 	%rd2828, %r7508;
	and.b64  	%rd2829, %rd2828, 64;
	mov.u64 	%rd2830, __cudart_sin_cos_coeffs;
	add.s64 	%rd2831, %rd2830, %rd2829;
	mul.rn.f64 	%fd16259, %fd28124, %fd28124;
	and.b32  	%r7509, %r11015, 1;
	setp.eq.b32 	%p3148, %r7509, 1;
	selp.f64 	%fd16260, 0dBDA8FF8320FD8164, 0d3DE5DB65F9785EBA, %p3148;
	ld.global.nc.v2.f64 	{%fd16261, %fd16262}, [%rd2831];
	fma.rn.f64 	%fd16263, %fd16260, %fd16259, %fd16261;
	fma.rn.f64 	%fd16264, %fd16263, %fd16259, %fd16262;
	ld.global.nc.v2.f64 	{%fd16265, %fd16266}, [%rd2831+16];
	fma.rn.f64 	%fd16267, %fd16264, %fd16259, %fd16265;
	fma.rn.f64 	%fd16268, %fd16267, %fd16259, %fd16266;
	ld.global.nc.v2.f64 	{%fd16269, %fd16270}, [%rd2831+32];
	fma.rn.f64 	%fd16271, %fd16268, %fd16259, %fd16269;
	fma.rn.f64 	%fd16272, %fd16271, %fd16259, %fd16270;
	fma.rn.f64 	%fd16273, %fd16272, %fd28124, %fd28124;
	fma.rn.f64 	%fd16274, %fd16272, %fd16259, 0d3FF0000000000000;
	selp.f64 	%fd16275, %fd16274, %fd16273, %p3148;
	and.b32  	%r7510, %r11015, 2;
	setp.eq.s32 	%p3149, %r7510, 0;
	mov.f64 	%fd16276, 0d0000000000000000;
	sub.f64 	%fd16277, %fd16276, %fd16275;
	selp.f64 	%fd16278, %fd16275, %fd16277, %p3149;
	min.s32 	%r7511, %r1994, %r9;
	cvt.rn.f64.s32 	%fd16279, %r7511;
	sub.f64 	%fd1479, %fd16279, %fd5;
	mul.f64 	%fd16280, %fd1458, %fd16278;
	fma.rn.f64 	%fd16281, %fd1479, %fd1476, %fd16280;
	add.f64 	%fd16282, %fd7, %fd16281;
	mul.f64 	%fd16283, %fd1458, %fd1476;
	mul.f64 	%fd16284, %fd1479, %fd16278;
	sub.f64 	%fd16285, %fd16283, %fd16284;
	add.f64 	%fd16286, %fd8, %fd16285;
	mov.f64 	%fd16287, 0d3FE0000000000000;
	copysign.f64 	%fd16288, %fd16282, %fd16287;
	add.rz.f64 	%fd16289, %fd16282, %fd16288;
	cvt.rzi.f64.f64 	%fd16290, %fd16289;
	cvt.rzi.s32.f64 	%r2001, %fd16290;
	copysign.f64 	%fd16291, %fd16286, %fd16287;
	add.rz.f64 	%fd16292, %fd16286, %fd16291;
	cvt.rzi.f64.f64 	%fd16293, %fd16292;
	cvt.rzi.s32.f64 	%r2002, %fd16293;
	setp.lt.s32 	%p3150, %r2001, 0;
	setp.ge.s32 	%p3151, %r2001, %r4279;
	or.pred  	%p3152, %p3150, %p3151;
	setp.lt.s32 	%p3153, %r2002, 0;
	setp.ge.s32 	%p3154, %r2002, %r4280;
	or.pred  	%p3155, %p3153, %p3154;
	or.pred  	%p3157, %p3152, %p3155;
	mov.b16 	%rs4831, 0;
	mov.u16 	%rs4832, %rs4831;
	mov.u16 	%rs4833, %rs4831;
	@%p3157 bra 	$L__BB1_1790;
	mul.lo.s32 	%r7512, %r2002, %r4281;
	cvt.u64.u32 	%rd2832, %r7512;
	shl.b32 	%r7513, %r2001, 2;
	cvt.u64.u32 	%rd2833, %r7513;
	add.s64 	%rd2834, %rd2832, %rd2833;
	add.s64 	%rd2835, %rd1, %rd2834;
	ld.global.u8 	%rs4831, [%rd2835];
	ld.global.u8 	%rs4832, [%rd2835+1];
	ld.global.u8 	%rs4833, [%rd2835+2];
$L__BB1_1790:
	setp.eq.f64 	%p3158, %fd2, 0d7FF0000000000000;
	st.local.u8 	[%rd109+3], %rs4833;
	and.b16  	%rs3311, %rs4833, 255;
	st.local.u8 	[%rd110+3], %rs4832;
	and.b16  	%rs3312, %rs4832, 255;
	st.local.u8 	[%rd111+3], %rs4831;
	and.b16  	%rs3313, %rs4831, 255;
	cvt.rn.f64.u16 	%fd16294, %rs3311;
	mul.f64 	%fd16295, %fd16294, 0d3FD322D0E5604189;
	cvt.rn.f64.u16 	%fd16296, %rs3312;
	fma.rn.f64 	%fd16297, %fd16296, 0d3FE2C8B439581062, %fd16295;
	cvt.rn.f64.u16 	%fd16298, %rs3313;
	fma.rn.f64 	%fd16299, %fd16298, 0d3FBD2F1A9FBE76C9, %fd16297;
	cvt.rzi.u32.f64 	%r7515, %fd16299;
	st.local.u8 	[%rd112+3], %r7515;
	mov.b32 	%r11017, 1;
	mov.f64 	%fd28126, %fd28663;
	@%p3158 bra 	$L__BB1_1794;
	setp.ltu.f64 	%p3159, %fd2, 0d41E0000000000000;
	mov.f64 	%fd28126, %fd28662;
	mov.u32 	%r11016, %r11575;
	@%p3159 bra 	$L__BB1_1793;
	{ // callseq 1212, 0
	.param .b64 param0;
	st.param.f64 	[param0], %fd1;
	.param .align 16 .b8 retval0[16];
	call.uni (retval0), 
	__internal_trig_reduction_slowpathd, 
	(
	param0
	);
	ld.param.f64 	%fd28126, [retval0];
	ld.param.b32 	%r11016, [retval0+8];
	} // callseq 1212
$L__BB1_1793:
	add.s32 	%r11017, %r11016, 1;
$L__BB1_1794:
	shl.b32 	%r7517, %r11017, 6;
	cvt.u64.u32 	%rd2836, %r7517;
	and.b64  	%rd2837, %rd2836, 64;
	mov.u64 	%rd2838, __cudart_sin_cos_coeffs;
	add.s64 	%rd2839, %rd2838, %rd2837;
	mul.rn.f64 	%fd16301, %fd28126, %fd28126;
	and.b32  	%r7518, %r11017, 1;
	setp.eq.b32 	%p3160, %r7518, 1;
	selp.f64 	%fd16302, 0dBDA8FF8320FD8164, 0d3DE5DB65F9785EBA, %p3160;
	ld.global.nc.v2.f64 	{%fd16303, %fd16304}, [%rd2839];
	fma.rn.f64 	%fd16305, %fd16302, %fd16301, %fd16303;
	fma.rn.f64 	%fd16306, %fd16305, %fd16301, %fd16304;
	ld.global.nc.v2.f64 	{%fd16307, %fd16308}, [%rd2839+16];
	fma.rn.f64 	%fd16309, %fd16306, %fd16301, %fd16307;
	fma.rn.f64 	%fd16310, %fd16309, %fd16301, %fd16308;
	ld.global.nc.v2.f64 	{%fd16311, %fd16312}, [%rd2839+32];
	fma.rn.f64 	%fd16313, %fd16310, %fd16301, %fd16311;
	fma.rn.f64 	%fd16314, %fd16313, %fd16301, %fd16312;
	fma.rn.f64 	%fd16315, %fd16314, %fd28126, %fd28126;
	fma.rn.f64 	%fd16316, %fd16314, %fd16301, 0d3FF0000000000000;
	selp.f64 	%fd16317, %fd16316, %fd16315, %p3160;
	and.b32  	%r7519, %r11017, 2;
	setp.eq.s32 	%p3161, %r7519, 0;
	mov.f64 	%fd16318, 0d0000000000000000;
	sub.f64 	%fd16319, %fd16318, %fd16317;
	selp.f64 	%fd1483, %fd16317, %fd16319, %p3161;
	mov.f64 	%fd28127, %fd28664;
	mov.u32 	%r11018, %r11577;
	@%p2 bra 	$L__BB1_1796;
	{ // callseq 1213, 0
	.param .b64 param0;
	st.param.f64 	[param0], %fd1;
	.param .align 16 .b8 retval0[16];
	call.uni (retval0), 
	__internal_trig_reduction_slowpathd, 
	(
	param0
	);
	ld.param.f64 	%fd28127, [retval0];
	ld.param.b32 	%r11018, [retval0+8];
	} // callseq 1213
$L__BB1_1796:
	shl.b32 	%r7521, %r11018, 6;
	cvt.u64.u32 	%rd2840, %r7521;
	and.b64  	%rd2841, %rd2840, 64;
	mov.u64 	%rd2842, __cudart_sin_cos_coeffs;
	add.s64 	%rd2843, %rd2842, %rd2841;
	mul.rn.f64 	%fd16321, %fd28127, %fd28127;
	and.b32  	%r7522, %r11018, 1;
	setp.eq.b32 	%p3162, %r7522, 1;
	selp.f64 	%fd16322, 0dBDA8FF8320FD8164, 0d3DE5DB65F9785EBA, %p3162;
	ld.global.nc.v2.f64 	{%fd16323, %fd16324}, [%rd2843];
	fma.rn.f64 	%fd16325, %fd16322, %fd16321, %fd16323;
	fma.rn.f64 	%fd16326, %fd16325, %fd16321, %fd16324;
	ld.global.nc.v2.f64 	{%fd16327, %fd16328}, [%rd2843+16];
	fma.rn.f64 	%fd16329, %fd16326, %fd16321, %fd16327;
	fma.rn.f64 	%fd16330, %fd16329, %fd16321, %fd16328;
	ld.global.nc.v2.f64 	{%fd16331, %fd16332}, [%rd2843+32];
	fma.rn.f64 	%fd16333, %fd16330, %fd16321, %fd16331;
	fma.rn.f64 	%fd16334, %fd16333, %fd16321, %fd16332;
	fma.rn.f64 	%fd16335, %fd16334, %fd28127, %fd28127;
	fma.rn.f64 	%fd16336, %fd16334, %fd16321, 0d3FF0000000000000;
	selp.f64 	%fd16337, %fd16336, %fd16335, %p3162;
	and.b32  	%r7523, %r11018, 2;
	setp.eq.s32 	%p3163, %r7523, 0;
	mov.f64 	%fd16338, 0d0000000000000000;
	sub.f64 	%fd16339, %fd16338, %fd16337;
	selp.f64 	%fd16340, %fd16337, %fd16339, %p3163;
	mul.f64 	%fd16341, %fd1465, %fd16340;
	fma.rn.f64 	%fd16342, %fd1479, %fd1483, %fd16341;
	add.f64 	%fd16343, %fd7, %fd16342;
	mul.f64 	%fd16344, %fd1465, %fd1483;
	mul.f64 	%fd16345, %fd1479, %fd16340;
	sub.f64 	%fd16346, %fd16344, %fd16345;
	add.f64 	%fd16347, %fd8, %fd16346;
	mov.f64 	%fd16348, 0d3FE0000000000000;
	copysign.f64 	%fd16349, %fd16343, %fd16348;
	add.rz.f64 	%fd16350, %fd16343, %fd16349;
	cvt.rzi.f64.f64 	%fd16351, %fd16350;
	cvt.rzi.s32.f64 	%r2009, %fd16351;
	copysign.f64 	%fd16352, %fd16347, %fd16348;
	add.rz.f64 	%fd16353, %fd16347, %fd16352;
	cvt.rzi.f64.f64 	%fd16354, %fd16353;
	cvt.rzi.s32.f64 	%r2010, %fd16354;
	setp.lt.s32 	%p3164, %r2009, 0;
	setp.ge.s32 	%p3165, %r2009, %r4279;
	or.pred  	%p3166, %p3164, %p3165;
	setp.lt.s32 	%p3167, %r2010, 0;
	setp.ge.s32 	%p3168, %r2010, %r4280;
	or.pred  	%p3169, %p3167, %p3168;
	or.pred  	%p3171, %p3166, %p3169;
	mov.b16 	%rs4834, 0;
	mov.u16 	%rs4835, %rs4834;
	mov.u16 	%rs4836, %rs4834;
	@%p3171 bra 	$L__BB1_1798;
	mul.lo.s32 	%r7524, %r2010, %r4281;
	cvt.u64.u32 	%rd2844, %r7524;
	shl.b32 	%r7525, %r2009, 2;
	cvt.u64.u32 	%rd2845, %r7525;
	add.s64 	%rd2846, %rd2844, %rd2845;
	add.s64 	%rd2847, %rd1, %rd2846;
	ld.global.u8 	%rs4834, [%rd2847];
	ld.global.u8 	%rs4835, [%rd2847+1];
	ld.global.u8 	%rs4836, [%rd2847+2];
$L__BB1_1798:
	st.local.u8 	[%rd109+4], %rs4836;
	and.b16  	%rs3315, %rs4836, 255;
	st.local.u8 	[%rd110+4], %rs4835;
	and.b16  	%rs3316, %rs4835, 255;
	st.local.u8 	[%rd111+4], %rs4834;
	and.b16  	%rs3317, %rs4834, 255;
	cvt.rn.f64.u16 	%fd16355, %rs3315;
	mul.f64 	%fd16356, %fd16355, 0d3FD322D0E5604189;
	cvt.rn.f64.u16 	%fd16357, %rs3316;
	fma.rn.f64 	%fd16358, %fd16357, 0d3FE2C8B439581062, %fd16356;
	cvt.rn.f64.u16 	%fd16359, %rs3317;
	fma.rn.f64 	%fd16360, %fd16359, 0d3FBD2F1A9FBE76C9, %fd16358;
	cvt.rzi.u32.f64 	%r7527, %fd16360;
	st.local.u8 	[%rd112+4], %r7527;
	mov.b32 	%r11020, 1;
	mov.f64 	%fd28129, %fd28663;
	@%p3158 bra 	$L__BB1_1802;
	setp.ltu.f64 	%p3173, %fd2, 0d41E0000000000000;
	mov.f64 	%fd28129, %fd28662;
	mov.u32 	%r11019, %r11575;
	@%p3173 bra 	$L__BB1_1801;
	{ // callseq 1214, 0
	.param .b64 param0;
	st.param.f64 	[param0], %fd1;
	.param .align 16 .b8 retval0[16];
	call.uni (retval0), 
	__internal_trig_reduction_slowpathd, 
	(
	param0
	);
	ld.param.f64 	%fd28129, [retval0];
	ld.param.b32 	%r11019, [retval0+8];
	} // callseq 1214
$L__BB1_1801:
	add.s32 	%r11020, %r11019, 1;
$L__BB1_1802:
	shl.b32 	%r7529, %r11020, 6;
	cvt.u64.u32 	%rd2848, %r7529;
	and.b64  	%rd2849, %rd2848, 64;
	mov.u64 	%rd2850, __cudart_sin_cos_coeffs;
	add.s64 	%rd2851, %rd2850, %rd2849;
	mul.rn.f64 	%fd16362, %fd28129, %fd28129;
	and.b32  	%r7530, %r11020, 1;
	setp.eq.b32 	%p3174, %r7530, 1;
	selp.f64 	%fd16363, 0dBDA8FF8320FD8164, 0d3DE5DB65F9785EBA, %p3174;
	ld.global.nc.v2.f64 	{%fd16364, %fd16365}, [%rd2851];
	fma.rn.f64 	%fd16366, %fd16363, %fd16362, %fd16364;
	fma.rn.f64 	%fd16367, %fd16366, %fd16362, %fd16365;
	ld.global.nc.v2.f64 	{%fd16368, %fd16369}, [%rd2851+16];
	fma.rn.f64 	%fd16370, %fd16367, %fd16362, %fd16368;
	fma.rn.f64 	%fd16371, %fd16370, %fd16362, %fd16369;
	ld.global.nc.v2.f64 	{%fd16372, %fd16373}, [%rd2851+32];
	fma.rn.f64 	%fd16374, %fd16371, %fd16362, %fd16372;
	fma.rn.f64 	%fd16375, %fd16374, %fd16362, %fd16373;
	fma.rn.f64 	%fd16376, %fd16375, %fd28129, %fd28129;
	fma.rn.f64 	%fd16377, %fd16375, %fd16362, 0d3FF0000000000000;
	selp.f64 	%fd16378, %fd16377, %fd16376, %p3174;
	and.b32  	%r7531, %r11020, 2;
	setp.eq.s32 	%p3175, %r7531, 0;
	mov.f64 	%fd16379, 0d0000000000000000;
	sub.f64 	%fd16380, %fd16379, %fd16378;
	selp.f64 	%fd1489, %fd16378, %fd16380, %p3175;
	mov.f64 	%fd28130, %fd28664;
	mov.u32 	%r11021, %r11577;
	@%p2 bra 	$L__BB1_1804;
	{ // callseq 1215, 0
	.param .b64 param0;
	st.param.f64 	[param0], %fd1;
	.param .align 16 .b8 retval0[16];
	call.uni (retval0), 
	__internal_trig_reduction_slowpathd, 
	(
	param0
	);
	ld.param.f64 	%fd28130, [retval0];
	ld.param.b32 	%r11021, [retval0+8];
	} // callseq 1215
$L__BB1_1804:
	shl.b32 	%r7533, %r11021, 6;
	cvt.u64.u32 	%rd2852, %r7533;
	and.b64  	%rd2853, %rd2852, 64;
	mov.u64 	%rd2854, __cudart_sin_cos_coeffs;
	add.s64 	%rd2855, %rd2854, %rd2853;
	mul.rn.f64 	%fd16382, %fd28130, %fd28130;
	and.b32  	%r7534, %r11021, 1;
	setp.eq.b32 	%p3176, %r7534, 1;
	selp.f64 	%fd16383, 0dBDA8FF8320FD8164, 0d3DE5DB65F9785EBA, %p3176;
	ld.global.nc.v2.f64 	{%fd16384, %fd16385}, [%rd2855];
	fma.rn.f64 	%fd16386, %fd16383, %fd16382, %fd16384;
	fma.rn.f64 	%fd16387, %fd16386, %fd16382, %fd16385;
	ld.global.nc.v2.f64 	{%fd16388, %fd16389}, [%rd2855+16];
	fma.rn.f64 	%fd16390, %fd16387, %fd16382, %fd16388;
	fma.rn.f64 	%fd16391, %fd16390, %fd16382, %fd16389;
	ld.global.nc.v2.f64 	{%fd16392, %fd16393}, [%rd2855+32];
	fma.rn.f64 	%fd16394, %fd16391, %fd16382, %fd16392;
	fma.rn.f64 	%fd16395, %fd16394, %fd16382, %fd16393;
	fma.rn.f64 	%fd16396, %fd16395, %fd28130, %fd28130;
	fma.rn.f64 	%fd16397, %fd16395, %fd16382, 0d3FF0000000000000;
	selp.f64 	%fd16398, %fd16397, %fd16396, %p3176;
	and.b32  	%r7535, %r11021, 2;
	setp.eq.s32 	%p3177, %r7535, 0;
	mov.f64 	%fd16399, 0d0000000000000000;
	sub.f64 	%fd16400, %fd16399, %fd16398;
	selp.f64 	%fd16401, %fd16398, %fd16400, %p3177;
	mul.f64 	%fd16402, %fd1472, %fd16401;
	fma.rn.f64 	%fd16403, %fd1479, %fd1489, %fd16402;
	add.f64 	%fd16404, %fd7, %fd16403;
	mul.f64 	%fd16405, %fd1472, %fd1489;
	mul.f64 	%fd16406, %fd1479, %fd16401;
	sub.f64 	%fd16407, %fd16405, %fd16406;
	add.f64 	%fd16408, %fd8, %fd16407;
	mov.f64 	%fd16409, 0d3FE0000000000000;
	copysign.f64 	%fd16410, %fd16404, %fd16409;
	add.rz.f64 	%fd16411, %fd16404, %fd16410;
	cvt.rzi.f64.f64 	%fd16412, %fd16411;
	cvt.rzi.s32.f64 	%r2017, %fd16412;
	copysign.f64 	%fd16413, %fd16408, %fd16409;
	add.rz.f64 	%fd16414, %fd16408, %fd16413;
	cvt.rzi.f64.f64 	%fd16415, %fd16414;
	cvt.rzi.s32.f64 	%r2018, %fd16415;
	setp.lt.s32 	%p3178, %r2017, 0;
	setp.ge.s32 	%p3179, %r2017, %r4279;
	or.pred  	%p3180, %p3178, %p3179;
	setp.lt.s32 	%p3181, %r2018, 0;
	setp.ge.s32 	%p3182, %r2018, %r4280;
	or.pred  	%p3183, %p3181, %p3182;
	or.pred  	%p3185, %p3180, %p3183;
	mov.b16 	%rs4837, 0;
	mov.u16 	%rs4838, %rs4837;
	mov.u16 	%rs4839, %rs4837;
	@%p3185 bra 	$L__BB1_1806;
	mul.lo.s32 	%r7536, %r2018, %r4281;
	cvt.u64.u32 	%rd2856, %r7536;
	shl.b32 	%r7537, %r2017, 2;
	cvt.u64.u32 	%rd2857, %r7537;
	add.s64 	%rd2858, %rd2856, %rd2857;
	add.s64 	%rd2859, %rd1, %rd2858;
	ld.global.u8 	%rs4837, [%rd2859];
	ld.global.u8 	%rs4838, [%rd2859+1];
	ld.global.u8 	%rs4839, [%rd2859+2];
$L__BB1_1806:
	setp.eq.f64 	%p3186, %fd2, 0d7FF0000000000000;
	st.local.u8 	[%rd109+5], %rs4839;
	and.b16  	%rs3319, %rs4839, 255;
	st.local.u8 	[%rd110+5], %rs4838;
	and.b16  	%rs3320, %rs4838, 255;
	st.local.u8 	[%rd111+5], %rs4837;
	and.b16  	%rs3321, %rs4837, 255;
	cvt.rn.f64.u16 	%fd16416, %rs3319;
	mul.f64 	%fd16417, %fd16416, 0d3FD322D0E5604189;
	cvt.rn.f64.u16 	%fd16418, %rs3320;
	fma.rn.f64 	%fd16419, %fd16418, 0d3FE2C8B439581062, %fd16417;
	cvt.rn.f64.u16 	%fd16420, %rs3321;
	fma.rn.f64 	%fd16421, %fd16420, 0d3FBD2F1A9FBE76C9, %fd16419;
	cvt.rzi.u32.f64 	%r7539, %fd16421;
	st.local.u8 	[%rd112+5], %r7539;
	add.s32 	%r7540, %r1985, %r4287;
	div.s32 	%r7541, %r7540, %r4283;
	max.s32 	%r2019, %r7541, 0;
	mov.b32 	%r11023, 1;
	mov.f64 	%fd28132, %fd28663;
	@%p3186 bra 	$L__BB1_1810;
	setp.ltu.f64 	%p3187, %fd2, 0d41E0000000000000;
	mov.f64 	%fd28132, %fd28662;
	mov.u32 	%r11022, %r11575;
	@%p3187 bra 	$L__BB1_1809;
	{ // callseq 1216, 0
	.param .b64 param0;
	st.param.f64 	[param0], %fd1;
	.param .align 16 .b8 retval0[16];
	call.uni (retval0), 
	__internal_trig_reduction_slowpathd, 
	(
	param0
	);
	ld.param.f64 	%fd28132, [retval0];
	ld.param.b32 	%r11022, [retval0+8];
	} // callseq 1216
$L__BB1_1809:
	add.s32 	%r11023, %r11022, 1;
$L__BB1_1810:
	shl.b32 	%r7543, %r11023, 6;
	cvt.u64.u32 	%rd2860, %r7543;
	and.b64  	%rd2861, %rd2860, 64;
	mov.u64 	%rd2862, __cudart_sin_cos_coeffs;
	add.s64 	%rd2863, %rd2862, %rd2861;
	mul.rn.f64 	%fd16423, %fd28132, %fd28132;
	and.b32  	%r7544, %r11023, 1;
	setp.eq.b32 	%p3188, %r7544, 1;
	selp.f64 	%fd16424, 0dBDA8FF8320FD8164, 0d3DE5DB65F9785EBA, %p3188;
	ld.global.nc.v2.f64 	{%fd16425, %fd16426}, [%rd2863];
	fma.rn.f64 	%fd16427, %fd16424, %fd16423, %fd16425;
	fma.rn.f64 	%fd16428, %fd16427, %fd16423, %fd16426;
	ld.global.nc.v2.f64 	{%fd16429, %fd16430}, [%rd2863+16];
	fma.rn.f64 	%fd16431, %fd16428, %fd16423, %fd16429;
	fma.rn.f64 	%fd16432, %fd16431, %fd16423, %fd16430;
	ld.global.nc.v2.f64 	{%fd16433, %fd16434}, [%rd2863+32];
	fma.rn.f64 	%fd16435, %fd16432, %fd16423, %fd16433;
	fma.rn.f64 	%fd16436, %fd16435, %fd16423, %fd16434;
	fma.rn.f64 	%fd16437, %fd16436, %fd28132, %fd28132;
	fma.rn.f64 	%fd16438, %fd16436, %fd16423, 0d3FF0000000000000;
	selp.f64 	%fd16439, %fd16438, %fd16437, %p3188;
	and.b32  	%r7545, %r11023, 2;
	setp.eq.s32 	%p3189, %r7545, 0;
	mov.f64 	%fd16440, 0d0000000000000000;
	sub.f64 	%fd16441, %fd16440, %fd16439;
	selp.f64 	%fd1495, %fd16439, %fd16441, %p3189;
	mov.f64 	%fd28133, %fd28664;
	mov.u32 	%r11024, %r11577;
	@%p2 bra 	$L__BB1_1812;
	{ // callseq 1217, 0
	.param .b64 param0;
	st.param.f64 	[param0], %fd1;
	.param .align 16 .b8 retval0[16];
	call.uni (retval0), 
	__internal_trig_reduction_slowpathd, 
	(
	param0
	);
	ld.param.f64 	%fd28133, [retval0];
	ld.param.b32 	%r11024, [retval0+8];
	} // callseq 1217
$L__BB1_1812:
	shl.b32 	%r7547, %r11024, 6;
	cvt.u64.u32 	%rd2864, %r7547;
	and.b64  	%rd2865, %rd2864, 64;
	mov.u64 	%rd2866, __cudart_sin_cos_coeffs;
	add.s64 	%rd2867, %rd2866, %rd2865;
	mul.rn.f64 	%fd16443, %fd28133, %fd28133;
	and.b32  	%r7548, %r11024, 1;
	setp.eq.b32 	%p3190, %r7548, 1;
	selp.f64 	%fd16444, 0dBDA8FF8320FD8164, 0d3DE5DB65F9785EBA, %p3190;
	ld.global.nc.v2.f64 	{%fd16445, %fd16446}, [%rd2867];
	fma.rn.f64 	%fd16447, %fd16444, %fd16443, %fd16445;
	fma.rn.f64 	%fd16448, %fd16447, %fd16443, %fd16446;
	ld.global.nc.v2.f64 	{%fd16449, %fd16450}, [%rd2867+16];
	fma.rn.f64 	%fd16451, %fd16448, %fd16443, %fd16449;
	fma.rn.f64 	%fd16452, %fd16451, %fd16443, %fd16450;
	ld.global.nc.v2.f64 	{%fd16453, %fd16454}, [%rd2867+32];
	fma.rn.f64 	%fd16455, %fd16452, %fd16443, %fd16453;
	fma.rn.f64 	%fd16456, %fd16455, %fd16443, %fd16454;
	fma.rn.f64 	%fd16457, %fd16456, %fd28133, %fd28133;
	fma.rn.f64 	%fd16458, %fd16456, %fd16443, 0d3FF0000000000000;
	selp.f64 	%fd16459, %fd16458, %fd16457, %p3190;
	and.b32  	%r7549, %r11024, 2;
	setp.eq.s32 	%p3191, %r7549, 0;
	mov.f64 	%fd16460, 0d0000000000000000;
	sub.f64 	%fd16461, %fd16460, %fd16459;
	selp.f64 	%fd16462, %fd16459, %fd16461, %p3191;
	min.s32 	%r7550, %r2019, %r10;
	cvt.rn.f64.s32 	%fd16463, %r7550;
	sub.f64 	%fd1498, %fd16463, %fd6;
	mul.f64 	%fd16464, %fd1498, %fd16462;
	fma.rn.f64 	%fd16465, %fd1457, %fd1495, %fd16464;
	add.f64 	%fd16466, %fd7, %fd16465;
	mul.f64 	%fd16467, %fd1498, %fd1495;
	mul.f64 	%fd16468, %fd1457, %fd16462;
	sub.f64 	%fd16469, %fd16467, %fd16468;
	add.f64 	%fd16470, %fd8, %fd16469;
	mov.f64 	%fd16471, 0d3FE0000000000000;
	copysign.f64 	%fd16472, %fd16466, %fd16471;
	add.rz.f64 	%fd16473, %fd16466, %fd16472;
	cvt.rzi.f64.f64 	%fd16474, %fd16473;
	cvt.rzi.s32.f64 	%r2026, %fd16474;
	copysign.f64 	%fd16475, %fd16470, %fd16471;
	add.rz.f64 	%fd16476, %fd16470, %fd16475;
	cvt.rzi.f64.f64 	%fd16477, %fd16476;
	cvt.rzi.s32.f64 	%r2027, %fd16477;
	setp.lt.s32 	%p3192, %r2026, 0;
	setp.ge.s32 	%p3193, %r2026, %r4279;
	or.pred  	%p3194, %p3192, %p3193;
	setp.lt.s32 	%p3195, %r2027, 0;
	setp.ge.s32 	%p3196, %r2027, %r4280;
	or.pred  	%p3197, %p3195, %p3196;
	or.pred  	%p3199, %p3194, %p3197;
	mov.b16 	%rs4840, 0;
	mov.u16 	%rs4841, %rs4840;
	mov.u16 	%rs4842, %rs4840;
	@%p3199 bra 	$L__BB1_1814;
	mul.lo.s32 	%r7551, %r2027, %r4281;
	cvt.u64.u32 	%rd2868, %r7551;
	shl.b32 	%r7552, %r2026, 2;
	cvt.u64.u32 	%rd2869, %r7552;
	add.s64 	%rd2870, %rd2868, %rd2869;
	add.s64 	%rd2871, %rd1, %rd2870;
	ld.global.u8 	%rs4840, [%rd2871];
	ld.global.u8 	%rs4841, [%rd2871+1];
	ld.global.u8 	%rs4842, [%rd2871+2];
$L__BB1_1814:
	st.local.u8 	[%rd109+6], %rs4842;
	and.b16  	%rs3323, %rs4842, 255;
	st.local.u8 	[%rd110+6], %rs4841;
	and.b16  	%rs3324, %rs4841, 255;
	st.local.u8 	[%rd111+6], %rs4840;
	and.b16  	%rs3325, %rs4840, 255;
	cvt.rn.f64.u16 	%fd16478, %rs3323;
	mul.f64 	%fd16479, %fd16478, 0d3FD322D0E5604189;
	cvt.rn.f64.u16 	%fd16480, %rs3324;
	fma.rn.f64 	%fd16481, %fd16480, 0d3FE2C8B439581062, %fd16479;
	cvt.rn.f64.u16 	%fd16482, %rs3325;
	fma.rn.f64 	%fd16483, %fd16482, 0d3FBD2F1A9FBE76C9, %fd16481;
	cvt.rzi.u32.f64 	%r7554, %fd16483;
	st.local.u8 	[%rd112+6], %r7554;
	mov.b32 	%r11026, 1;
	mov.f64 	%fd28135, %fd28663;
	@%p3186 bra 	$L__BB1_1818;
	setp.ltu.f64 	%p3201, %fd2, 0d41E0000000000000;
	mov.f64 	%fd28135, %fd28662;
	mov.u32 	%r11025, %r11575;
	@%p3201 bra 	$L__BB1_1817;
	{ // callseq 1218, 0
	.param .b64 param0;
	st.param.f64 	[param0], %fd1;
	.param .align 16 .b8 retval0[16];
	call.uni (retval0), 
	__internal_trig_reduction_slowpathd, 
	(
	param0
	);
	ld.param.f64 	%fd28135, [retval0];
	ld.param.b32 	%r11025, [retval0+8];
	} // callseq 1218
$L__BB1_1817:
	add.s32 	%r11026, %r11025, 1;
$L__BB1_1818:
	shl.b32 	%r7556, %r11026, 6;
	cvt.u64.u32 	%rd2872, %r7556;
	and.b64  	%rd2873, %rd2872, 64;
	mov.u64 	%rd2874, __cudart_sin_cos_coeffs;
	add.s64 	%rd2875, %rd2874, %rd2873;
	mul.rn.f64 	%fd16485, %fd28135, %fd28135;
	and.b32  	%r7557, %r11026, 1;
	setp.eq.b32 	%p3202, %r7557, 1;
	selp.f64 	%fd16486, 0dBDA8FF8320FD8164, 0d3DE5DB65F9785EBA, %p3202;
	ld.global.nc.v2.f64 	{%fd16487, %fd16488}, [%rd2875];
	fma.rn.f64 	%fd16489, %fd16486, %fd16485, %fd16487;
	fma.rn.f64 	%fd16490, %fd16489, %fd16485, %fd16488;
	ld.global.nc.v2.f64 	{%fd16491, %fd16492}, [%rd2875+16];
	fma.rn.f64 	%fd16493, %fd16490, %fd16485, %fd16491;
	fma.rn.f64 	%fd16494, %fd16493, %fd16485, %fd16492;
	ld.global.nc.v2.f64 	{%fd16495, %fd16496}, [%rd2875+32];
	fma.rn.f64 	%fd16497, %fd16494, %fd16485, %fd16495;
	fma.rn.f64 	%fd16498, %fd16497, %fd16485, %fd16496;
	fma.rn.f64 	%fd16499, %fd16498, %fd28135, %fd28135;
	fma.rn.f64 	%fd16500, %fd16498, %fd16485, 0d3FF0000000000000;
	selp.f64 	%fd16501, %fd16500, %fd16499, %p3202;
	and.b32  	%r7558, %r11026, 2;
	setp.eq.s32 	%p3203, %r7558, 0;
	mov.f64 	%fd16502, 0d0000000000000000;
	sub.f64 	%fd16503, %fd16502, %fd16501;
	selp.f64 	%fd1502, %fd16501, %fd16503, %p3203;
	mov.f64 	%fd28136, %fd28664;
	mov.u32 	%r11027, %r11577;
	@%p2 bra 	$L__BB1_1820;
	{ // callseq 1219, 0
	.param .b64 param0;
	st.param.f64 	[param0], %fd1;
	.param .align 16 .b8 retval0[16];
	call.uni (retval0), 
	__internal_trig_reduction_slowpathd, 
	(
	param0
	);
	ld.param.f64 	%fd28136, [retval0];
	ld.param.b32 	%r11027, [retval0+8];
	} // callseq 1219
$L__BB1_1820:
	shl.b32 	%r7560, %r11027, 6;
	cvt.u64.u32 	%rd2876, %r7560;
	and.b64  	%rd2877, %rd2876, 64;
	mov.u64 	%rd2878, __cudart_sin_cos_coeffs;
	add.s64 	%rd2879, %rd2878, %rd2877;
	mul.rn.f64 	%fd16505, %fd28136, %fd28136;
	and.b32  	%r7561, %r11027, 1;
	setp.eq.b32 	%p3204, %r7561, 1;
	selp.f64 	%fd16506, 0dBDA8FF8320FD8164, 0d3DE5DB65F9785EBA, %p3204;
	ld.global.nc.v2.f64 	{%fd16507, %fd16508}, [%rd2879];
	fma.rn.f64 	%fd16509, %fd16506, %fd16505, %fd16507;
	fma.rn.f64 	%fd16510, %fd16509, %fd16505, %fd16508;
	ld.global.nc.v2.f64 	{%fd16511, %fd16512}, [%rd2879+16];
	fma.rn.f64 	%fd16513, %fd16510, %fd16505, %fd16511;
	fma.rn.f64 	%fd16514, %fd16513, %fd16505, %fd16512;
	ld.global.nc.v2.f64 	{%fd16515, %fd16516}, [%rd2879+32];
	fma.rn.f64 	%fd16517, %fd16514, %fd16505, %fd16515;
	fma.rn.f64 	%fd16518, %fd16517, %fd16505, %fd16516;
	fma.rn.f64 	%fd16519, %fd16518, %fd28136, %fd28136;
	fma.rn.f64 	%fd16520, %fd16518, %fd16505, 0d3FF0000000000000;
	selp.f64 	%fd16521, %fd16520, %fd16519, %p3204;
	and.b32  	%r7562, %r11027, 2;
	setp.eq.s32 	%p3205, %r7562, 0;
	mov.f64 	%fd16522, 0d0000000000000000;
	sub.f64 	%fd16523, %fd16522, %fd16521;
	selp.f64 	%fd16524, %fd16521, %fd16523, %p3205;
	mul.f64 	%fd16525, %fd1498, %fd16524;
	fma.rn.f64 	%fd16526, %fd1479, %fd1502, %fd16525;
	add.f64 	%fd16527, %fd7, %fd16526;
	mul.f64 	%fd16528, %fd1498, %fd1502;
	mul.f64 	%fd16529, %fd1479, %fd16524;
	sub.f64 	%fd16530, %fd16528, %fd16529;
	add.f64 	%fd16531, %fd8, %fd16530;
	mov.f64 	%fd16532, 0d3FE0000000000000;
	copysign.f64 	%fd16533, %fd16527, %fd16532;
	add.rz.f64 	%fd16534, %fd16527, %fd16533;
	cvt.rzi.f64.f64 	%fd16535, %fd16534;
	cvt.rzi.s32.f64 	%r2034, %fd16535;
	copysign.f64 	%fd16536, %fd16531, %fd16532;
	add.rz.f64 	%fd16537, %fd16531, %fd16536;
	cvt.rzi.f64.f64 	%fd16538, %fd16537;
	cvt.rzi.s32.f64 	%r2035, %fd16538;
	setp.lt.s32 	%p3206, %r2034, 0;
	setp.ge.s32 	%p3207, %r2034, %r4279;
	or.pred  	%p3208, %p3206, %p3207;
	setp.lt.s32 	%p3209, %r2035, 0;
	setp.ge.s32 	%p3210, %r2035, %r4280;
	or.pred  	%p3211, %p3209, %p3210;
	or.pred  	%p3213, %p3208, %p3211;
	mov.b16 	%rs4843, 0;
	mov.u16 	%rs4844, %rs4843;
	mov.u16 	%rs4845, %rs4843;
	@%p3213 bra 	$L__BB1_1822;
	mul.lo.s32 	%r7563, %r2035, %r4281;
	cvt.u64.u32 	%rd2880, %r7563;
	shl.b32 	%r7564, %r2034, 2;
	cvt.u64.u32 	%rd2881, %r7564;
	add.s64 	%rd2882, %rd2880, %rd2881;
	add.s64 	%rd2883, %rd1, %rd2882;
	ld.global.u8 	%rs4843, [%rd2883];
	ld.global.u8 	%rs4844, [%rd2883+1];
	ld.global.u8 	%rs4845, [%rd2883+2];
$L__BB1_1822:
	st.local.u8 	[%rd109+7], %rs4845;
	and.b16  	%rs3327, %rs4845, 255;
	st.local.u8 	[%rd110+7], %rs4844;
	and.b16  	%rs3328, %rs4844, 255;
	st.local.u8 	[%rd111+7], %rs4843;
	and.b16  	%rs3329, %rs4843, 255;
	cvt.rn.f64.u16 	%fd16539, %rs3327;
	mul.f64 	%fd16540, %fd16539, 0d3FD322D0E5604189;
	cvt.rn.f64.u16 	%fd16541, %rs3328;
	fma.rn.f64 	%fd16542, %fd16541, 0d3FE2C8B439581062, %fd16540;
	cvt.rn.f64.u16 	%fd16543, %rs3329;
	fma.rn.f64 	%fd16544, %fd16543, 0d3FBD2F1A9FBE76C9, %fd16542;
	cvt.rzi.u32.f64 	%r7565, %fd16544;
	st.local.u8 	[%rd112+7], %r7565;
	add.s32 	%r10528, %r10528, 8;
$L__BB1_1823:
	sub.s32 	%r7566, 5, %r69;
	setp.ge.u32 	%p3214, %r7566, %r69;
	@%p3214 bra 	$L__BB1_1890;
	setp.ge.s32 	%p3215, %r1601, %r4288;
	add.s32 	%r2038, %r72, 6;
	setp.lt.s32 	%p3216, %r2038, 0;
	setp.ge.s32 	%p3217, %r2038, %r4284;
	or.pred  	%p3218, %p3217, %p3215;
	or.pred  	%p3219, %p3218, %p3216;
	@%p3219 bra 	$L__BB1_1890;
	setp.eq.f64 	%p3220, %fd2, 0d7FF0000000000000;
	mul.lo.s32 	%r7568, %r2038, %r4286;
	shl.b32 	%r2039, %r7568, 1;
	xor.b32  	%r7569, %r69, 3;
	mov.u32 	%r7570, %ctaid.y;
	mov.u32 	%r7571, %ntid.y;
	mov.u32 	%r7572, %tid.y;
	mad.lo.s32 	%r7573, %r7570, %r7571, %r7572;
	add.s32 	%r7574, %r7569, %r7573;
	mul.lo.s32 	%r7575, %r7574, %r4287;
	shl.b32 	%r2040, %r7575, 2;
	mov.b32 	%r11030, 1;
	mov.f64 	%fd28138, %fd28663;
	@%p3220 bra 	$L__BB1_1829;
	setp.ltu.f64 	%p3221, %fd2, 0d41E0000000000000;
	mov.f64 	%fd28138, %fd28662;
	mov.u32 	%r11029, %r11575;
	@%p3221 bra 	$L__BB1_1828;
	{ // callseq 1220, 0
	.param .b64 param0;
	st.param.f64 	[param0], %fd1;
	.param .align 16 .b8 retval0[16];
	call.uni (retval0), 
	__internal_trig_reduction_slowpathd, 
	(
	param0
	);
	ld.param.f64 	%fd28138, [retval0];
	ld.param.b32 	%r11029, [retval0+8];
	} // callseq 1220
$L__BB1_1828:
	add.s32 	%r11030, %r11029, 1;
$L__BB1_1829:
	shl.b32 	%r7577, %r11030, 6;
	cvt.u64.u32 	%rd2884, %r7577;
	and.b64  	%rd2885, %rd2884, 64;
	mov.u64 	%rd2886, __cudart_sin_cos_coeffs;
	add.s64 	%rd2887, %rd2886, %rd2885;
	mul.rn.f64 	%fd16546, %fd28138, %fd28138;
	and.b32  	%r7578, %r11030, 1;
	setp.eq.b32 	%p3222, %r7578, 1;
	selp.f64 	%fd16547, 0dBDA8FF8320FD8164, 0d3DE5DB65F9785EBA, %p3222;
	ld.global.nc.v2.f64 	{%fd16548, %fd16549}, [%rd2887];
	fma.rn.f64 	%fd16550, %fd16547, %fd16546, %fd16548;
	fma.rn.f64 	%fd16551, %fd16550, %fd16546, %fd16549;
	ld.global.nc.v2.f64 	{%fd16552, %fd16553}, [%rd2887+16];
	fma.rn.f64 	%fd16554, %fd16551, %fd16546, %fd16552;
	fma.rn.f64 	%fd16555, %fd16554, %fd16546, %fd16553;
	ld.global.nc.v2.f64 	{%fd16556, %fd16557}, [%rd2887+32];
	fma.rn.f64 	%fd16558, %fd16555, %fd16546, %fd16556;
	fma.rn.f64 	%fd16559, %fd16558, %fd16546, %fd16557;
	fma.rn.f64 	%fd16560, %fd16559, %fd28138, %fd28138;
	fma.rn.f64 	%fd16561, %fd16559, %fd16546, 0d3FF0000000000000;
	selp.f64 	%fd16562, %fd16561, %fd16560, %p3222;
	and.b32  	%r7579, %r11030, 2;
	setp.eq.s32 	%p3223, %r7579, 0;
	mov.f64 	%fd16563, 0d0000000000000000;
	sub.f64 	%fd16564, %fd16563, %fd16562;
	selp.f64 	%fd1508, %fd16562, %fd16564, %p3223;
	mov.f64 	%fd28139, %fd28664;
	mov.u32 	%r11031, %r11577;
	@%p2 bra 	$L__BB1_1831;
	{ // callseq 1221, 0
	.param .b64 param0;
	st.param.f64 	[param0], %fd1;
	.param .align 16 .b8 retval0[16];
	call.uni (retval0), 
	__internal_trig_reduction_slowpathd, 
	(
	param0
	);
	ld.param.f64 	%fd28139, [retval0];
	ld.param.b32 	%r11031, [retval0+8];
	} // callseq 1221
$L__BB1_1831:
	shl.b32 	%r7581, %r11031, 6;
	cvt.u64.u32 	%rd2888, %r7581;
	and.b64  	%rd2889, %rd2888, 64;
	mov.u64 	%rd2890, __cudart_sin_cos_coeffs;
	add.s64 	%rd2891, %rd2890, %rd2889;
	mul.rn.f64 	%fd16566, %fd28139, %fd28139;
	and.b32  	%r7582, %r11031, 1;
	setp.eq.b32 	%p3224, %r7582, 1;
	selp.f64 	%fd16567, 0dBDA8FF8320FD8164, 0d3DE5DB65F9785EBA, %p3224;
	ld.global.nc.v2.f64 	{%fd16568, %fd16569}, [%rd2891];
	fma.rn.f64 	%fd16570, %fd16567, %fd16566, %fd16568;
	fma.rn.f64 	%fd16571, %fd16570, %fd16566, %fd16569;
	ld.global.nc.v2.f64 	{%fd16572, %fd16573}, [%rd2891+16];
	fma.rn.f64 	%fd16574, %fd16571, %fd16566, %fd16572;
	fma.rn.f64 	%fd16575, %fd16574, %fd16566, %fd16573;
	ld.global.nc.v2.f64 	{%fd16576, %fd16577}, [%rd2891+32];
	fma.rn.f64 	%fd16578, %fd16575, %fd16566, %fd16576;
	fma.rn.f64 	%fd16579, %fd16578, %fd16566, %fd16577;
	fma.rn.f64 	%fd16580, %fd16579, %fd28139, %fd28139;
	fma.rn.f64 	%fd16581, %fd16579, %fd16566, 0d3FF0000000000000;
	selp.f64 	%fd16582, %fd16581, %fd16580, %p3224;
	and.b32  	%r7583, %r11031, 2;
	setp.eq.s32 	%p3225, %r7583, 0;
	mov.f64 	%fd16583, 0d0000000000000000;
	sub.f64 	%fd16584, %fd16583, %fd16582;
	selp.f64 	%fd16585, %fd16582, %fd16584, %p3225;
	div.s32 	%r7584, %r2039, %r4282;
	max.s32 	%r7585, %r7584, 0;
	min.s32 	%r7586, %r7585, %r9;
	cvt.rn.f64.s32 	%fd16586, %r7586;
	sub.f64 	%fd1511, %fd16586, %fd5;
	div.s32 	%r7587, %r2040, %r4283;
	max.s32 	%r7588, %r7587, 0;
	min.s32 	%r7589, %r7588, %r10;
	cvt.rn.f64.s32 	%fd16587, %r7589;
	sub.f64 	%fd1512, %fd16587, %fd6;
	mul.f64 	%fd16588, %fd1512, %fd16585;
	fma.rn.f64 	%fd16589, %fd1511, %fd1508, %fd16588;
	add.f64 	%fd16590, %fd7, %fd16589;
	mul.f64 	%fd16591, %fd1512, %fd1508;
	mul.f64 	%fd16592, %fd1511, %fd16585;
	sub.f64 	%fd16593, %fd16591, %fd16592;
	add.f64 	%fd16594, %fd8, %fd16593;
	mov.f64 	%fd16595, 0d3FE0000000000000;
	copysign.f64 	%fd16596, %fd16590, %fd16595;
	add.rz.f64 	%fd16597, %fd16590, %fd16596;
	cvt.rzi.f64.f64 	%fd16598, %fd16597;
	cvt.rzi.s32.f64 	%r2047, %fd16598;
	copysign.f64 	%fd16599, %fd16594, %fd16595;
	add.rz.f64 	%fd16600, %fd16594, %fd16599;
	cvt.rzi.f64.f64 	%fd16601, %fd16600;
	cvt.rzi.s32.f64 	%r2048, %fd16601;
	setp.lt.s32 	%p3226, %r2047, 0;
	setp.ge.s32 	%p3227, %r2047, %r4279;
	or.pred  	%p3228, %p3226, %p3227;
	setp.lt.s32 	%p3229, %r2048, 0;
	setp.ge.s32 	%p3230, %r2048, %r4280;
	or.pred  	%p3231, %p3229, %p3230;
	or.pred  	%p3233, %p3228, %p3231;
	mov.b16 	%rs4846, 0;
	mov.u16 	%rs4847, %rs4846;
	mov.u16 	%rs4848, %rs4846;
	@%p3233 bra 	$L__BB1_1833;
	mul.lo.s32 	%r7590, %r2048, %r4281;
	cvt.u64.u32 	%rd2892, %r7590;
	shl.b32 	%r7591, %r2047, 2;
	cvt.u64.u32 	%rd2893, %r7591;
	add.s64 	%rd2894, %rd2892, %rd2893;
	add.s64 	%rd2895, %rd1, %rd2894;
	ld.global.u8 	%rs4846, [%rd2895];
	ld.global.u8 	%rs4847, [%rd2895+1];
	ld.global.u8 	%rs4848, [%rd2895+2];
$L__BB1_1833:
	cvt.u64.u32 	%rd2896, %r10528;
	add.s64 	%rd113, %rd2, %rd2896;
	st.local.u8 	[%rd113], %rs4848;
	and.b16  	%rs3331, %rs4848, 255;
	add.s64 	%rd114, %rd3, %rd2896;
	st.local.u8 	[%rd114], %rs4847;
	and.b16  	%rs3332, %rs4847, 255;
	add.s64 	%rd115, %rd4, %rd2896;
	st.local.u8 	[%rd115], %rs4846;
	and.b16  	%rs3333, %rs4846, 255;
	cvt.rn.f64.u16 	%fd16602, %rs3331;
	mul.f64 	%fd16603, %fd16602, 0d3FD322D0E5604189;
	cvt.rn.f64.u16 	%fd16604, %rs3332;
	fma.rn.f64 	%fd16605, %fd16604, 0d3FE2C8B439581062, %fd16603;
	cvt.rn.f64.u16 	%fd16606, %rs3333;
	fma.rn.f64 	%fd16607, %fd16606, 0d3FBD2F1A9FBE76C9, %fd16605;
	cvt.rzi.u32.f64 	%r7593, %fd16607;
	add.s64 	%rd116, %rd5, %rd2896;
	st.local.u8 	[%rd116], %r7593;
	add.s32 	%r2049, %r2040, %r4287;
	mov.b32 	%r11033, 1;
	mov.f64 	%fd28141, %fd28663;
	@%p3220 bra 	$L__BB1_1837;
	setp.ltu.f64 	%p3235, %fd2, 0d41E0000000000000;
	mov.f64 	%fd28141, %fd28662;
	mov.u32 	%r11032, %r11575;
	@%p3235 bra 	$L__BB1_1836;
	{ // callseq 1222, 0
	.param .b64 param0;
	st.param.f64 	[param0], %fd1;
	.param .align 16 .b8 retval0[16];
	call.uni (retval0), 
	__internal_trig_reduction_slowpathd, 
	(
	param0
	);
	ld.param.f64 	%fd28141, [retval0];
	ld.param.b32 	%r11032, [retval0+8];
	} // callseq 1222
$L__BB1_1836:
	add.s32 	%r11033, %r11032, 1;
$L__BB1_1837:
	shl.b32 	%r7595, %r11033, 6;
	cvt.u64.u32 	%rd2897, %r7595;
	and.b64  	%rd2898, %rd2897, 64;
	mov.u64 	%rd2899, __cudart_sin_cos_coeffs;
	add.s64 	%rd2900, %rd2899, %rd2898;
	mul.rn.f64 	%fd16609, %fd28141, %fd28141;
	and.b32  	%r7596, %r11033, 1;
	setp.eq.b32 	%p3236, %r7596, 1;
	selp.f64 	%fd16610, 0dBDA8FF8320FD8164, 0d3DE5DB65F9785EBA, %p3236;
	ld.global.nc.v2.f64 	{%fd16611, %fd16612}, [%rd2900];
	fma.rn.f64 	%fd16613, %fd16610, %fd16609, %fd16611;
	fma.rn.f64 	%fd16614, %fd16613, %fd16609, %fd16612;
	ld.global.nc.v2.f64 	{%fd16615, %fd16616}, [%rd2900+16];
	fma.rn.f64 	%fd16617, %fd16614, %fd16609, %fd16615;
	fma.rn.f64 	%fd16618, %fd16617, %fd16609, %fd16616;
	ld.global.nc.v2.f64 	{%fd16619, %fd16620}, [%rd2900+32];
	fma.rn.f64 	%fd16621, %fd16618, %fd16609, %fd16619;
	fma.rn.f64 	%fd16622, %fd16621, %fd16609, %fd16620;
	fma.rn.f64 	%fd16623, %fd16622, %fd28141, %fd28141;
	fma.rn.f64 	%fd16624, %fd16622, %fd16609, 0d3FF0000000000000;
	selp.f64 	%fd16625, %fd16624, %fd16623, %p3236;
	and.b32  	%r7597, %r11033, 2;
	setp.eq.s32 	%p3237, %r7597, 0;
	mov.f64 	%fd16626, 0d0000000000000000;
	sub.f64 	%fd16627, %fd16626, %fd16625;
	selp.f64 	%fd1516, %fd16625, %fd16627, %p3237;
	mov.f64 	%fd28142, %fd28664;
	mov.u32 	%r11034, %r11577;
	@%p2 bra 	$L__BB1_1839;
	{ // callseq 1223, 0
	.param .b64 param0;
	st.param.f64 	[param0], %fd1;
	.param .align 16 .b8 retval0[16];
	call.uni (retval0), 
	__internal_trig_reduction_slowpathd, 
	(
	param0
	);
	ld.param.f64 	%fd28142, [retval0];
	ld.param.b32 	%r11034, [retval0+8];
	} // callseq 1223
$L__BB1_1839:
	shl.b32 	%r7599, %r11034, 6;
	cvt.u64.u32 	%rd2901, %r7599;
	and.b64  	%rd2902, %rd2901, 64;
	mov.u64 	%rd2903, __cudart_sin_cos_coeffs;
	add.s64 	%rd2904, %rd2903, %rd2902;
	mul.rn.f64 	%fd16629, %fd28142, %fd28142;
	and.b32  	%r7600, %r11034, 1;
	setp.eq.b32 	%p3238, %r7600, 1;
	selp.f64 	%fd16630, 0dBDA8FF8320FD8164, 0d3DE5DB65F9785EBA, %p3238;
	ld.global.nc.v2.f64 	{%fd16631, %fd16632}, [%rd2904];
	fma.rn.f64 	%fd16633, %fd16630, %fd16629, %fd16631;
	fma.rn.f64 	%fd16634, %fd16633, %fd16629, %fd16632;
	ld.global.nc.v2.f64 	{%fd16635, %fd16636}, [%rd2904+16];
	fma.rn.f64 	%fd16637, %fd16634, %fd16629, %fd16635;
	fma.rn.f64 	%fd16638, %fd16637, %fd16629, %fd16636;
	ld.global.nc.v2.f64 	{%fd16639, %fd16640}, [%rd2904+32];
	fma.rn.f64 	%fd16641, %fd16638, %fd16629, %fd16639;
	fma.rn.f64 	%fd16642, %fd16641, %fd16629, %fd16640;
	fma.rn.f64 	%fd16643, %fd16642, %fd28142, %fd28142;
	fma.rn.f64 	%fd16644, %fd16642, %fd16629, 0d3FF0000000000000;
	selp.f64 	%fd16645, %fd16644, %fd16643, %p3238;
	and.b32  	%r7601, %r11034, 2;
	setp.eq.s32 	%p3239, %r7601, 0;
	mov.f64 	%fd16646, 0d0000000000000000;
	sub.f64 	%fd16647, %fd16646, %fd16645;
	selp.f64 	%fd16648, %fd16645, %fd16647, %p3239;
	div.s32 	%r7602, %r2049, %r4283;
	max.s32 	%r7603, %r7602, 0;
	min.s32 	%r7604, %r7603, %r10;
	cvt.rn.f64.s32 	%fd16649, %r7604;
	sub.f64 	%fd1519, %fd16649, %fd6;
	mul.f64 	%fd16650, %fd1519, %fd16648;
	fma.rn.f64 	%fd16651, %fd1511, %fd1516, %fd16650;
	add.f64 	%fd16652, %fd7, %fd16651;
	mul.f64 	%fd16653, %fd1519, %fd1516;
	mul.f64 	%fd16654, %fd1511, %fd16648;
	sub.f64 	%fd16655, %fd16653, %fd16654;
	add.f64 	%fd16656, %fd8, %fd16655;
	mov.f64 	%fd16657, 0d3FE0000000000000;
	copysign.f64 	%fd16658, %fd16652, %fd16657;
	add.rz.f64 	%fd16659, %fd16652, %fd16658;
	cvt.rzi.f64.f64 	%fd16660, %fd16659;
	cvt.rzi.s32.f64 	%r2056, %fd16660;
	copysign.f64 	%fd16661, %fd16656, %fd16657;
	add.rz.f64 	%fd16662, %fd16656, %fd16661;
	cvt.rzi.f64.f64 	%fd16663, %fd16662;
	cvt.rzi.s32.f64 	%r2057, %fd16663;
	setp.lt.s32 	%p3240, %r2056, 0;
	setp.ge.s32 	%p3241, %r2056, %r4279;
	or.pred  	%p3242, %p3240, %p3241;
	setp.lt.s32 	%p3243, %r2057, 0;
	setp.ge.s32 	%p3244, %r2057, %r4280;
	or.pred  	%p3245, %p3243, %p3244;
	or.pred  	%p3247, %p3242, %p3245;
	mov.b16 	%rs4849, 0;
	mov.u16 	%rs4850, %rs4849;
	mov.u16 	%rs4851, %rs4849;
	@%p3247 bra 	$L__BB1_1841;
	mul.lo.s32 	%r7605, %r2057, %r4281;
	cvt.u64.u32 	%rd2905, %r7605;
	shl.b32 	%r7606, %r2056, 2;
	cvt.u64.u32 	%rd2906, %r7606;
	add.s64 	%rd2907, %rd2905, %rd2906;
	add.s64 	%rd2908, %rd1, %rd2907;
	ld.global.u8 	%rs4849, [%rd2908];
	ld.global.u8 	%rs4850, [%rd2908+1];
	ld.global.u8 	%rs4851, [%rd2908+2];
$L__BB1_1841:
	setp.eq.f64 	%p3248, %fd2, 0d7FF0000000000000;
	st.local.u8 	[%rd113+1], %rs4851;
	and.b16  	%rs3335, %rs4851, 255;
	st.local.u8 	[%rd114+1], %rs4850;
	and.b16  	%rs3336, %rs4850, 255;
	st.local.u8 	[%rd115+1], %rs4849;
	and.b16  	%rs3337, %rs4849, 255;
	cvt.rn.f64.u16 	%fd16664, %rs3335;
	mul.f64 	%fd16665, %fd16664, 0d3FD322D0E5604189;
	cvt.rn.f64.u16 	%fd16666, %rs3336;
	fma.rn.f64 	%fd16667, %fd16666, 0d3FE2C8B439581062, %fd16665;
	cvt.rn.f64.u16 	%fd16668, %rs3337;
	fma.rn.f64 	%fd16669, %fd16668, 0d3FBD2F1A9FBE76C9, %fd16667;
	cvt.rzi.u32.f64 	%r7608, %fd16669;
	st.local.u8 	[%rd116+1], %r7608;
	add.s32 	%r2058, %r2049, %r4287;
	mov.b32 	%r11036, 1;
	mov.f64 	%fd28144, %fd28663;
	@%p3248 bra 	$L__BB1_1845;
	setp.ltu.f64 	%p3249, %fd2, 0d41E0000000000000;
	mov.f64 	%fd28144, %fd28662;
	mov.u32 	%r11035, %r11575;
	@%p3249 bra 	$L__BB1_1844;
	{ // callseq 1224, 0
	.param .b64 param0;
	st.param.f64 	[param0], %fd1;
	.param .align 16 .b8 retval0[16];
	call.uni (retval0), 
	__internal_trig_reduction_slowpathd, 
	(
	param0
	);
	ld.param.f64 	%fd28144, [retval0];
	ld.param.b32 	%r11035, [retval0+8];
	} // callseq 1224
$L__BB1_1844:
	add.s32 	%r11036, %r11035, 1;
$L__BB1_1845:
	shl.b32 	%r7610, %r11036, 6;
	cvt.u64.u32 	%rd2909, %r7610;
	and.b64  	%rd2910, %rd2909, 64;
	mov.u64 	%rd2911, __cudart_sin_cos_coeffs;
	add.s64 	%rd2912, %rd2911, %rd2910;
	mul.rn.f64 	%fd16671, %fd28144, %fd28144;
	and.b32  	%r7611, %r11036, 1;
	setp.eq.b32 	%p3250, %r7611, 1;
	selp.f64 	%fd16672, 0dBDA8FF8320FD8164, 0d3DE5DB65F9785EBA, %p3250;
	ld.global.nc.v2.f64 	{%fd16673, %fd16674}, [%rd2912];
	fma.rn.f64 	%fd16675, %fd16672, %fd16671, %fd16673;
	fma.rn.f64 	%fd16676, %fd16675, %fd16671, %fd16674;
	ld.global.nc.v2.f64 	{%fd16677, %fd16678}, [%rd2912+16];
	fma.rn.f64 	%fd16679, %fd16676, %fd16671, %fd16677;
	fma.rn.f64 	%fd16680, %fd16679, %fd16671, %fd16678;
	ld.global.nc.v2.f64 	{%fd16681, %fd16682}, [%rd2912+32];
	fma.rn.f64 	%fd16683, %fd16680, %fd16671, %fd16681;
	fma.rn.f64 	%fd16684, %fd16683, %fd16671, %fd16682;
	fma.rn.f64 	%fd16685, %fd16684, %fd28144, %fd28144;
	fma.rn.f64 	%fd16686, %fd16684, %fd16671, 0d3FF0000000000000;
	selp.f64 	%fd16687, %fd16686, %fd16685, %p3250;
	and.b32  	%r7612, %r11036, 2;
	setp.eq.s32 	%p3251, %r7612, 0;
	mov.f64 	%fd16688, 0d0000000000000000;
	sub.f64 	%fd16689, %fd16688, %fd16687;
	selp.f64 	%fd1523, %fd16687, %fd16689, %p3251;
	mov.f64 	%fd28145, %fd28664;
	mov.u32 	%r11037, %r11577;
	@%p2 bra 	$L__BB1_1847;
	{ // callseq 1225, 0
	.param .b64 param0;
	st.param.f64 	[param0], %fd1;
	.param .align 16 .b8 retval0[16];
	call.uni (retval0), 
	__internal_trig_reduction_slowpathd, 
	(
	param0
	);
	ld.param.f64 	%fd28145, [retval0];
	ld.param.b32 	%r11037, [retval0+8];
	} // callseq 1225
$L__BB1_1847:
	shl.b32 	%r7614, %r11037, 6;
	cvt.u64.u32 	%rd2913, %r7614;
	and.b64  	%rd2914, %rd2913, 64;
	mov.u64 	%rd2915, __cudart_sin_cos_coeffs;
	add.s64 	%rd2916, %rd2915, %rd2914;
	mul.rn.f64 	%fd16691, %fd28145, %fd28145;
	and.b32  	%r7615, %r11037, 1;
	setp.eq.b32 	%p3252, %r7615, 1;
	selp.f64 	%fd16692, 0dBDA8FF8320FD8164, 0d3DE5DB65F9785EBA, %p3252;
	ld.global.nc.v2.f64 	{%fd16693, %fd16694}, [%rd2916];
	fma.rn.f64 	%fd16695, %fd16692, %fd16691, %fd16693;
	fma.rn.f64 	%fd16696, %fd16695, %fd16691, %fd16694;
	ld.global.nc.v2.f64 	{%fd16697, %fd16698}, [%rd2916+16];
	fma.rn.f64 	%fd16699, %fd16696, %fd16691, %fd16697;
	fma.rn.f64 	%fd16700, %fd16699, %fd16691, %fd16698;
	ld.global.nc.v2.f64 	{%fd16701, %fd16702}, [%rd2916+32];
	fma.rn.f64 	%fd16703, %fd16700, %fd16691, %fd16701;
	fma.rn.f64 	%fd16704, %fd16703, %fd16691, %fd16702;
	fma.rn.f64 	%fd16705, %fd16704, %fd28145, %fd28145;
	fma.rn.f64 	%fd16706, %fd16704, %fd16691, 0d3FF0000000000000;
	selp.f64 	%fd16707, %fd16706, %fd16705, %p3252;
	and.b32  	%r7616, %r11037, 2;
	setp.eq.s32 	%p3253, %r7616, 0;
	mov.f64 	%fd16708, 0d0000000000000000;
	sub.f64 	%fd16709, %fd16708, %fd16707;
	selp.f64 	%fd16710, %fd16707, %fd16709, %p3253;
	div.s32 	%r7617, %r2058, %r4283;
	max.s32 	%r7618, %r7617, 0;
	min.s32 	%r7619, %r7618, %r10;
	cvt.rn.f64.s32 	%fd16711, %r7619;
	sub.f64 	%fd1526, %fd16711, %fd6;
	mul.f64 	%fd16712, %fd1526, %fd16710;
	fma.rn.f64 	%fd16713, %fd1511, %fd1523, %fd16712;
	add.f64 	%fd16714, %fd7, %fd16713;
	mul.f64 	%fd16715, %fd1526, %fd1523;
	mul.f64 	%fd16716, %fd1511, %fd16710;
	sub.f64 	%fd16717, %fd16715, %fd16716;
	add.f64 	%fd16718, %fd8, %fd16717;
	mov.f64 	%fd16719, 0d3FE0000000000000;
	copysign.f64 	%fd16720, %fd16714, %fd16719;
	add.rz.f64 	%fd16721, %fd16714, %fd16720;
	cvt.rzi.f64.f64 	%fd16722, %fd16721;
	cvt.rzi.s32.f64 	%r2065, %fd16722;
	copysign.f64 	%fd16723, %fd16718, %fd16719;
	add.rz.f64 	%fd16724, %fd16718, %fd16723;
	cvt.rzi.f64.f64 	%fd16725, %fd16724;
	cvt.rzi.s32.f64 	%r2066, %fd16725;
	setp.lt.s32 	%p3254, %r2065, 0;
	setp.ge.s32 	%p3255, %r2065, %r4279;
	or.pred  	%p3256, %p3254, %p3255;
	setp.lt.s32 	%p3257, %r2066, 0;
	setp.ge.s32 	%p3258, %r2066, %r4280;
	or.pred  	%p3259, %p3257, %p3258;
	or.pred  	%p3261, %p3256, %p3259;
	mov.b16 	%rs4852, 0;
	mov.u16 	%rs4853, %rs4852;
	mov.u16 	%rs4854, %rs4852;
	@%p3261 bra 	$L__BB1_1849;
	mul.lo.s32 	%r7620, %r2066, %r4281;
	cvt.u64.u32 	%rd2917, %r7620;
	shl.b32 	%r7621, %r2065, 2;
	cvt.u64.u32 	%rd2918, %r7621;
	add.s64 	%rd2919, %rd2917, %rd2918;
	add.s64 	%rd2920, %rd1, %rd2919;
	ld.global.u8 	%rs4852, [%rd2920];
	ld.global.u8 	%rs4853, [%rd2920+1];
	ld.global.u8 	%rs4854, [%rd2920+2];
$L__BB1_1849:
	st.local.u8 	[%rd113+2], %rs4854;
	and.b16  	%rs3339, %rs4854, 255;
	st.local.u8 	[%rd114+2], %rs4853;
	and.b16  	%rs3340, %rs4853, 255;
	st.local.u8 	[%rd115+2], %rs4852;
	and.b16  	%rs3341, %rs4852, 255;
	cvt.rn.f64.u16 	%fd16726, %rs3339;
	mul.f64 	%fd16727, %fd16726, 0d3FD322D0E5604189;
	cvt.rn.f64.u16 	%fd16728, %rs3340;
	fma.rn.f64 	%fd16729, %fd16728, 0d3FE2C8B439581062, %fd16727;
	cvt.rn.f64.u16 	%fd16730, %rs3341;
	fma.rn.f64 	%fd16731, %fd16730, 0d3FBD2F1A9FBE76C9, %fd16729;
	cvt.rzi.u32.f64 	%r7623, %fd16731;
	st.local.u8 	[%rd116+2], %r7623;
	add.s32 	%r7624, %r2039, %r4286;
	div.s32 	%r7625, %r7624, %r4282;
	max.s32 	%r2067, %r7625, 0;
	mov.b32 	%r11039, 1;
	mov.f64 	%fd28147, %fd28663;
	@%p3248 bra 	$L__BB1_1853;
	setp.ltu.f64 	%p3263, %fd2, 0d41E0000000000000;
	mov.f64 	%fd28147, %fd28662;
	mov.u32 	%r11038, %r11575;
	@%p3263 bra 	$L__BB1_1852;
	{ // callseq 1226, 0
	.param .b64 param0;
	st.param.f64 	[param0], %fd1;
	.param .align 16 .b8 retval0[16];
	call.uni (retval0), 
	__internal_trig_reduction_slowpathd, 
	(
	param0
	);
	ld.param.f64 	%fd28147, [retval0];
	ld.param.b32 	%r11038, [retval0+8];
	} // callseq 1226
$L__BB1_1852:
	add.s32 	%r11039, %r11038, 1;
$L__BB1_1853:
	shl.b32 	%r7627, %r11039, 6;
	cvt.u64.u32 	%rd2921, %r7627;
	and.b64  	%rd2922, %rd2921, 64;
	mov.u64 	%rd2923, __cudart_sin_cos_coeffs;
	add.s64 	%rd2924, %rd2923, %rd2922;
	mul.rn.f64 	%fd16733, %fd28147, %fd28147;
	and.b32  	%r7628, %r11039, 1;
	setp.eq.b32 	%p3264, %r7628, 1;
	selp.f64 	%fd16734, 0dBDA8FF8320FD8164, 0d3DE5DB65F9785EBA, %p3264;
	ld.global.nc.v2.f64 	{%fd16735, %fd16736}, [%rd2924];
	fma.rn.f64 	%fd16737, %fd16734, %fd16733, %fd16735;
	fma.rn.f64 	%fd16738, %fd16737, %fd16733, %fd16736;
	ld.global.nc.v2.f64 	{%fd16739, %fd16740}, [%rd2924+16];
	fma.rn.f64 	%fd16741, %fd16738, %fd16733, %fd16739;
	fma.rn.f64 	%fd16742, %fd16741, %fd16733, %fd16740;
	ld.global.nc.v2.f64 	{%fd16743, %fd16744}, [%rd2924+32];
	fma.rn.f64 	%fd16745, %fd16742, %fd16733, %fd16743;
	fma.rn.f64 	%fd16746, %fd16745, %fd16733, %fd16744;
	fma.rn.f64 	%fd16747, %fd16746, %fd28147, %fd28147;
	fma.rn.f64 	%fd16748, %fd16746, %fd16733, 0d3FF0000000000000;
	selp.f64 	%fd16749, %fd16748, %fd16747, %p3264;
	and.b32  	%r7629, %r11039, 2;
	setp.eq.s32 	%p3265, %r7629, 0;
	mov.f64 	%fd16750, 0d0000000000000000;
	sub.f64 	%fd16751, %fd16750, %fd16749;
	selp.f64 	%fd1530, %fd16749, %fd16751, %p3265;
	mov.f64 	%fd28148, %fd28664;
	mov.u32 	%r11040, %r11577;
	@%p2 bra 	$L__BB1_1855;
	{ // callseq 1227, 0
	.param .b64 param0;
	st.param.f64 	[param0], %fd1;
	.param .align 16 .b8 retval0[16];
	call.uni (retval0), 
	__internal_trig_reduction_slowpathd, 
	(
	param0
	);
	ld.param.f64 	%fd28148, [retval0];
	ld.param.b32 	%r11040, [retval0+8];
	} // callseq 1227
$L__BB1_1855:
	shl.b32 	%r7631, %r11040, 6;
	cvt.u64.u32 	%rd2925, %r7631;
	and.b64  	%rd2926, %rd2925, 64;
	mov.u64 	%rd2927, __cudart_sin_cos_coeffs;
	add.s64 	%rd2928, %rd2927, %rd2926;
	mul.rn.f64 	%fd16753, %fd28148, %fd28148;
	and.b32  	%r7632, %r11040, 1;
	setp.eq.b32 	%p3266, %r7632, 1;
	selp.f64 	%fd16754, 0dBDA8FF8320FD8164, 0d3DE5DB65F9785EBA, %p3266;
	ld.global.nc.v2.f64 	{%fd16755, %fd16756}, [%rd2928];
	fma.rn.f64 	%fd16757, %fd16754, %fd16753, %fd16755;
	fma.rn.f64 	%fd16758, %fd16757, %fd16753, %fd16756;
	ld.global.nc.v2.f64 	{%fd16759, %fd16760}, [%rd2928+16];
	fma.rn.f64 	%fd16761, %fd16758, %fd16753, %fd16759;
	fma.rn.f64 	%fd16762, %fd16761, %fd16753, %fd16760;
	ld.global.nc.v2.f64 	{%fd16763, %fd16764}, [%rd2928+32];
	fma.rn.f64 	%fd16765, %fd16762, %fd16753, %fd16763;
	fma.rn.f64 	%fd16766, %fd16765, %fd16753, %fd16764;
	fma.rn.f64 	%fd16767, %fd16766, %fd28148, %fd28148;
	fma.rn.f64 	%fd16768, %fd16766, %fd16753, 0d3FF0000000000000;
	selp.f64 	%fd16769, %fd16768, %fd16767, %p3266;
	and.b32  	%r7633, %r11040, 2;
	setp.eq.s32 	%p3267, %r7633, 0;
	mov.f64 	%fd16770, 0d0000000000000000;
	sub.f64 	%fd16771, %fd16770, %fd16769;
	selp.f64 	%fd16772, %fd16769, %fd16771, %p3267;
	min.s32 	%r7634, %r2067, %r9;
	cvt.rn.f64.s32 	%fd16773, %r7634;
	sub.f64 	%fd1533, %fd16773, %fd5;
	mul.f64 	%fd16774, %fd1512, %fd16772;
	fma.rn.f64 	%fd16775, %fd1533, %fd1530, %fd16774;
	add.f64 	%fd16776, %fd7, %fd16775;
	mul.f64 	%fd16777, %fd1512, %fd1530;
	mul.f64 	%fd16778, %fd1533, %fd16772;
	sub.f64 	%fd16779, %fd16777, %fd16778;
	add.f64 	%fd16780, %fd8, %fd16779;
	mov.f64 	%fd16781, 0d3FE0000000000000;
	copysign.f64 	%fd16782, %fd16776, %fd16781;
	add.rz.f64 	%fd16783, %fd16776, %fd16782;
	cvt.rzi.f64.f64 	%fd16784, %fd16783;
	cvt.rzi.s32.f64 	%r2074, %fd16784;
	copysign.f64 	%fd16785, %fd16780, %fd16781;
	add.rz.f64 	%fd16786, %fd16780, %fd16785;
	cvt.rzi.f64.f64 	%fd16787, %fd16786;
	cvt.rzi.s32.f64 	%r2075, %fd16787;
	setp.lt.s32 	%p3268, %r2074, 0;
	setp.ge.s32 	%p3269, %r2074, %r4279;
	or.pred  	%p3270, %p3268, %p3269;
	setp.lt.s32 	%p3271, %r2075, 0;
	setp.ge.s32 	%p3272, %r2075, %r4280;
	or.pred  	%p3273, %p3271, %p3272;
	or.pred  	%p3275, %p3270, %p3273;
	mov.b16 	%rs4855, 0;
	mov.u16 	%rs4856, %rs4855;
	mov.u16 	%rs4857, %rs4855;
	@%p3275 bra 	$L__BB1_1857;
	mul.lo.s32 	%r7635, %r2075, %r4281;
	cvt.u64.u32 	%rd2929, %r7635;
	shl.b32 	%r7636, %r2074, 2;
	cvt.u64.u32 	%rd2930, %r7636;
	add.s64 	%rd2931, %rd2929, %rd2930;
	add.s64 	%rd2932, %rd1, %rd2931;
	ld.global.u8 	%rs4855, [%rd2932];
	ld.global.u8 	%rs4856, [%rd2932+1];
	ld.global.u8 	%rs4857, [%rd2932+2];
$L__BB1_1857:
	setp.eq.f64 	%p3276, %fd2, 0d7FF0000000000000;
	st.local.u8 	[%rd113+3], %rs4857;
	and.b16  	%rs3343, %rs4857, 255;
	st.local.u8 	[%rd114+3], %rs4856;
	and.b16  	%rs3344, %rs4856, 255;
	st.local.u8 	[%rd115+3], %rs4855;
	and.b16  	%rs3345, %rs4855, 255;
	cvt.rn.f64.u16 	%fd16788, %rs3343;
	mul.f64 	%fd16789, %fd16788, 0d3FD322D0E5604189;
	cvt.rn.f64.u16 	%fd16790, %rs3344;
	fma.rn.f64 	%fd16791, %fd16790, 0d3FE2C8B439581062, %fd16789;
	cvt.rn.f64.u16 	%fd16792, %rs3345;
	fma.rn.f64 	%fd16793, %fd16792, 0d3FBD2F1A9FBE76C9, %fd16791;
	cvt.rzi.u32.f64 	%r7638, %fd16793;
	st.local.u8 	[%rd116+3], %r7638;
	mov.b32 	%r11042, 1;
	mov.f64 	%fd28150, %fd28663;
	@%p3276 bra 	$L__BB1_1861;
	setp.ltu.f64 	%p3277, %fd2, 0d41E0000000000000;
	mov.f64 	%fd28150, %fd28662;
	mov.u32 	%r11041, %r11575;
	@%p3277 bra 	$L__BB1_1860;
	{ // callseq 1228, 0
	.param .b64 param0;
	st.param.f64 	[param0], %fd1;
	.param .align 16 .b8 retval0[16];
	call.uni (retval0), 
	__internal_trig_reduction_slowpathd, 
	(
	param0
	);
	ld.param.f64 	%fd28150, [retval0];
	ld.param.b32 	%r11041, [retval0+8];
	} // callseq 1228
$L__BB1_1860:
	add.s32 	%r11042, %r11041, 1;
$L__BB1_1861:
	shl.b32 	%r7640, %r11042, 6;
	cvt.u64.u32 	%rd2933, %r7640;
	and.b64  	%rd2934, %rd2933, 64;
	mov.u64 	%rd2935, __cudart_sin_cos_coeffs;
	add.s64 	%rd2936, %rd2935, %rd2934;
	mul.rn.f64 	%fd16795, %fd28150, %fd28150;
	and.b32  	%r7641, %r11042, 1;
	setp.eq.b32 	%p3278, %r7641, 1;
	selp.f64 	%fd16796, 0dBDA8FF8320FD8164, 0d3DE5DB65F9785EBA, %p3278;
	ld.global.nc.v2.f64 	{%fd16797, %fd16798}, [%rd2936];
	fma.rn.f64 	%fd16799, %fd16796, %fd16795, %fd16797;
	fma.rn.f64 	%fd16800, %fd16799, %fd16795, %fd16798;
	ld.global.nc.v2.f64 	{%fd16801, %fd16802}, [%rd2936+16];
	fma.rn.f64 	%fd16803, %fd16800, %fd16795, %fd16801;
	fma.rn.f64 	%fd16804, %fd16803, %fd16795, %fd16802;
	ld.global.nc.v2.f64 	{%fd16805, %fd16806}, [%rd2936+32];
	fma.rn.f64 	%fd16807, %fd16804, %fd16795, %fd16805;
	fma.rn.f64 	%fd16808, %fd16807, %fd16795, %fd16806;
	fma.rn.f64 	%fd16809, %fd16808, %fd28150, %fd28150;
	fma.rn.f64 	%fd16810, %fd16808, %fd16795, 0d3FF0000000000000;
	selp.f64 	%fd16811, %fd16810, %fd16809, %p3278;
	and.b32  	%r7642, %r11042, 2;
	setp.eq.s32 	%p3279, %r7642, 0;
	mov.f64 	%fd16812, 0d0000000000000000;
	sub.f64 	%fd16813, %fd16812, %fd16811;
	selp.f64 	%fd1537, %fd16811, %fd16813, %p3279;
	mov.f64 	%fd28151, %fd28664;
	mov.u32 	%r11043, %r11577;
	@%p2 bra 	$L__BB1_1863;
	{ // callseq 1229, 0
	.param .b64 param0;
	st.param.f64 	[param0], %fd1;
	.param .align 16 .b8 retval0[16];
	call.uni (retval0), 
	__internal_trig_reduction_slowpathd, 
	(
	param0
	);
	ld.param.f64 	%fd28151, [retval0];
	ld.param.b32 	%r11043, [retval0+8];
	} // callseq 1229
$L__BB1_1863:
	shl.b32 	%r7644, %r11043, 6;
	cvt.u64.u32 	%rd2937, %r7644;
	and.b64  	%rd2938, %rd2937, 64;
	mov.u64 	%rd2939, __cudart_sin_cos_coeffs;
	add.s64 	%rd2940, %rd2939, %rd2938;
	mul.rn.f64 	%fd16815, %fd28151, %fd28151;
	and.b32  	%r7645, %r11043, 1;
	setp.eq.b32 	%p3280, %r7645, 1;
	selp.f64 	%fd16816, 0dBDA8FF8320FD8164, 0d3DE5DB65F9785EBA, %p3280;
	ld.global.nc.v2.f64 	{%fd16817, %fd16818}, [%rd2940];
	fma.rn.f64 	%fd16819, %fd16816, %fd16815, %fd16817;
	fma.rn.f64 	%fd16820, %fd16819, %fd16815, %fd16818;
	ld.global.nc.v2.f64 	{%fd16821, %fd16822}, [%rd2940+16];
	fma.rn.f64 	%fd16823, %fd16820, %fd16815, %fd16821;
	fma.rn.f64 	%fd16824, %fd16823, %fd16815, %fd16822;
	ld.global.nc.v2.f64 	{%fd16825, %fd16826}, [%rd2940+32];
	fma.rn.f64 	%fd16827, %fd16824, %fd16815, %fd16825;
	fma.rn.f64 	%fd16828, %fd16827, %fd16815, %fd16826;
	fma.rn.f64 	%fd16829, %fd16828, %fd28151, %fd28151;
	fma.rn.f64 	%fd16830, %fd16828, %fd16815, 0d3FF0000000000000;
	selp.f64 	%fd16831, %fd16830, %fd16829, %p3280;
	and.b32  	%r7646, %r11043, 2;
	setp.eq.s32 	%p3281, %r7646, 0;
	mov.f64 	%fd16832, 0d0000000000000000;
	sub.f64 	%fd16833, %fd16832, %fd16831;
	selp.f64 	%fd16834, %fd16831, %fd16833, %p3281;
	mul.f64 	%fd16835, %fd1519, %fd16834;
	fma.rn.f64 	%fd16836, %fd1533, %fd1537, %fd16835;
	add.f64 	%fd16837, %fd7, %fd16836;
	mul.f64 	%fd16838, %fd1519, %fd1537;
	mul.f64 	%fd16839, %fd1533, %fd16834;
	sub.f64 	%fd16840, %fd16838, %fd16839;
	add.f64 	%fd16841, %fd8, %fd16840;
	mov.f64 	%fd16842, 0d3FE0000000000000;
	copysign.f64 	%fd16843, %fd16837, %fd16842;
	add.rz.f64 	%fd16844, %fd16837, %fd16843;
	cvt.rzi.f64.f64 	%fd16845, %fd16844;
	cvt.rzi.s32.f64 	%r2082, %fd16845;
	copysign.f64 	%fd16846, %fd16841, %fd16842;
	add.rz.f64 	%fd16847, %fd16841, %fd16846;
	cvt.rzi.f64.f64 	%fd16848, %fd16847;
	cvt.rzi.s32.f64 	%r2083, %fd16848;
	setp.lt.s32 	%p3282, %r2082, 0;
	setp.ge.s32 	%p3283, %r2082, %r4279;
	or.pred  	%p3284, %p3282, %p3283;
	setp.lt.s32 	%p3285, %r2083, 0;
	setp.ge.s32 	%p3286, %r2083, %r4280;
	or.pred  	%p3287, %p3285, %p3286;
	or.pred  	%p3289, %p3284, %p3287;
	mov.b16 	%rs4858, 0;
	mov.u16 	%rs4859, %rs4858;
	mov.u16 	%rs4860, %rs4858;
	@%p3289 bra 	$L__BB1_1865;
	mul.lo.s32 	%r7647, %r2083, %r4281;
	cvt.u64.u32 	%rd2941, %r7647;
	shl.b32 	%r7648, %r2082, 2;
	cvt.u64.u32 	%rd2942, %r7648;
	add.s64 	%rd2943, %rd2941, %rd2942;
	add.s64 	%rd2944, %rd1, %rd2943;
	ld.global.u8 	%rs4858, [%rd2944];
	ld.global.u8 	%rs4859, [%rd2944+1];
	ld.global.u8 	%rs4860, [%rd2944+2];
$L__BB1_1865:
	st.local.u8 	[%rd113+4], %rs4860;
	and.b16  	%rs3347, %rs4860, 255;
	st.local.u8 	[%rd114+4], %rs4859;
	and.b16  	%rs3348, %rs4859, 255;
	st.local.u8 	[%rd115+4], %rs4858;
	and.b16  	%rs3349, %rs4858, 255;
	cvt.rn.f64.u16 	%fd16849, %rs3347;
	mul.f64 	%fd16850, %fd16849, 0d3FD322D0E5604189;
	cvt.rn.f64.u16 	%fd16851, %rs3348;
	fma.rn.f64 	%fd16852, %fd16851, 0d3FE2C8B439581062, %fd16850;
	cvt.rn.f64.u16 	%fd16853, %rs3349;
	fma.rn.f64 	%fd16854, %fd16853, 0d3FBD2F1A9FBE76C9, %fd16852;
	cvt.rzi.u32.f64 	%r7650, %fd16854;
	st.local.u8 	[%rd116+4], %r7650;
	mov.b32 	%r11045, 1;
	mov.f64 	%fd28153, %fd28663;
	@%p3276 bra 	$L__BB1_1869;
	setp.ltu.f64 	%p3291, %fd2, 0d41E0000000000000;
	mov.f64 	%fd28153, %fd28662;
	mov.u32 	%r11044, %r11575;
	@%p3291 bra 	$L__BB1_1868;
	{ // callseq 1230, 0
	.param .b64 param0;
	st.param.f64 	[param0], %fd1;
	.param .align 16 .b8 retval0[16];
	call.uni (retval0), 
	__internal_trig_reduction_slowpathd, 
	(
	param0
	);
	ld.param.f64 	%fd28153, [retval0];
	ld.param.b32 	%r11044, [retval0+8];
	} // callseq 1230
$L__BB1_1868:
	add.s32 	%r11045, %r11044, 1;
$L__BB1_1869:
	shl.b32 	%r7652, %r11045, 6;
	cvt.u64.u32 	%rd2945, %r7652;
	and.b64  	%rd2946, %rd2945, 64;
	mov.u64 	%rd2947, __cudart_sin_cos_coeffs;
	add.s64 	%rd2948, %rd2947, %rd2946;
	mul.rn.f64 	%fd16856, %fd28153, %fd28153;
	and.b32  	%r7653, %r11045, 1;
	setp.eq.b32 	%p3292, %r7653, 1;
	selp.f64 	%fd16857, 0dBDA8FF8320FD8164, 0d3DE5DB65F9785EBA, %p3292;
	ld.global.nc.v2.f64 	{%fd16858, %fd16859}, [%rd2948];
	fma.rn.f64 	%fd16860, %fd16857, %fd16856, %fd16858;
	fma.rn.f64 	%fd16861, %fd16860, %fd16856, %fd16859;
	ld.global.nc.v2.f64 	{%fd16862, %fd16863}, [%rd2948+16];
	fma.rn.f64 	%fd16864, %fd16861, %fd16856, %fd16862;
	fma.rn.f64 	%fd16865, %fd16864, %fd16856, %fd16863;
	ld.global.nc.v2.f64 	{%fd16866, %fd16867}, [%rd2948+32];
	fma.rn.f64 	%fd16868, %fd16865, %fd16856, %fd16866;
	fma.rn.f64 	%fd16869, %fd16868, %fd16856, %fd16867;
	fma.rn.f64 	%fd16870, %fd16869, %fd28153, %fd28153;
	fma.rn.f64 	%fd16871, %fd16869, %fd16856, 0d3FF0000000000000;
	selp.f64 	%fd16872, %fd16871, %fd16870, %p3292;
	and.b32  	%r7654, %r11045, 2;
	setp.eq.s32 	%p3293, %r7654, 0;
	mov.f64 	%fd16873, 0d0000000000000000;
	sub.f64 	%fd16874, %fd16873, %fd16872;
	selp.f64 	%fd1543, %fd16872, %fd16874, %p3293;
	mov.f64 	%fd28154, %fd28664;
	mov.u32 	%r11046, %r11577;
	@%p2 bra 	$L__BB1_1871;
	{ // callseq 1231, 0
	.param .b64 param0;
	st.param.f64 	[param0], %fd1;
	.param .align 16 .b8 retval0[16];
	call.uni (retval0), 
	__internal_trig_reduction_slowpathd, 
	(
	param0
	);
	ld.param.f64 	%fd28154, [retval0];
	ld.param.b32 	%r11046, [retval0+8];
	} // callseq 1231
$L__BB1_1871:
	shl.b32 	%r7656, %r11046, 6;
	cvt.u64.u32 	%rd2949, %r7656;
	and.b64  	%rd2950, %rd2949, 64;
	mov.u64 	%rd2951, __cudart_sin_cos_coeffs;
	add.s64 	%rd2952, %rd2951, %rd2950;
	mul.rn.f64 	%fd16876, %fd28154, %fd28154;
	and.b32  	%r7657, %r11046, 1;
	setp.eq.b32 	%p3294, %r7657, 1;
	selp.f64 	%fd16877, 0dBDA8FF8320FD8164, 0d3DE5DB65F9785EBA, %p3294;
	ld.global.nc.v2.f64 	{%fd16878, %fd16879}, [%rd2952];
	fma.rn.f64 	%fd16880, %fd16877, %fd16876, %fd16878;
	fma.rn.f64 	%fd16881, %fd16880, %fd16876, %fd16879;
	ld.global.nc.v2.f64 	{%fd16882, %fd16883}, [%rd2952+16];
	fma.rn.f64 	%fd16884, %fd16881, %fd16876, %fd16882;
	fma.rn.f64 	%fd16885, %fd16884, %fd16876, %fd16883;
	ld.global.nc.v2.f64 	{%fd16886, %fd16887}, [%rd2952+32];
	fma.rn.f64 	%fd16888, %fd16885, %fd16876, %fd16886;
	fma.rn.f64 	%fd16889, %fd16888, %fd16876, %fd16887;
	fma.rn.f64 	%fd16890, %fd16889, %fd28154, %fd28154;
	fma.rn.f64 	%fd16891, %fd16889, %fd16876, 0d3FF0000000000000;
	selp.f64 	%fd16892, %fd16891, %fd16890, %p3294;
	and.b32  	%r7658, %r11046, 2;
	setp.eq.s32 	%p3295, %r7658, 0;
	mov.f64 	%fd16893, 0d0000000000000000;
	sub.f64 	%fd16894, %fd16893, %fd16892;
	selp.f64 	%fd16895, %fd16892, %fd16894, %p3295;
	mul.f64 	%fd16896, %fd1526, %fd16895;
	fma.rn.f64 	%fd16897, %fd1533, %fd1543, %fd16896;
	add.f64 	%fd16898, %fd7, %fd16897;
	mul.f64 	%fd16899, %fd1526, %fd1543;
	mul.f64 	%fd16900, %fd1533, %fd16895;
	sub.f64 	%fd16901, %fd16899, %fd16900;
	add.f64 	%fd16902, %fd8, %fd16901;
	mov.f64 	%fd16903, 0d3FE0000000000000;
	copysign.f64 	%fd16904, %fd16898, %fd16903;
	add.rz.f64 	%fd16905, %fd16898, %fd16904;
	cvt.rzi.f64.f64 	%fd16906, %fd16905;
	cvt.rzi.s32.f64 	%r2090, %fd16906;
	copysign.f64 	%fd16907, %fd16902, %fd16903;
	add.rz.f64 	%fd16908, %fd16902, %fd16907;
	cvt.rzi.f64.f64 	%fd16909, %fd16908;
	cvt.rzi.s32.f64 	%r2091, %fd16909;
	setp.lt.s32 	%p3296, %r2090, 0;
	setp.ge.s32 	%p3297, %r2090, %r4279;
	or.pred  	%p3298, %p3296, %p3297;
	setp.lt.s32 	%p3299, %r2091, 0;
	setp.ge.s32 	%p3300, %r2091, %r4280;
	or.pred  	%p3301, %p3299, %p3300;
	or.pred  	%p3303, %p3298, %p3301;
	mov.b16 	%rs4861, 0;
	mov.u16 	%rs4862, %rs4861;
	mov.u16 	%rs4863, %rs4861;
	@%p3303 bra 	$L__BB1_1873;
	mul.lo.s32 	%r7659, %r2091, %r4281;
	cvt.u64.u32 	%rd2953, %r7659;
	shl.b32 	%r7660, %r2090, 2;
	cvt.u64.u32 	%rd2954, %r7660;
	add.s64 	%rd2955, %rd2953, %rd2954;
	add.s64 	%rd2956, %rd1, %rd2955;
	ld.global.u8 	%rs4861, [%rd2956];
	ld.global.u8 	%rs4862, [%rd2956+1];
	ld.global.u8 	%rs4863, [%rd2956+2];
$L__BB1_1873:
	setp.eq.f64 	%p3304, %fd2, 0d7FF0000000000000;
	st.local.u8 	[%rd113+5], %rs4863;
	and.b16  	%rs3351, %rs4863, 255;
	st.local.u8 	[%rd114+5], %rs4862;
	and.b16  	%rs3352, %rs4862, 255;
	st.local.u8 	[%rd115+5], %rs4861;
	and.b16  	%rs3353, %rs4861, 255;
	cvt.rn.f64.u16 	%fd16910, %rs3351;
	mul.f64 	%fd16911, %fd16910, 0d3FD322D0E5604189;
	cvt.rn.f64.u16 	%fd16912, %rs3352;
	fma.rn.f64 	%fd16913, %fd16912, 0d3FE2C8B439581062, %fd16911;
	cvt.rn.f64.u16 	%fd16914, %rs3353;
	fma.rn.f64 	%fd16915, %fd16914, 0d3FBD2F1A9FBE76C9, %fd16913;
	cvt.rzi.u32.f64 	%r7662, %fd16915;
	st.local.u8 	[%rd116+5], %r7662;
	add.s32 	%r7663, %r2058, %r4287;
	div.s32 	%r7664, %r7663, %r4283;
	max.s32 	%r2092, %r7664, 0;
	mov.b32 	%r11048, 1;
	mov.f64 	%fd28156, %fd28663;
	@%p3304 bra 	$L__BB1_1877;
	setp.ltu.f64 	%p3305, %fd2, 0d41E0000000000000;
	mov.f64 	%fd28156, %fd28662;
	mov.u32 	%r11047, %r11575;
	@%p3305 bra 	$L__BB1_1876;
	{ // callseq 1232, 0
	.param .b64 param0;
	st.param.f64 	[param0], %fd1;
	.param .align 16 .b8 retval0[16];
	call.uni (retval0), 
	__internal_trig_reduction_slowpathd, 
	(
	param0
	);
	ld.param.f64 	%fd28156, [retval0];
	ld.param.b32 	%r11047, [retval0+8];
	} // callseq 1232
$L__BB1_1876:
	add.s32 	%r11048, %r11047, 1;
$L__BB1_1877:
	shl.b32 	%r7666, %r11048, 6;
	cvt.u64.u32 	%rd2957, %r7666;
	and.b64  	%rd2958, %rd2957, 64;
	mov.u64 	%rd2959, __cudart_sin_cos_coeffs;
	add.s64 	%rd2960, %rd2959, %rd2958;
	mul.rn.f64 	%fd16917, %fd28156, %fd28156;
	and.b32  	%r7667, %r11048, 1;
	setp.eq.b32 	%p3306, %r7667, 1;
	selp.f64 	%fd16918, 0dBDA8FF8320FD8164, 0d3DE5DB65F9785EBA, %p3306;
	ld.global.nc.v2.f64 	{%fd16919, %fd16920}, [%rd2960];
	fma.rn.f64 	%fd16921, %fd16918, %fd16917, %fd16919;
	fma.rn.f64 	%fd16922, %fd16921, %fd16917, %fd16920;
	ld.global.nc.v2.f64 	{%fd16923, %fd16924}, [%rd2960+16];
	fma.rn.f64 	%fd16925, %fd16922, %fd16917, %fd16923;
	fma.rn.f64 	%fd16926, %fd16925, %fd16917, %fd16924;
	ld.global.nc.v2.f64 	{%fd16927, %fd16928}, [%rd2960+32];
	fma.rn.f64 	%fd16929, %fd16926, %fd16917, %fd16927;
	fma.rn.f64 	%fd16930, %fd16929, %fd16917, %fd16928;
	fma.rn.f64 	%fd16931, %fd16930, %fd28156, %fd28156;
	fma.rn.f64 	%fd16932, %fd16930, %fd16917, 0d3FF0000000000000;
	selp.f64 	%fd16933, %fd16932, %fd16931, %p3306;
	and.b32  	%r7668, %r11048, 2;
	setp.eq.s32 	%p3307, %r7668, 0;
	mov.f64 	%fd16934, 0d0000000000000000;
	sub.f64 	%fd16935, %fd16934, %fd16933;
	selp.f64 	%fd1549, %fd16933, %fd16935, %p3307;
	mov.f64 	%fd28157, %fd28664;
	mov.u32 	%r11049, %r11577;
	@%p2 bra 	$L__BB1_1879;
	{ // callseq 1233, 0
	.param .b64 param0;
	st.param.f64 	[param0], %fd1;
	.param .align 16 .b8 retval0[16];
	call.uni (retval0), 
	__internal_trig_reduction_slowpathd, 
	(
	param0
	);
	ld.param.f64 	%fd28157, [retval0];
	ld.param.b32 	%r11049, [retval0+8];
	} // callseq 1233
$L__BB1_1879:
	shl.b32 	%r7670, %r11049, 6;
	cvt.u64.u32 	%rd2961, %r7670;
	and.b64  	%rd2962, %rd2961, 64;
	mov.u64 	%rd2963, __cudart_sin_cos_coeffs;
	add.s64 	%rd2964, %rd2963, %rd2962;
	mul.rn.f64 	%fd16937, %fd28157, %fd28157;
	and.b32  	%r7671, %r11049, 1;
	setp.eq.b32 	%p3308, %r7671, 1;
	selp.f64 	%fd16938, 0dBDA8FF8320FD8164, 0d3DE5DB65F9785EBA, %p3308;
	ld.global.nc.v2.f64 	{%fd16939, %fd16940}, [%rd2964];
	fma.rn.f64 	%fd16941, %fd16938, %fd16937, %fd16939;
	fma.rn.f64 	%fd16942, %fd16941, %fd16937, %fd16940;
	ld.global.nc.v2.f64 	{%fd16943, %fd16944}, [%rd2964+16];
	fma.rn.f64 	%fd16945, %fd16942, %fd16937, %fd16943;
	fma.rn.f64 	%fd16946, %fd16945, %fd16937, %fd16944;
	ld.global.nc.v2.f64 	{%fd16947, %fd16948}, [%rd2964+32];
	fma.rn.f64 	%fd16949, %fd16946, %fd16937, %fd16947;
	fma.rn.f64 	%fd16950, %fd16949, %fd16937, %fd16948;
	fma.rn.f64 	%fd16951, %fd16950, %fd28157, %fd28157;
	fma.rn.f64 	%fd16952, %fd16950, %fd16937, 0d3FF0000000000000;
	selp.f64 	%fd16953, %fd16952, %fd16951, %p3308;
	and.b32  	%r7672, %r11049, 2;
	setp.eq.s32 	%p3309, %r7672, 0;
	mov.f64 	%fd16954, 0d0000000000000000;
	sub.f64 	%fd16955, %fd16954, %fd16953;
	selp.f64 	%fd16956, %fd16953, %fd16955, %p3309;
	min.s32 	%r7673, %r2092, %r10;
	cvt.rn.f64.s32 	%fd16957, %r7673;
	sub.f64 	%fd1552, %fd16957, %fd6;
	mul.f64 	%fd16958, %fd1552, %fd16956;
	fma.rn.f64 	%fd16959, %fd1511, %fd1549, %fd16958;
	add.f64 	%fd16960, %fd7, %fd16959;
	mul.f64 	%fd16961, %fd1552, %fd1549;
	mul.f64 	%fd16962, %fd1511, %fd16956;
	sub.f64 	%fd16963, %fd16961, %fd16962;
	add.f64 	%fd16964, %fd8, %fd16963;
	mov.f64 	%fd16965, 0d3FE0000000000000;
	copysign.f64 	%fd16966, %fd16960, %fd16965;
	add.rz.f64 	%fd16967, %fd16960, %fd16966;
	cvt.rzi.f64.f64 	%fd16968, %fd16967;
	cvt.rzi.s32.f64 	%r2099, %fd16968;
	copysign.f64 	%fd16969, %fd16964, %fd16965;
	add.rz.f64 	%fd16970, %fd16964, %fd16969;
	cvt.rzi.f64.f64 	%fd16971, %fd16970;
	cvt.rzi.s32.f64 	%r2100, %fd16971;
	setp.lt.s32 	%p3310, %r2099, 0;
	setp.ge.s32 	%p3311, %r2099, %r4279;
	or.pred  	%p3312, %p3310, %p3311;
	setp.lt.s32 	%p3313, %r2100, 0;
	setp.ge.s32 	%p3314, %r2100, %r4280;
	or.pred  	%p3315, %p3313, %p3314;
	or.pred  	%p3317, %p3312, %p3315;
	mov.b16 	%rs4864, 0;
	mov.u16 	%rs4865, %rs4864;
	mov.u16 	%rs4866, %rs4864;
	@%p3317 bra 	$L__BB1_1881;
	mul.lo.s32 	%r7674, %r2100, %r4281;
	cvt.u64.u32 	%rd2965, %r7674;
	shl.b32 	%r7675, %r2099, 2;
	cvt.u64.u32 	%rd2966, %r7675;
	add.s64 	%rd2967, %rd2965, %rd2966;
	add.s64 	%rd2968, %rd1, %rd2967;
	ld.global.u8 	%rs4864, [%rd2968];
	ld.global.u8 	%rs4865, [%rd2968+1];
	ld.global.u8 	%rs4866, [%rd2968+2];
$L__BB1_1881:
	st.local.u8 	[%rd113+6], %rs4866;
	and.b16  	%rs3355, %rs4866, 255;
	st.local.u8 	[%rd114+6], %rs4865;
	and.b16  	%rs3356, %rs4865, 255;
	st.local.u8 	[%rd115+6], %rs4864;
	and.b16  	%rs3357, %rs4864, 255;
	cvt.rn.f64.u16 	%fd16972, %rs3355;
	mul.f64 	%fd16973, %fd16972, 0d3FD322D0E5604189;
	cvt.rn.f64.u16 	%fd16974, %rs3356;
	fma.rn.f64 	%fd16975, %fd16974, 0d3FE2C8B439581062, %fd16973;
	cvt.rn.f64.u16 	%fd16976, %rs3357;
	fma.rn.f64 	%fd16977, %fd16976, 0d3FBD2F1A9FBE76C9, %fd16975;
	cvt.rzi.u32.f64 	%r7677, %fd16977;
	st.local.u8 	[%rd116+6], %r7677;
	mov.b32 	%r11051, 1;
	mov.f64 	%fd28159, %fd28663;
	@%p3304 bra 	$L__BB1_1885;
	setp.ltu.f64 	%p3319, %fd2, 0d41E0000000000000;
	mov.f64 	%fd28159, %fd28662;
	mov.u32 	%r11050, %r11575;
	@%p3319 bra 	$L__BB1_1884;
	{ // callseq 1234, 0
	.param .b64 param0;
	st.param.f64 	[param0], %fd1;
	.param .align 16 .b8 retval0[16];
	call.uni (retval0), 
	__internal_trig_reduction_slowpathd, 
	(
	param0
	);
	ld.param.f64 	%fd28159, [retval0];
	ld.param.b32 	%r11050, [retval0+8];
	} // callseq 1234
$L__BB1_1884:
	add.s32 	%r11051, %r11050, 1;
$L__BB1_1885:
	shl.b32 	%r7679, %r11051, 6;
	cvt.u64.u32 	%rd2969, %r7679;
	and.b64  	%rd2970, %rd2969, 64;
	mov.u64 	%rd2971, __cudart_sin_cos_coeffs;
	add.s64 	%rd2972, %rd2971, %rd2970;
	mul.rn.f64 	%fd16979, %fd28159, %fd28159;
	and.b32  	%r7680, %r11051, 1;
	setp.eq.b32 	%p3320, %r7680, 1;
	selp.f64 	%fd16980, 0dBDA8FF8320FD8164, 0d3DE5DB65F9785EBA, %p3320;
	ld.global.nc.v2.f64 	{%fd16981, %fd16982}, [%rd2972];
	fma.rn.f64 	%fd16983, %fd16980, %fd16979, %fd16981;
	fma.rn.f64 	%fd16984, %fd16983, %fd16979, %fd16982;
	ld.global.nc.v2.f64 	{%fd16985, %fd16986}, [%rd2972+16];
	fma.rn.f64 	%fd16987, %fd16984, %fd16979, %fd16985;
	fma.rn.f64 	%fd16988, %fd16987, %fd16979, %fd16986;
	ld.global.nc.v2.f64 	{%fd16989, %fd16990}, [%rd2972+32];
	fma.rn.f64 	%fd16991, %fd16988, %fd16979, %fd16989;
	fma.rn.f64 	%fd16992, %fd16991, %fd16979, %fd16990;
	fma.rn.f64 	%fd16993, %fd16992, %fd28159, %fd28159;
	fma.rn.f64 	%fd16994, %fd16992, %fd16979, 0d3FF0000000000000;
	selp.f64 	%fd16995, %fd16994, %fd16993, %p3320;
	and.b32  	%r7681, %r11051, 2;
	setp.eq.s32 	%p3321, %r7681, 0;
	mov.f64 	%fd16996, 0d0000000000000000;
	sub.f64 	%fd16997, %fd16996, %fd16995;
	selp.f64 	%fd1556, %fd16995, %fd16997, %p3321;
	mov.f64 	%fd28160, %fd28664;
	mov.u32 	%r11052, %r11577;
	@%p2 bra 	$L__BB1_1887;
	{ // callseq 1235, 0
	.param .b64 param0;
	st.param.f64 	[param0], %fd1;
	.param .align 16 .b8 retval0[16];
	call.uni (retval0), 
	__internal_trig_reduction_slowpathd, 
	(
	param0
	);
	ld.param.f64 	%fd28160, [retval0];
	ld.param.b32 	%r11052, [retval0+8];
	} // callseq 1235
$L__BB1_1887:
	shl.b32 	%r7683, %r11052, 6;
	cvt.u64.u32 	%rd2973, %r7683;
	and.b64  	%rd2974, %rd2973, 64;
	mov.u64 	%rd2975, __cudart_sin_cos_coeffs;
	add.s64 	%rd2976, %rd2975, %rd2974;
	mul.rn.f64 	%fd16999, %fd28160, %fd28160;
	and.b32  	%r7684, %r11052, 1;
	setp.eq.b32 	%p3322, %r7684, 1;
	selp.f64 	%fd17000, 0dBDA8FF8320FD8164, 0d3DE5DB65F9785EBA, %p3322;
	ld.global.nc.v2.f64 	{%fd17001, %fd17002}, [%rd2976];
	fma.rn.f64 	%fd17003, %fd17000, %fd16999, %fd17001;
	fma.rn.f64 	%fd17004, %fd17003, %fd16999, %fd17002;
	ld.global.nc.v2.f64 	{%fd17005, %fd17006}, [%rd2976+16];
	fma.rn.f64 	%fd17007, %fd17004, %fd16999, %fd17005;
	fma.rn.f64 	%fd17008, %fd17007, %fd16999, %fd17006;
	ld.global.nc.v2.f64 	{%fd17009, %fd17010}, [%rd2976+32];
	fma.rn.f64 	%fd17011, %fd17008, %fd16999, %fd17009;
	fma.rn.f64 	%fd17012, %fd17011, %fd16999, %fd17010;
	fma.rn.f64 	%fd17013, %fd17012, %fd28160, %fd28160;
	fma.rn.f64 	%fd17014, %fd17012, %fd16999, 0d3FF0000000000000;
	selp.f64 	%fd17015, %fd17014, %fd17013, %p3322;
	and.b32  	%r7685, %r11052, 2;
	setp.eq.s32 	%p3323, %r7685, 0;
	mov.f64 	%fd17016, 0d0000000000000000;
	sub.f64 	%fd17017, %fd17016, %fd17015;
	selp.f64 	%fd17018, %fd17015, %fd17017, %p3323;
	mul.f64 	%fd17019, %fd1552, %fd17018;
	fma.rn.f64 	%fd17020, %fd1533, %fd1556, %fd17019;
	add.f64 	%fd17021, %fd7, %fd17020;
	mul.f64 	%fd17022, %fd1552, %fd1556;
	mul.f64 	%fd17023, %fd1533, %fd17018;
	sub.f64 	%fd17024, %fd17022, %fd17023;
	add.f64 	%fd17025, %fd8, %fd17024;
	mov.f64 	%fd17026, 0d3FE0000000000000;
	copysign.f64 	%fd17027, %fd17021, %fd17026;
	add.rz.f64 	%fd17028, %fd17021, %fd17027;
	cvt.rzi.f64.f64 	%fd17029, %fd17028;
	cvt.rzi.s32.f64 	%r2107, %fd17029;
	copysign.f64 	%fd17030, %fd17025, %fd17026;
	add.rz.f64 	%fd17031, %fd17025, %fd17030;
	cvt.rzi.f64.f64 	%fd17032, %fd17031;
	cvt.rzi.s32.f64 	%r2108, %fd17032;
	setp.lt.s32 	%p3324, %r2107, 0;
	setp.ge.s32 	%p3325, %r2107, %r4279;
	or.pred  	%p3326, %p3324, %p3325;
	setp.lt.s32 	%p3327, %r2108, 0;
	setp.ge.s32 	%p3328, %r2108, %r4280;
	or.pred  	%p3329, %p3327, %p3328;
	or.pred  	%p3331, %p3326, %p3329;
	mov.b16 	%rs4867, 0;
	mov.u16 	%rs4868, %rs4867;
	mov.u16 	%rs4869, %rs4867;
	@%p3331 bra 	$L__BB1_1889;
	mul.lo.s32 	%r7686, %r2108, %r4281;
	cvt.u64.u32 	%rd2977, %r7686;
	shl.b32 	%r7687, %r2107, 2;
	cvt.u64.u32 	%rd2978, %r7687;
	add.s64 	%rd2979, %rd2977, %rd2978;
	add.s64 	%rd2980, %rd1, %rd2979;
	ld.global.u8 	%rs4867, [%rd2980];
	ld.global.u8 	%rs4868, [%rd2980+1];
	ld.global.u8 	%rs4869, [%rd2980+2];
$L__BB1_1889:
	st.local.u8 	[%rd113+7], %rs4869;
	and.b16  	%rs3359, %rs4869, 255;
	st.local.u8 	[%rd114+7], %rs4868;
	and.b16  	%rs3360, %rs4868, 255;
	st.local.u8 	[%rd115+7], %rs4867;
	and.b16  	%rs3361, %rs4867, 255;
	cvt.rn.f64.u16 	%fd17033, %rs3359;
	mul.f64 	%fd17034, %fd17033, 0d3FD322D0E5604189;
	cvt.rn.f64.u16 	%fd17035, %rs3360;
	fma.rn.f64 	%fd17036, %fd17035, 0d3FE2C8B439581062, %fd17034;
	cvt.rn.f64.u16 	%fd17037, %rs3361;
	fma.rn.f64 	%fd17038, %fd17037, 0d3FBD2F1A9FBE76C9, %fd17036;
	cvt.rzi.u32.f64 	%r7688, %fd17038;
	st.local.u8 	[%rd116+7], %r7688;
	add.s32 	%r10528, %r10528, 8;
$L__BB1_1890:
	xor.b32  	%r7689, %r69, 3;
	setp.ge.u32 	%p3332, %r7689, %r69;
	@%p3332 bra 	$L__BB1_3291;
	mov.u32 	%r7690, %ctaid.y;
	mov.u32 	%r7691, %ntid.y;
	mov.u32 	%r7692, %tid.y;
	mad.lo.s32 	%r7693, %r7690, %r7691, %r7692;
	sub.s32 	%r7694, %r7693, %r69;
	add.s32 	%r7696, %r7694, 4;
	setp.ge.s32 	%p3333, %r7696, %r4288;
	shl.b32 	%r2111, %r7696, 2;
	or.pred  	%p3334, %p6, %p3333;
	@%p3334 bra 	$L__BB1_1957;
	setp.eq.f64 	%p3335, %fd2, 0d7FF0000000000000;
	mul.lo.s32 	%r7698, %r72, %r4286;
	shl.b32 	%r2112, %r7698, 1;
	mul.lo.s32 	%r2113, %r2111, %r4287;
	mov.b32 	%r11055, 1;
	mov.f64 	%fd28162, %fd28663;
	@%p3335 bra 	$L__BB1_1896;
	setp.ltu.f64 	%p3336, %fd2, 0d41E0000000000000;
	mov.f64 	%fd28162, %fd28662;
	mov.u32 	%r11054, %r11575;
	@%p3336 bra 	$L__BB1_1895;
	{ // callseq 1236, 0
	.param .b64 param0;
	st.param.f64 	[param0], %fd1;
	.param .align 16 .b8 retval0[16];
	call.uni (retval0), 
	__internal_trig_reduction_slowpathd, 
	(
	param0
	);
	ld.param.f64 	%fd28162, [retval0];
	ld.param.b32 	%r11054, [retval0+8];
	} // callseq 1236
$L__BB1_1895:
	add.s32 	%r11055, %r11054, 1;
$L__BB1_1896:
	shl.b32 	%r7700, %r11055, 6;
	cvt.u64.u32 	%rd2981, %r7700;
	and.b64  	%rd2982, %rd2981, 64;
	mov.u64 	%rd2983, __cudart_sin_cos_coeffs;
	add.s64 	%rd2984, %rd2983, %rd2982;
	mul.rn.f64 	%fd17040, %fd28162, %fd28162;
	and.b32  	%r7701, %r11055, 1;
	setp.eq.b32 	%p3337, %r7701, 1;
	selp.f64 	%fd17041, 0dBDA8FF8320FD8164, 0d3DE5DB65F9785EBA, %p3337;
	ld.global.nc.v2.f64 	{%fd17042, %fd17043}, [%rd2984];
	fma.rn.f64 	%fd17044, %fd17041, %fd17040, %fd17042;
	fma.rn.f64 	%fd17045, %fd17044, %fd17040, %fd17043;
	ld.global.nc.v2.f64 	{%fd17046, %fd17047}, [%rd2984+16];
	fma.rn.f64 	%fd17048, %fd17045, %fd17040, %fd17046;
	fma.rn.f64 	%fd17049, %fd17048, %fd17040, %fd17047;
	ld.global.nc.v2.f64 	{%fd17050, %fd17051}, [%rd2984+32];
	fma.rn.f64 	%fd17052, %fd17049, %fd17040, %fd17050;
	fma.rn.f64 	%fd17053, %fd17052, %fd17040, %fd17051;
	fma.rn.f64 	%fd17054, %fd17053, %fd28162, %fd28162;
	fma.rn.f64 	%fd17055, %fd17053, %fd17040, 0d3FF0000000000000;
	selp.f64 	%fd17056, %fd17055, %fd17054, %p3337;
	and.b32  	%r7702, %r11055, 2;
	setp.eq.s32 	%p3338, %r7702, 0;
	mov.f64 	%fd17057, 0d0000000000000000;
	sub.f64 	%fd17058, %fd17057, %fd17056;
	selp.f64 	%fd1562, %fd17056, %fd17058, %p3338;
	mov.f64 	%fd28163, %fd28664;
	mov.u32 	%r11056, %r11577;
	@%p2 bra 	$L__BB1_1898;
	{ // callseq 1237, 0
	.param .b64 param0;
	st.param.f64 	[param0], %fd1;
	.param .align 16 .b8 retval0[16];
	call.uni (retval0), 
	__internal_trig_reduction_slowpathd, 
	(
	param0
	);
	ld.param.f64 	%fd28163, [retval0];
	ld.param.b32 	%r11056, [retval0+8];
	} // callseq 1237
$L__BB1_1898:
	shl.b32 	%r7704, %r11056, 6;
	cvt.u64.u32 	%rd2985, %r7704;
	and.b64  	%rd2986, %rd2985, 64;
	mov.u64 	%rd2987, __cudart_sin_cos_coeffs;
	add.s64 	%rd2988, %rd2987, %rd2986;
	mul.rn.f64 	%fd17060, %fd28163, %fd28163;
	and.b32  	%r7705, %r11056, 1;
	setp.eq.b32 	%p3339, %r7705, 1;
	selp.f64 	%fd17061, 0dBDA8FF8320FD8164, 0d3DE5DB65F9785EBA, %p3339;
	ld.global.nc.v2.f64 	{%fd17062, %fd17063}, [%rd2988];
	fma.rn.f64 	%fd17064, %fd17061, %fd17060, %fd17062;
	fma.rn.f64 	%fd17065, %fd17064, %fd17060, %fd17063;
	ld.global.nc.v2.f64 	{%fd17066, %fd17067}, [%rd2988+16];
	fma.rn.f64 	%fd17068, %fd17065, %fd17060, %fd17066;
	fma.rn.f64 	%fd17069, %fd17068, %fd17060, %fd17067;
	ld.global.nc.v2.f64 	{%fd17070, %fd17071}, [%rd2988+32];
	fma.rn.f64 	%fd17072, %fd17069, %fd17060, %fd17070;
	fma.rn.f64 	%fd17073, %fd17072, %fd17060, %fd17071;
	fma.rn.f64 	%fd17074, %fd17073, %fd28163, %fd28163;
	fma.rn.f64 	%fd17075, %fd17073, %fd17060, 0d3FF0000000000000;
	selp.f64 	%fd17076, %fd17075, %fd17074, %p3339;
	and.b32  	%r7706, %r11056, 2;
	setp.eq.s32 	%p3340, %r7706, 0;
	mov.f64 	%fd17077, 0d0000000000000000;
	sub.f64 	%fd17078, %fd17077, %fd17076;
	selp.f64 	%fd17079, %fd17076, %fd17078, %p3340;
	div.s32 	%r7707, %r2112, %r4282;
	max.s32 	%r7708, %r7707, 0;
	min.s32 	%r7709, %r7708, %r9;
	cvt.rn.f64.s32 	%fd17080, %r7709;
	sub.f64 	%fd1565, %fd17080, %fd5;
	div.s32 	%r7710, %r2113, %r4283;
	max.s32 	%r7711, %r7710, 0;
	min.s32 	%r7712, %r7711, %r10;
	cvt.rn.f64.s32 	%fd17081, %r7712;
	sub.f64 	%fd1566, %fd17081, %fd6;
	mul.f64 	%fd17082, %fd1566, %fd17079;
	fma.rn.f64 	%fd17083, %fd1565, %fd1562, %fd17082;
	add.f64 	%fd17084, %fd7, %fd17083;
	mul.f64 	%fd17085, %fd1566, %fd1562;
	mul.f64 	%fd17086, %fd1565, %fd17079;
	sub.f64 	%fd17087, %fd17085, %fd17086;
	add.f64 	%fd17088, %fd8, %fd17087;
	mov.f64 	%fd17089, 0d3FE0000000000000;
	copysign.f64 	%fd17090, %fd17084, %fd17089;
	add.rz.f64 	%fd17091, %fd17084, %fd17090;
	cvt.rzi.f64.f64 	%fd17092, %fd17091;
	cvt.rzi.s32.f64 	%r2120, %fd17092;
	copysign.f64 	%fd17093, %fd17088, %fd17089;
	add.rz.f64 	%fd17094, %fd17088, %fd17093;
	cvt.rzi.f64.f64 	%fd17095, %fd17094;
	cvt.rzi.s32.f64 	%r2121, %fd17095;
	setp.lt.s32 	%p3341, %r2120, 0;
	setp.ge.s32 	%p3342, %r2120, %r4279;
	or.pred  	%p3343, %p3341, %p3342;
	setp.lt.s32 	%p3344, %r2121, 0;
	setp.ge.s32 	%p3345, %r2121, %r4280;
	or.pred  	%p3346, %p3344, %p3345;
	or.pred  	%p3348, %p3343, %p3346;
	mov.b16 	%rs4870, 0;
	mov.u16 	%rs4871, %rs4870;
	mov.u16 	%rs4872, %rs4870;
	@%p3348 bra 	$L__BB1_1900;
	mul.lo.s32 	%r7713, %r2121, %r4281;
	cvt.u64.u32 	%rd2989, %r7713;
	shl.b32 	%r7714, %r2120, 2;
	cvt.u64.u32 	%rd2990, %r7714;
	add.s64 	%rd2991, %rd2989, %rd2990;
	add.s64 	%rd2992, %rd1, %rd2991;
	ld.global.u8 	%rs4870, [%rd2992];
	ld.global.u8 	%rs4871, [%rd2992+1];
	ld.global.u8 	%rs4872, [%rd2992+2];
$L__BB1_1900:
	cvt.u64.u32 	%rd2993, %r10528;
	add.s64 	%rd117, %rd2, %rd2993;
	st.local.u8 	[%rd117], %rs4872;
	and.b16  	%rs3363, %rs4872, 255;
	add.s64 	%rd118, %rd3, %rd2993;
	st.local.u8 	[%rd118], %rs4871;
	and.b16  	%rs3364, %rs4871, 255;
	add.s64 	%rd119, %rd4, %rd2993;
	st.local.u8 	[%rd119], %rs4870;
	and.b16  	%rs3365, %rs4870, 255;
	cvt.rn.f64.u16 	%fd17096, %rs3363;
	mul.f64 	%fd17097, %fd17096, 0d3FD322D0E5604189;
	cvt.rn.f64.u16 	%fd17098, %rs3364;
	fma.rn.f64 	%fd17099, %fd17098, 0d3FE2C8B439581062, %fd17097;
	cvt.rn.f64.u16 	%fd17100, %rs3365;
	fma.rn.f64 	%fd17101, %fd17100, 0d3FBD2F1A9FBE76C9, %fd17099;
	cvt.rzi.u32.f64 	%r7716, %fd17101;
	add.s64 	%rd120, %rd5, %rd2993;
	st.local.u8 	[%rd120], %r7716;
	add.s32 	%r2122, %r2113, %r4287;
	mov.b32 	%r11058, 1;
	mov.f64 	%fd28165, %fd28663;
	@%p3335 bra 	$L__BB1_1904;
	setp.ltu.f64 	%p3350, %fd2, 0d41E0000000000000;
	mov.f64 	%fd28165, %fd28662;
	mov.u32 	%r11057, %r11575;
	@%p3350 bra 	$L__BB1_1903;
	{ // callseq 1238, 0
	.param .b64 param0;
	st.param.f64 	[param0], %fd1;
	.param .align 16 .b8 retval0[16];
	call.uni (retval0), 
	__internal_trig_reduction_slowpathd, 
	(
	param0
	);
	ld.param.f64 	%fd28165, [retval0];
	ld.param.b32 	%r11057, [retval0+8];
	} // callseq 1238
$L__BB1_1903:
	add.s32 	%r11058, %r11057, 1;
$L__BB1_1904:
	shl.b32 	%r7718, %r11058, 6;
	cvt.u64.u32 	%rd2994, %r7718;
	and.b64  	%rd2995, %rd2994, 64;
	mov.u64 	%rd2996, __cudart_sin_cos_coeffs;
	add.s64 	%rd2997, %rd2996, %rd2995;
	mul.rn.f64 	%fd17103, %fd28165, %fd28165;
	and.b32  	%r7719, %r11058, 1;
	setp.eq.b32 	%p3351, %r7719, 1;
	selp.f64 	%fd17104, 0dBDA8FF8320FD8164, 0d3DE5DB65F9785EBA, %p3351;
	ld.global.nc.v2.f64 	{%fd17105, %fd17106}, [%rd2997];
	fma.rn.f64 	%fd17107, %fd17104, %fd17103, %fd17105;
	fma.rn.f64 	%fd17108, %fd17107, %fd17103, %fd17106;
	ld.global.nc.v2.f64 	{%fd17109, %fd17110}, [%rd2997+16];
	fma.rn.f64 	%fd17111, %fd17108, %fd17103, %fd17109;
	fma.rn.f64 	%fd17112, %fd17111, %fd17103, %fd17110;
	ld.global.nc.v2.f64 	{%fd17113, %fd17114}, [%rd2997+32];
	fma.rn.f64 	%fd17115, %fd17112, %fd17103, %fd17113;
	fma.rn.f64 	%fd17116, %fd17115, %fd17103, %fd17114;
	fma.rn.f64 	%fd17117, %fd17116, %fd28165, %fd28165;
	fma.rn.f64 	%fd17118, %fd17116, %fd17103, 0d3FF0000000000000;
	selp.f64 	%fd17119, %fd17118, %fd17117, %p3351;
	and.b32  	%r7720, %r11058, 2;
	setp.eq.s32 	%p3352, %r7720, 0;
	mov.f64 	%fd17120, 0d0000000000000000;
	sub.f64 	%fd17121, %fd17120, %fd17119;
	selp.f64 	%fd1570, %fd17119, %fd17121, %p3352;
	mov.f64 	%fd28166, %fd28664;
	mov.u32 	%r11059, %r11577;
	@%p2 bra 	$L__BB1_1906;
	{ // callseq 1239, 0
	.param .b64 param0;
	st.param.f64 	[param0], %fd1;
	.param .align 16 .b8 retval0[16];
	call.uni (retval0), 
	__internal_trig_reduction_slowpathd, 
	(
	param0
	);
	ld.param.f64 	%fd28166, [retval0];
	ld.param.b32 	%r11059, [retval0+8];
	} // callseq 1239
$L__BB1_1906:
	shl.b32 	%r7722, %r11059, 6;
	cvt.u64.u32 	%rd2998, %r7722;
	and.b64  	%rd2999, %rd2998, 64;
	mov.u64 	%rd3000, __cudart_sin_cos_coeffs;
	add.s64 	%rd3001, %rd3000, %rd2999;
	mul.rn.f64 	%fd17123, %fd28166, %fd28166;
	and.b32  	%r7723, %r11059, 1;
	setp.eq.b32 	%p3353, %r7723, 1;
	selp.f64 	%fd17124, 0dBDA8FF8320FD8164, 0d3DE5DB65F9785EBA, %p3353;
	ld.global.nc.v2.f64 	{%fd17125, %fd17126}, [%rd3001];
	fma.rn.f64 	%fd17127, %fd17124, %fd17123, %fd17125;
	fma.rn.f64 	%fd17128, %fd17127, %fd17123, %fd17126;
	ld.global.nc.v2.f64 	{%fd17129, %fd17130}, [%rd3001+16];
	fma.rn.f64 	%fd17131, %fd17128, %fd17123, %fd17129;
	fma.rn.f64 	%fd17132, %fd17131, %fd17123, %fd17130;
	ld.global.nc.v2.f64 	{%fd17133, %fd17134}, [%rd3001+32];
	fma.rn.f64 	%fd17135, %fd17132, %fd17123, %fd17133;
	fma.rn.f64 	%fd17136, %fd17135, %fd17123, %fd17134;
	fma.rn.f64 	%fd17137, %fd17136, %fd28166, %fd28166;
	fma.rn.f64 	%fd17138, %fd17136, %fd17123, 0d3FF0000000000000;
	selp.f64 	%fd17139, %fd17138, %fd17137, %p3353;
	and.b32  	%r7724, %r11059, 2;
	setp.eq.s32 	%p3354, %r7724, 0;
	mov.f64 	%fd17140, 0d0000000000000000;
	sub.f64 	%fd17141, %fd17140, %fd17139;
	selp.f64 	%fd17142, %fd17139, %fd17141, %p3354;
	div.s32 	%r7725, %r2122, %r4283;
	max.s32 	%r7726, %r7725, 0;
	min.s32 	%r7727, %r7726, %r10;
	cvt.rn.f64.s32 	%fd17143, %r7727;
	sub.f64 	%fd1573, %fd17143, %fd6;
	mul.f64 	%fd17144, %fd1573, %fd17142;
	fma.rn.f64 	%fd17145, %fd1565, %fd1570, %fd17144;
	add.f64 	%fd17146, %fd7, %fd17145;
	mul.f64 	%fd17147, %fd1573, %fd1570;
	mul.f64 	%fd17148, %fd1565, %fd17142;
	sub.f64 	%fd17149, %fd17147, %fd17148;
	add.f64 	%fd17150, %fd8, %fd17149;
	mov.f64 	%fd17151, 0d3FE0000000000000;
	copysign.f64 	%fd17152, %fd17146, %fd17151;
	add.rz.f64 	%fd17153, %fd17146, %fd17152;
	cvt.rzi.f64.f64 	%fd17154, %fd17153;
	cvt.rzi.s32.f64 	%r2129, %fd17154;
	copysign.f64 	%fd17155, %fd17150, %fd17151;
	add.rz.f64 	%fd17156, %fd17150, %fd17155;
	cvt.rzi.f64.f64 	%fd17157, %fd17156;
	cvt.rzi.s32.f64 	%r2130, %fd17157;
	setp.lt.s32 	%p3355, %r2129, 0;
	setp.ge.s32 	%p3356, %r2129, %r4279;
	or.pred  	%p3357, %p3355, %p3356;
	setp.lt.s32 	%p3358, %r2130, 0;
	setp.ge.s32 	%p3359, %r2130, %r4280;
	or.pred  	%p3360, %p3358, %p3359;
	or.pred  	%p3362, %p3357, %p3360;
	mov.b16 	%rs4873, 0;
	mov.u16 	%rs4874, %rs4873;
	mov.u16 	%rs4875, %rs4873;
	@%p3362 bra 	$L__BB1_1908;
	mul.lo.s32 	%r7728, %r2130, %r4281;
	cvt.u64.u32 	%rd3002, %r7728;
	shl.b32 	%r7729, %r2129, 2;
	cvt.u64.u32 	%rd3003, %r7729;
	add.s64 	%rd3004, %rd3002, %rd3003;
	add.s64 	%rd3005, %rd1, %rd3004;
	ld.global.u8 	%rs4873, [%rd3005];
	ld.global.u8 	%rs4874, [%rd3005+1];
	ld.global.u8 	%rs4875, [%rd3005+2];
$L__BB1_1908:
	setp.eq.f64 	%p3363, %fd2, 0d7FF0000000000000;
	st.local.u8 	[%rd117+1], %rs4875;
	and.b16  	%rs3367, %rs4875, 255;
	st.local.u8 	[%rd118+1], %rs4874;
	and.b16  	%rs3368, %rs4874, 255;
	st.local.u8 	[%rd119+1], %rs4873;
	and.b16  	%rs3369, %rs4873, 255;
	cvt.rn.f64.u16 	%fd17158, %rs3367;
	mul.f64 	%fd17159, %fd17158, 0d3FD322D0E5604189;
	cvt.rn.f64.u16 	%fd17160, %rs3368;
	fma.rn.f64 	%fd17161, %fd17160, 0d3FE2C8B439581062, %fd17159;
	cvt.rn.f64.u16 	%fd17162, %rs3369;
	fma.rn.f64 	%fd17163, %fd17162, 0d3FBD2F1A9FBE76C9, %fd17161;
	cvt.rzi.u32.f64 	%r7731, %fd17163;
	st.local.u8 	[%rd120+1], %r7731;
	add.s32 	%r2131, %r2122, %r4287;
	mov.b32 	%r11061, 1;
	mov.f64 	%fd28168, %fd28663;
	@%p3363 bra 	$L__BB1_1912;
	setp.ltu.f64 	%p3364, %fd2, 0d41E0000000000000;
	mov.f64 	%fd28168, %fd28662;
	mov.u32 	%r11060, %r11575;
	@%p3364 bra 	$L__BB1_1911;
	{ // callseq 1240, 0
	.param .b64 param0;
	st.param.f64 	[param0], %fd1;
	.param .align 16 .b8 retval0[16];
	call.uni (retval0), 
	__internal_trig_reduction_slowpathd, 
	(
	param0
	);
	ld.param.f64 	%fd28168, [retval0];
	ld.param.b32 	%r11060, [retval0+8];
	} // callseq 1240
$L__BB1_1911:
	add.s32 	%r11061, %r11060, 1;
$L__BB1_1912:
	shl.b32 	%r7733, %r11061, 6;
	cvt.u64.u32 	%rd3006, %r7733;
	and.b64  	%rd3007, %rd3006, 64;
	mov.u64 	%rd3008, __cudart_sin_cos_coeffs;
	add.s64 	%rd3009, %rd3008, %rd3007;
	mul.rn.f64 	%fd17165, %fd28168, %fd28168;
	and.b32  	%r7734, %r11061, 1;
	setp.eq.b32 	%p3365, %r7734, 1;
	selp.f64 	%fd17166, 0dBDA8FF8320FD8164, 0d3DE5DB65F9785EBA, %p3365;
	ld.global.nc.v2.f64 	{%fd17167, %fd17168}, [%rd3009];
	fma.rn.f64 	%fd17169, %fd17166, %fd17165, %fd17167;
	fma.rn.f64 	%fd17170, %fd17169, %fd17165, %fd17168;
	ld.global.nc.v2.f64 	{%fd17171, %fd17172}, [%rd3009+16];
	fma.rn.f64 	%fd17173, %fd17170, %fd17165, %fd17171;
	fma.rn.f64 	%fd17174, %fd17173, %fd17165, %fd17172;
	ld.global.nc.v2.f64 	{%fd17175, %fd17176}, [%rd3009+32];
	fma.rn.f64 	%fd17177, %fd17174, %fd17165, %fd17175;
	fma.rn.f64 	%fd17178, %fd17177, %fd17165, %fd17176;
	fma.rn.f64 	%fd17179, %fd17178, %fd28168, %fd28168;
	fma.rn.f64 	%fd17180, %fd17178, %fd17165, 0d3FF0000000000000;
	selp.f64 	%fd17181, %fd17180, %fd17179, %p3365;
	and.b32  	%r7735, %r11061, 2;
	setp.eq.s32 	%p3366, %r7735, 0;
	mov.f64 	%fd17182, 0d0000000000000000;
	sub.f64 	%fd17183, %fd17182, %fd17181;
	selp.f64 	%fd1577, %fd17181, %fd17183, %p3366;
	mov.f64 	%fd28169, %fd28664;
	mov.u32 	%r11062, %r11577;
	@%p2 bra 	$L__BB1_1914;
	{ // callseq 1241, 0
	.param .b64 param0;
	st.param.f64 	[param0], %fd1;
	.param .align 16 .b8 retval0[16];
	call.uni (retval0), 
	__internal_trig_reduction_slowpathd, 
	(
	param0
	);
	ld.param.f64 	%fd28169, [retval0];
	ld.param.b32 	%r11062, [retval0+8];
	} // callseq 1241
$L__BB1_1914:
	shl.b32 	%r7737, %r11062, 6;
	cvt.u64.u32 	%rd3010, %r7737;
	and.b64  	%rd3011, %rd3010, 64;
	mov.u64 	%rd3012, __cudart_sin_cos_coeffs;
	add.s64 	%rd3013, %rd3012, %rd3011;
	mul.rn.f64 	%fd17185, %fd28169, %fd28169;
	and.b32  	%r7738, %r11062, 1;
	setp.eq.b32 	%p3367, %r7738, 1;
	selp.f64 	%fd17186, 0dBDA8FF8320FD8164, 0d3DE5DB65F9785EBA, %p3367;
	ld.global.nc.v2.f64 	{%fd17187, %fd17188}, [%rd3013];
	fma.rn.f64 	%fd17189, %fd17186, %fd17185, %fd17187;
	fma.rn.f64 	%fd17190, %fd17189, %fd17185, %fd17188;
	ld.global.nc.v2.f64 	{%fd17191, %fd17192}, [%rd3013+16];
	fma.rn.f64 	%fd17193, %fd17190, %fd17185, %fd17191;
	fma.rn.f64 	%fd17194, %fd17193, %fd17185, %fd17192;
	ld.global.nc.v2.f64 	{%fd17195, %fd17196}, [%rd3013+32];
	fma.rn.f64 	%fd17197, %fd17194, %fd17185, %fd17195;
	fma.rn.f64 	%fd17198, %fd17197, %fd17185, %fd17196;
	fma.rn.f64 	%fd17199, %fd17198, %fd28169, %fd28169;
	fma.rn.f64 	%fd17200, %fd17198, %fd17185, 0d3FF0000000000000;
	selp.f64 	%fd17201, %fd17200, %fd17199, %p3367;
	and.b32  	%r7739, %r11062, 2;
	setp.eq.s32 	%p3368, %r7739, 0;
	mov.f64 	%fd17202, 0d0000000000000000;
	sub.f64 	%fd17203, %fd17202, %fd17201;
	selp.f64 	%fd17204, %fd17201, %fd17203, %p3368;
	div.s32 	%r7740, %r2131, %r4283;
	max.s32 	%r7741, %r7740, 0;
	min.s32 	%r7742, %r7741, %r10;
	cvt.rn.f64.s32 	%fd17205, %r7742;
	sub.f64 	%fd1580, %fd17205, %fd6;
	mul.f64 	%fd17206, %fd1580, %fd17204;
	fma.rn.f64 	%fd17207, %fd1565, %fd1577, %fd17206;
	add.f64 	%fd17208, %fd7, %fd17207;
	mul.f64 	%fd17209, %fd1580, %fd1577;
	mul.f64 	%fd17210, %fd1565, %fd17204;
	sub.f64 	%fd17211, %fd17209, %fd17210;
	add.f64 	%fd17212, %fd8, %fd17211;
	mov.f64 	%fd17213, 0d3FE0000000000000;
	copysign.f64 	%fd17214, %fd17208, %fd17213;
	add.rz.f64 	%fd17215, %fd17208, %fd17214;
	cvt.rzi.f64.f64 	%fd17216, %fd17215;
	cvt.rzi.s32.f64 	%r2138, %fd17216;
	copysign.f64 	%fd17217, %fd17212, %fd17213;
	add.rz.f64 	%fd17218, %fd17212, %fd17217;
	cvt.rzi.f64.f64 	%fd17219, %fd17218;
	cvt.rzi.s32.f64 	%r2139, %fd17219;
	setp.lt.s32 	%p3369, %r2138, 0;
	setp.ge.s32 	%p3370, %r2138, %r4279;
	or.pred  	%p3371, %p3369, %p3370;
	setp.lt.s32 	%p3372, %r2139, 0;
	setp.ge.s32 	%p3373, %r2139, %r4280;
	or.pred  	%p3374, %p3372, %p3373;
	or.pred  	%p3376, %p3371, %p3374;
	mov.b16 	%rs4876, 0;
	mov.u16 	%rs4877, %rs4876;
	mov.u16 	%rs4878, %rs4876;
	@%p3376 bra 	$L__BB1_1916;
	mul.lo.s32 	%r7743, %r2139, %r4281;
	cvt.u64.u32 	%rd3014, %r7743;
	shl.b32 	%r7744, %r2138, 2;
	cvt.u64.u32 	%rd3015, %r7744;
	add.s64 	%rd3016, %rd3014, %rd3015;
	add.s64 	%rd3017, %rd1, %rd3016;
	ld.global.u8 	%rs4876, [%rd3017];
	ld.global.u8 	%rs4877, [%rd3017+1];
	ld.global.u8 	%rs4878, [%rd3017+2];
$L__BB1_1916:
	st.local.u8 	[%rd117+2], %rs4878;
	and.b16  	%rs3371, %rs4878, 255;
	st.local.u8 	[%rd118+2], %rs4877;
	and.b16  	%rs3372, %rs4877, 255;
	st.local.u8 	[%rd119+2], %rs4876;
	and.b16  	%rs3373, %rs4876, 255;
	cvt.rn.f64.u16 	%fd17220, %rs3371;
	mul.f64 	%fd17221, %fd17220, 0d3FD322D0E5604189;
	cvt.rn.f64.u16 	%fd17222, %rs3372;
	fma.rn.f64 	%fd17223, %fd17222, 0d3FE2C8B439581062, %fd17221;
	cvt.rn.f64.u16 	%fd17224, %rs3373;
	fma.rn.f64 	%fd17225, %fd17224, 0d3FBD2F1A9FBE76C9, %fd17223;
	cvt.rzi.u32.f64 	%r7746, %fd17225;
	st.local.u8 	[%rd120+2], %r7746;
	add.s32 	%r7747, %r2112, %r4286;
	div.s32 	%r7748, %r7747, %r4282;
	max.s32 	%r2140, %r7748, 0;
	mov.b32 	%r11064, 1;
	mov.f64 	%fd28171, %fd28663;
	@%p3363 bra 	$L__BB1_1920;
	setp.ltu.f64 	%p3378, %fd2, 0d41E0000000000000;
	mov.f64 	%fd28171, %fd28662;
	mov.u32 	%r11063, %r11575;
	@%p3378 bra 	$L__BB1_1919;
	{ // callseq 1242, 0
	.param .b64 param0;
	st.param.f64 	[param0], %fd1;
	.param .align 16 .b8 retval0[16];
	call.uni (retval0), 
	__internal_trig_reduction_slowpathd, 
	(
	param0
	);
	ld.param.f64 	%fd28171, [retval0];
	ld.param.b32 	%r11063, [retval0+8];
	} // callseq 1242
$L__BB1_1919:
	add.s32 	%r11064, %r11063, 1;
$L__BB1_1920:
	shl.b32 	%r7750, %r11064, 6;
	cvt.u64.u32 	%rd3018, %r7750;
	and.b64  	%rd3019, %rd3018, 64;
	mov.u64 	%rd3020, __cudart_sin_cos_coeffs;
	add.s64 	%rd3021, %rd3020, %rd3019;
	mul.rn.f64 	%fd17227, %fd28171, %fd28171;
	and.b32  	%r7751, %r11064, 1;
	setp.eq.b32 	%p3379, %r7751, 1;
	selp.f64 	%fd17228, 0dBDA8FF8320FD8164, 0d3DE5DB65F9785EBA, %p3379;
	ld.global.nc.v2.f64 	{%fd17229, %fd17230}, [%rd3021];
	fma.rn.f64 	%fd17231, %fd17228, %fd17227, %fd17229;
	fma.rn.f64 	%fd17232, %fd17231, %fd17227, %fd17230;
	ld.global.nc.v2.f64 	{%fd17233, %fd17234}, [%rd3021+16];
	fma.rn.f64 	%fd17235, %fd17232, %fd17227, %fd17233;
	fma.rn.f64 	%fd17236, %fd17235, %fd17227, %fd17234;
	ld.global.nc.v2.f64 	{%fd17237, %fd17238}, [%rd3021+32];
	fma.rn.f64 	%fd17239, %fd17236, %fd17227, %fd17237;
	fma.rn.f64 	%fd17240, %fd17239, %fd17227, %fd17238;
	fma.rn.f64 	%fd17241, %fd17240, %fd28171, %fd28171;
	fma.rn.f64 	%fd17242, %fd17240, %fd17227, 0d3FF0000000000000;
	selp.f64 	%fd17243, %fd17242, %fd17241, %p3379;
	and.b32  	%r7752, %r11064, 2;
	setp.eq.s32 	%p3380, %r7752, 0;
	mov.f64 	%fd17244, 0d0000000000000000;
	sub.f64 	%fd17245, %fd17244, %fd17243;
	selp.f64 	%fd1584, %fd17243, %fd17245, %p3380;
	mov.f64 	%fd28172, %fd28664;
	mov.u32 	%r11065, %r11577;
	@%p2 bra 	$L__BB1_1922;
	{ // callseq 1243, 0
	.param .b64 param0;
	st.param.f64 	[param0], %fd1;
	.param .align 16 .b8 retval0[16];
	call.uni (retval0), 
	__internal_trig_reduction_slowpathd, 
	(
	param0
	);
	ld.param.f64 	%fd28172, [retval0];
	ld.param.b32 	%r11065, [retval0+8];
	} // callseq 1243
$L__BB1_1922:
	shl.b32 	%r7754, %r11065, 6;
	cvt.u64.u32 	%rd3022, %r7754;
	and.b64  	%rd3023, %rd3022, 64;
	mov.u64 	%rd3024, __cudart_sin_cos_coeffs;
	add.s64 	%rd3025, %rd3024, %rd3023;
	mul.rn.f64 	%fd17247, %fd28172, %fd28172;
	and.b32  	%r7755, %r11065, 1;
	setp.eq.b32 	%p3381, %r7755, 1;
	selp.f64 	%fd17248, 0dBDA8FF8320FD8164, 0d3DE5DB65F9785EBA, %p3381;
	ld.global.nc.v2.f64 	{%fd17249, %fd17250}, [%rd3025];
	fma.rn.f64 	%fd17251, %fd17248, %fd17247, %fd17249;
	fma.rn.f64 	%fd17252, %fd17251, %fd17247, %fd17250;
	ld.global.nc.v2.f64 	{%fd17253, %fd17254}, [%rd3025+16];
	fma.rn.f64 	%fd17255, %fd17252, %fd17247, %fd17253;
	fma.rn.f64 	%fd17256, %fd17255, %fd17247, %fd17254;
	ld.global.nc.v2.f64 	{%fd17257, %fd17258}, [%rd3025+32];
	fma.rn.f64 	%fd17259, %fd17256, %fd17247, %fd17257;
	fma.rn.f64 	%fd17260, %fd17259, %fd17247, %fd17258;
	fma.rn.f64 	%fd17261, %fd17260, %fd28172, %fd28172;
	fma.rn.f64 	%fd17262, %fd17260, %fd17247, 0d3FF0000000000000;
	selp.f64 	%fd17263, %fd17262, %fd17261, %p3381;
	and.b32  	%r7756, %r11065, 2;
	setp.eq.s32 	%p3382, %r7756, 0;
	mov.f64 	%fd17264, 0d0000000000000000;
	sub.f64 	%fd17265, %fd17264, %fd17263;
	selp.f64 	%fd17266, %fd17263, %fd17265, %p3382;
	min.s32 	%r7757, %r2140, %r9;
	cvt.rn.f64.s32 	%fd17267, %r7757;
	sub.f64 	%fd1587, %fd17267, %fd5;
	mul.f64 	%fd17268, %fd1566, %fd17266;
	fma.rn.f64 	%fd17269, %fd1587, %fd1584, %fd17268;
	add.f64 	%fd17270, %fd7, %fd17269;
	mul.f64 	%fd17271, %fd1566, %fd1584;
	mul.f64 	%fd17272, %fd1587, %fd17266;
	sub.f64 	%fd17273, %fd17271, %fd17272;
	add.f64 	%fd17274, %fd8, %fd17273;
	mov.f64 	%fd17275, 0d3FE0000000000000;
	copysign.f64 	%fd17276, %fd17270, %fd17275;
	add.rz.f64 	%fd17277, %fd17270, %fd17276;
	cvt.rzi.f64.f64 	%fd17278, %fd17277;
	cvt.rzi.s32.f64 	%r2147, %fd17278;
	copysign.f64 	%fd17279, %fd17274, %fd17275;
	add.rz.f64 	%fd17280, %fd17274, %fd17279;
	cvt.rzi.f64.f64 	%fd17281, %fd17280;
	cvt.rzi.s32.f64 	%r2148, %fd17281;
	setp.lt.s32 	%p3383, %r2147, 0;
	setp.ge.s32 	%p3384, %r2147, %r4279;
	or.pred  	%p3385, %p3383, %p3384;
	setp.lt.s32 	%p3386, %r2148, 0;
	setp.ge.s32 	%p3387, %r2148, %r4280;
	or.pred  	%p3388, %p3386, %p3387;
	or.pred  	%p3390, %p3385, %p3388;
	mov.b16 	%rs4879, 0;
	mov.u16 	%rs4880, %rs4879;
	mov.u16 	%rs4881, %rs4879;
	@%p3390 bra 	$L__BB1_1924;
	mul.lo.s32 	%r7758, %r2148, %r4281;
	cvt.u64.u32 	%rd3026, %r7758;
	shl.b32 	%r7759, %r2147, 2;
	cvt.u64.u32 	%rd3027, %r7759;
	add.s64 	%rd3028, %rd3026, %rd3027;
	add.s64 	%rd3029, %rd1, %rd3028;
	ld.global.u8 	%rs4879, [%rd3029];
	ld.global.u8 	%rs4880, [%rd3029+1];
	ld.global.u8 	%rs4881, [%rd3029+2];
$L__BB1_1924:
	setp.eq.f64 	%p3391, %fd2, 0d7FF0000000000000;
	st.local.u8 	[%rd117+3], %rs4881;
	and.b16  	%rs3375, %rs4881, 255;
	st.local.u8 	[%rd118+3], %rs4880;
	and.b16  	%rs3376, %rs4880, 255;
	st.local.u8 	[%rd119+3], %rs4879;
	and.b16  	%rs3377, %rs4879, 255;
	cvt.rn.f64.u16 	%fd17282, %rs3375;
	mul.f64 	%fd17283, %fd17282, 0d3FD322D0E5604189;
	cvt.rn.f64.u16 	%fd17284, %rs3376;
	fma.rn.f64 	%fd17285, %fd17284, 0d3FE2C8B439581062, %fd17283;
	cvt.rn.f64.u16 	%fd17286, %rs3377;
	fma.rn.f64 	%fd17287, %fd17286, 0d3FBD2F1A9FBE76C9, %fd17285;
	cvt.rzi.u32.f64 	%r7761, %fd17287;
	st.local.u8 	[%rd120+3], %r7761;
	mov.b32 	%r11067, 1;
	mov.f64 	%fd28174, %fd28663;
	@%p3391 bra 	$L__BB1_1928;
	setp.ltu.f64 	%p3392, %fd2, 0d41E0000000000000;
	mov.f64 	%fd28174, %fd28662;
	mov.u32 	%r11066, %r11575;
	@%p3392 bra 	$L__BB1_1927;
	{ // callseq 1244, 0
	.param .b64 param0;
	st.param.f64 	[param0], %fd1;
	.param .align 16 .b8 retval0[16];
	call.uni (retval0), 
	__internal_trig_reduction_slowpathd, 
	(
	param0
	);
	ld.param.f64 	%fd28174, [retval0];
	ld.param.b32 	%r11066, [retval0+8];
	} // callseq 1244
$L__BB1_1927:
	add.s32 	%r11067, %r11066, 1;
$L__BB1_1928:
	shl.b32 	%r7763, %r11067, 6;
	cvt.u64.u32 	%rd3030, %r7763;
	and.b64  	%rd3031, %rd3030, 64;
	mov.u64 	%rd3032, __cudart_sin_cos_coeffs;
	add.s64 	%rd3033, %rd3032, %rd3031;
	mul.rn.f64 	%fd17289, %fd28174, %fd28174;
	and.b32  	%r7764, %r11067, 1;
	setp.eq.b32 	%p3393, %r7764, 1;
	selp.f64 	%fd17290, 0dBDA8FF8320FD8164, 0d3DE5DB65F9785EBA, %p3393;
	ld.global.nc.v2.f64 	{%fd17291, %fd17292}, [%rd3033];
	fma.rn.f64 	%fd17293, %fd17290, %fd17289, %fd17291;
	fma.rn.f64 	%fd17294, %fd17293, %fd17289, %fd17292;
	ld.global.nc.v2.f64 	{%fd17295, %fd17296}, [%rd3033+16];
	fma.rn.f64 	%fd17297, %fd17294, %fd17289, %fd17295;
	fma.rn.f64 	%fd17298, %fd17297, %fd17289, %fd17296;
	ld.global.nc.v2.f64 	{%fd17299, %fd17300}, [%rd3033+32];
	fma.rn.f64 	%fd17301, %fd17298, %fd17289, %fd17299;
	fma.rn.f64 	%fd17302, %fd17301, %fd17289, %fd17300;
	fma.rn.f64 	%fd17303, %fd17302, %fd28174, %fd28174;
	fma.rn.f64 	%fd17304, %fd17302, %fd17289, 0d3FF0000000000000;
	selp.f64 	%fd17305, %fd17304, %fd17303, %p3393;
	and.b32  	%r7765, %r11067, 2;
	setp.eq.s32 	%p3394, %r7765, 0;
	mov.f64 	%fd17306, 0d0000000000000000;
	sub.f64 	%fd17307, %fd17306, %fd17305;
	selp.f64 	%fd1591, %fd17305, %fd17307, %p3394;
	mov.f64 	%fd28175, %fd28664;
	mov.u32 	%r11068, %r11577;
	@%p2 bra 	$L__BB1_1930;
	{ // callseq 1245, 0
	.param .b64 param0;
	st.param.f64 	[param0], %fd1;
	.param .align 16 .b8 retval0[16];
	call.uni (retval0), 
	__internal_trig_reduction_slowpathd, 
	(
	param0
	);
	ld.param.f64 	%fd28175, [retval0];
	ld.param.b32 	%r11068, [retval0+8];
	} // callseq 1245
$L__BB1_1930:
	shl.b32 	%r7767, %r11068, 6;
	cvt.u64.u32 	%rd3034, %r7767;
	and.b64  	%rd3035, %rd3034, 64;
	mov.u64 	%rd3036, __cudart_sin_cos_coeffs;
	add.s64 	%rd3037, %rd3036, %rd3035;
	mul.rn.f64 	%fd17309, %fd28175, %fd28175;
	and.b32  	%r7768, %r11068, 1;
	setp.eq.b32 	%p3395, %r7768, 1;
	selp.f64 	%fd17310, 0dBDA8FF8320FD8164, 0d3DE5DB65F9785EBA, %p3395;
	ld.global.nc.v2.f64 	{%fd17311, %fd17312}, [%rd3037];
	fma.rn.f64 	%fd17313, %fd17310, %fd17309, %fd17311;
	fma.rn.f64 	%fd17314, %fd17313, %fd17309, %fd17312;
	ld.global.nc.v2.f64 	{%fd17315, %fd17316}, [%rd3037+16];
	fma.rn.f64 	%fd17317, %fd17314, %fd17309, %fd17315;
	fma.rn.f64 	%fd17318, %fd17317, %fd17309, %fd17316;
	ld.global.nc.v2.f64 	{%fd17319, %fd17320}, [%rd3037+32];
	fma.rn.f64 	%fd17321, %fd17318, %fd17309, %fd17319;
	fma.rn.f64 	%fd17322, %fd17321, %fd17309, %fd17320;
	fma.rn.f64 	%fd17323, %fd17322, %fd28175, %fd28175;
	fma.rn.f64 	%fd17324, %fd17322, %fd17309, 0d3FF0000000000000;
	selp.f64 	%fd17325, %fd17324, %fd17323, %p3395;
	and.b32  	%r7769, %r11068, 2;
	setp.eq.s32 	%p3396, %r7769, 0;
	mov.f64 	%fd17326, 0d0000000000000000;
	sub.f64 	%fd17327, %fd17326, %fd17325;
	selp.f64 	%fd17328, %fd17325, %fd17327, %p3396;
	mul.f64 	%fd17329, %fd1573, %fd17328;
	fma.rn.f64 	%fd17330, %fd1587, %fd1591, %fd17329;
	add.f64 	%fd17331, %fd7, %fd17330;
	mul.f64 	%fd17332, %fd1573, %fd1591;
	mul.f64 	%fd17333, %fd1587, %fd17328;
	sub.f64 	%fd17334, %fd17332, %fd17333;
	add.f64 	%fd17335, %fd8, %fd17334;
	mov.f64 	%fd17336, 0d3FE0000000000000;
	copysign.f64 	%fd17337, %fd17331, %fd17336;
	add.rz.f64 	%fd17338, %fd17331, %fd17337;
	cvt.rzi.f64.f64 	%fd17339, %fd17338;
	cvt.rzi.s32.f64 	%r2155, %fd17339;
	copysign.f64 	%fd17340, %fd17335, %fd17336;
	add.rz.f64 	%fd17341, %fd17335, %fd17340;
	cvt.rzi.f64.f64 	%fd17342, %fd17341;
	cvt.rzi.s32.f64 	%r2156, %fd17342;
	setp.lt.s32 	%p3397, %r2155, 0;
	setp.ge.s32 	%p3398, %r2155, %r4279;
	or.pred  	%p3399, %p3397, %p3398;
	setp.lt.s32 	%p3400, %r2156, 0;
	setp.ge.s32 	%p3401, %r2156, %r4280;
	or.pred  	%p3402, %p3400, %p3401;
	or.pred  	%p3404, %p3399, %p3402;
	mov.b16 	%rs4882, 0;
	mov.u16 	%rs4883, %rs4882;
	mov.u16 	%rs4884, %rs4882;
	@%p3404 bra 	$L__BB1_1932;
	mul.lo.s32 	%r7770, %r2156, %r4281;
	cvt.u64.u32 	%rd3038, %r7770;
	shl.b32 	%r7771, %r2155, 2;
	cvt.u64.u32 	%rd3039, %r7771;
	add.s64 	%rd3040, %rd3038, %rd3039;
	add.s64 	%rd3041, %rd1, %rd3040;
	ld.global.u8 	%rs4882, [%rd3041];
	ld.global.u8 	%rs4883, [%rd3041+1];
	ld.global.u8 	%rs4884, [%rd3041+2];
$L__BB1_1932:
	st.local.u8 	[%rd117+4], %rs4884;
	and.b16  	%rs3379, %rs4884, 255;
	st.local.u8 	[%rd118+4], %rs4883;
	and.b16  	%rs3380, %rs4883, 255;
	st.local.u8 	[%rd119+4], %rs4882;
	and.b16  	%rs3381, %rs4882, 255;
	cvt.rn.f64.u16 	%fd17343, %rs3379;
	mul.f64 	%fd17344, %fd17343, 0d3FD322D0E5604189;
	cvt.rn.f64.u16 	%fd17345, %rs3380;
	fma.rn.f64 	%fd17346, %fd17345, 0d3FE2C8B439581062, %fd17344;
	cvt.rn.f64.u16 	%fd17347, %rs3381;
	fma.rn.f64 	%fd17348, %fd17347, 0d3FBD2F1A9FBE76C9, %fd17346;
	cvt.rzi.u32.f64 	%r7773, %fd17348;
	st.local.u8 	[%rd120+4], %r7773;
	mov.b32 	%r11070, 1;
	mov.f64 	%fd28177, %fd28663;
	@%p3391 bra 	$L__BB1_1936;
	setp.ltu.f64 	%p3406, %fd2, 0d41E0000000000000;
	mov.f64 	%fd28177, %fd28662;
	mov.u32 	%r11069, %r11575;
	@%p3406 bra 	$L__BB1_1935;
	{ // callseq 1246, 0
	.param .b64 param0;
	st.param.f64 	[param0], %fd1;
	.param .align 16 .b8 retval0[16];
	call.uni (retval0), 
	__internal_trig_reduction_slowpathd, 
	(
	param0
	);
	ld.param.f64 	%fd28177, [retval0];
	ld.param.b32 	%r11069, [retval0+8];
	} // callseq 1246
$L__BB1_1935:
	add.s32 	%r11070, %r11069, 1;
$L__BB1_1936:
	shl.b32 	%r7775, %r11070, 6;
	cvt.u64.u32 	%rd3042, %r7775;
	and.b64  	%rd3043, %rd3042, 64;
	mov.u64 	%rd3044, __cudart_sin_cos_coeffs;
	add.s64 	%rd3045, %rd3044, %rd3043;
	mul.rn.f64 	%fd17350, %fd28177, %fd28177;
	and.b32  	%r7776, %r11070, 1;
	setp.eq.b32 	%p3407, %r7776, 1;
	selp.f64 	%fd17351, 0dBDA8FF8320FD8164, 0d3DE5DB65F9785EBA, %p3407;
	ld.global.nc.v2.f64 	{%fd17352, %fd17353}, [%rd3045];
	fma.rn.f64 	%fd17354, %fd17351, %fd17350, %fd17352;
	fma.rn.f64 	%fd17355, %fd17354, %fd17350, %fd17353;
	ld.global.nc.v2.f64 	{%fd17356, %fd17357}, [%rd3045+16];
	fma.rn.f64 	%fd17358, %fd17355, %fd17350, %fd17356;
	fma.rn.f64 	%fd17359, %fd17358, %fd17350, %fd17357;
	ld.global.nc.v2.f64 	{%fd17360, %fd17361}, [%rd3045+32];
	fma.rn.f64 	%fd17362, %fd17359, %fd17350, %fd17360;
	fma.rn.f64 	%fd17363, %fd17362, %fd17350, %fd17361;
	fma.rn.f64 	%fd17364, %fd17363, %fd28177, %fd28177;
	fma.rn.f64 	%fd17365, %fd17363, %fd17350, 0d3FF0000000000000;
	selp.f64 	%fd17366, %fd17365, %fd17364, %p3407;
	and.b32  	%r7777, %r11070, 2;
	setp.eq.s32 	%p3408, %r7777, 0;
	mov.f64 	%fd17367, 0d0000000000000000;
	sub.f64 	%fd17368, %fd17367, %fd17366;
	selp.f64 	%fd1597, %fd17366, %fd17368, %p3408;
	mov.f64 	%fd28178, %fd28664;
	mov.u32 	%r11071, %r11577;
	@%p2 bra 	$L__BB1_1938;
	{ // callseq 1247, 0
	.param .b64 param0;
	st.param.f64 	[param0], %fd1;
	.param .align 16 .b8 retval0[16];
	call.uni (retval0), 
	__internal_trig_reduction_slowpathd, 
	(
	param0
	);
	ld.param.f64 	%fd28178, [retval0];
	ld.param.b32 	%r11071, [retval0+8];
	} // callseq 1247
$L__BB1_1938:
	shl.b32 	%r7779, %r11071, 6;
	cvt.u64.u32 	%rd3046, %r7779;
	and.b64  	%rd3047, %rd3046, 64;
	mov.u64 	%rd3048, __cudart_sin_cos_coeffs;
	add.s64 	%rd3049, %rd3048, %rd3047;
	mul.rn.f64 	%fd17370, %fd28178, %fd28178;
	and.b32  	%r7780, %r11071, 1;
	setp.eq.b32 	%p3409, %r7780, 1;
	selp.f64 	%fd17371, 0dBDA8FF8320FD8164, 0d3DE5DB65F9785EBA, %p3409;
	ld.global.nc.v2.f64 	{%fd17372, %fd17373}, [%rd3049];
	fma.rn.f64 	%fd17374, %fd17371, %fd17370, %fd17372;
	fma.rn.f64 	%fd17375, %fd17374, %fd17370, %fd17373;
	ld.global.nc.v2.f64 	{%fd17376, %fd17377}, [%rd3049+16];
	fma.rn.f64 	%fd17378, %fd17375, %fd17370, %fd17376;
	fma.rn.f64 	%fd17379, %fd17378, %fd17370, %fd17377;
	ld.global.nc.v2.f64 	{%fd17380, %fd17381}, [%rd3049+32];
	fma.rn.f64 	%fd17382, %fd17379, %fd17370, %fd17380;
	fma.rn.f64 	%fd17383, %fd17382, %fd17370, %fd17381;
	fma.rn.f64 	%fd17384, %fd17383, %fd28178, %fd28178;
	fma.rn.f64 	%fd17385, %fd17383, %fd17370, 0d3FF0000000000000;
	selp.f64 	%fd17386, %fd17385, %fd17384, %p3409;
	and.b32  	%r7781, %r11071, 2;
	setp.eq.s32 	%p3410, %r7781, 0;
	mov.f64 	%fd17387, 0d0000000000000000;
	sub.f64 	%fd17388, %fd17387, %fd17386;
	selp.f64 	%fd17389, %fd17386, %fd17388, %p3410;
	mul.f64 	%fd17390, %fd1580, %fd17389;
	fma.rn.f64 	%fd17391, %fd1587, %fd1597, %fd17390;
	add.f64 	%fd17392, %fd7, %fd17391;
	mul.f64 	%fd17393, %fd1580, %fd1597;
	mul.f64 	%fd17394, %fd1587, %fd17389;
	sub.f64 	%fd17395, %fd17393, %fd17394;
	add.f64 	%fd17396, %fd8, %fd17395;
	mov.f64 	%fd17397, 0d3FE0000000000000;
	copysign.f64 	%fd17398, %fd17392, %fd17397;
	add.rz.f64 	%fd17399, %fd17392, %fd17398;
	cvt.rzi.f64.f64 	%fd17400, %fd17399;
	cvt.rzi.s32.f64 	%r2163, %fd17400;
	copysign.f64 	%fd17401, %fd17396, %fd17397;
	add.rz.f64 	%fd17402, %fd17396, %fd17401;
	cvt.rzi.f64.f64 	%fd17403, %fd17402;
	cvt.rzi.s32.f64 	%r2164, %fd17403;
	setp.lt.s32 	%p3411, %r2163, 0;
	setp.ge.s32 	%p3412, %r2163, %r4279;
	or.pred  	%p3413, %p3411, %p3412;
	setp.lt.s32 	%p3414, %r2164, 0;
	setp.ge.s32 	%p3415, %r2164, %r4280;
	or.pred  	%p3416, %p3414, %p3415;
	or.pred  	%p3418, %p3413, %p3416;
	mov.b16 	%rs4885, 0;
	mov.u16 	%rs4886, %rs4885;
	mov.u16 	%rs4887, %rs4885;
	@%p3418 bra 	$L__BB1_1940;
	mul.lo.s32 	%r7782, %r2164, %r4281;
	cvt.u64.u32 	%rd3050, %r7782;
	shl.b32 	%r7783, %r2163, 2;
	cvt.u64.u32 	%rd3051, %r7783;
	add.s64 	%rd3052, %rd3050, %rd3051;
	add.s64 	%rd3053, %rd1, %rd3052;
	ld.global.u8 	%rs4885, [%rd3053];
	ld.global.u8 	%rs4886, [%rd3053+1];
	ld.global.u8 	%rs4887, [%rd3053+2];
$L__BB1_1940:
	setp.eq.f64 	%p3419, %fd2, 0d7FF0000000000000;
	st.local.u8 	[%rd117+5], %rs4887;
	and.b16  	%rs3383, %rs4887, 255;
	st.local.u8 	[%rd118+5], %rs4886;
	and.b16  	%rs3384, %rs4886, 255;
	st.local.u8 	[%rd119+5], %rs4885;
	and.b16  	%rs3385, %rs4885, 255;
	cvt.rn.f64.u16 	%fd17404, %rs3383;
	mul.f64 	%fd17405, %fd17404, 0d3FD322D0E5604189;
	cvt.rn.f64.u16 	%fd17406, %rs3384;
	fma.rn.f64 	%fd17407, %fd17406, 0d3FE2C8B439581062, %fd17405;
	cvt.rn.f64.u16 	%fd17408, %rs3385;
	fma.rn.f64 	%fd17409, %fd17408, 0d3FBD2F1A9FBE76C9, %fd17407;
	cvt.rzi.u32.f64 	%r7785, %fd17409;
	st.local.u8 	[%rd120+5], %r7785;
	add.s32 	%r7786, %r2131, %r4287;
	div.s32 	%r7787, %r7786, %r4283;
	max.s32 	%r2165, %r7787, 0;
	mov.b32 	%r11073, 1;
	mov.f64 	%fd28180, %fd28663;
	@%p3419 bra 	$L__BB1_1944;
	setp.ltu.f64 	%p3420, %fd2, 0d41E0000000000000;
	mov.f64 	%fd28180, %fd28662;
	mov.u32 	%r11072, %r11575;
	@%p3420 bra 	$L__BB1_1943;
	{ // callseq 1248, 0
	.param .b64 param0;
	st.param.f64 	[param0], %fd1;
	.param .align 16 .b8 retval0[16];
	call.uni (retval0), 
	__internal_trig_reduction_slowpathd, 
	(
	param0
	);
	ld.param.f64 	%fd28180, [retval0];
	ld.param.b32 	%r11072, [retval0+8];
	} // callseq 1248
$L__BB1_1943:
	add.s32 	%r11073, %r11072, 1;
$L__BB1_1944:
	shl.b32 	%r7789, %r11073, 6;
	cvt.u64.u32 	%rd3054, %r7789;
	and.b64  	%rd3055, %rd3054, 64;
	mov.u64 	%rd3056, __cudart_sin_cos_coeffs;
	add.s64 	%rd3057, %rd3056, %rd3055;
	mul.rn.f64 	%fd17411, %fd28180, %fd28180;
	and.b32  	%r7790, %r11073, 1;
	setp.eq.b32 	%p3421, %r7790, 1;
	selp.f64 	%fd17412, 0dBDA8FF8320FD8164, 0d3DE5DB65F9785EBA, %p3421;
	ld.global.nc.v2.f64 	{%fd17413, %fd17414}, [%rd3057];
	fma.rn.f64 	%fd17415, %fd17412, %fd17411, %fd17413;
	fma.rn.f64 	%fd17416, %fd17415, %fd17411, %fd17414;
	ld.global.nc.v2.f64 	{%fd17417, %fd17418}, [%rd3057+16];
	fma.rn.f64 	%fd17419, %fd17416, %fd17411, %fd17417;
	fma.rn.f64 	%fd17420, %fd17419, %fd17411, %fd17418;
	ld.global.nc.v2.f64 	{%fd17421, %fd17422}, [%rd3057+32];
	fma.rn.f64 	%fd17423, %fd17420, %fd17411, %fd17421;
	fma.rn.f64 	%fd17424, %fd17423, %fd17411, %fd17422;
	fma.rn.f64 	%fd17425, %fd17424, %fd28180, %fd28180;
	fma.rn.f64 	%fd17426, %fd17424, %fd17411, 0d3FF0000000000000;
	selp.f64 	%fd17427, %fd17426, %fd17425, %p3421;
	and.b32  	%r7791, %r11073, 2;
	setp.eq.s32 	%p3422, %r7791, 0;
	mov.f64 	%fd17428, 0d0000000000000000;
	sub.f64 	%fd17429, %fd17428, %fd17427;
	selp.f64 	%fd1603, %fd17427, %fd17429, %p3422;
	mov.f64 	%fd28181, %fd28664;
	mov.u32 	%r11074, %r11577;
	@%p2 bra 	$L__BB1_1946;
	{ // callseq 1249, 0
	.param .b64 param0;
	st.param.f64 	[param0], %fd1;
	.param .align 16 .b8 retval0[16];
	call.uni (retval0), 
	__internal_trig_reduction_slowpathd, 
	(
	param0
	);
	ld.param.f64 	%fd28181, [retval0];
	ld.param.b32 	%r11074, [retval0+8];
	} // callseq 1249
$L__BB1_1946:
	shl.b32 	%r7793, %r11074, 6;
	cvt.u64.u32 	%rd3058, %r7793;
	and.b64  	%rd3059, %rd3058, 64;
	mov.u64 	%rd3060, __cudart_sin_cos_coeffs;
	add.s64 	%rd3061, %rd3060, %rd3059;
	mul.rn.f64 	%fd17431, %fd28181, %fd28181;
	and.b32  	%r7794, %r11074, 1;
	setp.eq.b32 	%p3423, %r7794, 1;
	selp.f64 	%fd17432, 0dBDA8FF8320FD8164, 0d3DE5DB65F9785EBA, %p3423;
	ld.global.nc.v2.f64 	{%fd17433, %fd17434}, [%rd3061];
	fma.rn.f64 	%fd17435, %fd17432, %fd17431, %fd17433;
	fma.rn.f64 	%fd17436, %fd17435, %fd17431, %fd17434;
	ld.global.nc.v2.f64 	{%fd17437, %fd17438}, [%rd3061+16];
	fma.rn.f64 	%fd17439, %fd17436, %fd17431, %fd17437;
	fma.rn.f64 	%fd17440, %fd17439, %fd17431, %fd17438;
	ld.global.nc.v2.f64 	{%fd17441, %fd17442}, [%rd3061+32];
	fma.rn.f64 	%fd17443, %fd17440, %fd17431, %fd17441;
	fma.rn.f64 	%fd17444, %fd17443, %fd17431, %fd17442;
	fma.rn.f64 	%fd17445, %fd17444, %fd28181, %fd28181;
	fma.rn.f64 	%fd17446, %fd17444, %fd17431, 0d3FF0000000000000;
	selp.f64 	%fd17447, %fd17446, %fd17445, %p3423;
	and.b32  	%r7795, %r11074, 2;
	setp.eq.s32 	%p3424, %r7795, 0;
	mov.f64 	%fd17448, 0d0000000000000000;
	sub.f64 	%fd17449, %fd17448, %fd17447;
	selp.f64 	%fd17450, %fd17447, %fd17449, %p3424;
	min.s32 	%r7796, %r2165, %r10;
	cvt.rn.f64.s32 	%fd17451, %r7796;
	sub.f64 	%fd1606, %fd17451, %fd6;
	mul.f64 	%fd17452, %fd1606, %fd17450;
	fma.rn.f64 	%fd17453, %fd1565, %fd1603, %fd17452;
	add.f64 	%fd17454, %fd7, %fd17453;
	mul.f64 	%fd17455, %fd1606, %fd1603;
	mul.f64 	%fd17456, %fd1565, %fd17450;
	sub.f64 	%fd17457, %fd17455, %fd17456;
	add.f64 	%fd17458, %fd8, %fd17457;
	mov.f64 	%fd17459, 0d3FE0000000000000;
	copysign.f64 	%fd17460, %fd17454, %fd17459;
	add.rz.f64 	%fd17461, %fd17454, %fd17460;
	cvt.rzi.f64.f64 	%fd17462, %fd17461;
	cvt.rzi.s32.f64 	%r2172, %fd17462;
	copysign.f64 	%fd17463, %fd17458, %fd17459;
	add.rz.f64 	%fd17464, %fd17458, %fd17463;
	cvt.rzi.f64.f64 	%fd17465, %fd17464;
	cvt.rzi.s32.f64 	%r2173, %fd17465;
	setp.lt.s32 	%p3425, %r2172, 0;
	setp.ge.s32 	%p3426, %r2172, %r4279;
	or.pred  	%p3427, %p3425, %p3426;
	setp.lt.s32 	%p3428, %r2173, 0;
	setp.ge.s32 	%p3429, %r2173, %r4280;
	or.pred  	%p3430, %p3428, %p3429;
	or.pred  	%p3432, %p3427, %p3430;
	mov.b16 	%rs4888, 0;
	mov.u16 	%rs4889, %rs4888;
	mov.u16 	%rs4890, %rs4888;
	@%p3432 bra 	$L__BB1_1948;
	mul.lo.s32 	%r7797, %r2173, %r4281;
	cvt.u64.u32 	%rd3062, %r7797;
	shl.b32 	%r7798, %r2172, 2;
	cvt.u64.u32 	%rd3063, %r7798;
	add.s64 	%rd3064, %rd3062, %rd3063;
	add.s64 	%rd3065, %rd1, %rd3064;
	ld.global.u8 	%rs4888, [%rd3065];
	ld.global.u8 	%rs4889, [%rd3065+1];
	ld.global.u8 	%rs4890, [%rd3065+2];
$L__BB1_1948:
	st.local.u8 	[%rd117+6], %rs4890;
	and.b16  	%rs3387, %rs4890, 255;
	st.local.u8 	[%rd118+6], %rs4889;
	and.b16  	%rs3388, %rs4889, 255;
	st.local.u8 	[%rd119+6], %rs4888;
	and.b16  	%rs3389, %rs4888, 255;
	cvt.rn.f64.u16 	%fd17466, %rs3387;
	mul.f64 	%fd17467, %fd17466, 0d3FD322D0E5604189;
	cvt.rn.f64.u16 	%fd17468, %rs3388;
	fma.rn.f64 	%fd17469, %fd17468, 0d3FE2C8B439581062, %fd17467;
	cvt.rn.f64.u16 	%fd17470, %rs3389;
	fma.rn.f64 	%fd17471, %fd17470, 0d3FBD2F1A9FBE76C9, %fd17469;
	cvt.rzi.u32.f64 	%r7800, %fd17471;
	st.local.u8 	[%rd120+6], %r7800;
	mov.b32 	%r11076, 1;
	mov.f64 	%fd28183, %fd28663;
	@%p3419 bra 	$L__BB1_1952;
	setp.ltu.f64 	%p3434, %fd2, 0d41E0000000000000;
	mov.f64 	%fd28183, %fd28662;
	mov.u32 	%r11075, %r11575;
	@%p3434 bra 	$L__BB1_1951;
	{ // callseq 1250, 0
	.param .b64 param0;
	st.param.f64 	[param0], %fd1;
	.param .align 16 .b8 retval0[16];
	call.uni (retval0), 
	__internal_trig_reduction_slowpathd, 
	(
	param0
	);
	ld.param.f64 	%fd28183, [retval0];
	ld.param.b32 	%r11075, [retval0+8];
	} // callseq 1250
$L__BB1_1951:
	add.s32 	%r11076, %r11075, 1;
$L__BB1_1952:
	shl.b32 	%r7802, %r11076, 6;
	cvt.u64.u32 	%rd3066, %r7802;
	and.b64  	%rd3067, %rd3066, 64;
	mov.u64 	%rd3068, __cudart_sin_cos_coeffs;
	add.s64 	%rd3069, %rd3068, %rd3067;
	mul.rn.f64 	%fd17473, %fd28183, %fd28183;
	and.b32  	%r7803, %r11076, 1;
	setp.eq.b32 	%p3435, %r7803, 1;
	selp.f64 	%fd17474, 0dBDA8FF8320FD8164, 0d3DE5DB65F9785EBA, %p3435;
	ld.global.nc.v2.f64 	{%fd17475, %fd17476}, [%rd3069];
	fma.rn.f64 	%fd17477, %fd17474, %fd17473, %fd17475;
	fma.rn.f64 	%fd17478, %fd17477, %fd17473, %fd17476;
	ld.global.nc.v2.f64 	{%fd17479, %fd17480}, [%rd3069+16];
	fma.rn.f64 	%fd17481, %fd17478, %fd17473, %fd17479;
	fma.rn.f64 	%fd17482, %fd17481, %fd17473, %fd17480;
	ld.global.nc.v2.f64 	{%fd17483, %fd17484}, [%rd3069+32];
	fma.rn.f64 	%fd17485, %fd17482, %fd17473, %fd17483;
	fma.rn.f64 	%fd17486, %fd17485, %fd17473, %fd17484;
	fma.rn.f64 	%fd17487, %fd17486, %fd28183, %fd28183;
	fma.rn.f64 	%fd17488, %fd17486, %fd17473, 0d3FF0000000000000;
	selp.f64 	%fd17489, %fd17488, %fd17487, %p3435;
	and.b32  	%r7804, %r11076, 2;
	setp.eq.s32 	%p3436, %r7804, 0;
	mov.f64 	%fd17490, 0d0000000000000000;
	sub.f64 	%fd17491, %fd17490, %fd17489;
	selp.f64 	%fd1610, %fd17489, %fd17491, %p3436;
	mov.f64 	%fd28184, %fd28664;
	mov.u32 	%r11077, %r11577;
	@%p2 bra 	$L__BB1_1954;
	{ // callseq 1251, 0
	.param .b64 param0;
	st.param.f64 	[param0], %fd1;
	.param .align 16 .b8 retval0[16];
	call.uni (retval0), 
	__internal_trig_reduction_slowpathd, 
	(
	param0
	);
	ld.param.f64 	%fd28184, [retval0];
	ld.param.b32 	%r11077, [retval0+8];
	} // callseq 1251
$L__BB1_1954:
	shl.b32 	%r7806, %r11077, 6;
	cvt.u64.u32 	%rd3070, %r7806;
	and.b64  	%rd3071, %rd3070, 64;
	mov.u64 	%rd3072, __cudart_sin_cos_coeffs;
	add.s64 	%rd3073, %rd3072, %rd3071;
	mul.rn.f64 	%fd17493, %fd28184, %fd28184;
	and.b32  	%r7807, %r11077, 1;
	setp.eq.b32 	%p3437, %r7807, 1;
	selp.f64 	%fd17494, 0dBDA8FF8320FD8164, 0d3DE5DB65F9785EBA, %p3437;
	ld.global.nc.v2.f64 	{%fd17495, %fd17496}, [%rd3073];
	fma.rn.f64 	%fd17497, %fd17494, %fd17493, %fd17495;
	fma.rn.f64 	%fd17498, %fd17497, %fd17493, %fd17496;
	ld.global.nc.v2.f64 	{%fd17499, %fd17500}, [%rd3073+16];
	fma.rn.f64 	%fd17501, %fd17498, %fd17493, %fd17499;
	fma.rn.f64 	%fd17502, %fd17501, %fd17493, %fd17500;
	ld.global.nc.v2.f64 	{%fd17503, %fd17504}, [%rd3073+32];
	fma.rn.f64 	%fd17505, %fd17502, %fd17493, %fd17503;
	fma.rn.f64 	%fd17506, %fd17505, %fd17493, %fd17504;
	fma.rn.f64 	%fd17507, %fd17506, %fd28184, %fd28184;
	fma.rn.f64 	%fd17508, %fd17506, %fd17493, 0d3FF0000000000000;
	selp.f64 	%fd17509, %fd17508, %fd17507, %p3437;
	and.b32  	%r7808, %r11077, 2;
	setp.eq.s32 	%p3438, %r7808, 0;
	mov.f64 	%fd17510, 0d0000000000000000;
	sub.f64 	%fd17511, %fd17510, %fd17509;
	selp.f64 	%fd17512, %fd17509, %fd17511, %p3438;
	mul.f64 	%fd17513, %fd1606, %fd17512;
	fma.rn.f64 	%fd17514, %fd1587, %fd1610, %fd17513;
	add.f64 	%fd17515, %fd7, %fd17514;
	mul.f64 	%fd17516, %fd1606, %fd1610;
	mul.f64 	%fd17517, %fd1587, %fd17512;
	sub.f64 	%fd17518, %fd17516, %fd17517;
	add.f64 	%fd17519, %fd8, %fd17518;
	mov.f64 	%fd17520, 0d3FE0000000000000;
	copysign.f64 	%fd17521, %fd17515, %fd17520;
	add.rz.f64 	%fd17522, %fd17515, %fd17521;
	cvt.rzi.f64.f64 	%fd17523, %fd17522;
	cvt.rzi.s32.f64 	%r2180, %fd17523;
	copysign.f64 	%fd17524, %fd17519, %fd17520;
	add.rz.f64 	%fd17525, %fd17519, %fd17524;
	cvt.rzi.f64.f64 	%fd17526, %fd17525;
	cvt.rzi.s32.f64 	%r2181, %fd17526;
	setp.lt.s32 	%p3439, %r2180, 0;
	setp.ge.s32 	%p3440, %r2180, %r4279;
	or.pred  	%p3441, %p3439, %p3440;
	setp.lt.s32 	%p3442, %r2181, 0;
	setp.ge.s32 	%p3443, %r2181, %r4280;
	or.pred  	%p3444, %p3442, %p3443;
	or.pred  	%p3446, %p3441, %p3444;
	mov.b16 	%rs4891, 0;
	mov.u16 	%rs4892, %rs4891;
	mov.u16 	%rs4893, %rs4891;
	@%p3446 bra 	$L__BB1_1956;
	mul.lo.s32 	%r7809, %r2181, %r4281;
	cvt.u64.u32 	%rd3074, %r7809;
	shl.b32 	%r7810, %r2180, 2;
	cvt.u64.u32 	%rd3075, %r7810;
	add.s64 	%rd3076, %rd3074, %rd3075;
	add.s64 	%rd3077, %rd1, %rd3076;
	ld.global.u8 	%rs4891, [%rd3077];
	ld.global.u8 	%rs4892, [%rd3077+1];
	ld.global.u8 	%rs4893, [%rd3077+2];
$L__BB1_1956:
	st.local.u8 	[%rd117+7], %rs4893;
	and.b16  	%rs3391, %rs4893, 255;
	st.local.u8 	[%rd118+7], %rs4892;
	and.b16  	%rs3392, %rs4892, 255;
	st.local.u8 	[%rd119+7], %rs4891;
	and.b16  	%rs3393, %rs4891, 255;
	cvt.rn.f64.u16 	%fd17527, %rs3391;
	mul.f64 	%fd17528, %fd17527, 0d3FD322D0E5604189;
	cvt.rn.f64.u16 	%fd17529, %rs3392;
	fma.rn.f64 	%fd17530, %fd17529, 0d3FE2C8B439581062, %fd17528;
	cvt.rn.f64.u16 	%fd17531, %rs3393;
	fma.rn.f64 	%fd17532, %fd17531, 0d3FBD2F1A9FBE76C9, %fd17530;
	cvt.rzi.u32.f64 	%r7811, %fd17532;
	st.local.u8 	[%rd120+7], %r7811;
	add.s32 	%r10528, %r10528, 8;
$L__BB1_1957:
	mov.u32 	%r7812, %ctaid.y;
	mov.u32 	%r7813, %ntid.y;
	mov.u32 	%r7814, %tid.y;
	mad.lo.s32 	%r7815, %r7812, %r7813, %r7814;
	sub.s32 	%r7816, %r7815, %r69;
	add.s32 	%r2184, %r7816, 4;
	setp.ge.s32 	%p3447, %r2184, %r4288;
	setp.lt.s32 	%p3448, %r144, 0;
	setp.ge.s32 	%p3449, %r144, %r4284;
	or.pred  	%p3450, %p3449, %p3447;
	or.pred  	%p3451, %p3450, %p3448;
	@%p3451 bra 	$L__BB1_2023;
	setp.eq.f64 	%p3452, %fd2, 0d7FF0000000000000;
	mul.lo.s32 	%r7819, %r144, %r4286;
	shl.b32 	%r2185, %r7819, 1;
	mul.lo.s32 	%r7820, %r2184, %r4287;
	shl.b32 	%r2186, %r7820, 2;
	mov.b32 	%r11080, 1;
	mov.f64 	%fd28186, %fd28663;
	@%p3452 bra 	$L__BB1_1962;
	setp.ltu.f64 	%p3453, %fd2, 0d41E0000000000000;
	mov.f64 	%fd28186, %fd28662;
	mov.u32 	%r11079, %r11575;
	@%p3453 bra 	$L__BB1_1961;
	{ // callseq 1252, 0
	.param .b64 param0;
	st.param.f64 	[param0], %fd1;
	.param .align 16 .b8 retval0[16];
	call.uni (retval0), 
	__internal_trig_reduction_slowpathd, 
	(
	param0
	);
	ld.param.f64 	%fd28186, [retval0];
	ld.param.b32 	%r11079, [retval0+8];
	} // callseq 1252
$L__BB1_1961:
	add.s32 	%r11080, %r11079, 1;
$L__BB1_1962:
	shl.b32 	%r7822, %r11080, 6;
	cvt.u64.u32 	%rd3078, %r7822;
	and.b64  	%rd3079, %rd3078, 64;
	mov.u64 	%rd3080, __cudart_sin_cos_coeffs;
	add.s64 	%rd3081, %rd3080, %rd3079;
	mul.rn.f64 	%fd17534, %fd28186, %fd28186;
	and.b32  	%r7823, %r11080, 1;
	setp.eq.b32 	%p3454, %r7823, 1;
	selp.f64 	%fd17535, 0dBDA8FF8320FD8164, 0d3DE5DB65F9785EBA, %p3454;
	ld.global.nc.v2.f64 	{%fd17536, %fd17537}, [%rd3081];
	fma.rn.f64 	%fd17538, %fd17535, %fd17534, %fd17536;
	fma.rn.f64 	%fd17539, %fd17538, %fd17534, %fd17537;
	ld.global.nc.v2.f64 	{%fd17540, %fd17541}, [%rd3081+16];
	fma.rn.f64 	%fd17542, %fd17539, %fd17534, %fd17540;
	fma.rn.f64 	%fd17543, %fd17542, %fd17534, %fd17541;
	ld.global.nc.v2.f64 	{%fd17544, %fd17545}, [%rd3081+32];
	fma.rn.f64 	%fd17546, %fd17543, %fd17534, %fd17544;
	fma.rn.f64 	%fd17547, %fd17546, %fd17534, %fd17545;
	fma.rn.f64 	%fd17548, %fd17547, %fd28186, %fd28186;
	fma.rn.f64 	%fd17549, %fd17547, %fd17534, 0d3FF0000000000000;
	selp.f64 	%fd17550, %fd17549, %fd17548, %p3454;
	and.b32  	%r7824, %r11080, 2;
	setp.eq.s32 	%p3455, %r7824, 0;
	mov.f64 	%fd17551, 0d0000000000000000;
	sub.f64 	%fd17552, %fd17551, %fd17550;
	selp.f64 	%fd1616, %fd17550, %fd17552, %p3455;
	mov.f64 	%fd28187, %fd28664;
	mov.u32 	%r11081, %r11577;
	@%p2 bra 	$L__BB1_1964;
	{ // callseq 1253, 0
	.param .b64 param0;
	st.param.f64 	[param0], %fd1;
	.param .align 16 .b8 retval0[16];
	call.uni (retval0), 
	__internal_trig_reduction_slowpathd, 
	(
	param0
	);
	ld.param.f64 	%fd28187, [retval0];
	ld.param.b32 	%r11081, [retval0+8];
	} // callseq 1253
$L__BB1_1964:
	shl.b32 	%r7826, %r11081, 6;
	cvt.u64.u32 	%rd3082, %r7826;
	and.b64  	%rd3083, %rd3082, 64;
	mov.u64 	%rd3084, __cudart_sin_cos_coeffs;
	add.s64 	%rd3085, %rd3084, %rd3083;
	mul.rn.f64 	%fd17554, %fd28187, %fd28187;
	and.b32  	%r7827, %r11081, 1;
	setp.eq.b32 	%p3456, %r7827, 1;
	selp.f64 	%fd17555, 0dBDA8FF8320FD8164, 0d3DE5DB65F9785EBA, %p3456;
	ld.global.nc.v2.f64 	{%fd17556, %fd17557}, [%rd3085];
	fma.rn.f64 	%fd17558, %fd17555, %fd17554, %fd17556;
	fma.rn.f64 	%fd17559, %fd17558, %fd17554, %fd17557;
	ld.global.nc.v2.f64 	{%fd17560, %fd17561}, [%rd3085+16];
	fma.rn.f64 	%fd17562, %fd17559, %fd17554, %fd17560;
	fma.rn.f64 	%fd17563, %fd17562, %fd17554, %fd17561;
	ld.global.nc.v2.f64 	{%fd17564, %fd17565}, [%rd3085+32];
	fma.rn.f64 	%fd17566, %fd17563, %fd17554, %fd17564;
	fma.rn.f64 	%fd17567, %fd17566, %fd17554, %fd17565;
	fma.rn.f64 	%fd17568, %fd17567, %fd28187, %fd28187;
	fma.rn.f64 	%fd17569, %fd17567, %fd17554, 0d3FF0000000000000;
	selp.f64 	%fd17570, %fd17569, %fd17568, %p3456;
	and.b32  	%r7828, %r11081, 2;
	setp.eq.s32 	%p3457, %r7828, 0;
	mov.f64 	%fd17571, 0d0000000000000000;
	sub.f64 	%fd17572, %fd17571, %fd17570;
	selp.f64 	%fd17573, %fd17570, %fd17572, %p3457;
	div.s32 	%r7829, %r2185, %r4282;
	max.s32 	%r7830, %r7829, 0;
	min.s32 	%r7831, %r7830, %r9;
	cvt.rn.f64.s32 	%fd17574, %r7831;
	sub.f64 	%fd1619, %fd17574, %fd5;
	div.s32 	%r7832, %r2186, %r4283;
	max.s32 	%r7833, %r7832, 0;
	min.s32 	%r7834, %r7833, %r10;
	cvt.rn.f64.s32 	%fd17575, %r7834;
	sub.f64 	%fd1620, %fd17575, %fd6;
	mul.f64 	%fd17576, %fd1620, %fd17573;
	fma.rn.f64 	%fd17577, %fd1619, %fd1616, %fd17576;
	add.f64 	%fd17578, %fd7, %fd17577;
	mul.f64 	%fd17579, %fd1620, %fd1616;
	mul.f64 	%fd17580, %fd1619, %fd17573;
	sub.f64 	%fd17581, %fd17579, %fd17580;
	add.f64 	%fd17582, %fd8, %fd17581;
	mov.f64 	%fd17583, 0d3FE0000000000000;
	copysign.f64 	%fd17584, %fd17578, %fd17583;
	add.rz.f64 	%fd17585, %fd17578, %fd17584;
	cvt.rzi.f64.f64 	%fd17586, %fd17585;
	cvt.rzi.s32.f64 	%r2193, %fd17586;
	copysign.f64 	%fd17587, %fd17582, %fd17583;
	add.rz.f64 	%fd17588, %fd17582, %fd17587;
	cvt.rzi.f64.f64 	%fd17589, %fd17588;
	cvt.rzi.s32.f64 	%r2194, %fd17589;
	setp.lt.s32 	%p3458, %r2193, 0;
	setp.ge.s32 	%p3459, %r2193, %r4279;
	or.pred  	%p3460, %p3458, %p3459;
	setp.lt.s32 	%p3461, %r2194, 0;
	setp.ge.s32 	%p3462, %r2194, %r4280;
	or.pred  	%p3463, %p3461, %p3462;
	or.pred  	%p3465, %p3460, %p3463;
	mov.b16 	%rs4894, 0;
	mov.u16 	%rs4895, %rs4894;
	mov.u16 	%rs4896, %rs4894;
	@%p3465 bra 	$L__BB1_1966;
	mul.lo.s32 	%r7835, %r2194, %r4281;
	cvt.u64.u32 	%rd3086, %r7835;
	shl.b32 	%r7836, %r2193, 2;
	cvt.u64.u32 	%rd3087, %r7836;
	add.s64 	%rd3088, %rd3086, %rd3087;
	add.s64 	%rd3089, %rd1, %rd3088;
	ld.global.u8 	%rs4894, [%rd3089];
	ld.global.u8 	%rs4895, [%rd3089+1];
	ld.global.u8 	%rs4896, [%rd3089+2];
$L__BB1_1966:
	cvt.u64.u32 	%rd3090, %r10528;
	add.s64 	%rd121, %rd2, %rd3090;
	st.local.u8 	[%rd121], %rs4896;
	and.b16  	%rs3395, %rs4896, 255;
	add.s64 	%rd122, %rd3, %rd3090;
	st.local.u8 	[%rd122], %rs4895;
	and.b16  	%rs3396, %rs4895, 255;
	add.s64 	%rd123, %rd4, %rd3090;
	st.local.u8 	[%rd123], %rs4894;
	and.b16  	%rs3397, %rs4894, 255;
	cvt.rn.f64.u16 	%fd17590, %rs3395;
	mul.f64 	%fd17591, %fd17590, 0d3FD322D0E5604189;
	cvt.rn.f64.u16 	%fd17592, %rs3396;
	fma.rn.f64 	%fd17593, %fd17592, 0d3FE2C8B439581062, %fd17591;
	cvt.rn.f64.u16 	%fd17594, %rs3397;
	fma.rn.f64 	%fd17595, %fd17594, 0d3FBD2F1A9FBE76C9, %fd17593;
	cvt.rzi.u32.f64 	%r7838, %fd17595;
	add.s64 	%rd124, %rd5, %rd3090;
	st.local.u8 	[%rd124], %r7838;
	add.s32 	%r2195, %r2186, %r4287;
	mov.b32 	%r11083, 1;
	mov.f64 	%fd28189, %fd28663;
	@%p3452 bra 	$L__BB1_1970;
	setp.ltu.f64 	%p3467, %fd2, 0d41E0000000000000;
	mov.f64 	%fd28189, %fd28662;
	mov.u32 	%r11082, %r11575;
	@%p3467 bra 	$L__BB1_1969;
	{ // callseq 1254, 0
	.param .b64 param0;
	st.param.f64 	[param0], %fd1;
	.param .align 16 .b8 retval0[16];
	call.uni (retval0), 
	__internal_trig_reduction_slowpathd, 
	(
	param0
	);
	ld.param.f64 	%fd28189, [retval0];
	ld.param.b32 	%r11082, [retval0+8];
	} // callseq 1254
$L__BB1_1969:
	add.s32 	%r11083, %r11082, 1;
$L__BB1_1970:
	shl.b32 	%r7840, %r11083, 6;
	cvt.u64.u32 	%rd3091, %r7840;
	and.b64  	%rd3092, %rd3091, 64;
	mov.u64 	%rd3093, __cudart_sin_cos_coeffs;
	add.s64 	%rd3094, %rd3093, %rd3092;
	mul.rn.f64 	%fd17597, %fd28189, %fd28189;
	and.b32  	%r7841, %r11083, 1;
	setp.eq.b32 	%p3468, %r7841, 1;
	selp.f64 	%fd17598, 0dBDA8FF8320FD8164, 0d3DE5DB65F9785EBA, %p3468;
	ld.global.nc.v2.f64 	{%fd17599, %fd17600}, [%rd3094];
	fma.rn.f64 	%fd17601, %fd17598, %fd17597, %fd17599;
	fma.rn.f64 	%fd17602, %fd17601, %fd17597, %fd17600;
	ld.global.nc.v2.f64 	{%fd17603, %fd17604}, [%rd3094+16];
	fma.rn.f64 	%fd17605, %fd17602, %fd17597, %fd17603;
	fma.rn.f64 	%fd17606, %fd17605, %fd17597, %fd17604;
	ld.global.nc.v2.f64 	{%fd17607, %fd17608}, [%rd3094+32];
	fma.rn.f64 	%fd17609, %fd17606, %fd17597, %fd17607;
	fma.rn.f64 	%fd17610, %fd17609, %fd17597, %fd17608;
	fma.rn.f64 	%fd17611, %fd17610, %fd28189, %fd28189;
	fma.rn.f64 	%fd17612, %fd17610, %fd17597, 0d3FF0000000000000;
	selp.f64 	%fd17613, %fd17612, %fd17611, %p3468;
	and.b32  	%r7842, %r11083, 2;
	setp.eq.s32 	%p3469, %r7842, 0;
	mov.f64 	%fd17614, 0d0000000000000000;
	sub.f64 	%fd17615, %fd17614, %fd17613;
	selp.f64 	%fd1624, %fd17613, %fd17615, %p3469;
	mov.f64 	%fd28190, %fd28664;
	mov.u32 	%r11084, %r11577;
	@%p2 bra 	$L__BB1_1972;
	{ // callseq 1255, 0
	.param .b64 param0;
	st.param.f64 	[param0], %fd1;
	.param .align 16 .b8 retval0[16];
	call.uni (retval0), 
	__internal_trig_reduction_slowpathd, 
	(
	param0
	);
	ld.param.f64 	%fd28190, [retval0];
	ld.param.b32 	%r11084, [retval0+8];
	} // callseq 1255
$L__BB1_1972:
	shl.b32 	%r7844, %r11084, 6;
	cvt.u64.u32 	%rd3095, %r7844;
	and.b64  	%rd3096, %rd3095, 64;
	mov.u64 	%rd3097, __cudart_sin_cos_coeffs;
	add.s64 	%rd3098, %rd3097, %rd3096;
	mul.rn.f64 	%fd17617, %fd28190, %fd28190;
	and.b32  	%r7845, %r11084, 1;
	setp.eq.b32 	%p3470, %r7845, 1;
	selp.f64 	%fd17618, 0dBDA8FF8320FD8164, 0d3DE5DB65F9785EBA, %p3470;
	ld.global.nc.v2.f64 	{%fd17619, %fd17620}, [%rd3098];
	fma.rn.f64 	%fd17621, %fd17618, %fd17617, %fd17619;
	fma.rn.f64 	%fd17622, %fd17621, %fd17617, %fd17620;
	ld.global.nc.v2.f64 	{%fd17623, %fd17624}, [%rd3098+16];
	fma.rn.f64 	%fd17625, %fd17622, %fd17617, %fd17623;
	fma.rn.f64 	%fd17626, %fd17625, %fd17617, %fd17624;
	ld.global.nc.v2.f64 	{%fd17627, %fd17628}, [%rd3098+32];
	fma.rn.f64 	%fd17629, %fd17626, %fd17617, %fd17627;
	fma.rn.f64 	%fd17630, %fd17629, %fd17617, %fd17628;
	fma.rn.f64 	%fd17631, %fd17630, %fd28190, %fd28190;
	fma.rn.f64 	%fd17632, %fd17630, %fd17617, 0d3FF0000000000000;
	selp.f64 	%fd17633, %fd17632, %fd17631, %p3470;
	and.b32  	%r7846, %r11084, 2;
	setp.eq.s32 	%p3471, %r7846, 0;
	mov.f64 	%fd17634, 0d0000000000000000;
	sub.f64 	%fd17635, %fd17634, %fd17633;
	selp.f64 	%fd17636, %fd17633, %fd17635, %p3471;
	div.s32 	%r7847, %r2195, %r4283;
	max.s32 	%r7848, %r7847, 0;
	min.s32 	%r7849, %r7848, %r10;
	cvt.rn.f64.s32 	%fd17637, %r7849;
	sub.f64 	%fd1627, %fd17637, %fd6;
	mul.f64 	%fd17638, %fd1627, %fd17636;
	fma.rn.f64 	%fd17639, %fd1619, %fd1624, %fd17638;
	add.f64 	%fd17640, %fd7, %fd17639;
	mul.f64 	%fd17641, %fd1627, %fd1624;
	mul.f64 	%fd17642, %fd1619, %fd17636;
	sub.f64 	%fd17643, %fd17641, %fd17642;
	add.f64 	%fd17644, %fd8, %fd17643;
	mov.f64 	%fd17645, 0d3FE0000000000000;
	copysign.f64 	%fd17646, %fd17640, %fd17645;
	add.rz.f64 	%fd17647, %fd17640, %fd17646;
	cvt.rzi.f64.f64 	%fd17648, %fd17647;
	cvt.rzi.s32.f64 	%r2202, %fd17648;
	copysign.f64 	%fd17649, %fd17644, %fd17645;
	add.rz.f64 	%fd17650, %fd17644, %fd17649;
	cvt.rzi.f64.f64 	%fd17651, %fd17650;
	cvt.rzi.s32.f64 	%r2203, %fd17651;
	setp.lt.s32 	%p3472, %r2202, 0;
	setp.ge.s32 	%p3473, %r2202, %r4279;
	or.pred  	%p3474, %p3472, %p3473;
	setp.lt.s32 	%p3475, %r2203, 0;
	setp.ge.s32 	%p3476, %r2203, %r4280;
	or.pred  	%p3477, %p3475, %p3476;
	or.pred  	%p3479, %p3474, %p3477;
	mov.b16 	%rs4897, 0;
	mov.u16 	%rs4898, %rs4897;
	mov.u16 	%rs4899, %rs4897;
	@%p3479 bra 	$L__BB1_1974;
	mul.lo.s32 	%r7850, %r2203, %r4281;
	cvt.u64.u32 	%rd3099, %r7850;
	shl.b32 	%r7851, %r2202, 2;
	cvt.u64.u32 	%rd3100, %r7851;
	add.s64 	%rd3101, %rd3099, %rd3100;
	add.s64 	%rd3102, %rd1, %rd3101;
	ld.global.u8 	%rs4897, [%rd3102];
	ld.global.u8 	%rs4898, [%rd3102+1];
	ld.global.u8 	%rs4899, [%rd3102+2];
$L__BB1_1974:
	setp.eq.f64 	%p3480, %fd2, 0d7FF0000000000000;
	st.local.u8 	[%rd121+1], %rs4899;
	and.b16  	%rs3399, %rs4899, 255;
	st.local.u8 	[%rd122+1], %rs4898;
	and.b16  	%rs3400, %rs4898, 255;
	st.local.u8 	[%rd123+1], %rs4897;
	and.b16  	%rs3401, %rs4897, 255;
	cvt.rn.f64.u16 	%fd17652, %rs3399;
	mul.f64 	%fd17653, %fd17652, 0d3FD322D0E5604189;
	cvt.rn.f64.u16 	%fd17654, %rs3400;
	fma.rn.f64 	%fd17655, %fd17654, 0d3FE2C8B439581062, %fd17653;
	cvt.rn.f64.u16 	%fd17656, %rs3401;
	fma.rn.f64 	%fd17657, %fd17656, 0d3FBD2F1A9FBE76C9, %fd17655;
	cvt.rzi.u32.f64 	%r7853, %fd17657;
	st.local.u8 	[%rd124+1], %r7853;
	add.s32 	%r2204, %r2195, %r4287;
	mov.b32 	%r11086, 1;
	mov.f64 	%fd28192, %fd28663;
	@%p3480 bra 	$L__BB1_1978;
	setp.ltu.f64 	%p3481, %fd2, 0d41E0000000000000;
	mov.f64 	%fd28192, %fd28662;
	mov.u32 	%r11085, %r11575;
	@%p3481 bra 	$L__BB1_1977;
	{ // callseq 1256, 0
	.param .b64 param0;
	st.param.f64 	[param0], %fd1;
	.param .align 16 .b8 retval0[16];
	call.uni (retval0), 
	__internal_trig_reduction_slowpathd, 
	(
	param0
	);
	ld.param.f64 	%fd28192, [retval0];
	ld.param.b32 	%r11085, [retval0+8];
	} // callseq 1256
$L__BB1_1977:
	add.s32 	%r11086, %r11085, 1;
$L__BB1_1978:
	shl.b32 	%r7855, %r11086, 6;
	cvt.u64.u32 	%rd3103, %r7855;
	and.b64  	%rd3104, %rd3103, 64;
	mov.u64 	%rd3105, __cudart_sin_cos_coeffs;
	add.s64 	%rd3106, %rd3105, %rd3104;
	mul.rn.f64 	%fd17659, %fd28192, %fd28192;
	and.b32  	%r7856, %r11086, 1;
	setp.eq.b32 	%p3482, %r7856, 1;
	selp.f64 	%fd17660, 0dBDA8FF8320FD8164, 0d3DE5DB65F9785EBA, %p3482;
	ld.global.nc.v2.f64 	{%fd17661, %fd17662}, [%rd3106];
	fma.rn.f64 	%fd17663, %fd17660, %fd17659, %fd17661;
	fma.rn.f64 	%fd17664, %fd17663, %fd17659, %fd17662;
	ld.global.nc.v2.f64 	{%fd17665, %fd17666}, [%rd3106+16];
	fma.rn.f64 	%fd17667, %fd17664, %fd17659, %fd17665;
	fma.rn.f64 	%fd17668, %fd17667, %fd17659, %fd17666;
	ld.global.nc.v2.f64 	{%fd17669, %fd17670}, [%rd3106+32];
	fma.rn.f64 	%fd17671, %fd17668, %fd17659, %fd17669;
	fma.rn.f64 	%fd17672, %fd17671, %fd17659, %fd17670;
	fma.rn.f64 	%fd17673, %fd17672, %fd28192, %fd28192;
	fma.rn.f64 	%fd17674, %fd17672, %fd17659, 0d3FF0000000000000;
	selp.f64 	%fd17675, %fd17674, %fd17673, %p3482;
	and.b32  	%r7857, %r11086, 2;
	setp.eq.s32 	%p3483, %r7857, 0;
	mov.f64 	%fd17676, 0d0000000000000000;
	sub.f64 	%fd17677, %fd17676, %fd17675;
	selp.f64 	%fd1631, %fd17675, %fd17677, %p3483;
	mov.f64 	%fd28193, %fd28664;
	mov.u32 	%r11087, %r11577;
	@%p2 bra 	$L__BB1_1980;
	{ // callseq 1257, 0
	.param .b64 param0;
	st.param.f64 	[param0], %fd1;
	.param .align 16 .b8 retval0[16];
	call.uni (retval0), 
	__internal_trig_reduction_slowpathd, 
	(
	param0
	);
	ld.param.f64 	%fd28193, [retval0];
	ld.param.b32 	%r11087, [retval0+8];
	} // callseq 1257
$L__BB1_1980:
	shl.b32 	%r7859, %r11087, 6;
	cvt.u64.u32 	%rd3107, %r7859;
	and.b64  	%rd3108, %rd3107, 64;
	mov.u64 	%rd3109, __cudart_sin_cos_coeffs;
	add.s64 	%rd3110, %rd3109, %rd3108;
	mul.rn.f64 	%fd17679, %fd28193, %fd28193;
	and.b32  	%r7860, %r11087, 1;
	setp.eq.b32 	%p3484, %r7860, 1;
	selp.f64 	%fd17680, 0dBDA8FF8320FD8164, 0d3DE5DB65F9785EBA, %p3484;
	ld.global.nc.v2.f64 	{%fd17681, %fd17682}, [%rd3110];
	fma.rn.f64 	%fd17683, %fd17680, %fd17679, %fd17681;
	fma.rn.f64 	%fd17684, %fd17683, %fd17679, %fd17682;
	ld.global.nc.v2.f64 	{%fd17685, %fd17686}, [%rd3110+16];
	fma.rn.f64 	%fd17687, %fd17684, %fd17679, %fd17685;
	fma.rn.f64 	%fd17688, %fd17687, %fd17679, %fd17686;
	ld.global.nc.v2.f64 	{%fd17689, %fd17690}, [%rd3110+32];
	fma.rn.f64 	%fd17691, %fd17688, %fd17679, %fd17689;
	fma.rn.f64 	%fd17692, %fd17691, %fd17679, %fd17690;
	fma.rn.f64 	%fd17693, %fd17692, %fd28193, %fd28193;
	fma.rn.f64 	%fd17694, %fd17692, %fd17679, 0d3FF0000000000000;
	selp.f64 	%fd17695, %fd17694, %fd17693, %p3484;
	and.b32  	%r7861, %r11087, 2;
	setp.eq.s32 	%p3485, %r7861, 0;
	mov.f64 	%fd17696, 0d0000000000000000;
	sub.f64 	%fd17697, %fd17696, %fd17695;
	selp.f64 	%fd17698, %fd17695, %fd17697, %p3485;
	div.s32 	%r7862, %r2204, %r4283;
	max.s32 	%r7863, %r7862, 0;
	min.s32 	%r7864, %r7863, %r10;
	cvt.rn.f64.s32 	%fd17699, %r7864;
	sub.f64 	%fd1634, %fd17699, %fd6;
	mul.f64 	%fd17700, %fd1634, %fd17698;
	fma.rn.f64 	%fd17701, %fd1619, %fd1631, %fd17700;
	add.f64 	%fd17702, %fd7, %fd17701;
	mul.f64 	%fd17703, %fd1634, %fd1631;
	mul.f64 	%fd17704, %fd1619, %fd17698;
	sub.f64 	%fd17705, %fd17703, %fd17704;
	add.f64 	%fd17706, %fd8, %fd17705;
	mov.f64 	%fd17707, 0d3FE0000000000000;
	copysign.f64 	%fd17708, %fd17702, %fd17707;
	add.rz.f64 	%fd17709, %fd17702, %fd17708;
	cvt.rzi.f64.f64 	%fd17710, %fd17709;
	cvt.rzi.s32.f64 	%r2211, %fd17710;
	copysign.f64 	%fd17711, %fd17706, %fd17707;
	add.rz.f64 	%fd17712, %fd17706, %fd17711;
	cvt.rzi.f64.f64 	%fd17713, %fd17712;
	cvt.rzi.s32.f64 	%r2212, %fd17713;
	setp.lt.s32 	%p3486, %r2211, 0;
	setp.ge.s32 	%p3487, %r2211, %r4279;
	or.pred  	%p3488, %p3486, %p3487;
	setp.lt.s32 	%p3489, %r2212, 0;
	setp.ge.s32 	%p3490, %r2212, %r4280;
	or.pred  	%p3491, %p3489, %p3490;
	or.pred  	%p3493, %p3488, %p3491;
	mov.b16 	%rs4900, 0;
	mov.u16 	%rs4901, %rs4900;
	mov.u16 	%rs4902, %rs4900;
	@%p3493 bra 	$L__BB1_1982;
	mul.lo.s32 	%r7865, %r2212, %r4281;
	cvt.u64.u32 	%rd3111, %r7865;
	shl.b32 	%r7866, %r2211, 2;
	cvt.u64.u32 	%rd3112, %r7866;
	add.s64 	%rd3113, %rd3111, %rd3112;
	add.s64 	%rd3114, %rd1, %rd3113;
	ld.global.u8 	%rs4900, [%rd3114];
	ld.global.u8 	%rs4901, [%rd3114+1];
	ld.global.u8 	%rs4902, [%rd3114+2];
$L__BB1_1982:
	st.local.u8 	[%rd121+2], %rs4902;
	and.b16  	%rs3403, %rs4902, 255;
	st.local.u8 	[%rd122+2], %rs4901;
	and.b16  	%rs3404, %rs4901, 255;
	st.local.u8 	[%rd123+2], %rs4900;
	and.b16  	%rs3405, %rs4900, 255;
	cvt.rn.f64.u16 	%fd17714, %rs3403;
	mul.f64 	%fd17715, %fd17714, 0d3FD322D0E5604189;
	cvt.rn.f64.u16 	%fd17716, %rs3404;
	fma.rn.f64 	%fd17717, %fd17716, 0d3FE2C8B439581062, %fd17715;
	cvt.rn.f64.u16 	%fd17718, %rs3405;
	fma.rn.f64 	%fd17719, %fd17718, 0d3FBD2F1A9FBE76C9, %fd17717;
	cvt.rzi.u32.f64 	%r7868, %fd17719;
	st.local.u8 	[%rd124+2], %r7868;
	add.s32 	%r7869, %r2185, %r4286;
	div.s32 	%r7870, %r7869, %r4282;
	max.s32 	%r2213, %r7870, 0;
	mov.b32 	%r11089, 1;
	mov.f64 	%fd28195, %fd28663;
	@%p3480 bra 	$L__BB1_1986;
	setp.ltu.f64 	%p3495, %fd2, 0d41E0000000000000;
	mov.f64 	%fd28195, %fd28662;
	mov.u32 	%r11088, %r11575;
	@%p3495 bra 	$L__BB1_1985;
	{ // callseq 1258, 0
	.param .b64 param0;
	st.param.f64 	[param0], %fd1;
	.param .align 16 .b8 retval0[16];
	call.uni (retval0), 
	__internal_trig_reduction_slowpathd, 
	(
	param0
	);
	ld.param.f64 	%fd28195, [retval0];
	ld.param.b32 	%r11088, [retval0+8];
	} // callseq 1258
$L__BB1_1985:
	add.s32 	%r11089, %r11088, 1;
$L__BB1_1986:
	shl.b32 	%r7872, %r11089, 6;
	cvt.u64.u32 	%rd3115, %r7872;
	and.b64  	%rd3116, %rd3115, 64;
	mov.u64 	%rd3117, __cudart_sin_cos_coeffs;
	add.s64 	%rd3118, %rd3117, %rd3116;
	mul.rn.f64 	%fd17721, %fd28195, %fd28195;
	and.b32  	%r7873, %r11089, 1;
	setp.eq.b32 	%p3496, %r7873, 1;
	selp.f64 	%fd17722, 0dBDA8FF8320FD8164, 0d3DE5DB65F9785EBA, %p3496;
	ld.global.nc.v2.f64 	{%fd17723, %fd17724}, [%rd3118];
	fma.rn.f64 	%fd17725, %fd17722, %fd17721, %fd17723;
	fma.rn.f64 	%fd17726, %fd17725, %fd17721, %fd17724;
	ld.global.nc.v2.f64 	{%fd17727, %fd17728}, [%rd3118+16];
	fma.rn.f64 	%fd17729, %fd17726, %fd17721, %fd17727;
	fma.rn.f64 	%fd17730, %fd17729, %fd17721, %fd17728;
	ld.global.nc.v2.f64 	{%fd17731, %fd17732}, [%rd3118+32];
	fma.rn.f64 	%fd17733, %fd17730, %fd17721, %fd17731;
	fma.rn.f64 	%fd17734, %fd17733, %fd17721, %fd17732;
	fma.rn.f64 	%fd17735, %fd17734, %fd28195, %fd28195;
	fma.rn.f64 	%fd17736, %fd17734, %fd17721, 0d3FF0000000000000;
	selp.f64 	%fd17737, %fd17736, %fd17735, %p3496;
	and.b32  	%r7874, %r11089, 2;
	setp.eq.s32 	%p3497, %r7874, 0;
	mov.f64 	%fd17738, 0d0000000000000000;
	sub.f64 	%fd17739, %fd17738, %fd17737;
	selp.f64 	%fd1638, %fd17737, %fd17739, %p3497;
	mov.f64 	%fd28196, %fd28664;
	mov.u32 	%r11090, %r11577;
	@%p2 bra 	$L__BB1_1988;
	{ // callseq 1259, 0
	.param .b64 param0;
	st.param.f64 	[param0], %fd1;
	.param .align 16 .b8 retval0[16];
	call.uni (retval0), 
	__internal_trig_reduction_slowpathd, 
	(
	param0
	);
	ld.param.f64 	%fd28196, [retval0];
	ld.param.b32 	%r11090, [retval0+8];
	} // callseq 1259
$L__BB1_1988:
	shl.b32 	%r7876, %r11090, 6;
	cvt.u64.u32 	%rd3119, %r7876;
	and.b64  	%rd3120, %rd3119, 64;
	mov.u64 	%rd3121, __cudart_sin_cos_coeffs;
	add.s64 	%rd3122, %rd3121, %rd3120;
	mul.rn.f64 	%fd17741, %fd28196, %fd28196;
	and.b32  	%r7877, %r11090, 1;
	setp.eq.b32 	%p3498, %r7877, 1;
	selp.f64 	%fd17742, 0dBDA8FF8320FD8164, 0d3DE5DB65F9785EBA, %p3498;
	ld.global.nc.v2.f64 	{%fd17743, %fd17744}, [%rd3122];
	fma.rn.f64 	%fd17745, %fd17742, %fd17741, %fd17743;
	fma.rn.f64 	%fd17746, %fd17745, %fd17741, %fd17744;
	ld.global.nc.v2.f64 	{%fd17747, %fd17748}, [%rd3122+16];
	fma.rn.f64 	%fd17749, %fd17746, %fd17741, %fd17747;
	fma.rn.f64 	%fd17750, %fd17749, %fd17741, %fd17748;
	ld.global.nc.v2.f64 	{%fd17751, %fd17752}, [%rd3122+32];
	fma.rn.f64 	%fd17753, %fd17750, %fd17741, %fd17751;
	fma.rn.f64 	%fd17754, %fd17753, %fd17741, %fd17752;
	fma.rn.f64 	%fd17755, %fd17754, %fd28196, %fd28196;
	fma.rn.f64 	%fd17756, %fd17754, %fd17741, 0d3FF0000000000000;
	selp.f64 	%fd17757, %fd17756, %fd17755, %p3498;
	and.b32  	%r7878, %r11090, 2;
	setp.eq.s32 	%p3499, %r7878, 0;
	mov.f64 	%fd17758, 0d0000000000000000;
	sub.f64 	%fd17759, %fd17758, %fd17757;
	selp.f64 	%fd17760, %fd17757, %fd17759, %p3499;
	min.s32 	%r7879, %r2213, %r9;
	cvt.rn.f64.s32 	%fd17761, %r7879;
	sub.f64 	%fd1641, %fd17761, %fd5;
	mul.f64 	%fd17762, %fd1620, %fd17760;
	fma.rn.f64 	%fd17763, %fd1641, %fd1638, %fd17762;
	add.f64 	%fd17764, %fd7, %fd17763;
	mul.f64 	%fd17765, %fd1620, %fd1638;
	mul.f64 	%fd17766, %fd1641, %fd17760;
	sub.f64 	%fd17767, %fd17765, %fd17766;
	add.f64 	%fd17768, %fd8, %fd17767;
	mov.f64 	%fd17769, 0d3FE0000000000000;
	copysign.f64 	%fd17770, %fd17764, %fd17769;
	add.rz.f64 	%fd17771, %fd17764, %fd17770;
	cvt.rzi.f64.f64 	%fd17772, %fd17771;
	cvt.rzi.s32.f64 	%r2220, %fd17772;
	copysign.f64 	%fd17773, %fd17768, %fd17769;
	add.rz.f64 	%fd17774, %fd17768, %fd17773;
	cvt.rzi.f64.f64 	%fd17775, %fd17774;
	cvt.rzi.s32.f64 	%r2221, %fd17775;
	setp.lt.s32 	%p3500, %r2220, 0;
	setp.ge.s32 	%p3501, %r2220, %r4279;
	or.pred  	%p3502, %p3500, %p3501;
	setp.lt.s32 	%p3503, %r2221, 0;
	setp.ge.s32 	%p3504, %r2221, %r4280;
	or.pred  	%p3505, %p3503, %p3504;
	or.pred  	%p3507, %p3502, %p3505;
	mov.b16 	%rs4903, 0;
	mov.u16 	%rs4904, %rs4903;
	mov.u16 	%rs4905, %rs4903;
	@%p3507 bra 	$L__BB1_1990;
	mul.lo.s32 	%r7880, %r2221, %r4281;
	cvt.u64.u32 	%rd3123, %r7880;
	shl.b32 	%r7881, %r2220, 2;
	cvt.u64.u32 	%rd3124, %r7881;
	add.s64 	%rd3125, %rd3123, %rd3124;
	add.s64 	%rd3126, %rd1, %rd3125;
	ld.global.u8 	%rs4903, [%rd3126];
	ld.global.u8 	%rs4904, [%rd3126+1];
	ld.global.u8 	%rs4905, [%rd3126+2];
$L__BB1_1990:
	setp.eq.f64 	%p3508, %fd2, 0d7FF0000000000000;
	st.local.u8 	[%rd121+3], %rs4905;
	and.b16  	%rs3407, %rs4905, 255;
	st.local.u8 	[%rd122+3], %rs4904;
	and.b16  	%rs3408, %rs4904, 255;
	st.local.u8 	[%rd123+3], %rs4903;
	and.b16  	%rs3409, %rs4903, 255;
	cvt.rn.f64.u16 	%fd17776, %rs3407;
	mul.f64 	%fd17777, %fd17776, 0d3FD322D0E5604189;
	cvt.rn.f64.u16 	%fd17778, %rs3408;
	fma.rn.f64 	%fd17779, %fd17778, 0d3FE2C8B439581062, %fd17777;
	cvt.rn.f64.u16 	%fd17780, %rs3409;
	fma.rn.f64 	%fd17781, %fd17780, 0d3FBD2F1A9FBE76C9, %fd17779;
	cvt.rzi.u32.f64 	%r7883, %fd17781;
	st.local.u8 	[%rd124+3], %r7883;
	mov.b32 	%r11092, 1;
	mov.f64 	%fd28198, %fd28663;
	@%p3508 bra 	$L__BB1_1994;
	setp.ltu.f64 	%p3509, %fd2, 0d41E0000000000000;
	mov.f64 	%fd28198, %fd28662;
	mov.u32 	%r11091, %r11575;
	@%p3509 bra 	$L__BB1_1993;
	{ // callseq 1260, 0
	.param .b64 param0;
	st.param.f64 	[param0], %fd1;
	.param .align 16 .b8 retval0[16];
	call.uni (retval0), 
	__internal_trig_reduction_slowpathd, 
	(
	param0
	);
	ld.param.f64 	%fd28198, [retval0];
	ld.param.b32 	%r11091, [retval0+8];
	} // callseq 1260
$L__BB1_1993:
	add.s32 	%r11092, %r11091, 1;
$L__BB1_1994:
	shl.b32 	%r7885, %r11092, 6;
	cvt.u64.u32 	%rd3127, %r7885;
	and.b64  	%rd3128, %rd3127, 64;
	mov.u64 	%rd3129, __cudart_sin_cos_coeffs;
	add.s64 	%rd3130, %rd3129, %rd3128;
	mul.rn.f64 	%fd17783, %fd28198, %fd28198;
	and.b32  	%r7886, %r11092, 1;
	setp.eq.b32 	%p3510, %r7886, 1;
	selp.f64 	%fd17784, 0dBDA8FF8320FD8164, 0d3DE5DB65F9785EBA, %p3510;
	ld.global.nc.v2.f64 	{%fd17785, %fd17786}, [%rd3130];
	fma.rn.f64 	%fd17787, %fd17784, %fd17783, %fd17785;
	fma.rn.f64 	%fd17788, %fd17787, %fd17783, %fd17786;
	ld.global.nc.v2.f64 	{%fd17789, %fd17790}, [%rd3130+16];
	fma.rn.f64 	%fd17791, %fd17788, %fd17783, %fd17789;
	fma.rn.f64 	%fd17792, %fd17791, %fd17783, %fd17790;
	ld.global.nc.v2.f64 	{%fd17793, %fd17794}, [%rd3130+32];
	fma.rn.f64 	%fd17795, %fd17792, %fd17783, %fd17793;
	fma.rn.f64 	%fd17796, %fd17795, %fd17783, %fd17794;
	fma.rn.f64 	%fd17797, %fd17796, %fd28198, %fd28198;
	fma.rn.f64 	%fd17798, %fd17796, %fd17783, 0d3FF0000000000000;
	selp.f64 	%fd17799, %fd17798, %fd17797, %p3510;
	and.b32  	%r7887, %r11092, 2;
	setp.eq.s32 	%p3511, %r7887, 0;
	mov.f64 	%fd17800, 0d0000000000000000;
	sub.f64 	%fd17801, %fd17800, %fd17799;
	selp.f64 	%fd1645, %fd17799, %fd17801, %p3511;
	mov.f64 	%fd28199, %fd28664;
	mov.u32 	%r11093, %r11577;
	@%p2 bra 	$L__BB1_1996;
	{ // callseq 1261, 0
	.param .b64 param0;
	st.param.f64 	[param0], %fd1;
	.param .align 16 .b8 retval0[16];
	call.uni (retval0), 
	__internal_trig_reduction_slowpathd, 
	(
	param0
	);
	ld.param.f64 	%fd28199, [retval0];
	ld.param.b32 	%r11093, [retval0+8];
	} // callseq 1261
$L__BB1_1996:
	shl.b32 	%r7889, %r11093, 6;
	cvt.u64.u32 	%rd3131, %r7889;
	and.b64  	%rd3132, %rd3131, 64;
	mov.u64 	%rd3133, __cudart_sin_cos_coeffs;
	add.s64 	%rd3134, %rd3133, %rd3132;
	mul.rn.f64 	%fd17803, %fd28199, %fd28199;
	and.b32  	%r7890, %r11093, 1;
	setp.eq.b32 	%p3512, %r7890, 1;
	selp.f64 	%fd17804, 0dBDA8FF8320FD8164, 0d3DE5DB65F9785EBA, %p3512;
	ld.global.nc.v2.f64 	{%fd17805, %fd17806}, [%rd3134];
	fma.rn.f64 	%fd17807, %fd17804, %fd17803, %fd17805;
	fma.rn.f64 	%fd17808, %fd17807, %fd17803, %fd17806;
	ld.global.nc.v2.f64 	{%fd17809, %fd17810}, [%rd3134+16];
	fma.rn.f64 	%fd17811, %fd17808, %fd17803, %fd17809;
	fma.rn.f64 	%fd17812, %fd17811, %fd17803, %fd17810;
	ld.global.nc.v2.f64 	{%fd17813, %fd17814}, [%rd3134+32];
	fma.rn.f64 	%fd17815, %fd17812, %fd17803, %fd17813;
	fma.rn.f64 	%fd17816, %fd17815, %fd17803, %fd17814;
	fma.rn.f64 	%fd17817, %fd17816, %fd28199, %fd28199;
	fma.rn.f64 	%fd17818, %fd17816, %fd17803, 0d3FF0000000000000;
	selp.f64 	%fd17819, %fd17818, %fd17817, %p3512;
	and.b32  	%r7891, %r11093, 2;
	setp.eq.s32 	%p3513, %r7891, 0;
	mov.f64 	%fd17820, 0d0000000000000000;
	sub.f64 	%fd17821, %fd17820, %fd17819;
	selp.f64 	%fd17822, %fd17819, %fd17821, %p3513;
	mul.f64 	%fd17823, %fd1627, %fd17822;
	fma.rn.f64 	%fd17824, %fd1641, %fd1645, %fd17823;
	add.f64 	%fd17825, %fd7, %fd17824;
	mul.f64 	%fd17826, %fd1627, %fd1645;
	mul.f64 	%fd17827, %fd1641, %fd17822;
	sub.f64 	%fd17828, %fd17826, %fd17827;
	add.f64 	%fd17829, %fd8, %fd17828;
	mov.f64 	%fd17830, 0d3FE0000000000000;
	copysign.f64 	%fd17831, %fd17825, %fd17830;
	add.rz.f64 	%fd17832, %fd17825, %fd17831;
	cvt.rzi.f64.f64 	%fd17833, %fd17832;
	cvt.rzi.s32.f64 	%r2228, %fd17833;
	copysign.f64 	%fd17834, %fd17829, %fd17830;
	add.rz.f64 	%fd17835, %fd17829, %fd17834;
	cvt.rzi.f64.f64 	%fd17836, %fd17835;
	cvt.rzi.s32.f64 	%r2229, %fd17836;
	setp.lt.s32 	%p3514, %r2228, 0;
	setp.ge.s32 	%p3515, %r2228, %r4279;
	or.pred  	%p3516, %p3514, %p3515;
	setp.lt.s32 	%p3517, %r2229, 0;
	setp.ge.s32 	%p3518, %r2229, %r4280;
	or.pred  	%p3519, %p3517, %p3518;
	or.pred  	%p3521, %p3516, %p3519;
	mov.b16 	%rs4906, 0;
	mov.u16 	%rs4907, %rs4906;
	mov.u16 	%rs4908, %rs4906;
	@%p3521 bra 	$L__BB1_1998;
	mul.lo.s32 	%r7892, %r2229, %r4281;
	cvt.u64.u32 	%rd3135, %r7892;
	shl.b32 	%r7893, %r2228, 2;
	cvt.u64.u32 	%rd3136, %r7893;
	add.s64 	%rd3137, %rd3135, %rd3136;
	add.s64 	%rd3138, %rd1, %rd3137;
	ld.global.u8 	%rs4906, [%rd3138];
	ld.global.u8 	%rs4907, [%rd3138+1];
	ld.global.u8 	%rs4908, [%rd3138+2];
$L__BB1_1998:
	st.local.u8 	[%rd121+4], %rs4908;
	and.b16  	%rs3411, %rs4908, 255;
	st.local.u8 	[%rd122+4], %rs4907;
	and.b16  	%rs3412, %rs4907, 255;
	st.local.u8 	[%rd123+4], %rs4906;
	and.b16  	%rs3413, %rs4906, 255;
	cvt.rn.f64.u16 	%fd17837, %rs3411;
	mul.f64 	%fd17838, %fd17837, 0d3FD322D0E5604189;
	cvt.rn.f64.u16 	%fd17839, %rs3412;
	fma.rn.f64 	%fd17840, %fd17839, 0d3FE2C8B439581062, %fd17838;
	cvt.rn.f64.u16 	%fd17841, %rs3413;
	fma.rn.f64 	%fd17842, %fd17841, 0d3FBD2F1A9FBE76C9, %fd17840;
	cvt.rzi.u32.f64 	%r7895, %fd17842;
	st.local.u8 	[%rd124+4], %r7895;
	mov.b32 	%r11095, 1;
	mov.f64 	%fd28201, %fd28663;
	@%p3508 bra 	$L__BB1_2002;
	setp.ltu.f64 	%p3523, %fd2, 0d41E0000000000000;
	mov.f64 	%fd28201, %fd28662;
	mov.u32 	%r11094, %r11575;
	@%p3523 bra 	$L__BB1_2001;
	{ // callseq 1262, 0
	.param .b64 param0;
	st.param.f64 	[param0], %fd1;
	.param .align 16 .b8 retval0[16];
	call.uni (retval0), 
	__internal_trig_reduction_slowpathd, 
	(
	param0
	);
	ld.param.f64 	%fd28201, [retval0];
	ld.param.b32 	%r11094, [retval0+8];
	} // callseq 1262
$L__BB1_2001:
	add.s32 	%r11095, %r11094, 1;
$L__BB1_2002:
	shl.b32 	%r7897, %r11095, 6;
	cvt.u64.u32 	%rd3139, %r7897;
	and.b64  	%rd3140, %rd3139, 64;
	mov.u64 	%rd3141, __cudart_sin_cos_coeffs;
	add.s64 	%rd3142, %rd3141, %rd3140;
	mul.rn.f64 	%fd17844, %fd28201, %fd28201;
	and.b32  	%r7898, %r11095, 1;
	setp.eq.b32 	%p3524, %r7898, 1;
	selp.f64 	%fd17845, 0dBDA8FF8320FD8164, 0d3DE5DB65F9785EBA, %p3524;
	ld.global.nc.v2.f64 	{%fd17846, %fd17847}, [%rd3142];
	fma.rn.f64 	%fd17848, %fd17845, %fd17844, %fd17846;
	fma.rn.f64 	%fd17849, %fd17848, %fd17844, %fd17847;
	ld.global.nc.v2.f64 	{%fd17850, %fd17851}, [%rd3142+16];
	fma.rn.f64 	%fd17852, %fd17849, %fd17844, %fd17850;
	fma.rn.f64 	%fd17853, %fd17852, %fd17844, %fd17851;
	ld.global.nc.v2.f64 	{%fd17854, %fd17855}, [%rd3142+32];
	fma.rn.f64 	%fd17856, %fd17853, %fd17844, %fd17854;
	fma.rn.f64 	%fd17857, %fd17856, %fd17844, %fd17855;
	fma.rn.f64 	%fd17858, %fd17857, %fd28201, %fd28201;
	fma.rn.f64 	%fd17859, %fd17857, %fd17844, 0d3FF0000000000000;
	selp.f64 	%fd17860, %fd17859, %fd17858, %p3524;
	and.b32  	%r7899, %r11095, 2;
	setp.eq.s32 	%p3525, %r7899, 0;
	mov.f64 	%fd17861, 0d0000000000000000;
	sub.f64 	%fd17862, %fd17861, %fd17860;
	selp.f64 	%fd1651, %fd17860, %fd17862, %p3525;
	mov.f64 	%fd28202, %fd28664;
	mov.u32 	%r11096, %r11577;
	@%p2 bra 	$L__BB1_2004;
	{ // callseq 1263, 0
	.param .b64 param0;
	st.param.f64 	[param0], %fd1;
	.param .align 16 .b8 retval0[16];
	call.uni (retval0), 
	__internal_trig_reduction_slowpathd, 
	(
	param0
	);
	ld.param.f64 	%fd28202, [retval0];
	ld.param.b32 	%r11096, [retval0+8];
	} // callseq 1263
$L__BB1_2004:
	shl.b32 	%r7901, %r11096, 6;
	cvt.u64.u32 	%rd3143, %r7901;
	and.b64  	%rd3144, %rd3143, 64;
	mov.u64 	%rd3145, __cudart_sin_cos_coeffs;
	add.s64 	%rd3146, %rd3145, %rd3144;
	mul.rn.f64 	%fd17864, %fd28202, %fd28202;
	and.b32  	%r7902, %r11096, 1;
	setp.eq.b32 	%p3526, %r7902, 1;
	selp.f64 	%fd17865, 0dBDA8FF8320FD8164, 0d3DE5DB65F9785EBA, %p3526;
	ld.global.nc.v2.f64 	{%fd17866, %fd17867}, [%rd3146];
	fma.rn.f64 	%fd17868, %fd17865, %fd17864, %fd17866;
	fma.rn.f64 	%fd17869, %fd17868, %fd17864, %fd17867;
	ld.global.nc.v2.f64 	{%fd17870, %fd17871}, [%rd3146+16];
	fma.rn.f64 	%fd17872, %fd17869, %fd17864, %fd17870;
	fma.rn.f64 	%fd17873, %fd17872, %fd17864, %fd17871;
	ld.global.nc.v2.f64 	{%fd17874, %fd17875}, [%rd3146+32];
	fma.rn.f64 	%fd17876, %fd17873, %fd17864, %fd17874;
	fma.rn.f64 	%fd17877, %fd17876, %fd17864, %fd17875;
	fma.rn.f64 	%fd17878, %fd17877, %fd28202, %fd28202;
	fma.rn.f64 	%fd17879, %fd17877, %fd17864, 0d3FF0000000000000;
	selp.f64 	%fd17880, %fd17879, %fd17878, %p3526;
	and.b32  	%r7903, %r11096, 2;
	setp.eq.s32 	%p3527, %r7903, 0;
	mov.f64 	%fd17881, 0d0000000000000000;
	sub.f64 	%fd17882, %fd17881, %fd17880;
	selp.f64 	%fd17883, %fd17880, %fd17882, %p3527;
	mul.f64 	%fd17884, %fd1634, %fd17883;
	fma.rn.f64 	%fd17885, %fd1641, %fd1651, %fd17884;
	add.f64 	%fd17886, %fd7, %fd17885;
	mul.f64 	%fd17887, %fd1634, %fd1651;
	mul.f64 	%fd17888, %fd1641, %fd17883;
	sub.f64 	%fd17889, %fd17887, %fd17888;
	add.f64 	%fd17890, %fd8, %fd17889;
	mov.f64 	%fd17891, 0d3FE0000000000000;
	copysign.f64 	%fd17892, %fd17886, %fd17891;
	add.rz.f64 	%fd17893, %fd17886, %fd17892;
	cvt.rzi.f64.f64 	%fd17894, %fd17893;
	cvt.rzi.s32.f64 	%r2236, %fd17894;
	copysign.f64 	%fd17895, %fd17890, %fd17891;
	add.rz.f64 	%fd17896, %fd17890, %fd17895;
	cvt.rzi.f64.f64 	%fd17897, %fd17896;
	cvt.rzi.s32.f64 	%r2237, %fd17897;
	setp.lt.s32 	%p3528, %r2236, 0;
	setp.ge.s32 	%p3529, %r2236, %r4279;
	or.pred  	%p3530, %p3528, %p3529;
	setp.lt.s32 	%p3531, %r2237, 0;
	setp.ge.s32 	%p3532, %r2237, %r4280;
	or.pred  	%p3533, %p3531, %p3532;
	or.pred  	%p3535, %p3530, %p3533;
	mov.b16 	%rs4909, 0;
	mov.u16 	%rs4910, %rs4909;
	mov.u16 	%rs4911, %rs4909;
	@%p3535 bra 	$L__BB1_2006;
	mul.lo.s32 	%r7904, %r2237, %r4281;
	cvt.u64.u32 	%rd3147, %r7904;
	shl.b32 	%r7905, %r2236, 2;
	cvt.u64.u32 	%rd3148, %r7905;
	add.s64 	%rd3149, %rd3147, %rd3148;
	add.s64 	%rd3150, %rd1, %rd3149;
	ld.global.u8 	%rs4909, [%rd3150];
	ld.global.u8 	%rs4910, [%rd3150+1];
	ld.global.u8 	%rs4911, [%rd3150+2];
$L__BB1_2006:
	setp.eq.f64 	%p3536, %fd2, 0d7FF0000000000000;
	st.local.u8 	[%rd121+5], %rs4911;
	and.b16  	%rs3415, %rs4911, 255;
	st.local.u8 	[%rd122+5], %rs4910;
	and.b16  	%rs3416, %rs4910, 255;
	st.local.u8 	[%rd123+5], %rs4909;
	and.b16  	%rs3417, %rs4909, 255;
	cvt.rn.f64.u16 	%fd17898, %rs3415;
	mul.f64 	%fd17899, %fd17898, 0d3FD322D0E5604189;
	cvt.rn.f64.u16 	%fd17900, %rs3416;
	fma.rn.f64 	%fd17901, %fd17900, 0d3FE2C8B439581062, %fd17899;
	cvt.rn.f64.u16 	%fd17902, %rs3417;
	fma.rn.f64 	%fd17903, %fd17902, 0d3FBD2F1A9FBE76C9, %fd17901;
	cvt.rzi.u32.f64 	%r7907, %fd17903;
	st.local.u8 	[%rd124+5], %r7907;
	add.s32 	%r7908, %r2204, %r4287;
	div.s32 	%r7909, %r7908, %r4283;
	max.s32 	%r2238, %r7909, 0;
	mov.b32 	%r11098, 1;
	mov.f64 	%fd28204, %fd28663;
	@%p3536 bra 	$L__BB1_2010;
	setp.ltu.f64 	%p3537, %fd2, 0d41E0000000000000;
	mov.f64 	%fd28204, %fd28662;
	mov.u32 	%r11097, %r11575;
	@%p3537 bra 	$L__BB1_2009;
	{ // callseq 1264, 0
	.param .b64 param0;
	st.param.f64 	[param0], %fd1;
	.param .align 16 .b8 retval0[16];
	call.uni (retval0), 
	__internal_trig_reduction_slowpathd, 
	(
	param0
	);
	ld.param.f64 	%fd28204, [retval0];
	ld.param.b32 	%r11097, [retval0+8];
	} // callseq 1264
$L__BB1_2009:
	add.s32 	%r11098, %r11097, 1;
$L__BB1_2010:
	shl.b32 	%r7911, %r11098, 6;
	cvt.u64.u32 	%rd3151, %r7911;
	and.b64  	%rd3152, %rd3151, 64;
	mov.u64 	%rd3153, __cudart_sin_cos_coeffs;
	add.s64 	%rd3154, %rd3153, %rd3152;
	mul.rn.f64 	%fd17905, %fd28204, %fd28204;
	and.b32  	%r7912, %r11098, 1;
	setp.eq.b32 	%p3538, %r7912, 1;
	selp.f64 	%fd17906, 0dBDA8FF8320FD8164, 0d3DE5DB65F9785EBA, %p3538;
	ld.global.nc.v2.f64 	{%fd17907, %fd17908}, [%rd3154];
	fma.rn.f64 	%fd17909, %fd17906, %fd17905, %fd17907;
	fma.rn.f64 	%fd17910, %fd17909, %fd17905, %fd17908;
	ld.global.nc.v2.f64 	{%fd17911, %fd17912}, [%rd3154+16];
	fma.rn.f64 	%fd17913, %fd17910, %fd17905, %fd17911;
	fma.rn.f64 	%fd17914, %fd17913, %fd17905, %fd17912;
	ld.global.nc.v2.f64 	{%fd17915, %fd17916}, [%rd3154+32];
	fma.rn.f64 	%fd17917, %fd17914, %fd17905, %fd17915;
	fma.rn.f64 	%fd17918, %fd17917, %fd17905, %fd17916;
	fma.rn.f64 	%fd17919, %fd17918, %fd28204, %fd28204;
	fma.rn.f64 	%fd17920, %fd17918, %fd17905, 0d3FF0000000000000;
	selp.f64 	%fd17921, %fd17920, %fd17919, %p3538;
	and.b32  	%r7913, %r11098, 2;
	setp.eq.s32 	%p3539, %r7913, 0;
	mov.f64 	%fd17922, 0d0000000000000000;
	sub.f64 	%fd17923, %fd17922, %fd17921;
	selp.f64 	%fd1657, %fd17921, %fd17923, %p3539;
	mov.f64 	%fd28205, %fd28664;
	mov.u32 	%r11099, %r11577;
	@%p2 bra 	$L__BB1_2012;
	{ // callseq 1265, 0
	.param .b64 param0;
	st.param.f64 	[param0], %fd1;
	.param .align 16 .b8 retval0[16];
	call.uni (retval0), 
	__internal_trig_reduction_slowpathd, 
	(
	param0
	);
	ld.param.f64 	%fd28205, [retval0];
	ld.param.b32 	%r11099, [retval0+8];
	} // callseq 1265
$L__BB1_2012:
	shl.b32 	%r7915, %r11099, 6;
	cvt.u64.u32 	%rd3155, %r7915;
	and.b64  	%rd3156, %rd3155, 64;
	mov.u64 	%rd3157, __cudart_sin_cos_coeffs;
	add.s64 	%rd3158, %rd3157, %rd3156;
	mul.rn.f64 	%fd17925, %fd28205, %fd28205;
	and.b32  	%r7916, %r11099, 1;
	setp.eq.b32 	%p3540, %r7916, 1;
	selp.f64 	%fd17926, 0dBDA8FF8320FD8164, 0d3DE5DB65F9785EBA, %p3540;
	ld.global.nc.v2.f64 	{%fd17927, %fd17928}, [%rd3158];
	fma.rn.f64 	%fd17929, %fd17926, %fd17925, %fd17927;
	fma.rn.f64 	%fd17930, %fd17929, %fd17925, %fd17928;
	ld.global.nc.v2.f64 	{%fd17931, %fd17932}, [%rd3158+16];
	fma.rn.f64 	%fd17933, %fd17930, %fd17925, %fd17931;
	fma.rn.f64 	%fd17934, %fd17933, %fd17925, %fd17932;
	ld.global.nc.v2.f64 	{%fd17935, %fd17936}, [%rd3158+32];
	fma.rn.f64 	%fd17937, %fd17934, %fd17925, %fd17935;
	fma.rn.f64 	%fd17938, %fd17937, %fd17925, %fd17936;
	fma.rn.f64 	%fd17939, %fd17938, %fd28205, %fd28205;
	fma.rn.f64 	%fd17940, %fd17938, %fd17925, 0d3FF0000000000000;
	selp.f64 	%fd17941, %fd17940, %fd17939, %p3540;
	and.b32  	%r7917, %r11099, 2;
	setp.eq.s32 	%p3541, %r7917, 0;
	mov.f64 	%fd17942, 0d0000000000000000;
	sub.f64 	%fd17943, %fd17942, %fd17941;
	selp.f64 	%fd17944, %fd17941, %fd17943, %p3541;
	min.s32 	%r7918, %r2238, %r10;
	cvt.rn.f64.s32 	%fd17945, %r7918;
	sub.f64 	%fd1660, %fd17945, %fd6;
	mul.f64 	%fd17946, %fd1660, %fd17944;
	fma.rn.f64 	%fd17947, %fd1619, %fd1657, %fd17946;
	add.f64 	%fd17948, %fd7, %fd17947;
	mul.f64 	%fd17949, %fd1660, %fd1657;
	mul.f64 	%fd17950, %fd1619, %fd17944;
	sub.f64 	%fd17951, %fd17949, %fd17950;
	add.f64 	%fd17952, %fd8, %fd17951;
	mov.f64 	%fd17953, 0d3FE0000000000000;
	copysign.f64 	%fd17954, %fd17948, %fd17953;
	add.rz.f64 	%fd17955, %fd17948, %fd17954;
	cvt.rzi.f64.f64 	%fd17956, %fd17955;
	cvt.rzi.s32.f64 	%r2245, %fd17956;
	copysign.f64 	%fd17957, %fd17952, %fd17953;
	add.rz.f64 	%fd17958, %fd17952, %fd17957;
	cvt.rzi.f64.f64 	%fd17959, %fd17958;
	cvt.rzi.s32.f64 	%r2246, %fd17959;
	setp.lt.s32 	%p3542, %r2245, 0;
	setp.ge.s32 	%p3543, %r2245, %r4279;
	or.pred  	%p3544, %p3542, %p3543;
	setp.lt.s32 	%p3545, %r2246, 0;
	setp.ge.s32 	%p3546, %r2246, %r4280;
	or.pred  	%p3547, %p3545, %p3546;
	or.pred  	%p3549, %p3544, %p3547;
	mov.b16 	%rs4912, 0;
	mov.u16 	%rs4913, %rs4912;
	mov.u16 	%rs4914, %rs4912;
	@%p3549 bra 	$L__BB1_2014;
	mul.lo.s32 	%r7919, %r2246, %r4281;
	cvt.u64.u32 	%rd3159, %r7919;
	shl.b32 	%r7920, %r2245, 2;
	cvt.u64.u32 	%rd3160, %r7920;
	add.s64 	%rd3161, %rd3159, %rd3160;
	add.s64 	%rd3162, %rd1, %rd3161;
	ld.global.u8 	%rs4912, [%rd3162];
	ld.global.u8 	%rs4913, [%rd3162+1];
	ld.global.u8 	%rs4914, [%rd3162+2];
$L__BB1_2014:
	st.local.u8 	[%rd121+6], %rs4914;
	and.b16  	%rs3419, %rs4914, 255;
	st.local.u8 	[%rd122+6], %rs4913;
	and.b16  	%rs3420, %rs4913, 255;
	st.local.u8 	[%rd123+6], %rs4912;
	and.b16  	%rs3421, %rs4912, 255;
	cvt.rn.f64.u16 	%fd17960, %rs3419;
	mul.f64 	%fd17961, %fd17960, 0d3FD322D0E5604189;
	cvt.rn.f64.u16 	%fd17962, %rs3420;
	fma.rn.f64 	%fd17963, %fd17962, 0d3FE2C8B439581062, %fd17961;
	cvt.rn.f64.u16 	%fd17964, %rs3421;
	fma.rn.f64 	%fd17965, %fd17964, 0d3FBD2F1A9FBE76C9, %fd17963;
	cvt.rzi.u32.f64 	%r7922, %fd17965;
	st.local.u8 	[%rd124+6], %r7922;
	mov.b32 	%r11101, 1;
	mov.f64 	%fd28207, %fd28663;
	@%p3536 bra 	$L__BB1_2018;
	setp.ltu.f64 	%p3551, %fd2, 0d41E0000000000000;
	mov.f64 	%fd28207, %fd28662;
	mov.u32 	%r11100, %r11575;
	@%p3551 bra 	$L__BB1_2017;
	{ // callseq 1266, 0
	.param .b64 param0;
	st.param.f64 	[param0], %fd1;
	.param .align 16 .b8 retval0[16];
	call.uni (retval0), 
	__internal_trig_reduction_slowpathd, 
	(
	param0
	);
	ld.param.f64 	%fd28207, [retval0];
	ld.param.b32 	%r11100, [retval0+8];
	} // callseq 1266
$L__BB1_2017:
	add.s32 	%r11101, %r11100, 1;
$L__BB1_2018:
	shl.b32 	%r7924, %r11101, 6;
	cvt.u64.u32 	%rd3163, %r7924;
	and.b64  	%rd3164, %rd3163, 64;
	mov.u64 	%rd3165, __cudart_sin_cos_coeffs;
	add.s64 	%rd3166, %rd3165, %rd3164;
	mul.rn.f64 	%fd17967, %fd28207, %fd28207;
	and.b32  	%r7925, %r11101, 1;
	setp.eq.b32 	%p3552, %r7925, 1;
	selp.f64 	%fd17968, 0dBDA8FF8320FD8164, 0d3DE5DB65F9785EBA, %p3552;
	ld.global.nc.v2.f64 	{%fd17969, %fd17970}, [%rd3166];
	fma.rn.f64 	%fd17971, %fd17968, %fd17967, %fd17969;
	fma.rn.f64 	%fd17972, %fd17971, %fd17967, %fd17970;
	ld.global.nc.v2.f64 	{%fd17973, %fd17974}, [%rd3166+16];
	fma.rn.f64 	%fd17975, %fd17972, %fd17967, %fd17973;
	fma.rn.f64 	%fd17976, %fd17975, %fd17967, %fd17974;
	ld.global.nc.v2.f64 	{%fd17977, %fd17978}, [%rd3166+32];
	fma.rn.f64 	%fd17979, %fd17976, %fd17967, %fd17977;
	fma.rn.f64 	%fd17980, %fd17979, %fd17967, %fd17978;
	fma.rn.f64 	%fd17981, %fd17980, %fd28207, %fd28207;
	fma.rn.f64 	%fd17982, %fd17980, %fd17967, 0d3FF0000000000000;
	selp.f64 	%fd17983, %fd17982, %fd17981, %p3552;
	and.b32  	%r7926, %r11101, 2;
	setp.eq.s32 	%p3553, %r7926, 0;
	mov.f64 	%fd17984, 0d0000000000000000;
	sub.f64 	%fd17985, %fd17984, %fd17983;
	selp.f64 	%fd1664, %fd17983, %fd17985, %p3553;
	mov.f64 	%fd28208, %fd28664;
	mov.u32 	%r11102, %r11577;
	@%p2 bra 	$L__BB1_2020;
	{ // callseq 1267, 0
	.param .b64 param0;
	st.param.f64 	[param0], %fd1;
	.param .align 16 .b8 retval0[16];
	call.uni (retval0), 
	__internal_trig_reduction_slowpathd, 
	(
	param0
	);
	ld.param.f64 	%fd28208, [retval0];
	ld.param.b32 	%r11102, [retval0+8];
	} // callseq 1267
$L__BB1_2020:
	shl.b32 	%r7928, %r11102, 6;
	cvt.u64.u32 	%rd3167, %r7928;
	and.b64  	%rd3168, %rd3167, 64;
	mov.u64 	%rd3169, __cudart_sin_cos_coeffs;
	add.s64 	%rd3170, %rd3169, %rd3168;
	mul.rn.f64 	%fd17987, %fd28208, %fd28208;
	and.b32  	%r7929, %r11102, 1;
	setp.eq.b32 	%p3554, %r7929, 1;
	selp.f64 	%fd17988, 0dBDA8FF8320FD8164, 0d3DE5DB65F9785EBA, %p3554;
	ld.global.nc.v2.f64 	{%fd17989, %fd17990}, [%rd3170];
	fma.rn.f64 	%fd17991, %fd17988, %fd17987, %fd17989;
	fma.rn.f64 	%fd17992, %fd17991, %fd17987, %fd17990;
	ld.global.nc.v2.f64 	{%fd17993, %fd17994}, [%rd3170+16];
	fma.rn.f64 	%fd17995, %fd17992, %fd17987, %fd17993;
	fma.rn.f64 	%fd17996, %fd17995, %fd17987, %fd17994;
	ld.global.nc.v2.f64 	{%fd17997, %fd17998}, [%rd3170+32];
	fma.rn.f64 	%fd17999, %fd17996, %fd17987, %fd17997;
	fma.rn.f64 	%fd18000, %fd17999, %fd17987, %fd17998;
	fma.rn.f64 	%fd18001, %fd18000, %fd28208, %fd28208;
	fma.rn.f64 	%fd18002, %fd18000, %fd17987, 0d3FF0000000000000;
	selp.f64 	%fd18003, %fd18002, %fd18001, %p3554;
	and.b32  	%r7930, %r11102, 2;
	setp.eq.s32 	%p3555, %r7930, 0;
	mov.f64 	%fd18004, 0d0000000000000000;
	sub.f64 	%fd18005, %fd18004, %fd18003;
	selp.f64 	%fd18006, %fd18003, %fd18005, %p3555;
	mul.f64 	%fd18007, %fd1660, %fd18006;
	fma.rn.f64 	%fd18008, %fd1641, %fd1664, %fd18007;
	add.f64 	%fd18009, %fd7, %fd18008;
	mul.f64 	%fd18010, %fd1660, %fd1664;
	mul.f64 	%fd18011, %fd1641, %fd18006;
	sub.f64 	%fd18012, %fd18010, %fd18011;
	add.f64 	%fd18013, %fd8, %fd18012;
	mov.f64 	%fd18014, 0d3FE0000000000000;
	copysign.f64 	%fd18015, %fd18009, %fd18014;
	add.rz.f64 	%fd18016, %fd18009, %fd18015;
	cvt.rzi.f64.f64 	%fd18017, %fd18016;
	cvt.rzi.s32.f64 	%r2253, %fd18017;
	copysign.f64 	%fd18018, %fd18013, %fd18014;
	add.rz.f64 	%fd18019, %fd18013, %fd18018;
	cvt.rzi.f64.f64 	%fd18020, %fd18019;
	cvt.rzi.s32.f64 	%r2254, %fd18020;
	setp.lt.s32 	%p3556, %r2253, 0;
	setp.ge.s32 	%p3557, %r2253, %r4279;
	or.pred  	%p3558, %p3556, %p3557;
	setp.lt.s32 	%p3559, %r2254, 0;
	setp.ge.s32 	%p3560, %r2254, %r4280;
	or.pred  	%p3561, %p3559, %p3560;
	or.pred  	%p3563, %p3558, %p3561;
	mov.b16 	%rs4915, 0;
	mov.u16 	%rs4916, %rs4915;
	mov.u16 	%rs4917, %rs4915;
	@%p3563 bra 	$L__BB1_2022;
	mul.lo.s32 	%r7931, %r2254, %r4281;
	cvt.u64.u32 	%rd3171, %r7931;
	shl.b32 	%r7932, %r2253, 2;
	cvt.u64.u32 	%rd3172, %r7932;
	add.s64 	%rd3173, %rd3171, %rd3172;
	add.s64 	%rd3174, %rd1, %rd3173;
	ld.global.u8 	%rs4915, [%rd3174];
	ld.global.u8 	%rs4916, [%rd3174+1];
	ld.global.u8 	%rs4917, [%rd3174+2];
$L__BB1_2022:
	st.local.u8 	[%rd121+7], %rs4917;
	and.b16  	%rs3423, %rs4917, 255;
	st.local.u8 	[%rd122+7], %rs4916;
	and.b16  	%rs3424, %rs4916, 255;
	st.local.u8 	[%rd123+7], %rs4915;
	and.b16  	%rs3425, %rs4915, 255;
	cvt.rn.f64.u16 	%fd18021, %rs3423;
	mul.f64 	%fd18022, %fd18021, 0d3FD322D0E5604189;
	cvt.rn.f64.u16 	%fd18023, %rs3424;
	fma.rn.f64 	%fd18024, %fd18023, 0d3FE2C8B439581062, %fd18022;
	cvt.rn.f64.u16 	%fd18025, %rs3425;
	fma.rn.f64 	%fd18026, %fd18025, 0d3FBD2F1A9FBE76C9, %fd18024;
	cvt.rzi.u32.f64 	%r7933, %fd18026;
	st.local.u8 	[%rd124+7], %r7933;
	add.s32 	%r10528, %r10528, 8;
$L__BB1_2023:
	mov.u32 	%r7934, %ctaid.y;
	mov.u32 	%r7935, %ntid.y;
	mov.u32 	%r7936, %tid.y;
	mad.lo.s32 	%r7937, %r7934, %r7935, %r7936;
	sub.s32 	%r7938, %r7937, %r69;
	add.s32 	%r2257, %r7938, 4;
	setp.ge.s32 	%p3564, %r2257, %r4288;
	add.s32 	%r7940, %r144, 1;
	setp.lt.s32 	%p3565, %r7940, 0;
	setp.ge.s32 	%p3566, %r7940, %r4284;
	or.pred  	%p3567, %p3566, %p3564;
	or.pred  	%p3568, %p3567, %p3565;
	@%p3568 bra 	$L__BB1_2089;
	setp.eq.f64 	%p3569, %fd2, 0d7FF0000000000000;
	mad.lo.s32 	%r7942, %r4286, %r144, %r4286;
	shl.b32 	%r2258, %r7942, 1;
	mul.lo.s32 	%r7943, %r2257, %r4287;
	shl.b32 	%r2259, %r7943, 2;
	mov.b32 	%r11105, 1;
	mov.f64 	%fd28210, %fd28663;
	@%p3569 bra 	$L__BB1_2028;
	setp.ltu.f64 	%p3570, %fd2, 0d41E0000000000000;
	mov.f64 	%fd28210, %fd28662;
	mov.u32 	%r11104, %r11575;
	@%p3570 bra 	$L__BB1_2027;
	{ // callseq 1268, 0
	.param .b64 param0;
	st.param.f64 	[param0], %fd1;
	.param .align 16 .b8 retval0[16];
	call.uni (retval0), 
	__internal_trig_reduction_slowpathd, 
	(
	param0
	);
	ld.param.f64 	%fd28210, [retval0];
	ld.param.b32 	%r11104, [retval0+8];
	} // callseq 1268
$L__BB1_2027:
	add.s32 	%r11105, %r11104, 1;
$L__BB1_2028:
	shl.b32 	%r7945, %r11105, 6;
	cvt.u64.u32 	%rd3175, %r7945;
	and.b64  	%rd3176, %rd3175, 64;
	mov.u64 	%rd3177, __cudart_sin_cos_coeffs;
	add.s64 	%rd3178, %rd3177, %rd3176;
	mul.rn.f64 	%fd18028, %fd28210, %fd28210;
	and.b32  	%r7946, %r11105, 1;
	setp.eq.b32 	%p3571, %r7946, 1;
	selp.f64 	%fd18029, 0dBDA8FF8320FD8164, 0d3DE5DB65F9785EBA, %p3571;
	ld.global.nc.v2.f64 	{%fd18030, %fd18031}, [%rd3178];
	fma.rn.f64 	%fd18032, %fd18029, %fd18028, %fd18030;
	fma.rn.f64 	%fd18033, %fd18032, %fd18028, %fd18031;
	ld.global.nc.v2.f64 	{%fd18034, %fd18035}, [%rd3178+16];
	fma.rn.f64 	%fd18036, %fd18033, %fd18028, %fd18034;
	fma.rn.f64 	%fd18037, %fd18036, %fd18028, %fd18035;
	ld.global.nc.v2.f64 	{%fd18038, %fd18039}, [%rd3178+32];
	fma.rn.f64 	%fd18040, %fd18037, %fd18028, %fd18038;
	fma.rn.f64 	%fd18041, %fd18040, %fd18028, %fd18039;
	fma.rn.f64 	%fd18042, %fd18041, %fd28210, %fd28210;
	fma.rn.f64 	%fd18043, %fd18041, %fd18028, 0d3FF0000000000000;
	selp.f64 	%fd18044, %fd18043, %fd18042, %p3571;
	and.b32  	%r7947, %r11105, 2;
	setp.eq.s32 	%p3572, %r7947, 0;
	mov.f64 	%fd18045, 0d0000000000000000;
	sub.f64 	%fd18046, %fd18045, %fd18044;
	selp.f64 	%fd1670, %fd18044, %fd18046, %p3572;
	mov.f64 	%fd28211, %fd28664;
	mov.u32 	%r11106, %r11577;
	@%p2 bra 	$L__BB1_2030;
	{ // callseq 1269, 0
	.param .b64 param0;
	st.param.f64 	[param0], %fd1;
	.param .align 16 .b8 retval0[16];
	call.uni (retval0), 
	__internal_trig_reduction_slowpathd, 
	(
	param0
	);
	ld.param.f64 	%fd28211, [retval0];
	ld.param.b32 	%r11106, [retval0+8];
	} // callseq 1269
$L__BB1_2030:
	shl.b32 	%r7949, %r11106, 6;
	cvt.u64.u32 	%rd3179, %r7949;
	and.b64  	%rd3180, %rd3179, 64;
	mov.u64 	%rd3181, __cudart_sin_cos_coeffs;
	add.s64 	%rd3182, %rd3181, %rd3180;
	mul.rn.f64 	%fd18048, %fd28211, %fd28211;
	and.b32  	%r7950, %r11106, 1;
	setp.eq.b32 	%p3573, %r7950, 1;
	selp.f64 	%fd18049, 0dBDA8FF8320FD8164, 0d3DE5DB65F9785EBA, %p3573;
	ld.global.nc.v2.f64 	{%fd18050, %fd18051}, [%rd3182];
	fma.rn.f64 	%fd18052, %fd18049, %fd18048, %fd18050;
	fma.rn.f64 	%fd18053, %fd18052, %fd18048, %fd18051;
	ld.global.nc.v2.f64 	{%fd18054, %fd18055}, [%rd3182+16];
	fma.rn.f64 	%fd18056, %fd18053, %fd18048, %fd18054;
	fma.rn.f64 	%fd18057, %fd18056, %fd18048, %fd18055;
	ld.global.nc.v2.f64 	{%fd18058, %fd18059}, [%rd3182+32];
	fma.rn.f64 	%fd18060, %fd18057, %fd18048, %fd18058;
	fma.rn.f64 	%fd18061, %fd18060, %fd18048, %fd18059;
	fma.rn.f64 	%fd18062, %fd18061, %fd28211, %fd28211;
	fma.rn.f64 	%fd18063, %fd18061, %fd18048, 0d3FF0000000000000;
	selp.f64 	%fd18064, %fd18063, %fd18062, %p3573;
	and.b32  	%r7951, %r11106, 2;
	setp.eq.s32 	%p3574, %r7951, 0;
	mov.f64 	%fd18065, 0d0000000000000000;
	sub.f64 	%fd18066, %fd18065, %fd18064;
	selp.f64 	%fd18067, %fd18064, %fd18066, %p3574;
	div.s32 	%r7952, %r2258, %r4282;
	max.s32 	%r7953, %r7952, 0;
	min.s32 	%r7954, %r7953, %r9;
	cvt.rn.f64.s32 	%fd18068, %r7954;
	sub.f64 	%fd1673, %fd18068, %fd5;
	div.s32 	%r7955, %r2259, %r4283;
	max.s32 	%r7956, %r7955, 0;
	min.s32 	%r7957, %r7956, %r10;
	cvt.rn.f64.s32 	%fd18069, %r7957;
	sub.f64 	%fd1674, %fd18069, %fd6;
	mul.f64 	%fd18070, %fd1674, %fd18067;
	fma.rn.f64 	%fd18071, %fd1673, %fd1670, %fd18070;
	add.f64 	%fd18072, %fd7, %fd18071;
	mul.f64 	%fd18073, %fd1674, %fd1670;
	mul.f64 	%fd18074, %fd1673, %fd18067;
	sub.f64 	%fd18075, %fd18073, %fd18074;
	add.f64 	%fd18076, %fd8, %fd18075;
	mov.f64 	%fd18077, 0d3FE0000000000000;
	copysign.f64 	%fd18078, %fd18072, %fd18077;
	add.rz.f64 	%fd18079, %fd18072, %fd18078;
	cvt.rzi.f64.f64 	%fd18080, %fd18079;
	cvt.rzi.s32.f64 	%r2266, %fd18080;
	copysign.f64 	%fd18081, %fd18076, %fd18077;
	add.rz.f64 	%fd18082, %fd18076, %fd18081;
	cvt.rzi.f64.f64 	%fd18083, %fd18082;
	cvt.rzi.s32.f64 	%r2267, %fd18083;
	setp.lt.s32 	%p3575, %r2266, 0;
	setp.ge.s32 	%p3576, %r2266, %r4279;
	or.pred  	%p3577, %p3575, %p3576;
	setp.lt.s32 	%p3578, %r2267, 0;
	setp.ge.s32 	%p3579, %r2267, %r4280;
	or.pred  	%p3580, %p3578, %p3579;
	or.pred  	%p3582, %p3577, %p3580;
	mov.b16 	%rs4918, 0;
	mov.u16 	%rs4919, %rs4918;
	mov.u16 	%rs4920, %rs4918;
	@%p3582 bra 	$L__BB1_2032;
	mul.lo.s32 	%r7958, %r2267, %r4281;
	cvt.u64.u32 	%rd3183, %r7958;
	shl.b32 	%r7959, %r2266, 2;
	cvt.u64.u32 	%rd3184, %r7959;
	add.s64 	%rd3185, %rd3183, %rd3184;
	add.s64 	%rd3186, %rd1, %rd3185;
	ld.global.u8 	%rs4918, [%rd3186];
	ld.global.u8 	%rs4919, [%rd3186+1];
	ld.global.u8 	%rs4920, [%rd3186+2];
$L__BB1_2032:
	cvt.u64.u32 	%rd3187, %r10528;
	add.s64 	%rd125, %rd2, %rd3187;
	st.local.u8 	[%rd125], %rs4920;
	and.b16  	%rs3427, %rs4920, 255;
	add.s64 	%rd126, %rd3, %rd3187;
	st.local.u8 	[%rd126], %rs4919;
	and.b16  	%rs3428, %rs4919, 255;
	add.s64 	%rd127, %rd4, %rd3187;
	st.local.u8 	[%rd127], %rs4918;
	and.b16  	%rs3429, %rs4918, 255;
	cvt.rn.f64.u16 	%fd18084, %rs3427;
	mul.f64 	%fd18085, %fd18084, 0d3FD322D0E5604189;
	cvt.rn.f64.u16 	%fd18086, %rs3428;
	fma.rn.f64 	%fd18087, %fd18086, 0d3FE2C8B439581062, %fd18085;
	cvt.rn.f64.u16 	%fd18088, %rs3429;
	fma.rn.f64 	%fd18089, %fd18088, 0d3FBD2F1A9FBE76C9, %fd18087;
	cvt.rzi.u32.f64 	%r7961, %fd18089;
	add.s64 	%rd128, %rd5, %rd3187;
	st.local.u8 	[%rd128], %r7961;
	add.s32 	%r2268, %r2259, %r4287;
	mov.b32 	%r11108, 1;
	mov.f64 	%fd28213, %fd28663;
	@%p3569 bra 	$L__BB1_2036;
	setp.ltu.f64 	%p3584, %fd2, 0d41E0000000000000;
	mov.f64 	%fd28213, %fd28662;
	mov.u32 	%r11107, %r11575;
	@%p3584 bra 	$L__BB1_2035;
	{ // callseq 1270, 0
	.param .b64 param0;
	st.param.f64 	[param0], %fd1;
	.param .align 16 .b8 retval0[16];
	call.uni (retval0), 
	__internal_trig_reduction_slowpathd, 
	(
	param0
	);
	ld.param.f64 	%fd28213, [retval0];
	ld.param.b32 	%r11107, [retval0+8];
	} // callseq 1270
$L__BB1_2035:
	add.s32 	%r11108, %r11107, 1;
$L__BB1_2036:
	shl.b32 	%r7963, %r11108, 6;
	cvt.u64.u32 	%rd3188, %r7963;
	and.b64  	%rd3189, %rd3188, 64;
	mov.u64 	%rd3190, __cudart_sin_cos_coeffs;
	add.s64 	%rd3191, %rd3190, %rd3189;
	mul.rn.f64 	%fd18091, %fd28213, %fd28213;
	and.b32  	%r7964, %r11108, 1;
	setp.eq.b32 	%p3585, %r7964, 1;
	selp.f64 	%fd18092, 0dBDA8FF8320FD8164, 0d3DE5DB65F9785EBA, %p3585;
	ld.global.nc.v2.f64 	{%fd18093, %fd18094}, [%rd3191];
	fma.rn.f64 	%fd18095, %fd18092, %fd18091, %fd18093;
	fma.rn.f64 	%fd18096, %fd18095, %fd18091, %fd18094;
	ld.global.nc.v2.f64 	{%fd18097, %fd18098}, [%rd3191+16];
	fma.rn.f64 	%fd18099, %fd18096, %fd18091, %fd18097;
	fma.rn.f64 	%fd18100, %fd18099, %fd18091, %fd18098;
	ld.global.nc.v2.f64 	{%fd18101, %fd18102}, [%rd3191+32];
	fma.rn.f64 	%fd18103, %fd18100, %fd18091, %fd18101;
	fma.rn.f64 	%fd18104, %fd18103, %fd18091, %fd18102;
	fma.rn.f64 	%fd18105, %fd18104, %fd28213, %fd28213;
	fma.rn.f64 	%fd18106, %fd18104, %fd18091, 0d3FF0000000000000;
	selp.f64 	%fd18107, %fd18106, %fd18105, %p3585;
	and.b32  	%r7965, %r11108, 2;
	setp.eq.s32 	%p3586, %r7965, 0;
	mov.f64 	%fd18108, 0d0000000000000000;
	sub.f64 	%fd18109, %fd18108, %fd18107;
	selp.f64 	%fd1678, %fd18107, %fd18109, %p3586;
	mov.f64 	%fd28214, %fd28664;
	mov.u32 	%r11109, %r11577;
	@%p2 bra 	$L__BB1_2038;
	{ // callseq 1271, 0
	.param .b64 param0;
	st.param.f64 	[param0], %fd1;
	.param .align 16 .b8 retval0[16];
	call.uni (retval0), 
	__internal_trig_reduction_slowpathd, 
	(
	param0
	);
	ld.param.f64 	%fd28214, [retval0];
	ld.param.b32 	%r11109, [retval0+8];
	} // callseq 1271
$L__BB1_2038:
	shl.b32 	%r7967, %r11109, 6;
	cvt.u64.u32 	%rd3192, %r7967;
	and.b64  	%rd3193, %rd3192, 64;
	mov.u64 	%rd3194, __cudart_sin_cos_coeffs;
	add.s64 	%rd3195, %rd3194, %rd3193;
	mul.rn.f64 	%fd18111, %fd28214, %fd28214;
	and.b32  	%r7968, %r11109, 1;
	setp.eq.b32 	%p3587, %r7968, 1;
	selp.f64 	%fd18112, 0dBDA8FF8320FD8164, 0d3DE5DB65F9785EBA, %p3587;
	ld.global.nc.v2.f64 	{%fd18113, %fd18114}, [%rd3195];
	fma.rn.f64 	%fd18115, %fd18112, %fd18111, %fd18113;
	fma.rn.f64 	%fd18116, %fd18115, %fd18111, %fd18114;
	ld.global.nc.v2.f64 	{%fd18117, %fd18118}, [%rd3195+16];
	fma.rn.f64 	%fd18119, %fd18116, %fd18111, %fd18117;
	fma.rn.f64 	%fd18120, %fd18119, %fd18111, %fd18118;
	ld.global.nc.v2.f64 	{%fd18121, %fd18122}, [%rd3195+32];
	fma.rn.f64 	%fd18123, %fd18120, %fd18111, %fd18121;
	fma.rn.f64 	%fd18124, %fd18123, %fd18111, %fd18122;
	fma.rn.f64 	%fd18125, %fd18124, %fd28214, %fd28214;
	fma.rn.f64 	%fd18126, %fd18124, %fd18111, 0d3FF0000000000000;
	selp.f64 	%fd18127, %fd18126, %fd18125, %p3587;
	and.b32  	%r7969, %r11109, 2;
	setp.eq.s32 	%p3588, %r7969, 0;
	mov.f64 	%fd18128, 0d0000000000000000;
	sub.f64 	%fd18129, %fd18128, %fd18127;
	selp.f64 	%fd18130, %fd18127, %fd18129, %p3588;
	div.s32 	%r7970, %r2268, %r4283;
	max.s32 	%r7971, %r7970, 0;
	min.s32 	%r7972, %r7971, %r10;
	cvt.rn.f64.s32 	%fd18131, %r7972;
	sub.f64 	%fd1681, %fd18131, %fd6;
	mul.f64 	%fd18132, %fd1681, %fd18130;
	fma.rn.f64 	%fd18133, %fd1673, %fd1678, %fd18132;
	add.f64 	%fd18134, %fd7, %fd18133;
	mul.f64 	%fd18135, %fd1681, %fd1678;
	mul.f64 	%fd18136, %fd1673, %fd18130;
	sub.f64 	%fd18137, %fd18135, %fd18136;
	add.f64 	%fd18138, %fd8, %fd18137;
	mov.f64 	%fd18139, 0d3FE0000000000000;
	copysign.f64 	%fd18140, %fd18134, %fd18139;
	add.rz.f64 	%fd18141, %fd18134, %fd18140;
	cvt.rzi.f64.f64 	%fd18142, %fd18141;
	cvt.rzi.s32.f64 	%r2275, %fd18142;
	copysign.f64 	%fd18143, %fd18138, %fd18139;
	add.rz.f64 	%fd18144, %fd18138, %fd18143;
	cvt.rzi.f64.f64 	%fd18145, %fd18144;
	cvt.rzi.s32.f64 	%r2276, %fd18145;
	setp.lt.s32 	%p3589, %r2275, 0;
	setp.ge.s32 	%p3590, %r2275, %r4279;
	or.pred  	%p3591, %p3589, %p3590;
	setp.lt.s32 	%p3592, %r2276, 0;
	setp.ge.s32 	%p3593, %r2276, %r4280;
	or.pred  	%p3594, %p3592, %p3593;
	or.pred  	%p3596, %p3591, %p3594;
	mov.b16 	%rs4921, 0;
	mov.u16 	%rs4922, %rs4921;
	mov.u16 	%rs4923, %rs4921;
	@%p3596 bra 	$L__BB1_2040;
	mul.lo.s32 	%r7973, %r2276, %r4281;
	cvt.u64.u32 	%rd3196, %r7973;
	shl.b32 	%r7974, %r2275, 2;
	cvt.u64.u32 	%rd3197, %r7974;
	add.s64 	%rd3198, %rd3196, %rd3197;
	add.s64 	%rd3199, %rd1, %rd3198;
	ld.global.u8 	%rs4921, [%rd3199];
	ld.global.u8 	%rs4922, [%rd3199+1];
	ld.global.u8 	%rs4923, [%rd3199+2];
$L__BB1_2040:
	setp.eq.f64 	%p3597, %fd2, 0d7FF0000000000000;
	st.local.u8 	[%rd125+1], %rs4923;
	and.b16  	%rs3431, %rs4923, 255;
	st.local.u8 	[%rd126+1], %rs4922;
	and.b16  	%rs3432, %rs4922, 255;
	st.local.u8 	[%rd127+1], %rs4921;
	and.b16  	%rs3433, %rs4921, 255;
	cvt.rn.f64.u16 	%fd18146, %rs3431;
	mul.f64 	%fd18147, %fd18146, 0d3FD322D0E5604189;
	cvt.rn.f64.u16 	%fd18148, %rs3432;
	fma.rn.f64 	%fd18149, %fd18148, 0d3FE2C8B439581062, %fd18147;
	cvt.rn.f64.u16 	%fd18150, %rs3433;
	fma.rn.f64 	%fd18151, %fd18150, 0d3FBD2F1A9FBE76C9, %fd18149;
	cvt.rzi.u32.f64 	%r7976, %fd18151;
	st.local.u8 	[%rd128+1], %r7976;
	add.s32 	%r2277, %r2268, %r4287;
	mov.b32 	%r11111, 1;
	mov.f64 	%fd28216, %fd28663;
	@%p3597 bra 	$L__BB1_2044;
	setp.ltu.f64 	%p3598, %fd2, 0d41E0000000000000;
	mov.f64 	%fd28216, %fd28662;
	mov.u32 	%r11110, %r11575;
	@%p3598 bra 	$L__BB1_2043;
	{ // callseq 1272, 0
	.param .b64 param0;
	st.param.f64 	[param0], %fd1;
	.param .align 16 .b8 retval0[16];
	call.uni (retval0), 
	__internal_trig_reduction_slowpathd, 
	(
	param0
	);
	ld.param.f64 	%fd28216, [retval0];
	ld.param.b32 	%r11110, [retval0+8];
	} // callseq 1272
$L__BB1_2043:
	add.s32 	%r11111, %r11110, 1;
$L__BB1_2044:
	shl.b32 	%r7978, %r11111, 6;
	cvt.u64.u32 	%rd3200, %r7978;
	and.b64  	%rd3201, %rd3200, 64;
	mov.u64 	%rd3202, __cudart_sin_cos_coeffs;
	add.s64 	%rd3203, %rd3202, %rd3201;
	mul.rn.f64 	%fd18153, %fd28216, %fd28216;
	and.b32  	%r7979, %r11111, 1;
	setp.eq.b32 	%p3599, %r7979, 1;
	selp.f64 	%fd18154, 0dBDA8FF8320FD8164, 0d3DE5DB65F9785EBA, %p3599;
	ld.global.nc.v2.f64 	{%fd18155, %fd18156}, [%rd3203];
	fma.rn.f64 	%fd18157, %fd18154, %fd18153, %fd18155;
	fma.rn.f64 	%fd18158, %fd18157, %fd18153, %fd18156;
	ld.global.nc.v2.f64 	{%fd18159, %fd18160}, [%rd3203+16];
	fma.rn.f64 	%fd18161, %fd18158, %fd18153, %fd18159;
	fma.rn.f64 	%fd18162, %fd18161, %fd18153, %fd18160;
	ld.global.nc.v2.f64 	{%fd18163, %fd18164}, [%rd3203+32];
	fma.rn.f64 	%fd18165, %fd18162, %fd18153, %fd18163;
	fma.rn.f64 	%fd18166, %fd18165, %fd18153, %fd18164;
	fma.rn.f64 	%fd18167, %fd18166, %fd28216, %fd28216;
	fma.rn.f64 	%fd18168, %fd18166, %fd18153, 0d3FF0000000000000;
	selp.f64 	%fd18169, %fd18168, %fd18167, %p3599;
	and.b32  	%r7980, %r11111, 2;
	setp.eq.s32 	%p3600, %r7980, 0;
	mov.f64 	%fd18170, 0d0000000000000000;
	sub.f64 	%fd18171, %fd18170, %fd18169;
	selp.f64 	%fd1685, %fd18169, %fd18171, %p3600;
	mov.f64 	%fd28217, %fd28664;
	mov.u32 	%r11112, %r11577;
	@%p2 bra 	$L__BB1_2046;
	{ // callseq 1273, 0
	.param .b64 param0;
	st.param.f64 	[param0], %fd1;
	.param .align 16 .b8 retval0[16];
	call.uni (retval0), 
	__internal_trig_reduction_slowpathd, 
	(
	param0
	);
	ld.param.f64 	%fd28217, [retval0];
	ld.param.b32 	%r11112, [retval0+8];
	} // callseq 1273
$L__BB1_2046:
	shl.b32 	%r7982, %r11112, 6;
	cvt.u64.u32 	%rd3204, %r7982;
	and.b64  	%rd3205, %rd3204, 64;
	mov.u64 	%rd3206, __cudart_sin_cos_coeffs;
	add.s64 	%rd3207, %rd3206, %rd3205;
	mul.rn.f64 	%fd18173, %fd28217, %fd28217;
	and.b32  	%r7983, %r11112, 1;
	setp.eq.b32 	%p3601, %r7983, 1;
	selp.f64 	%fd18174, 0dBDA8FF8320FD8164, 0d3DE5DB65F9785EBA, %p3601;
	ld.global.nc.v2.f64 	{%fd18175, %fd18176}, [%rd3207];
	fma.rn.f64 	%fd18177, %fd18174, %fd18173, %fd18175;
	fma.rn.f64 	%fd18178, %fd18177, %fd18173, %fd18176;
	ld.global.nc.v2.f64 	{%fd18179, %fd18180}, [%rd3207+16];
	fma.rn.f64 	%fd18181, %fd18178, %fd18173, %fd18179;
	fma.rn.f64 	%fd18182, %fd18181, %fd18173, %fd18180;
	ld.global.nc.v2.f64 	{%fd18183, %fd18184}, [%rd3207+32];
	fma.rn.f64 	%fd18185, %fd18182, %fd18173, %fd18183;
	fma.rn.f64 	%fd18186, %fd18185, %fd18173, %fd18184;
	fma.rn.f64 	%fd18187, %fd18186, %fd28217, %fd28217;
	fma.rn.f64 	%fd18188, %fd18186, %fd18173, 0d3FF0000000000000;
	selp.f64 	%fd18189, %fd18188, %fd18187, %p3601;
	and.b32  	%r7984, %r11112, 2;
	setp.eq.s32 	%p3602, %r7984, 0;
	mov.f64 	%fd18190, 0d0000000000000000;
	sub.f64 	%fd18191, %fd18190, %fd18189;
	selp.f64 	%fd18192, %fd18189, %fd18191, %p3602;
	div.s32 	%r7985, %r2277, %r4283;
	max.s32 	%r7986, %r7985, 0;
	min.s32 	%r7987, %r7986, %r10;
	cvt.rn.f64.s32 	%fd18193, %r7987;
	sub.f64 	%fd1688, %fd18193, %fd6;
	mul.f64 	%fd18194, %fd1688, %fd18192;
	fma.rn.f64 	%fd18195, %fd1673, %fd1685, %fd18194;
	add.f64 	%fd18196, %fd7, %fd18195;
	mul.f64 	%fd18197, %fd1688, %fd1685;
	mul.f64 	%fd18198, %fd1673, %fd18192;
	sub.f64 	%fd18199, %fd18197, %fd18198;
	add.f64 	%fd18200, %fd8, %fd18199;
	mov.f64 	%fd18201, 0d3FE0000000000000;
	copysign.f64 	%fd18202, %fd18196, %fd18201;
	add.rz.f64 	%fd18203, %fd18196, %fd18202;
	cvt.rzi.f64.f64 	%fd18204, %fd18203;
	cvt.rzi.s32.f64 	%r2284, %fd18204;
	copysign.f64 	%fd18205, %fd18200, %fd18201;
	add.rz.f64 	%fd18206, %fd18200, %fd18205;
	cvt.rzi.f64.f64 	%fd18207, %fd18206;
	cvt.rzi.s32.f64 	%r2285, %fd18207;
	setp.lt.s32 	%p3603, %r2284, 0;
	setp.ge.s32 	%p3604, %r2284, %r4279;
	or.pred  	%p3605, %p3603, %p3604;
	setp.lt.s32 	%p3606, %r2285, 0;
	setp.ge.s32 	%p3607, %r2285, %r4280;
	or.pred  	%p3608, %p3606, %p3607;
	or.pred  	%p3610, %p3605, %p3608;
	mov.b16 	%rs4924, 0;
	mov.u16 	%rs4925, %rs4924;
	mov.u16 	%rs4926, %rs4924;
	@%p3610 bra 	$L__BB1_2048;
	mul.lo.s32 	%r7988, %r2285, %r4281;
	cvt.u64.u32 	%rd3208, %r7988;
	shl.b32 	%r7989, %r2284, 2;
	cvt.u64.u32 	%rd3209, %r7989;
	add.s64 	%rd3210, %rd3208, %rd3209;
	add.s64 	%rd3211, %rd1, %rd3210;
	ld.global.u8 	%rs4924, [%rd3211];
	ld.global.u8 	%rs4925, [%rd3211+1];
	ld.global.u8 	%rs4926, [%rd3211+2];
$L__BB1_2048:
	st.local.u8 	[%rd125+2], %rs4926;
	and.b16  	%rs3435, %rs4926, 255;
	st.local.u8 	[%rd126+2], %rs4925;
	and.b16  	%rs3436, %rs4925, 255;
	st.local.u8 	[%rd127+2], %rs4924;
	and.b16  	%rs3437, %rs4924, 255;
	cvt.rn.f64.u16 	%fd18208, %rs3435;
	mul.f64 	%fd18209, %fd18208, 0d3FD322D0E5604189;
	cvt.rn.f64.u16 	%fd18210, %rs3436;
	fma.rn.f64 	%fd18211, %fd18210, 0d3FE2C8B439581062, %fd18209;
	cvt.rn.f64.u16 	%fd18212, %rs3437;
	fma.rn.f64 	%fd18213, %fd18212, 0d3FBD2F1A9FBE76C9, %fd18211;
	cvt.rzi.u32.f64 	%r7991, %fd18213;
	st.local.u8 	[%rd128+2], %r7991;
	add.s32 	%r7992, %r2258, %r4286;
	div.s32 	%r7993, %r7992, %r4282;
	max.s32 	%r2286, %r7993, 0;
	mov.b32 	%r11114, 1;
	mov.f64 	%fd28219, %fd28663;
	@%p3597 bra 	$L__BB1_2052;
	setp.ltu.f64 	%p3612, %fd2, 0d41E0000000000000;
	mov.f64 	%fd28219, %fd28662;
	mov.u32 	%r11113, %r11575;
	@%p3612 bra 	$L__BB1_2051;
	{ // callseq 1274, 0
	.param .b64 param0;
	st.param.f64 	[param0], %fd1;
	.param .align 16 .b8 retval0[16];
	call.uni (retval0), 
	__internal_trig_reduction_slowpathd, 
	(
	param0
	);
	ld.param.f64 	%fd28219, [retval0];
	ld.param.b32 	%r11113, [retval0+8];
	} // callseq 1274
$L__BB1_2051:
	add.s32 	%r11114, %r11113, 1;
$L__BB1_2052:
	shl.b32 	%r7995, %r11114, 6;
	cvt.u64.u32 	%rd3212, %r7995;
	and.b64  	%rd3213, %rd3212, 64;
	mov.u64 	%rd3214, __cudart_sin_cos_coeffs;
	add.s64 	%rd3215, %rd3214, %rd3213;
	mul.rn.f64 	%fd18215, %fd28219, %fd28219;
	and.b32  	%r7996, %r11114, 1;
	setp.eq.b32 	%p3613, %r7996, 1;
	selp.f64 	%fd18216, 0dBDA8FF8320FD8164, 0d3DE5DB65F9785EBA, %p3613;
	ld.global.nc.v2.f64 	{%fd18217, %fd18218}, [%rd3215];
	fma.rn.f64 	%fd18219, %fd18216, %fd18215, %fd18217;
	fma.rn.f64 	%fd18220, %fd18219, %fd18215, %fd18218;
	ld.global.nc.v2.f64 	{%fd18221, %fd18222}, [%rd3215+16];
	fma.rn.f64 	%fd18223, %fd18220, %fd18215, %fd18221;
	fma.rn.f64 	%fd18224, %fd18223, %fd18215, %fd18222;
	ld.global.nc.v2.f64 	{%fd18225, %fd18226}, [%rd3215+32];
	fma.rn.f64 	%fd18227, %fd18224, %fd18215, %fd18225;
	fma.rn.f64 	%fd18228, %fd18227, %fd18215, %fd18226;
	fma.rn.f64 	%fd18229, %fd18228, %fd28219, %fd28219;
	fma.rn.f64 	%fd18230, %fd18228, %fd18215, 0d3FF0000000000000;
	selp.f64 	%fd18231, %fd18230, %fd18229, %p3613;
	and.b32  	%r7997, %r11114, 2;
	setp.eq.s32 	%p3614, %r7997, 0;
	mov.f64 	%fd18232, 0d0000000000000000;
	sub.f64 	%fd18233, %fd18232, %fd18231;
	selp.f64 	%fd1692, %fd18231, %fd18233, %p3614;
	mov.f64 	%fd28220, %fd28664;
	mov.u32 	%r11115, %r11577;
	@%p2 bra 	$L__BB1_2054;
	{ // callseq 1275, 0
	.param .b64 param0;
	st.param.f64 	[param0], %fd1;
	.param .align 16 .b8 retval0[16];
	call.uni (retval0), 
	__internal_trig_reduction_slowpathd, 
	(
	param0
	);
	ld.param.f64 	%fd28220, [retval0];
	ld.param.b32 	%r11115, [retval0+8];
	} // callseq 1275
$L__BB1_2054:
	shl.b32 	%r7999, %r11115, 6;
	cvt.u64.u32 	%rd3216, %r7999;
	and.b64  	%rd3217, %rd3216, 64;
	mov.u64 	%rd3218, __cudart_sin_cos_coeffs;
	add.s64 	%rd3219, %rd3218, %rd3217;
	mul.rn.f64 	%fd18235, %fd28220, %fd28220;
	and.b32  	%r8000, %r11115, 1;
	setp.eq.b32 	%p3615, %r8000, 1;
	selp.f64 	%fd18236, 0dBDA8FF8320FD8164, 0d3DE5DB65F9785EBA, %p3615;
	ld.global.nc.v2.f64 	{%fd18237, %fd18238}, [%rd3219];
	fma.rn.f64 	%fd18239, %fd18236, %fd18235, %fd18237;
	fma.rn.f64 	%fd18240, %fd18239, %fd18235, %fd18238;
	ld.global.nc.v2.f64 	{%fd18241, %fd18242}, [%rd3219+16];
	fma.rn.f64 	%fd18243, %fd18240, %fd18235, %fd18241;
	fma.rn.f64 	%fd18244, %fd18243, %fd18235, %fd18242;
	ld.global.nc.v2.f64 	{%fd18245, %fd18246}, [%rd3219+32];
	fma.rn.f64 	%fd18247, %fd18244, %fd18235, %fd18245;
	fma.rn.f64 	%fd18248, %fd18247, %fd18235, %fd18246;
	fma.rn.f64 	%fd18249, %fd18248, %fd28220, %fd28220;
	fma.rn.f64 	%fd18250, %fd18248, %fd18235, 0d3FF0000000000000;
	selp.f64 	%fd18251, %fd18250, %fd18249, %p3615;
	and.b32  	%r8001, %r11115, 2;
	setp.eq.s32 	%p3616, %r8001, 0;
	mov.f64 	%fd18252, 0d0000000000000000;
	sub.f64 	%fd18253, %fd18252, %fd18251;
	selp.f64 	%fd18254, %fd18251, %fd18253, %p3616;
	min.s32 	%r8002, %r2286, %r9;
	cvt.rn.f64.s32 	%fd18255, %r8002;
	sub.f64 	%fd1695, %fd18255, %fd5;
	mul.f64 	%fd18256, %fd1674, %fd18254;
	fma.rn.f64 	%fd18257, %fd1695, %fd1692, %fd18256;
	add.f64 	%fd18258, %fd7, %fd18257;
	mul.f64 	%fd18259, %fd1674, %fd1692;
	mul.f64 	%fd18260, %fd1695, %fd18254;
	sub.f64 	%fd18261, %fd18259, %fd18260;
	add.f64 	%fd18262, %fd8, %fd18261;
	mov.f64 	%fd18263, 0d3FE0000000000000;
	copysign.f64 	%fd18264, %fd18258, %fd18263;
	add.rz.f64 	%fd18265, %fd18258, %fd18264;
	cvt.rzi.f64.f64 	%fd18266, %fd18265;
	cvt.rzi.s32.f64 	%r2293, %fd18266;
	copysign.f64 	%fd18267, %fd18262, %fd18263;
	add.rz.f64 	%fd18268, %fd18262, %fd18267;
	cvt.rzi.f64.f64 	%fd18269, %fd18268;
	cvt.rzi.s32.f64 	%r2294, %fd18269;
	setp.lt.s32 	%p3617, %r2293, 0;
	setp.ge.s32 	%p3618, %r2293, %r4279;
	or.pred  	%p3619, %p3617, %p3618;
	setp.lt.s32 	%p3620, %r2294, 0;
	setp.ge.s32 	%p3621, %r2294, %r4280;
	or.pred  	%p3622, %p3620, %p3621;
	or.pred  	%p3624, %p3619, %p3622;
	mov.b16 	%rs4927, 0;
	mov.u16 	%rs4928, %rs4927;
	mov.u16 	%rs4929, %rs4927;
	@%p3624 bra 	$L__BB1_2056;
	mul.lo.s32 	%r8003, %r2294, %r4281;
	cvt.u64.u32 	%rd3220, %r8003;
	shl.b32 	%r8004, %r2293, 2;
	cvt.u64.u32 	%rd3221, %r8004;
	add.s64 	%rd3222, %rd3220, %rd3221;
	add.s64 	%rd3223, %rd1, %rd3222;
	ld.global.u8 	%rs4927, [%rd3223];
	ld.global.u8 	%rs4928, [%rd3223+1];
	ld.global.u8 	%rs4929, [%rd3223+2];
$L__BB1_2056:
	setp.eq.f64 	%p3625, %fd2, 0d7FF0000000000000;
	st.local.u8 	[%rd125+3], %rs4929;
	and.b16  	%rs3439, %rs4929, 255;
	st.local.u8 	[%rd126+3], %rs4928;
	and.b16  	%rs3440, %rs4928, 255;
	st.local.u8 	[%rd127+3], %rs4927;
	and.b16  	%rs3441, %rs4927, 255;
	cvt.rn.f64.u16 	%fd18270, %rs3439;
	mul.f64 	%fd18271, %fd18270, 0d3FD322D0E5604189;
	cvt.rn.f64.u16 	%fd18272, %rs3440;
	fma.rn.f64 	%fd18273, %fd18272, 0d3FE2C8B439581062, %fd18271;
	cvt.rn.f64.u16 	%fd18274, %rs3441;
	fma.rn.f64 	%fd18275, %fd18274, 0d3FBD2F1A9FBE76C9, %fd18273;
	cvt.rzi.u32.f64 	%r8006, %fd18275;
	st.local.u8 	[%rd128+3], %r8006;
	mov.b32 	%r11117, 1;
	mov.f64 	%fd28222, %fd28663;
	@%p3625 bra 	$L__BB1_2060;
	setp.ltu.f64 	%p3626, %fd2, 0d41E0000000000000;
	mov.f64 	%fd28222, %fd28662;
	mov.u32 	%r11116, %r11575;
	@%p3626 bra 	$L__BB1_2059;
	{ // callseq 1276, 0
	.param .b64 param0;
	st.param.f64 	[param0], %fd1;
	.param .align 16 .b8 retval0[16];
	call.uni (retval0), 
	__internal_trig_reduction_slowpathd, 
	(
	param0
	);
	ld.param.f64 	%fd28222, [retval0];
	ld.param.b32 	%r11116, [retval0+8];
	} // callseq 1276
$L__BB1_2059:
	add.s32 	%r11117, %r11116, 1;
$L__BB1_2060:
	shl.b32 	%r8008, %r11117, 6;
	cvt.u64.u32 	%rd3224, %r8008;
	and.b64  	%rd3225, %rd3224, 64;
	mov.u64 	%rd3226, __cudart_sin_cos_coeffs;
	add.s64 	%rd3227, %rd3226, %rd3225;
	mul.rn.f64 	%fd18277, %fd28222, %fd28222;
	and.b32  	%r8009, %r11117, 1;
	setp.eq.b32 	%p3627, %r8009, 1;
	selp.f64 	%fd18278, 0dBDA8FF8320FD8164, 0d3DE5DB65F9785EBA, %p3627;
	ld.global.nc.v2.f64 	{%fd18279, %fd18280}, [%rd3227];
	fma.rn.f64 	%fd18281, %fd18278, %fd18277, %fd18279;
	fma.rn.f64 	%fd18282, %fd18281, %fd18277, %fd18280;
	ld.global.nc.v2.f64 	{%fd18283, %fd18284}, [%rd3227+16];
	fma.rn.f64 	%fd18285, %fd18282, %fd18277, %fd18283;
	fma.rn.f64 	%fd18286, %fd18285, %fd18277, %fd18284;
	ld.global.nc.v2.f64 	{%fd18287, %fd18288}, [%rd3227+32];
	fma.rn.f64 	%fd18289, %fd18286, %fd18277, %fd18287;
	fma.rn.f64 	%fd18290, %fd18289, %fd18277, %fd18288;
	fma.rn.f64 	%fd18291, %fd18290, %fd28222, %fd28222;
	fma.rn.f64 	%fd18292, %fd18290, %fd18277, 0d3FF0000000000000;
	selp.f64 	%fd18293, %fd18292, %fd18291, %p3627;
	and.b32  	%r8010, %r11117, 2;
	setp.eq.s32 	%p3628, %r8010, 0;
	mov.f64 	%fd18294, 0d0000000000000000;
	sub.f64 	%fd18295, %fd18294, %fd18293;
	selp.f64 	%fd1699, %fd18293, %fd18295, %p3628;
	mov.f64 	%fd28223, %fd28664;
	mov.u32 	%r11118, %r11577;
	@%p2 bra 	$L__BB1_2062;
	{ // callseq 1277, 0
	.param .b64 param0;
	st.param.f64 	[param0], %fd1;
	.param .align 16 .b8 retval0[16];
	call.uni (retval0), 
	__internal_trig_reduction_slowpathd, 
	(
	param0
	);
	ld.param.f64 	%fd28223, [retval0];
	ld.param.b32 	%r11118, [retval0+8];
	} // callseq 1277
$L__BB1_2062:
	shl.b32 	%r8012, %r11118, 6;
	cvt.u64.u32 	%rd3228, %r8012;
	and.b64  	%rd3229, %rd3228, 64;
	mov.u64 	%rd3230, __cudart_sin_cos_coeffs;
	add.s64 	%rd3231, %rd3230, %rd3229;
	mul.rn.f64 	%fd18297, %fd28223, %fd28223;
	and.b32  	%r8013, %r11118, 1;
	setp.eq.b32 	%p3629, %r8013, 1;
	selp.f64 	%fd18298, 0dBDA8FF8320FD8164, 0d3DE5DB65F9785EBA, %p3629;
	ld.global.nc.v2.f64 	{%fd18299, %fd18300}, [%rd3231];
	fma.rn.f64 	%fd18301, %fd18298, %fd18297, %fd18299;
	fma.rn.f64 	%fd18302, %fd18301, %fd18297, %fd18300;
	ld.global.nc.v2.f64 	{%fd18303, %fd18304}, [%rd3231+16];
	fma.rn.f64 	%fd18305, %fd18302, %fd18297, %fd18303;
	fma.rn.f64 	%fd18306, %fd18305, %fd18297, %fd18304;
	ld.global.nc.v2.f64 	{%fd18307, %fd18308}, [%rd3231+32];
	fma.rn.f64 	%fd18309, %fd18306, %fd18297, %fd18307;
	fma.rn.f64 	%fd18310, %fd18309, %fd18297, %fd18308;
	fma.rn.f64 	%fd18311, %fd18310, %fd28223, %fd28223;
	fma.rn.f64 	%fd18312, %fd18310, %fd18297, 0d3FF0000000000000;
	selp.f64 	%fd18313, %fd18312, %fd18311, %p3629;
	and.b32  	%r8014, %r11118, 2;
	setp.eq.s32 	%p3630, %r8014, 0;
	mov.f64 	%fd18314, 0d0000000000000000;
	sub.f64 	%fd18315, %fd18314, %fd18313;
	selp.f64 	%fd18316, %fd18313, %fd18315, %p3630;
	mul.f64 	%fd18317, %fd1681, %fd18316;
	fma.rn.f64 	%fd18318, %fd1695, %fd1699, %fd18317;
	add.f64 	%fd18319, %fd7, %fd18318;
	mul.f64 	%fd18320, %fd1681, %fd1699;
	mul.f64 	%fd18321, %fd1695, %fd18316;
	sub.f64 	%fd18322, %fd18320, %fd18321;
	add.f64 	%fd18323, %fd8, %fd18322;
	mov.f64 	%fd18324, 0d3FE0000000000000;
	copysign.f64 	%fd18325, %fd18319, %fd18324;
	add.rz.f64 	%fd18326, %fd18319, %fd18325;
	cvt.rzi.f64.f64 	%fd18327, %fd18326;
	cvt.rzi.s32.f64 	%r2301, %fd18327;
	copysign.f64 	%fd18328, %fd18323, %fd18324;
	add.rz.f64 	%fd18329, %fd18323, %fd18328;
	cvt.rzi.f64.f64 	%fd18330, %fd18329;
	cvt.rzi.s32.f64 	%r2302, %fd18330;
	setp.lt.s32 	%p3631, %r2301, 0;
	setp.ge.s32 	%p3632, %r2301, %r4279;
	or.pred  	%p3633, %p3631, %p3632;
	setp.lt.s32 	%p3634, %r2302, 0;
	setp.ge.s32 	%p3635, %r2302, %r4280;
	or.pred  	%p3636, %p3634, %p3635;
	or.pred  	%p3638, %p3633, %p3636;
	mov.b16 	%rs4930, 0;
	mov.u16 	%rs4931, %rs4930;
	mov.u16 	%rs4932, %rs4930;
	@%p3638 bra 	$L__BB1_2064;
	mul.lo.s32 	%r8015, %r2302, %r4281;
	cvt.u64.u32 	%rd3232, %r8015;
	shl.b32 	%r8016, %r2301, 2;
	cvt.u64.u32 	%rd3233, %r8016;
	add.s64 	%rd3234, %rd3232, %rd3233;
	add.s64 	%rd3235, %rd1, %rd3234;
	ld.global.u8 	%rs4930, [%rd3235];
	ld.global.u8 	%rs4931, [%rd3235+1];
	ld.global.u8 	%rs4932, [%rd3235+2];
$L__BB1_2064:
	st.local.u8 	[%rd125+4], %rs4932;
	and.b16  	%rs3443, %rs4932, 255;
	st.local.u8 	[%rd126+4], %rs4931;
	and.b16  	%rs3444, %rs4931, 255;
	st.local.u8 	[%rd127+4], %rs4930;
	and.b16  	%rs3445, %rs4930, 255;
	cvt.rn.f64.u16 	%fd18331, %rs3443;
	mul.f64 	%fd18332, %fd18331, 0d3FD322D0E5604189;
	cvt.rn.f64.u16 	%fd18333, %rs3444;
	fma.rn.f64 	%fd18334, %fd18333, 0d3FE2C8B439581062, %fd18332;
	cvt.rn.f64.u16 	%fd18335, %rs3445;
	fma.rn.f64 	%fd18336, %fd18335, 0d3FBD2F1A9FBE76C9, %fd18334;
	cvt.rzi.u32.f64 	%r8018, %fd18336;
	st.local.u8 	[%rd128+4], %r8018;
	mov.b32 	%r11120, 1;
	mov.f64 	%fd28225, %fd28663;
	@%p3625 bra 	$L__BB1_2068;
	setp.ltu.f64 	%p3640, %fd2, 0d41E0000000000000;
	mov.f64 	%fd28225, %fd28662;
	mov.u32 	%r11119, %r11575;
	@%p3640 bra 	$L__BB1_2067;
	{ // callseq 1278, 0
	.param .b64 param0;
	st.param.f64 	[param0], %fd1;
	.param .align 16 .b8 retval0[16];
	call.uni (retval0), 
	__internal_trig_reduction_slowpathd, 
	(
	param0
	);
	ld.param.f64 	%fd28225, [retval0];
	ld.param.b32 	%r11119, [retval0+8];
	} // callseq 1278
$L__BB1_2067:
	add.s32 	%r11120, %r11119, 1;
$L__BB1_2068:
	shl.b32 	%r8020, %r11120, 6;
	cvt.u64.u32 	%rd3236, %r8020;
	and.b64  	%rd3237, %rd3236, 64;
	mov.u64 	%rd3238, __cudart_sin_cos_coeffs;
	add.s64 	%rd3239, %rd3238, %rd3237;
	mul.rn.f64 	%fd18338, %fd28225, %fd28225;
	and.b32  	%r8021, %r11120, 1;
	setp.eq.b32 	%p3641, %r8021, 1;
	selp.f64 	%fd18339, 0dBDA8FF8320FD8164, 0d3DE5DB65F9785EBA, %p3641;
	ld.global.nc.v2.f64 	{%fd18340, %fd18341}, [%rd3239];
	fma.rn.f64 	%fd18342, %fd18339, %fd18338, %fd18340;
	fma.rn.f64 	%fd18343, %fd18342, %fd18338, %fd18341;
	ld.global.nc.v2.f64 	{%fd18344, %fd18345}, [%rd3239+16];
	fma.rn.f64 	%fd18346, %fd18343, %fd18338, %fd18344;
	fma.rn.f64 	%fd18347, %fd18346, %fd18338, %fd18345;
	ld.global.nc.v2.f64 	{%fd18348, %fd18349}, [%rd3239+32];
	fma.rn.f64 	%fd18350, %fd18347, %fd18338, %fd18348;
	fma.rn.f64 	%fd18351, %fd18350, %fd18338, %fd18349;
	fma.rn.f64 	%fd18352, %fd18351, %fd28225, %fd28225;
	fma.rn.f64 	%fd18353, %fd18351, %fd18338, 0d3FF0000000000000;
	selp.f64 	%fd18354, %fd18353, %fd18352, %p3641;
	and.b32  	%r8022, %r11120, 2;
	setp.eq.s32 	%p3642, %r8022, 0;
	mov.f64 	%fd18355, 0d0000000000000000;
	sub.f64 	%fd18356, %fd18355, %fd18354;
	selp.f64 	%fd1705, %fd18354, %fd18356, %p3642;
	mov.f64 	%fd28226, %fd28664;
	mov.u32 	%r11121, %r11577;
	@%p2 bra 	$L__BB1_2070;
	{ // callseq 1279, 0
	.param .b64 param0;
	st.param.f64 	[param0], %fd1;
	.param .align 16 .b8 retval0[16];
	call.uni (retval0), 
	__internal_trig_reduction_slowpathd, 
	(
	param0
	);
	ld.param.f64 	%fd28226, [retval0];
	ld.param.b32 	%r11121, [retval0+8];
	} // callseq 1279
$L__BB1_2070:
	shl.b32 	%r8024, %r11121, 6;
	cvt.u64.u32 	%rd3240, %r8024;
	and.b64  	%rd3241, %rd3240, 64;
	mov.u64 	%rd3242, __cudart_sin_cos_coeffs;
	add.s64 	%rd3243, %rd3242, %rd3241;
	mul.rn.f64 	%fd18358, %fd28226, %fd28226;
	and.b32  	%r8025, %r11121, 1;
	setp.eq.b32 	%p3643, %r8025, 1;
	selp.f64 	%fd18359, 0dBDA8FF8320FD8164, 0d3DE5DB65F9785EBA, %p3643;
	ld.global.nc.v2.f64 	{%fd18360, %fd18361}, [%rd3243];
	fma.rn.f64 	%fd18362, %fd18359, %fd18358, %fd18360;
	fma.rn.f64 	%fd18363, %fd18362, %fd18358, %fd18361;
	ld.global.nc.v2.f64 	{%fd18364, %fd18365}, [%rd3243+16];
	fma.rn.f64 	%fd18366, %fd18363, %fd18358, %fd18364;
	fma.rn.f64 	%fd18367, %fd18366, %fd18358, %fd18365;
	ld.global.nc.v2.f64 	{%fd18368, %fd18369}, [%rd3243+32];
	fma.rn.f64 	%fd18370, %fd18367, %fd18358, %fd18368;
	fma.rn.f64 	%fd18371, %fd18370, %fd18358, %fd18369;
	fma.rn.f64 	%fd18372, %fd18371, %fd28226, %fd28226;
	fma.rn.f64 	%fd18373, %fd18371, %fd18358, 0d3FF0000000000000;
	selp.f64 	%fd18374, %fd18373, %fd18372, %p3643;
	and.b32  	%r8026, %r11121, 2;
	setp.eq.s32 	%p3644, %r8026, 0;
	mov.f64 	%fd18375, 0d0000000000000000;
	sub.f64 	%fd18376, %fd18375, %fd18374;
	selp.f64 	%fd18377, %fd18374, %fd18376, %p3644;
	mul.f64 	%fd18378, %fd1688, %fd18377;
	fma.rn.f64 	%fd18379, %fd1695, %fd1705, %fd18378;
	add.f64 	%fd18380, %fd7, %fd18379;
	mul.f64 	%fd18381, %fd1688, %fd1705;
	mul.f64 	%fd18382, %fd1695, %fd18377;
	sub.f64 	%fd18383, %fd18381, %fd18382;
	add.f64 	%fd18384, %fd8, %fd18383;
	mov.f64 	%fd18385, 0d3FE0000000000000;
	copysign.f64 	%fd18386, %fd18380, %fd18385;
	add.rz.f64 	%fd18387, %fd18380, %fd18386;
	cvt.rzi.f64.f64 	%fd18388, %fd18387;
	cvt.rzi.s32.f64 	%r2309, %fd18388;
	copysign.f64 	%fd18389, %fd18384, %fd18385;
	add.rz.f64 	%fd18390, %fd18384, %fd18389;
	cvt.rzi.f64.f64 	%fd18391, %fd18390;
	cvt.rzi.s32.f64 	%r2310, %fd18391;
	setp.lt.s32 	%p3645, %r2309, 0;
	setp.ge.s32 	%p3646, %r2309, %r4279;
	or.pred  	%p3647, %p3645, %p3646;
	setp.lt.s32 	%p3648, %r2310, 0;
	setp.ge.s32 	%p3649, %r2310, %r4280;
	or.pred  	%p3650, %p3648, %p3649;
	or.pred  	%p3652, %p3647, %p3650;
	mov.b16 	%rs4933, 0;
	mov.u16 	%rs4934, %rs4933;
	mov.u16 	%rs4935, %rs4933;
	@%p3652 bra 	$L__BB1_2072;
	mul.lo.s32 	%r8027, %r2310, %r4281;
	cvt.u64.u32 	%rd3244, %r8027;
	shl.b32 	%r8028, %r2309, 2;
	cvt.u64.u32 	%rd3245, %r8028;
	add.s64 	%rd3246, %rd3244, %rd3245;
	add.s64 	%rd3247, %rd1, %rd3246;
	ld.global.u8 	%rs4933, [%rd3247];
	ld.global.u8 	%rs4934, [%rd3247+1];
	ld.global.u8 	%rs4935, [%rd3247+2];
$L__BB1_2072:
	setp.eq.f64 	%p3653, %fd2, 0d7FF0000000000000;
	st.local.u8 	[%rd125+5], %rs4935;
	and.b16  	%rs3447, %rs4935, 255;
	st.local.u8 	[%rd126+5], %rs4934;
	and.b16  	%rs3448, %rs4934, 255;
	st.local.u8 	[%rd127+5], %rs4933;
	and.b16  	%rs3449, %rs4933, 255;
	cvt.rn.f64.u16 	%fd18392, %rs3447;
	mul.f64 	%fd18393, %fd18392, 0d3FD322D0E5604189;
	cvt.rn.f64.u16 	%fd18394, %rs3448;
	fma.rn.f64 	%fd18395, %fd18394, 0d3FE2C8B439581062, %fd18393;
	cvt.rn.f64.u16 	%fd18396, %rs3449;
	fma.rn.f64 	%fd18397, %fd18396, 0d3FBD2F1A9FBE76C9, %fd18395;
	cvt.rzi.u32.f64 	%r8030, %fd18397;
	st.local.u8 	[%rd128+5], %r8030;
	add.s32 	%r8031, %r2277, %r4287;
	div.s32 	%r8032, %r8031, %r4283;
	max.s32 	%r2311, %r8032, 0;
	mov.b32 	%r11123, 1;
	mov.f64 	%fd28228, %fd28663;
	@%p3653 bra 	$L__BB1_2076;
	setp.ltu.f64 	%p3654, %fd2, 0d41E0000000000000;
	mov.f64 	%fd28228, %fd28662;
	mov.u32 	%r11122, %r11575;
	@%p3654 bra 	$L__BB1_2075;
	{ // callseq 1280, 0
	.param .b64 param0;
	st.param.f64 	[param0], %fd1;
	.param .align 16 .b8 retval0[16];
	call.uni (retval0), 
	__internal_trig_reduction_slowpathd, 
	(
	param0
	);
	ld.param.f64 	%fd28228, [retval0];
	ld.param.b32 	%r11122, [retval0+8];
	} // callseq 1280
$L__BB1_2075:
	add.s32 	%r11123, %r11122, 1;
$L__BB1_2076:
	shl.b32 	%r8034, %r11123, 6;
	cvt.u64.u32 	%rd3248, %r8034;
	and.b64  	%rd3249, %rd3248, 64;
	mov.u64 	%rd3250, __cudart_sin_cos_coeffs;
	add.s64 	%rd3251, %rd3250, %rd3249;
	mul.rn.f64 	%fd18399, %fd28228, %fd28228;
	and.b32  	%r8035, %r11123, 1;
	setp.eq.b32 	%p3655, %r8035, 1;
	selp.f64 	%fd18400, 0dBDA8FF8320FD8164, 0d3DE5DB65F9785EBA, %p3655;
	ld.global.nc.v2.f64 	{%fd18401, %fd18402}, [%rd3251];
	fma.rn.f64 	%fd18403, %fd18400, %fd18399, %fd18401;
	fma.rn.f64 	%fd18404, %fd18403, %fd18399, %fd18402;
	ld.global.nc.v2.f64 	{%fd18405, %fd18406}, [%rd3251+16];
	fma.rn.f64 	%fd18407, %fd18404, %fd18399, %fd18405;
	fma.rn.f64 	%fd18408, %fd18407, %fd18399, %fd18406;
	ld.global.nc.v2.f64 	{%fd18409, %fd18410}, [%rd3251+32];
	fma.rn.f64 	%fd18411, %fd18408, %fd18399, %fd18409;
	fma.rn.f64 	%fd18412, %fd18411, %fd18399, %fd18410;
	fma.rn.f64 	%fd18413, %fd18412, %fd28228, %fd28228;
	fma.rn.f64 	%fd18414, %fd18412, %fd18399, 0d3FF0000000000000;
	selp.f64 	%fd18415, %fd18414, %fd18413, %p3655;
	and.b32  	%r8036, %r11123, 2;
	setp.eq.s32 	%p3656, %r8036, 0;
	mov.f64 	%fd18416, 0d0000000000000000;
	sub.f64 	%fd18417, %fd18416, %fd18415;
	selp.f64 	%fd1711, %fd18415, %fd18417, %p3656;
	mov.f64 	%fd28229, %fd28664;
	mov.u32 	%r11124, %r11577;
	@%p2 bra 	$L__BB1_2078;
	{ // callseq 1281, 0
	.param .b64 param0;
	st.param.f64 	[param0], %fd1;
	.param .align 16 .b8 retval0[16];
	call.uni (retval0), 
	__internal_trig_reduction_slowpathd, 
	(
	param0
	);
	ld.param.f64 	%fd28229, [retval0];
	ld.param.b32 	%r11124, [retval0+8];
	} // callseq 1281
$L__BB1_2078:
	shl.b32 	%r8038, %r11124, 6;
	cvt.u64.u32 	%rd3252, %r8038;
	and.b64  	%rd3253, %rd3252, 64;
	mov.u64 	%rd3254, __cudart_sin_cos_coeffs;
	add.s64 	%rd3255, %rd3254, %rd3253;
	mul.rn.f64 	%fd18419, %fd28229, %fd28229;
	and.b32  	%r8039, %r11124, 1;
	setp.eq.b32 	%p3657, %r8039, 1;
	selp.f64 	%fd18420, 0dBDA8FF8320FD8164, 0d3DE5DB65F9785EBA, %p3657;
	ld.global.nc.v2.f64 	{%fd18421, %fd18422}, [%rd3255];
	fma.rn.f64 	%fd18423, %fd18420, %fd18419, %fd18421;
	fma.rn.f64 	%fd18424, %fd18423, %fd18419, %fd18422;
	ld.global.nc.v2.f64 	{%fd18425, %fd18426}, [%rd3255+16];
	fma.rn.f64 	%fd18427, %fd18424, %fd18419, %fd18425;
	fma.rn.f64 	%fd18428, %fd18427, %fd18419, %fd18426;
	ld.global.nc.v2.f64 	{%fd18429, %fd18430}, [%rd3255+32];
	fma.rn.f64 	%fd18431, %fd18428, %fd18419, %fd18429;
	fma.rn.f64 	%fd18432, %fd18431, %fd18419, %fd18430;
	fma.rn.f64 	%fd18433, %fd18432, %fd28229, %fd28229;
	fma.rn.f64 	%fd18434, %fd18432, %fd18419, 0d3FF0000000000000;
	selp.f64 	%fd18435, %fd18434, %fd18433, %p3657;
	and.b32  	%r8040, %r11124, 2;
	setp.eq.s32 	%p3658, %r8040, 0;
	mov.f64 	%fd18436, 0d0000000000000000;
	sub.f64 	%fd18437, %fd18436, %fd18435;
	selp.f64 	%fd18438, %fd18435, %fd18437, %p3658;
	min.s32 	%r8041, %r2311, %r10;
	cvt.rn.f64.s32 	%fd18439, %r8041;
	sub.f64 	%fd1714, %fd18439, %fd6;
	mul.f64 	%fd18440, %fd1714, %fd18438;
	fma.rn.f64 	%fd18441, %fd1673, %fd1711, %fd18440;
	add.f64 	%fd18442, %fd7, %fd18441;
	mul.f64 	%fd18443, %fd1714, %fd1711;
	mul.f64 	%fd18444, %fd1673, %fd18438;
	sub.f64 	%fd18445, %fd18443, %fd18444;
	add.f64 	%fd18446, %fd8, %fd18445;
	mov.f64 	%fd18447, 0d3FE0000000000000;
	copysign.f64 	%fd18448, %fd18442, %fd18447;
	add.rz.f64 	%fd18449, %fd18442, %fd18448;
	cvt.rzi.f64.f64 	%fd18450, %fd18449;
	cvt.rzi.s32.f64 	%r2318, %fd18450;
	copysign.f64 	%fd18451, %fd18446, %fd18447;
	add.rz.f64 	%fd18452, %fd18446, %fd18451;
	cvt.rzi.f64.f64 	%fd18453, %fd18452;
	cvt.rzi.s32.f64 	%r2319, %fd18453;
	setp.lt.s32 	%p3659, %r2318, 0;
	setp.ge.s32 	%p3660, %r2318, %r4279;
	or.pred  	%p3661, %p3659, %p3660;
	setp.lt.s32 	%p3662, %r2319, 0;
	setp.ge.s32 	%p3663, %r2319, %r4280;
	or.pred  	%p3664, %p3662, %p3663;
	or.pred  	%p3666, %p3661, %p3664;
	mov.b16 	%rs4936, 0;
	mov.u16 	%rs4937, %rs4936;
	mov.u16 	%rs4938, %rs4936;
	@%p3666 bra 	$L__BB1_2080;
	mul.lo.s32 	%r8042, %r2319, %r4281;
	cvt.u64.u32 	%rd3256, %r8042;
	shl.b32 	%r8043, %r2318, 2;
	cvt.u64.u32 	%rd3257, %r8043;
	add.s64 	%rd3258, %rd3256, %rd3257;
	add.s64 	%rd3259, %rd1, %rd3258;
	ld.global.u8 	%rs4936, [%rd3259];
	ld.global.u8 	%rs4937, [%rd3259+1];
	ld.global.u8 	%rs4938, [%rd3259+2];
$L__BB1_2080:
	st.local.u8 	[%rd125+6], %rs4938;
	and.b16  	%rs3451, %rs4938, 255;
	st.local.u8 	[%rd126+6], %rs4937;
	and.b16  	%rs3452, %rs4937, 255;
	st.local.u8 	[%rd127+6], %rs4936;
	and.b16  	%rs3453, %rs4936, 255;
	cvt.rn.f64.u16 	%fd18454, %rs3451;
	mul.f64 	%fd18455, %fd18454, 0d3FD322D0E5604189;
	cvt.rn.f64.u16 	%fd18456, %rs3452;
	fma.rn.f64 	%fd18457, %fd18456, 0d3FE2C8B439581062, %fd18455;
	cvt.rn.f64.u16 	%fd18458, %rs3453;
	fma.rn.f64 	%fd18459, %fd18458, 0d3FBD2F1A9FBE76C9, %fd18457;
	cvt.rzi.u32.f64 	%r8045, %fd18459;
	st.local.u8 	[%rd128+6], %r8045;
	mov.b32 	%r11126, 1;
	mov.f64 	%fd28231, %fd28663;
	@%p3653 bra 	$L__BB1_2084;
	setp.ltu.f64 	%p3668, %fd2, 0d41E0000000000000;
	mov.f64 	%fd28231, %fd28662;
	mov.u32 	%r11125, %r11575;
	@%p3668 bra 	$L__BB1_2083;
	{ // callseq 1282, 0
	.param .b64 param0;
	st.param.f64 	[param0], %fd1;
	.param .align 16 .b8 retval0[16];
	call.uni (retval0), 
	__internal_trig_reduction_slowpathd, 
	(
	param0
	);
	ld.param.f64 	%fd28231, [retval0];
	ld.param.b32 	%r11125, [retval0+8];
	} // callseq 1282
$L__BB1_2083:
	add.s32 	%r11126, %r11125, 1;
$L__BB1_2084:
	shl.b32 	%r8047, %r11126, 6;
	cvt.u64.u32 	%rd3260, %r8047;
	and.b64  	%rd3261, %rd3260, 64;
	mov.u64 	%rd3262, __cudart_sin_cos_coeffs;
	add.s64 	%rd3263, %rd3262, %rd3261;
	mul.rn.f64 	%fd18461, %fd28231, %fd28231;
	and.b32  	%r8048, %r11126, 1;
	setp.eq.b32 	%p3669, %r8048, 1;
	selp.f64 	%fd18462, 0dBDA8FF8320FD8164, 0d3DE5DB65F9785EBA, %p3669;
	ld.global.nc.v2.f64 	{%fd18463, %fd18464}, [%rd3263];
	fma.rn.f64 	%fd18465, %fd18462, %fd18461, %fd18463;
	fma.rn.f64 	%fd18466, %fd18465, %fd18461, %fd18464;
	ld.global.nc.v2.f64 	{%fd18467, %fd18468}, [%rd3263+16];
	fma.rn.f64 	%fd18469, %fd18466, %fd18461, %fd18467;
	fma.rn.f64 	%fd18470, %fd18469, %fd18461, %fd18468;
	ld.global.nc.v2.f64 	{%fd18471, %fd18472}, [%rd3263+32];
	fma.rn.f64 	%fd18473, %fd18470, %fd18461, %fd18471;
	fma.rn.f64 	%fd18474, %fd18473, %fd18461, %fd18472;
	fma.rn.f64 	%fd18475, %fd18474, %fd28231, %fd28231;
	fma.rn.f64 	%fd18476, %fd18474, %fd18461, 0d3FF0000000000000;
	selp.f64 	%fd18477, %fd18476, %fd18475, %p3669;
	and.b32  	%r8049, %r11126, 2;
	setp.eq.s32 	%p3670, %r8049, 0;
	mov.f64 	%fd18478, 0d0000000000000000;
	sub.f64 	%fd18479, %fd18478, %fd18477;
	selp.f64 	%fd1718, %fd18477, %fd18479, %p3670;
	mov.f64 	%fd28232, %fd28664;
	mov.u32 	%r11127, %r11577;
	@%p2 bra 	$L__BB1_2086;
	{ // callseq 1283, 0
	.param .b64 param0;
	st.param.f64 	[param0], %fd1;
	.param .align 16 .b8 retval0[16];
	call.uni (retval0), 
	__internal_trig_reduction_slowpathd, 
	(
	param0
	);
	ld.param.f64 	%fd28232, [retval0];
	ld.param.b32 	%r11127, [retval0+8];
	} // callseq 1283
$L__BB1_2086:
	shl.b32 	%r8051, %r11127, 6;
	cvt.u64.u32 	%rd3264, %r8051;
	and.b64  	%rd3265, %rd3264, 64;
	mov.u64 	%rd3266, __cudart_sin_cos_coeffs;
	add.s64 	%rd3267, %rd3266, %rd3265;
	mul.rn.f64 	%fd18481, %fd28232, %fd28232;
	and.b32  	%r8052, %r11127, 1;
	setp.eq.b32 	%p3671, %r8052, 1;
	selp.f64 	%fd18482, 0dBDA8FF8320FD8164, 0d3DE5DB65F9785EBA, %p3671;
	ld.global.nc.v2.f64 	{%fd18483, %fd18484}, [%rd3267];
	fma.rn.f64 	%fd18485, %fd18482, %fd18481, %fd18483;
	fma.rn.f64 	%fd18486, %fd18485, %fd18481, %fd18484;
	ld.global.nc.v2.f64 	{%fd18487, %fd18488}, [%rd3267+16];
	fma.rn.f64 	%fd18489, %fd18486, %fd18481, %fd18487;
	fma.rn.f64 	%fd18490, %fd18489, %fd18481, %fd18488;
	ld.global.nc.v2.f64 	{%fd18491, %fd18492}, [%rd3267+32];
	fma.rn.f64 	%fd18493, %fd18490, %fd18481, %fd18491;
	fma.rn.f64 	%fd18494, %fd18493, %fd18481, %fd18492;
	fma.rn.f64 	%fd18495, %fd18494, %fd28232, %fd28232;
	fma.rn.f64 	%fd18496, %fd18494, %fd18481, 0d3FF0000000000000;
	selp.f64 	%fd18497, %fd18496, %fd18495, %p3671;
	and.b32  	%r8053, %r11127, 2;
	setp.eq.s32 	%p3672, %r8053, 0;
	mov.f64 	%fd18498, 0d0000000000000000;
	sub.f64 	%fd18499, %fd18498, %fd18497;
	selp.f64 	%fd18500, %fd18497, %fd18499, %p3672;
	mul.f64 	%fd18501, %fd1714, %fd18500;
	fma.rn.f64 	%fd18502, %fd1695, %fd1718, %fd18501;
	add.f64 	%fd18503, %fd7, %fd18502;
	mul.f64 	%fd18504, %fd1714, %fd1718;
	mul.f64 	%fd18505, %fd1695, %fd18500;
	sub.f64 	%fd18506, %fd18504, %fd18505;
	add.f64 	%fd18507, %fd8, %fd18506;
	mov.f64 	%fd18508, 0d3FE0000000000000;
	copysign.f64 	%fd18509, %fd18503, %fd18508;
	add.rz.f64 	%fd18510, %fd18503, %fd18509;
	cvt.rzi.f64.f64 	%fd18511, %fd18510;
	cvt.rzi.s32.f64 	%r2326, %fd18511;
	copysign.f64 	%fd18512, %fd18507, %fd18508;
	add.rz.f64 	%fd18513, %fd18507, %fd18512;
	cvt.rzi.f64.f64 	%fd18514, %fd18513;
	cvt.rzi.s32.f64 	%r2327, %fd18514;
	setp.lt.s32 	%p3673, %r2326, 0;
	setp.ge.s32 	%p3674, %r2326, %r4279;
	or.pred  	%p3675, %p3673, %p3674;
	setp.lt.s32 	%p3676, %r2327, 0;
	setp.ge.s32 	%p3677, %r2327, %r4280;
	or.pred  	%p3678, %p3676, %p3677;
	or.pred  	%p3680, %p3675, %p3678;
	mov.b16 	%rs4939, 0;
	mov.u16 	%rs4940, %rs4939;
	mov.u16 	%rs4941, %rs4939;
	@%p3680 bra 	$L__BB1_2088;
	mul.lo.s32 	%r8054, %r2327, %r4281;
	cvt.u64.u32 	%rd3268, %r8054;
	shl.b32 	%r8055, %r2326, 2;
	cvt.u64.u32 	%rd3269, %r8055;
	add.s64 	%rd3270, %rd3268, %rd3269;
	add.s64 	%rd3271, %rd1, %rd3270;
	ld.global.u8 	%rs4939, [%rd3271];
	ld.global.u8 	%rs4940, [%rd3271+1];
	ld.global.u8 	%rs4941, [%rd3271+2];
$L__BB1_2088:
	st.local.u8 	[%rd125+7], %rs4941;
	and.b16  	%rs3455, %rs4941, 255;
	st.local.u8 	[%rd126+7], %rs4940;
	and.b16  	%rs3456, %rs4940, 255;
	st.local.u8 	[%rd127+7], %rs4939;
	and.b16  	%rs3457, %rs4939, 255;
	cvt.rn.f64.u16 	%fd18515, %rs3455;
	mul.f64 	%fd18516, %fd18515, 0d3FD322D0E5604189;
	cvt.rn.f64.u16 	%fd18517, %rs3456;
	fma.rn.f64 	%fd18518, %fd18517, 0d3FE2C8B439581062, %fd18516;
	cvt.rn.f64.u16 	%fd18519, %rs3457;
	fma.rn.f64 	%fd18520, %fd18519, 0d3FBD2F1A9FBE76C9, %fd18518;
	cvt.rzi.u32.f64 	%r8056, %fd18520;
	st.local.u8 	[%rd128+7], %r8056;
	add.s32 	%r10528, %r10528, 8;
$L__BB1_2089:
	mov.u32 	%r8057, %ctaid.y;
	mov.u32 	%r8058, %ntid.y;
	mov.u32 	%r8059, %tid.y;
	mad.lo.s32 	%r8060, %r8057, %r8058, %r8059;
	sub.s32 	%r8061, %r8060, %r69;
	add.s32 	%r2330, %r8061, 4;
	setp.ge.s32 	%p3681, %r2330, %r4288;
	setp.lt.s32 	%p3682, %r1819, 0;
	setp.ge.s32 	%p3683, %r1819, %r4284;
	or.pred  	%p3684, %p3683, %p3681;
	or.pred  	%p3685, %p3684, %p3682;
	@%p3685 bra 	$L__BB1_2155;
	setp.eq.f64 	%p3686, %fd2, 0d7FF0000000000000;
	mul.lo.s32 	%r8064, %r1819, %r4286;
	shl.b32 	%r2331, %r8064, 1;
	mul.lo.s32 	%r8065, %r2330, %r4287;
	shl.b32 	%r2332, %r8065, 2;
	mov.b32 	%r11130, 1;
	mov.f64 	%fd28234, %fd28663;
	@%p3686 bra 	$L__BB1_2094;
	setp.ltu.f64 	%p3687, %fd2, 0d41E0000000000000;
	mov.f64 	%fd28234, %fd28662;
	mov.u32 	%r11129, %r11575;
	@%p3687 bra 	$L__BB1_2093;
	{ // callseq 1284, 0
	.param .b64 param0;
	st.param.f64 	[param0], %fd1;
	.param .align 16 .b8 retval0[16];
	call.uni (retval0), 
	__internal_trig_reduction_slowpathd, 
	(
	param0
	);
	ld.param.f64 	%fd28234, [retval0];
	ld.param.b32 	%r11129, [retval0+8];
	} // callseq 1284
$L__BB1_2093:
	add.s32 	%r11130, %r11129, 1;
$L__BB1_2094:
	shl.b32 	%r8067, %r11130, 6;
	cvt.u64.u32 	%rd3272, %r8067;
	and.b64  	%rd3273, %rd3272, 64;
	mov.u64 	%rd3274, __cudart_sin_cos_coeffs;
	add.s64 	%rd3275, %rd3274, %rd3273;
	mul.rn.f64 	%fd18522, %fd28234, %fd28234;
	and.b32  	%r8068, %r11130, 1;
	setp.eq.b32 	%p3688, %r8068, 1;
	selp.f64 	%fd18523, 0dBDA8FF8320FD8164, 0d3DE5DB65F9785EBA, %p3688;
	ld.global.nc.v2.f64 	{%fd18524, %fd18525}, [%rd3275];
	fma.rn.f64 	%fd18526, %fd18523, %fd18522, %fd18524;
	fma.rn.f64 	%fd18527, %fd18526, %fd18522, %fd18525;
	ld.global.nc.v2.f64 	{%fd18528, %fd18529}, [%rd3275+16];
	fma.rn.f64 	%fd18530, %fd18527, %fd18522, %fd18528;
	fma.rn.f64 	%fd18531, %fd18530, %fd18522, %fd18529;
	ld.global.nc.v2.f64 	{%fd18532, %fd18533}, [%rd3275+32];
	fma.rn.f64 	%fd18534, %fd18531, %fd18522, %fd18532;
	fma.rn.f64 	%fd18535, %fd18534, %fd18522, %fd18533;
	fma.rn.f64 	%fd18536, %fd18535, %fd28234, %fd28234;
	fma.rn.f64 	%fd18537, %fd18535, %fd18522, 0d3FF0000000000000;
	selp.f64 	%fd18538, %fd18537, %fd18536, %p3688;
	and.b32  	%r8069, %r11130, 2;
	setp.eq.s32 	%p3689, %r8069, 0;
	mov.f64 	%fd18539, 0d0000000000000000;
	sub.f64 	%fd18540, %fd18539, %fd18538;
	selp.f64 	%fd1724, %fd18538, %fd18540, %p3689;
	mov.f64 	%fd28235, %fd28664;
	mov.u32 	%r11131, %r11577;
	@%p2 bra 	$L__BB1_2096;
	{ // callseq 1285, 0
	.param .b64 param0;
	st.param.f64 	[param0], %fd1;
	.param .align 16 .b8 retval0[16];
	call.uni (retval0), 
	__internal_trig_reduction_slowpathd, 
	(
	param0
	);
	ld.param.f64 	%fd28235, [retval0];
	ld.param.b32 	%r11131, [retval0+8];
	} // callseq 1285
$L__BB1_2096:
	shl.b32 	%r8071, %r11131, 6;
	cvt.u64.u32 	%rd3276, %r8071;
	and.b64  	%rd3277, %rd3276, 64;
	mov.u64 	%rd3278, __cudart_sin_cos_coeffs;
	add.s64 	%rd3279, %rd3278, %rd3277;
	mul.rn.f64 	%fd18542, %fd28235, %fd28235;
	and.b32  	%r8072, %r11131, 1;
	setp.eq.b32 	%p3690, %r8072, 1;
	selp.f64 	%fd18543, 0dBDA8FF8320FD8164, 0d3DE5DB65F9785EBA, %p3690;
	ld.global.nc.v2.f64 	{%fd18544, %fd18545}, [%rd3279];
	fma.rn.f64 	%fd18546, %fd18543, %fd18542, %fd18544;
	fma.rn.f64 	%fd18547, %fd18546, %fd18542, %fd18545;
	ld.global.nc.v2.f64 	{%fd18548, %fd18549}, [%rd3279+16];
	fma.rn.f64 	%fd18550, %fd18547, %fd18542, %fd18548;
	fma.rn.f64 	%fd18551, %fd18550, %fd18542, %fd18549;
	ld.global.nc.v2.f64 	{%fd18552, %fd18553}, [%rd3279+32];
	fma.rn.f64 	%fd18554, %fd18551, %fd18542, %fd18552;
	fma.rn.f64 	%fd18555, %fd18554, %fd18542, %fd18553;
	fma.rn.f64 	%fd18556, %fd18555, %fd28235, %fd28235;
	fma.rn.f64 	%fd18557, %fd18555, %fd18542, 0d3FF0000000000000;
	selp.f64 	%fd18558, %fd18557, %fd18556, %p3690;
	and.b32  	%r8073, %r11131, 2;
	setp.eq.s32 	%p3691, %r8073, 0;
	mov.f64 	%fd18559, 0d0000000000000000;
	sub.f64 	%fd18560, %fd18559, %fd18558;
	selp.f64 	%fd18561, %fd18558, %fd18560, %p3691;
	div.s32 	%r8074, %r2331, %r4282;
	max.s32 	%r8075, %r8074, 0;
	min.s32 	%r8076, %r8075, %r9;
	cvt.rn.f64.s32 	%fd18562, %r8076;
	sub.f64 	%fd1727, %fd18562, %fd5;
	div.s32 	%r8077, %r2332, %r4283;
	max.s32 	%r8078, %r8077, 0;
	min.s32 	%r8079, %r8078, %r10;
	cvt.rn.f64.s32 	%fd18563, %r8079;
	sub.f64 	%fd1728, %fd18563, %fd6;
	mul.f64 	%fd18564, %fd1728, %fd18561;
	fma.rn.f64 	%fd18565, %fd1727, %fd1724, %fd18564;
	add.f64 	%fd18566, %fd7, %fd18565;
	mul.f64 	%fd18567, %fd1728, %fd1724;
	mul.f64 	%fd18568, %fd1727, %fd18561;
	sub.f64 	%fd18569, %fd18567, %fd18568;
	add.f64 	%fd18570, %fd8, %fd18569;
	mov.f64 	%fd18571, 0d3FE0000000000000;
	copysign.f64 	%fd18572, %fd18566, %fd18571;
	add.rz.f64 	%fd18573, %fd18566, %fd18572;
	cvt.rzi.f64.f64 	%fd18574, %fd18573;
	cvt.rzi.s32.f64 	%r2339, %fd18574;
	copysign.f64 	%fd18575, %fd18570, %fd18571;
	add.rz.f64 	%fd18576, %fd18570, %fd18575;
	cvt.rzi.f64.f64 	%fd18577, %fd18576;
	cvt.rzi.s32.f64 	%r2340, %fd18577;
	setp.lt.s32 	%p3692, %r2339, 0;
	setp.ge.s32 	%p3693, %r2339, %r4279;
	or.pred  	%p3694, %p3692, %p3693;
	setp.lt.s32 	%p3695, %r2340, 0;
	setp.ge.s32 	%p3696, %r2340, %r4280;
	or.pred  	%p3697, %p3695, %p3696;
	or.pred  	%p3699, %p3694, %p3697;
	mov.b16 	%rs4942, 0;
	mov.u16 	%rs4943, %rs4942;
	mov.u16 	%rs4944, %rs4942;
	@%p3699 bra 	$L__BB1_2098;
	mul.lo.s32 	%r8080, %r2340, %r4281;
	cvt.u64.u32 	%rd3280, %r8080;
	shl.b32 	%r8081, %r2339, 2;
	cvt.u64.u32 	%rd3281, %r8081;
	add.s64 	%rd3282, %rd3280, %rd3281;
	add.s64 	%rd3283, %rd1, %rd3282;
	ld.global.u8 	%rs4942, [%rd3283];
	ld.global.u8 	%rs4943, [%rd3283+1];
	ld.global.u8 	%rs4944, [%rd3283+2];
$L__BB1_2098:
	cvt.u64.u32 	%rd3284, %r10528;
	add.s64 	%rd129, %rd2, %rd3284;
	st.local.u8 	[%rd129], %rs4944;
	and.b16  	%rs3459, %rs4944, 255;
	add.s64 	%rd130, %rd3, %rd3284;
	st.local.u8 	[%rd130], %rs4943;
	and.b16  	%rs3460, %rs4943, 255;
	add.s64 	%rd131, %rd4, %rd3284;
	st.local.u8 	[%rd131], %rs4942;
	and.b16  	%rs3461, %rs4942, 255;
	cvt.rn.f64.u16 	%fd18578, %rs3459;
	mul.f64 	%fd18579, %fd18578, 0d3FD322D0E5604189;
	cvt.rn.f64.u16 	%fd18580, %rs3460;
	fma.rn.f64 	%fd18581, %fd18580, 0d3FE2C8B439581062, %fd18579;
	cvt.rn.f64.u16 	%fd18582, %rs3461;
	fma.rn.f64 	%fd18583, %fd18582, 0d3FBD2F1A9FBE76C9, %fd18581;
	cvt.rzi.u32.f64 	%r8083, %fd18583;
	add.s64 	%rd132, %rd5, %rd3284;
	st.local.u8 	[%rd132], %r8083;
	add.s32 	%r2341, %r2332, %r4287;
	mov.b32 	%r11133, 1;
	mov.f64 	%fd28237, %fd28663;
	@%p3686 bra 	$L__BB1_2102;
	setp.ltu.f64 	%p3701, %fd2, 0d41E0000000000000;
	mov.f64 	%fd28237, %fd28662;
	mov.u32 	%r11132, %r11575;
	@%p3701 bra 	$L__BB1_2101;
	{ // callseq 1286, 0
	.param .b64 param0;
	st.param.f64 	[param0], %fd1;
	.param .align 16 .b8 retval0[16];
	call.uni (retval0), 
	__internal_trig_reduction_slowpathd, 
	(
	param0
	);
	ld.param.f64 	%fd28237, [retval0];
	ld.param.b32 	%r11132, [retval0+8];
	} // callseq 1286
$L__BB1_2101:
	add.s32 	%r11133, %r11132, 1;
$L__BB1_2102:
	shl.b32 	%r8085, %r11133, 6;
	cvt.u64.u32 	%rd3285, %r8085;
	and.b64  	%rd3286, %rd3285, 64;
	mov.u64 	%rd3287, __cudart_sin_cos_coeffs;
	add.s64 	%rd3288, %rd3287, %rd3286;
	mul.rn.f64 	%fd18585, %fd28237, %fd28237;
	and.b32  	%r8086, %r11133, 1;
	setp.eq.b32 	%p3702, %r8086, 1;
	selp.f64 	%fd18586, 0dBDA8FF8320FD8164, 0d3DE5DB65F9785EBA, %p3702;
	ld.global.nc.v2.f64 	{%fd18587, %fd18588}, [%rd3288];
	fma.rn.f64 	%fd18589, %fd18586, %fd18585, %fd18587;
	fma.rn.f64 	%fd18590, %fd18589, %fd18585, %fd18588;
	ld.global.nc.v2.f64 	{%fd18591, %fd18592}, [%rd3288+16];
	fma.rn.f64 	%fd18593, %fd18590, %fd18585, %fd18591;
	fma.rn.f64 	%fd18594, %fd18593, %fd18585, %fd18592;
	ld.global.nc.v2.f64 	{%fd18595, %fd18596}, [%rd3288+32];
	fma.rn.f64 	%fd18597, %fd18594, %fd18585, %fd18595;
	fma.rn.f64 	%fd18598, %fd18597, %fd18585, %fd18596;
	fma.rn.f64 	%fd18599, %fd18598, %fd28237, %fd28237;
	fma.rn.f64 	%fd18600, %fd18598, %fd18585, 0d3FF0000000000000;
	selp.f64 	%fd18601, %fd18600, %fd18599, %p3702;
	and.b32  	%r8087, %r11133, 2;
	setp.eq.s32 	%p3703, %r8087, 0;
	mov.f64 	%fd18602, 0d0000000000000000;
	sub.f64 	%fd18603, %fd18602, %fd18601;
	selp.f64 	%fd1732, %fd18601, %fd18603, %p3703;
	mov.f64 	%fd28238, %fd28664;
	mov.u32 	%r11134, %r11577;
	@%p2 bra 	$L__BB1_2104;
	{ // callseq 1287, 0
	.param .b64 param0;
	st.param.f64 	[param0], %fd1;
	.param .align 16 .b8 retval0[16];
	call.uni (retval0), 
	__internal_trig_reduction_slowpathd, 
	(
	param0
	);
	ld.param.f64 	%fd28238, [retval0];
	ld.param.b32 	%r11134, [retval0+8];
	} // callseq 1287
$L__BB1_2104:
	shl.b32 	%r8089, %r11134, 6;
	cvt.u64.u32 	%rd3289, %r8089;
	and.b64  	%rd3290, %rd3289, 64;
	mov.u64 	%rd3291, __cudart_sin_cos_coeffs;
	add.s64 	%rd3292, %rd3291, %rd3290;
	mul.rn.f64 	%fd18605, %fd28238, %fd28238;
	and.b32  	%r8090, %r11134, 1;
	setp.eq.b32 	%p3704, %r8090, 1;
	selp.f64 	%fd18606, 0dBDA8FF8320FD8164, 0d3DE5DB65F9785EBA, %p3704;
	ld.global.nc.v2.f64 	{%fd18607, %fd18608}, [%rd3292];
	fma.rn.f64 	%fd18609, %fd18606, %fd18605, %fd18607;
	fma.rn.f64 	%fd18610, %fd18609, %fd18605, %fd18608;
	ld.global.nc.v2.f64 	{%fd18611, %fd18612}, [%rd3292+16];
	fma.rn.f64 	%fd18613, %fd18610, %fd18605, %fd18611;
	fma.rn.f64 	%fd18614, %fd18613, %fd18605, %fd18612;
	ld.global.nc.v2.f64 	{%fd18615, %fd18616}, [%rd3292+32];
	fma.rn.f64 	%fd18617, %fd18614, %fd18605, %fd18615;
	fma.rn.f64 	%fd18618, %fd18617, %fd18605, %fd18616;
	fma.rn.f64 	%fd18619, %fd18618, %fd28238, %fd28238;
	fma.rn.f64 	%fd18620, %fd18618, %fd18605, 0d3FF0000000000000;
	selp.f64 	%fd18621, %fd18620, %fd18619, %p3704;
	and.b32  	%r8091, %r11134, 2;
	setp.eq.s32 	%p3705, %r8091, 0;
	mov.f64 	%fd18622, 0d0000000000000000;
	sub.f64 	%fd18623, %fd18622, %fd18621;
	selp.f64 	%fd18624, %fd18621, %fd18623, %p3705;
	div.s32 	%r8092, %r2341, %r4283;
	max.s32 	%r8093, %r8092, 0;
	min.s32 	%r8094, %r8093, %r10;
	cvt.rn.f64.s32 	%fd18625, %r8094;
	sub.f64 	%fd1735, %fd18625, %fd6;
	mul.f64 	%fd18626, %fd1735, %fd18624;
	fma.rn.f64 	%fd18627, %fd1727, %fd1732, %fd18626;
	add.f64 	%fd18628, %fd7, %fd18627;
	mul.f64 	%fd18629, %fd1735, %fd1732;
	mul.f64 	%fd18630, %fd1727, %fd18624;
	sub.f64 	%fd18631, %fd18629, %fd18630;
	add.f64 	%fd18632, %fd8, %fd18631;
	mov.f64 	%fd18633, 0d3FE0000000000000;
	copysign.f64 	%fd18634, %fd18628, %fd18633;
	add.rz.f64 	%fd18635, %fd18628, %fd18634;
	cvt.rzi.f64.f64 	%fd18636, %fd18635;
	cvt.rzi.s32.f64 	%r2348, %fd18636;
	copysign.f64 	%fd18637, %fd18632, %fd18633;
	add.rz.f64 	%fd18638, %fd18632, %fd18637;
	cvt.rzi.f64.f64 	%fd18639, %fd18638;
	cvt.rzi.s32.f64 	%r2349, %fd18639;
	setp.lt.s32 	%p3706, %r2348, 0;
	setp.ge.s32 	%p3707, %r2348, %r4279;
	or.pred  	%p3708, %p3706, %p3707;
	setp.lt.s32 	%p3709, %r2349, 0;
	setp.ge.s32 	%p3710, %r2349, %r4280;
	or.pred  	%p3711, %p3709, %p3710;
	or.pred  	%p3713, %p3708, %p3711;
	mov.b16 	%rs4945, 0;
	mov.u16 	%rs4946, %rs4945;
	mov.u16 	%rs4947, %rs4945;
	@%p3713 bra 	$L__BB1_2106;
	mul.lo.s32 	%r8095, %r2349, %r4281;
	cvt.u64.u32 	%rd3293, %r8095;
	shl.b32 	%r8096, %r2348, 2;
	cvt.u64.u32 	%rd3294, %r8096;
	add.s64 	%rd3295, %rd3293, %rd3294;
	add.s64 	%rd3296, %rd1, %rd3295;
	ld.global.u8 	%rs4945, [%rd3296];
	ld.global.u8 	%rs4946, [%rd3296+1];
	ld.global.u8 	%rs4947, [%rd3296+2];
$L__BB1_2106:
	setp.eq.f64 	%p3714, %fd2, 0d7FF0000000000000;
	st.local.u8 	[%rd129+1], %rs4947;
	and.b16  	%rs3463, %rs4947, 255;
	st.local.u8 	[%rd130+1], %rs4946;
	and.b16  	%rs3464, %rs4946, 255;
	st.local.u8 	[%rd131+1], %rs4945;
	and.b16  	%rs3465, %rs4945, 255;
	cvt.rn.f64.u16 	%fd18640, %rs3463;
	mul.f64 	%fd18641, %fd18640, 0d3FD322D0E5604189;
	cvt.rn.f64.u16 	%fd18642, %rs3464;
	fma.rn.f64 	%fd18643, %fd18642, 0d3FE2C8B439581062, %fd18641;
	cvt.rn.f64.u16 	%fd18644, %rs3465;
	fma.rn.f64 	%fd18645, %fd18644, 0d3FBD2F1A9FBE76C9, %fd18643;
	cvt.rzi.u32.f64 	%r8098, %fd18645;
	st.local.u8 	[%rd132+1], %r8098;
	add.s32 	%r2350, %r2341, %r4287;
	mov.b32 	%r11136, 1;
	mov.f64 	%fd28240, %fd28663;
	@%p3714 bra 	$L__BB1_2110;
	setp.ltu.f64 	%p3715, %fd2, 0d41E0000000000000;
	mov.f64 	%fd28240, %fd28662;
	mov.u32 	%r11135, %r11575;
	@%p3715 bra 	$L__BB1_2109;
	{ // callseq 1288, 0
	.param .b64 param0;
	st.param.f64 	[param0], %fd1;
	.param .align 16 .b8 retval0[16];
	call.uni (retval0), 
	__internal_trig_reduction_slowpathd, 
	(
	param0
	);
	ld.param.f64 	%fd28240, [retval0];
	ld.param.b32 	%r11135, [retval0+8];
	} // callseq 1288
$L__BB1_2109:
	add.s32 	%r11136, %r11135, 1;
$L__BB1_2110:
	shl.b32 	%r8100, %r11136, 6;
	cvt.u64.u32 	%rd3297, %r8100;
	and.b64  	%rd3298, %rd3297, 64;
	mov.u64 	%rd3299, __cudart_sin_cos_coeffs;
	add.s64 	%rd3300, %rd3299, %rd3298;
	mul.rn.f64 	%fd18647, %fd28240, %fd28240;
	and.b32  	%r8101, %r11136, 1;
	setp.eq.b32 	%p3716, %r8101, 1;
	selp.f64 	%fd18648, 0dBDA8FF8320FD8164, 0d3DE5DB65F9785EBA, %p3716;
	ld.global.nc.v2.f64 	{%fd18649, %fd18650}, [%rd3300];
	fma.rn.f64 	%fd18651, %fd18648, %fd18647, %fd18649;
	fma.rn.f64 	%fd18652, %fd18651, %fd18647, %fd18650;
	ld.global.nc.v2.f64 	{%fd18653, %fd18654}, [%rd3300+16];
	fma.rn.f64 	%fd18655, %fd18652, %fd18647, %fd18653;
	fma.rn.f64 	%fd18656, %fd18655, %fd18647, %fd18654;
	ld.global.nc.v2.f64 	{%fd18657, %fd18658}, [%rd3300+32];
	fma.rn.f64 	%fd18659, %fd18656, %fd18647, %fd18657;
	fma.rn.f64 	%fd18660, %fd18659, %fd18647, %fd18658;
	fma.rn.f64 	%fd18661, %fd18660, %fd28240, %fd28240;
	fma.rn.f64 	%fd18662, %fd18660, %fd18647, 0d3FF0000000000000;
	selp.f64 	%fd18663, %fd18662, %fd18661, %p3716;
	and.b32  	%r8102, %r11136, 2;
	setp.eq.s32 	%p3717, %r8102, 0;
	mov.f64 	%fd18664, 0d0000000000000000;
	sub.f64 	%fd18665, %fd18664, %fd18663;
	selp.f64 	%fd1739, %fd18663, %fd18665, %p3717;
	mov.f64 	%fd28241, %fd28664;
	mov.u32 	%r11137, %r11577;
	@%p2 bra 	$L__BB1_2112;
	{ // callseq 1289, 0
	.param .b64 param0;
	st.param.f64 	[param0], %fd1;
	.param .align 16 .b8 retval0[16];
	call.uni (retval0), 
	__internal_trig_reduction_slowpathd, 
	(
	param0
	);
	ld.param.f64 	%fd28241, [retval0];
	ld.param.b32 	%r11137, [retval0+8];
	} // callseq 1289
$L__BB1_2112:
	shl.b32 	%r8104, %r11137, 6;
	cvt.u64.u32 	%rd3301, %r8104;
	and.b64  	%rd3302, %rd3301, 64;
	mov.u64 	%rd3303, __cudart_sin_cos_coeffs;
	add.s64 	%rd3304, %rd3303, %rd3302;
	mul.rn.f64 	%fd18667, %fd28241, %fd28241;
	and.b32  	%r8105, %r11137, 1;
	setp.eq.b32 	%p3718, %r8105, 1;
	selp.f64 	%fd18668, 0dBDA8FF8320FD8164, 0d3DE5DB65F9785EBA, %p3718;
	ld.global.nc.v2.f64 	{%fd18669, %fd18670}, [%rd3304];
	fma.rn.f64 	%fd18671, %fd18668, %fd18667, %fd18669;
	fma.rn.f64 	%fd18672, %fd18671, %fd18667, %fd18670;
	ld.global.nc.v2.f64 	{%fd18673, %fd18674}, [%rd3304+16];
	fma.rn.f64 	%fd18675, %fd18672, %fd18667, %fd18673;
	fma.rn.f64 	%fd18676, %fd18675, %fd18667, %fd18674;
	ld.global.nc.v2.f64 	{%fd18677, %fd18678}, [%rd3304+32];
	fma.rn.f64 	%fd18679, %fd18676, %fd18667, %fd18677;
	fma.rn.f64 	%fd18680, %fd18679, %fd18667, %fd18678;
	fma.rn.f64 	%fd18681, %fd18680, %fd28241, %fd28241;
	fma.rn.f64 	%fd18682, %fd18680, %fd18667, 0d3FF0000000000000;
	selp.f64 	%fd18683, %fd18682, %fd18681, %p3718;
	and.b32  	%r8106, %r11137, 2;
	setp.eq.s32 	%p3719, %r8106, 0;
	mov.f64 	%fd18684, 0d0000000000000000;
	sub.f64 	%fd18685, %fd18684, %fd18683;
	selp.f64 	%fd18686, %fd18683, %fd18685, %p3719;
	div.s32 	%r8107, %r2350, %r4283;
	max.s32 	%r8108, %r8107, 0;
	min.s32 	%r8109, %r8108, %r10;
	cvt.rn.f64.s32 	%fd18687, %r8109;
	sub.f64 	%fd1742, %fd18687, %fd6;
	mul.f64 	%fd18688, %fd1742, %fd18686;
	fma.rn.f64 	%fd18689, %fd1727, %fd1739, %fd18688;
	add.f64 	%fd18690, %fd7, %fd18689;
	mul.f64 	%fd18691, %fd1742, %fd1739;
	mul.f64 	%fd18692, %fd1727, %fd18686;
	sub.f64 	%fd18693, %fd18691, %fd18692;
	add.f64 	%fd18694, %fd8, %fd18693;
	mov.f64 	%fd18695, 0d3FE0000000000000;
	copysign.f64 	%fd18696, %fd18690, %fd18695;
	add.rz.f64 	%fd18697, %fd18690, %fd18696;
	cvt.rzi.f64.f64 	%fd18698, %fd18697;
	cvt.rzi.s32.f64 	%r2357, %fd18698;
	copysign.f64 	%fd18699, %fd18694, %fd18695;
	add.rz.f64 	%fd18700, %fd18694, %fd18699;
	cvt.rzi.f64.f64 	%fd18701, %fd18700;
	cvt.rzi.s32.f64 	%r2358, %fd18701;
	setp.lt.s32 	%p3720, %r2357, 0;
	setp.ge.s32 	%p3721, %r2357, %r4279;
	or.pred  	%p3722, %p3720, %p3721;
	setp.lt.s32 	%p3723, %r2358, 0;
	setp.ge.s32 	%p3724, %r2358, %r4280;
	or.pred  	%p3725, %p3723, %p3724;
	or.pred  	%p3727, %p3722, %p3725;
	mov.b16 	%rs4948, 0;
	mov.u16 	%rs4949, %rs4948;
	mov.u16 	%rs4950, %rs4948;
	@%p3727 bra 	$L__BB1_2114;
	mul.lo.s32 	%r8110, %r2358, %r4281;
	cvt.u64.u32 	%rd3305, %r8110;
	shl.b32 	%r8111, %r2357, 2;
	cvt.u64.u32 	%rd3306, %r8111;
	add.s64 	%rd3307, %rd3305, %rd3306;
	add.s64 	%rd3308, %rd1, %rd3307;
	ld.global.u8 	%rs4948, [%rd3308];
	ld.global.u8 	%rs4949, [%rd3308+1];
	ld.global.u8 	%rs4950, [%rd3308+2];
$L__BB1_2114:
	st.local.u8 	[%rd129+2], %rs4950;
	and.b16  	%rs3467, %rs4950, 255;
	st.local.u8 	[%rd130+2], %rs4949;
	and.b16  	%rs3468, %rs4949, 255;
	st.local.u8 	[%rd131+2], %rs4948;
	and.b16  	%rs3469, %rs4948, 255;
	cvt.rn.f64.u16 	%fd18702, %rs3467;
	mul.f64 	%fd18703, %fd18702, 0d3FD322D0E5604189;
	cvt.rn.f64.u16 	%fd18704, %rs3468;
	fma.rn.f64 	%fd18705, %fd18704, 0d3FE2C8B439581062, %fd18703;
	cvt.rn.f64.u16 	%fd18706, %rs3469;
	fma.rn.f64 	%fd18707, %fd18706, 0d3FBD2F1A9FBE76C9, %fd18705;
	cvt.rzi.u32.f64 	%r8113, %fd18707;
	st.local.u8 	[%rd132+2], %r8113;
	add.s32 	%r8114, %r2331, %r4286;
	div.s32 	%r8115, %r8114, %r4282;
	max.s32 	%r2359, %r8115, 0;
	mov.b32 	%r11139, 1;
	mov.f64 	%fd28243, %fd28663;
	@%p3714 bra 	$L__BB1_2118;
	setp.ltu.f64 	%p3729, %fd2, 0d41E0000000000000;
	mov.f64 	%fd28243, %fd28662;
	mov.u32 	%r11138, %r11575;
	@%p3729 bra 	$L__BB1_2117;
	{ // callseq 1290, 0
	.param .b64 param0;
	st.param.f64 	[param0], %fd1;
	.param .align 16 .b8 retval0[16];
	call.uni (retval0), 
	__internal_trig_reduction_slowpathd, 
	(
	param0
	);
	ld.param.f64 	%fd28243, [retval0];
	ld.param.b32 	%r11138, [retval0+8];
	} // callseq 1290
$L__BB1_2117:
	add.s32 	%r11139, %r11138, 1;
$L__BB1_2118:
	shl.b32 	%r8117, %r11139, 6;
	cvt.u64.u32 	%rd3309, %r8117;
	and.b64  	%rd3310, %rd3309, 64;
	mov.u64 	%rd3311, __cudart_sin_cos_coeffs;
	add.s64 	%rd3312, %rd3311, %rd3310;
	mul.rn.f64 	%fd18709, %fd28243, %fd28243;
	and.b32  	%r8118, %r11139, 1;
	setp.eq.b32 	%p3730, %r8118, 1;
	selp.f64 	%fd18710, 0dBDA8FF8320FD8164, 0d3DE5DB65F9785EBA, %p3730;
	ld.global.nc.v2.f64 	{%fd18711, %fd18712}, [%rd3312];
	fma.rn.f64 	%fd18713, %fd18710, %fd18709, %fd18711;
	fma.rn.f64 	%fd18714, %fd18713, %fd18709, %fd18712;
	ld.global.nc.v2.f64 	{%fd18715, %fd18716}, [%rd3312+16];
	fma.rn.f64 	%fd18717, %fd18714, %fd18709, %fd18715;
	fma.rn.f64 	%fd18718, %fd18717, %fd18709, %fd18716;
	ld.global.nc.v2.f64 	{%fd18719, %fd18720}, [%rd3312+32];
	fma.rn.f64 	%fd18721, %fd18718, %fd18709, %fd18719;
	fma.rn.f64 	%fd18722, %fd18721, %fd18709, %fd18720;
	fma.rn.f64 	%fd18723, %fd18722, %fd28243, %fd28243;
	fma.rn.f64 	%fd18724, %fd18722, %fd18709, 0d3FF0000000000000;
	selp.f64 	%fd18725, %fd18724, %fd18723, %p3730;
	and.b32  	%r8119, %r11139, 2;
	setp.eq.s32 	%p3731, %r8119, 0;
	mov.f64 	%fd18726, 0d0000000000000000;
	sub.f64 	%fd18727, %fd18726, %fd18725;
	selp.f64 	%fd1746, %fd18725, %fd18727, %p3731;
	mov.f64 	%fd28244, %fd28664;
	mov.u32 	%r11140, %r11577;
	@%p2 bra 	$L__BB1_2120;
	{ // callseq 1291, 0
	.param .b64 param0;
	st.param.f64 	[param0], %fd1;
	.param .align 16 .b8 retval0[16];
	call.uni (retval0), 
	__internal_trig_reduction_slowpathd, 
	(
	param0
	);
	ld.param.f64 	%fd28244, [retval0];
	ld.param.b32 	%r11140, [retval0+8];
	} // callseq 1291
$L__BB1_2120:
	shl.b32 	%r8121, %r11140, 6;
	cvt.u64.u32 	%rd3313, %r8121;
	and.b64  	%rd3314, %rd3313, 64;
	mov.u64 	%rd3315, __cudart_sin_cos_coeffs;
	add.s64 	%rd3316, %rd3315, %rd3314;
	mul.rn.f64 	%fd18729, %fd28244, %fd28244;
	and.b32  	%r8122, %r11140, 1;
	setp.eq.b32 	%p3732, %r8122, 1;
	selp.f64 	%fd18730, 0dBDA8FF8320FD8164, 0d3DE5DB65F9785EBA, %p3732;
	ld.global.nc.v2.f64 	{%fd18731, %fd18732}, [%rd3316];
	fma.rn.f64 	%fd18733, %fd18730, %fd18729, %fd18731;
	fma.rn.f64 	%fd18734, %fd18733, %fd18729, %fd18732;
	ld.global.nc.v2.f64 	{%fd18735, %fd18736}, [%rd3316+16];
	fma.rn.f64 	%fd18737, %fd18734, %fd18729, %fd18735;
	fma.rn.f64 	%fd18738, %fd18737, %fd18729, %fd18736;
	ld.global.nc.v2.f64 	{%fd18739, %fd18740}, [%rd3316+32];
	fma.rn.f64 	%fd18741, %fd18738, %fd18729, %fd18739;
	fma.rn.f64 	%fd18742, %fd18741, %fd18729, %fd18740;
	fma.rn.f64 	%fd18743, %fd18742, %fd28244, %fd28244;
	fma.rn.f64 	%fd18744, %fd18742, %fd18729, 0d3FF0000000000000;
	selp.f64 	%fd18745, %fd18744, %fd18743, %p3732;
	and.b32  	%r8123, %r11140, 2;
	setp.eq.s32 	%p3733, %r8123, 0;
	mov.f64 	%fd18746, 0d0000000000000000;
	sub.f64 	%fd18747, %fd18746, %fd18745;
	selp.f64 	%fd18748, %fd18745, %fd18747, %p3733;
	min.s32 	%r8124, %r2359, %r9;
	cvt.rn.f64.s32 	%fd18749, %r8124;
	sub.f64 	%fd1749, %fd18749, %fd5;
	mul.f64 	%fd18750, %fd1728, %fd18748;
	fma.rn.f64 	%fd18751, %fd1749, %fd1746, %fd18750;
	add.f64 	%fd18752, %fd7, %fd18751;
	mul.f64 	%fd18753, %fd1728, %fd1746;
	mul.f64 	%fd18754, %fd1749, %fd18748;
	sub.f64 	%fd18755, %fd18753, %fd18754;
	add.f64 	%fd18756, %fd8, %fd18755;
	mov.f64 	%fd18757, 0d3FE0000000000000;
	copysign.f64 	%fd18758, %fd18752, %fd18757;
	add.rz.f64 	%fd18759, %fd18752, %fd18758;
	cvt.rzi.f64.f64 	%fd18760, %fd18759;
	cvt.rzi.s32.f64 	%r2366, %fd18760;
	copysign.f64 	%fd18761, %fd18756, %fd18757;
	add.rz.f64 	%fd18762, %fd18756, %fd18761;
	cvt.rzi.f64.f64 	%fd18763, %fd18762;
	cvt.rzi.s32.f64 	%r2367, %fd18763;
	setp.lt.s32 	%p3734, %r2366, 0;
	setp.ge.s32 	%p3735, %r2366, %r4279;
	or.pred  	%p3736, %p3734, %p3735;
	setp.lt.s32 	%p3737, %r2367, 0;
	setp.ge.s32 	%p3738, %r2367, %r4280;
	or.pred  	%p3739, %p3737, %p3738;
	or.pred  	%p3741, %p3736, %p3739;
	mov.b16 	%rs4951, 0;
	mov.u16 	%rs4952, %rs4951;
	mov.u16 	%rs4953, %rs4951;
	@%p3741 bra 	$L__BB1_2122;
	mul.lo.s32 	%r8125, %r2367, %r4281;
	cvt.u64.u32 	%rd3317, %r8125;
	shl.b32 	%r8126, %r2366, 2;
	cvt.u64.u32 	%rd3318, %r8126;
	add.s64 	%rd3319, %rd3317, %rd3318;
	add.s64 	%rd3320, %rd1, %rd3319;
	ld.global.u8 	%rs4951, [%rd3320];
	ld.global.u8 	%rs4952, [%rd3320+1];
	ld.global.u8 	%rs4953, [%rd3320+2];
$L__BB1_2122:
	setp.eq.f64 	%p3742, %fd2, 0d7FF0000000000000;
	st.local.u8 	[%rd129+3], %rs4953;
	and.b16  	%rs3471, %rs4953, 255;
	st.local.u8 	[%rd130+3], %rs4952;
	and.b16  	%rs3472, %rs4952, 255;
	st.local.u8 	[%rd131+3], %rs4951;
	and.b16  	%rs3473, %rs4951, 255;
	cvt.rn.f64.u16 	%fd18764, %rs3471;
	mul.f64 	%fd18765, %fd18764, 0d3FD322D0E5604189;
	cvt.rn.f64.u16 	%fd18766, %rs3472;
	fma.rn.f64 	%fd18767, %fd18766, 0d3FE2C8B439581062, %fd18765;
	cvt.rn.f64.u16 	%fd18768, %rs3473;
	fma.rn.f64 	%fd18769, %fd18768, 0d3FBD2F1A9FBE76C9, %fd18767;
	cvt.rzi.u32.f64 	%r8128, %fd18769;
	st.local.u8 	[%rd132+3], %r8128;
	mov.b32 	%r11142, 1;
	mov.f64 	%fd28246, %fd28663;
	@%p3742 bra 	$L__BB1_2126;
	setp.ltu.f64 	%p3743, %fd2, 0d41E0000000000000;
	mov.f64 	%fd28246, %fd28662;
	mov.u32 	%r11141, %r11575;
	@%p3743 bra 	$L__BB1_2125;
	{ // callseq 1292, 0
	.param .b64 param0;
	st.param.f64 	[param0], %fd1;
	.param .align 16 .b8 retval0[16];
	call.uni (retval0), 
	__internal_trig_reduction_slowpathd, 
	(
	param0
	);
	ld.param.f64 	%fd28246, [retval0];
	ld.param.b32 	%r11141, [retval0+8];
	} // callseq 1292
$L__BB1_2125:
	add.s32 	%r11142, %r11141, 1;
$L__BB1_2126:
	shl.b32 	%r8130, %r11142, 6;
	cvt.u64.u32 	%rd3321, %r8130;
	and.b64  	%rd3322, %rd3321, 64;
	mov.u64 	%rd3323, __cudart_sin_cos_coeffs;
	add.s64 	%rd3324, %rd3323, %rd3322;
	mul.rn.f64 	%fd18771, %fd28246, %fd28246;
	and.b32  	%r8131, %r11142, 1;
	setp.eq.b32 	%p3744, %r8131, 1;
	selp.f64 	%fd18772, 0dBDA8FF8320FD8164, 0d3DE5DB65F9785EBA, %p3744;
	ld.global.nc.v2.f64 	{%fd18773, %fd18774}, [%rd3324];
	fma.rn.f64 	%fd18775, %fd18772, %fd18771, %fd18773;
	fma.rn.f64 	%fd18776, %fd18775, %fd18771, %fd18774;
	ld.global.nc.v2.f64 	{%fd18777, %fd18778}, [%rd3324+16];
	fma.rn.f64 	%fd18779, %fd18776, %fd18771, %fd18777;
	fma.rn.f64 	%fd18780, %fd18779, %fd18771, %fd18778;
	ld.global.nc.v2.f64 	{%fd18781, %fd18782}, [%rd3324+32];
	fma.rn.f64 	%fd18783, %fd18780, %fd18771, %fd18781;
	fma.rn.f64 	%fd18784, %fd18783, %fd18771, %fd18782;
	fma.rn.f64 	%fd18785, %fd18784, %fd28246, %fd28246;
	fma.rn.f64 	%fd18786, %fd18784, %fd18771, 0d3FF0000000000000;
	selp.f64 	%fd18787, %fd18786, %fd18785, %p3744;
	and.b32  	%r8132, %r11142, 2;
	setp.eq.s32 	%p3745, %r8132, 0;
	mov.f64 	%fd18788, 0d0000000000000000;
	sub.f64 	%fd18789, %fd18788, %fd18787;
	selp.f64 	%fd1753, %fd18787, %fd18789, %p3745;
	mov.f64 	%fd28247, %fd28664;
	mov.u32 	%r11143, %r11577;
	@%p2 bra 	$L__BB1_2128;
	{ // callseq 1293, 0
	.param .b64 param0;
	st.param.f64 	[param0], %fd1;
	.param .align 16 .b8 retval0[16];
	call.uni (retval0), 
	__internal_trig_reduction_slowpathd, 
	(
	param0
	);
	ld.param.f64 	%fd28247, [retval0];
	ld.param.b32 	%r11143, [retval0+8];
	} // callseq 1293
$L__BB1_2128:
	shl.b32 	%r8134, %r11143, 6;
	cvt.u64.u32 	%rd3325, %r8134;
	and.b64  	%rd3326, %rd3325, 64;
	mov.u64 	%rd3327, __cudart_sin_cos_coeffs;
	add.s64 	%rd3328, %rd3327, %rd3326;
	mul.rn.f64 	%fd18791, %fd28247, %fd28247;
	and.b32  	%r8135, %r11143, 1;
	setp.eq.b32 	%p3746, %r8135, 1;
	selp.f64 	%fd18792, 0dBDA8FF8320FD8164, 0d3DE5DB65F9785EBA, %p3746;
	ld.global.nc.v2.f64 	{%fd18793, %fd18794}, [%rd3328];
	fma.rn.f64 	%fd18795, %fd18792, %fd18791, %fd18793;
	fma.rn.f64 	%fd18796, %fd18795, %fd18791, %fd18794;
	ld.global.nc.v2.f64 	{%fd18797, %fd18798}, [%rd3328+16];
	fma.rn.f64 	%fd18799, %fd18796, %fd18791, %fd18797;
	fma.rn.f64 	%fd18800, %fd18799, %fd18791, %fd18798;
	ld.global.nc.v2.f64 	{%fd18801, %fd18802}, [%rd3328+32];
	fma.rn.f64 	%fd18803, %fd18800, %fd18791, %fd18801;
	fma.rn.f64 	%fd18804, %fd18803, %fd18791, %fd18802;
	fma.rn.f64 	%fd18805, %fd18804, %fd28247, %fd28247;
	fma.rn.f64 	%fd18806, %fd18804, %fd18791, 0d3FF0000000000000;
	selp.f64 	%fd18807, %fd18806, %fd18805, %p3746;
	and.b32  	%r8136, %r11143, 2;
	setp.eq.s32 	%p3747, %r8136, 0;
	mov.f64 	%fd18808, 0d0000000000000000;
	sub.f64 	%fd18809, %fd18808, %fd18807;
	selp.f64 	%fd18810, %fd18807, %fd18809, %p3747;
	mul.f64 	%fd18811, %fd1735, %fd18810;
	fma.rn.f64 	%fd18812, %fd1749, %fd1753, %fd18811;
	add.f64 	%fd18813, %fd7, %fd18812;
	mul.f64 	%fd18814, %fd1735, %fd1753;
	mul.f64 	%fd18815, %fd1749, %fd18810;
	sub.f64 	%fd18816, %fd18814, %fd18815;
	add.f64 	%fd18817, %fd8, %fd18816;
	mov.f64 	%fd18818, 0d3FE0000000000000;
	copysign.f64 	%fd18819, %fd18813, %fd18818;
	add.rz.f64 	%fd18820, %fd18813, %fd18819;
	cvt.rzi.f64.f64 	%fd18821, %fd18820;
	cvt.rzi.s32.f64 	%r2374, %fd18821;
	copysign.f64 	%fd18822, %fd18817, %fd18818;
	add.rz.f64 	%fd18823, %fd18817, %fd18822;
	cvt.rzi.f64.f64 	%fd18824, %fd18823;
	cvt.rzi.s32.f64 	%r2375, %fd18824;
	setp.lt.s32 	%p3748, %r2374, 0;
	setp.ge.s32 	%p3749, %r2374, %r4279;
	or.pred  	%p3750, %p3748, %p3749;
	setp.lt.s32 	%p3751, %r2375, 0;
	setp.ge.s32 	%p3752, %r2375, %r4280;
	or.pred  	%p3753, %p3751, %p3752;
	or.pred  	%p3755, %p3750, %p3753;
	mov.b16 	%rs4954, 0;
	mov.u16 	%rs4955, %rs4954;
	mov.u16 	%rs4956, %rs4954;
	@%p3755 bra 	$L__BB1_2130;
	mul.lo.s32 	%r8137, %r2375, %r4281;
	cvt.u64.u32 	%rd3329, %r8137;
	shl.b32 	%r8138, %r2374, 2;
	cvt.u64.u32 	%rd3330, %r8138;
	add.s64 	%rd3331, %rd3329, %rd3330;
	add.s64 	%rd3332, %rd1, %rd3331;
	ld.global.u8 	%rs4954, [%rd3332];
	ld.global.u8 	%rs4955, [%rd3332+1];
	ld.global.u8 	%rs4956, [%rd3332+2];
$L__BB1_2130:
	st.local.u8 	[%rd129+4], %rs4956;
	and.b16  	%rs3475, %rs4956, 255;
	st.local.u8 	[%rd130+4], %rs4955;
	and.b16  	%rs3476, %rs4955, 255;
	st.local.u8 	[%rd131+4], %rs4954;
	and.b16  	%rs3477, %rs4954, 255;
	cvt.rn.f64.u16 	%fd18825, %rs3475;
	mul.f64 	%fd18826, %fd18825, 0d3FD322D0E5604189;
	cvt.rn.f64.u16 	%fd18827, %rs3476;
	fma.rn.f64 	%fd18828, %fd18827, 0d3FE2C8B439581062, %fd18826;
	cvt.rn.f64.u16 	%fd18829, %rs3477;
	fma.rn.f64 	%fd18830, %fd18829, 0d3FBD2F1A9FBE76C9, %fd18828;
	cvt.rzi.u32.f64 	%r8140, %fd18830;
	st.local.u8 	[%rd132+4], %r8140;
	mov.b32 	%r11145, 1;
	mov.f64 	%fd28249, %fd28663;
	@%p3742 bra 	$L__BB1_2134;
	setp.ltu.f64 	%p3757, %fd2, 0d41E0000000000000;
	mov.f64 	%fd28249, %fd28662;
	mov.u32 	%r11144, %r11575;
	@%p3757 bra 	$L__BB1_2133;
	{ // callseq 1294, 0
	.param .b64 param0;
	st.param.f64 	[param0], %fd1;
	.param .align 16 .b8 retval0[16];
	call.uni (retval0), 
	__internal_trig_reduction_slowpathd, 
	(
	param0
	);
	ld.param.f64 	%fd28249, [retval0];
	ld.param.b32 	%r11144, [retval0+8];
	} // callseq 1294
$L__BB1_2133:
	add.s32 	%r11145, %r11144, 1;
$L__BB1_2134:
	shl.b32 	%r8142, %r11145, 6;
	cvt.u64.u32 	%rd3333, %r8142;
	and.b64  	%rd3334, %rd3333, 64;
	mov.u64 	%rd3335, __cudart_sin_cos_coeffs;
	add.s64 	%rd3336, %rd3335, %rd3334;
	mul.rn.f64 	%fd18832, %fd28249, %fd28249;
	and.b32  	%r8143, %r11145, 1;
	setp.eq.b32 	%p3758, %r8143, 1;
	selp.f64 	%fd18833, 0dBDA8FF8320FD8164, 0d3DE5DB65F9785EBA, %p3758;
	ld.global.nc.v2.f64 	{%fd18834, %fd18835}, [%rd3336];
	fma.rn.f64 	%fd18836, %fd18833, %fd18832, %fd18834;
	fma.rn.f64 	%fd18837, %fd18836, %fd18832, %fd18835;
	ld.global.nc.v2.f64 	{%fd18838, %fd18839}, [%rd3336+16];
	fma.rn.f64 	%fd18840, %fd18837, %fd18832, %fd18838;
	fma.rn.f64 	%fd18841, %fd18840, %fd18832, %fd18839;
	ld.global.nc.v2.f64 	{%fd18842, %fd18843}, [%rd3336+32];
	fma.rn.f64 	%fd18844, %fd18841, %fd18832, %fd18842;
	fma.rn.f64 	%fd18845, %fd18844, %fd18832, %fd18843;
	fma.rn.f64 	%fd18846, %fd18845, %fd28249, %fd28249;
	fma.rn.f64 	%fd18847, %fd18845, %fd18832, 0d3FF0000000000000;
	selp.f64 	%fd18848, %fd18847, %fd18846, %p3758;
	and.b32  	%r8144, %r11145, 2;
	setp.eq.s32 	%p3759, %r8144, 0;
	mov.f64 	%fd18849, 0d0000000000000000;
	sub.f64 	%fd18850, %fd18849, %fd18848;
	selp.f64 	%fd1759, %fd18848, %fd18850, %p3759;
	mov.f64 	%fd28250, %fd28664;
	mov.u32 	%r11146, %r11577;
	@%p2 bra 	$L__BB1_2136;
	{ // callseq 1295, 0
	.param .b64 param0;
	st.param.f64 	[param0], %fd1;
	.param .align 16 .b8 retval0[16];
	call.uni (retval0), 
	__internal_trig_reduction_slowpathd, 
	(
	param0
	);
	ld.param.f64 	%fd28250, [retval0];
	ld.param.b32 	%r11146, [retval0+8];
	} // callseq 1295
$L__BB1_2136:
	shl.b32 	%r8146, %r11146, 6;
	cvt.u64.u32 	%rd3337, %r8146;
	and.b64  	%rd3338, %rd3337, 64;
	mov.u64 	%rd3339, __cudart_sin_cos_coeffs;
	add.s64 	%rd3340, %rd3339, %rd3338;
	mul.rn.f64 	%fd18852, %fd28250, %fd28250;
	and.b32  	%r8147, %r11146, 1;
	setp.eq.b32 	%p3760, %r8147, 1;
	selp.f64 	%fd18853, 0dBDA8FF8320FD8164, 0d3DE5DB65F9785EBA, %p3760;
	ld.global.nc.v2.f64 	{%fd18854, %fd18855}, [%rd3340];
	fma.rn.f64 	%fd18856, %fd18853, %fd18852, %fd18854;
	fma.rn.f64 	%fd18857, %fd18856, %fd18852, %fd18855;
	ld.global.nc.v2.f64 	{%fd18858, %fd18859}, [%rd3340+16];
	fma.rn.f64 	%fd18860, %fd18857, %fd18852, %fd18858;
	fma.rn.f64 	%fd18861, %fd18860, %fd18852, %fd18859;
	ld.global.nc.v2.f64 	{%fd18862, %fd18863}, [%rd3340+32];
	fma.rn.f64 	%fd18864, %fd18861, %fd18852, %fd18862;
	fma.rn.f64 	%fd18865, %fd18864, %fd18852, %fd18863;
	fma.rn.f64 	%fd18866, %fd18865, %fd28250, %fd28250;
	fma.rn.f64 	%fd18867, %fd18865, %fd18852, 0d3FF0000000000000;
	selp.f64 	%fd18868, %fd18867, %fd18866, %p3760;
	and.b32  	%r8148, %r11146, 2;
	setp.eq.s32 	%p3761, %r8148, 0;
	mov.f64 	%fd18869, 0d0000000000000000;
	sub.f64 	%fd18870, %fd18869, %fd18868;
	selp.f64 	%fd18871, %fd18868, %fd18870, %p3761;
	mul.f64 	%fd18872, %fd1742, %fd18871;
	fma.rn.f64 	%fd18873, %fd1749, %fd1759, %fd18872;
	add.f64 	%fd18874, %fd7, %fd18873;
	mul.f64 	%fd18875, %fd1742, %fd1759;
	mul.f64 	%fd18876, %fd1749, %fd18871;
	sub.f64 	%fd18877, %fd18875, %fd18876;
	add.f64 	%fd18878, %fd8, %fd18877;
	mov.f64 	%fd18879, 0d3FE0000000000000;
	copysign.f64 	%fd18880, %fd18874, %fd18879;
	add.rz.f64 	%fd18881, %fd18874, %fd18880;
	cvt.rzi.f64.f64 	%fd18882, %fd18881;
	cvt.rzi.s32.f64 	%r2382, %fd18882;
	copysign.f64 	%fd18883, %fd18878, %fd18879;
	add.rz.f64 	%fd18884, %fd18878, %fd18883;
	cvt.rzi.f64.f64 	%fd18885, %fd18884;
	cvt.rzi.s32.f64 	%r2383, %fd18885;
	setp.lt.s32 	%p3762, %r2382, 0;
	setp.ge.s32 	%p3763, %r2382, %r4279;
	or.pred  	%p3764, %p3762, %p3763;
	setp.lt.s32 	%p3765, %r2383, 0;
	setp.ge.s32 	%p3766, %r2383, %r4280;
	or.pred  	%p3767, %p3765, %p3766;
	or.pred  	%p3769, %p3764, %p3767;
	mov.b16 	%rs4957, 0;
	mov.u16 	%rs4958, %rs4957;
	mov.u16 	%rs4959, %rs4957;
	@%p3769 bra 	$L__BB1_2138;
	mul.lo.s32 	%r8149, %r2383, %r4281;
	cvt.u64.u32 	%rd3341, %r8149;
	shl.b32 	%r8150, %r2382, 2;
	cvt.u64.u32 	%rd3342, %r8150;
	add.s64 	%rd3343, %rd3341, %rd3342;
	add.s64 	%rd3344, %rd1, %rd3343;
	ld.global.u8 	%rs4957, [%rd3344];
	ld.global.u8 	%rs4958, [%rd3344+1];
	ld.global.u8 	%rs4959, [%rd3344+2];
$L__BB1_2138:
	setp.eq.f64 	%p3770, %fd2, 0d7FF0000000000000;
	st.local.u8 	[%rd129+5], %rs4959;
	and.b16  	%rs3479, %rs4959, 255;
	st.local.u8 	[%rd130+5], %rs4958;
	and.b16  	%rs3480, %rs4958, 255;
	st.local.u8 	[%rd131+5], %rs4957;
	and.b16  	%rs3481, %rs4957, 255;
	cvt.rn.f64.u16 	%fd18886, %rs3479;
	mul.f64 	%fd18887, %fd18886, 0d3FD322D0E5604189;
	cvt.rn.f64.u16 	%fd18888, %rs3480;
	fma.rn.f64 	%fd18889, %fd18888, 0d3FE2C8B439581062, %fd18887;
	cvt.rn.f64.u16 	%fd18890, %rs3481;
	fma.rn.f64 	%fd18891, %fd18890, 0d3FBD2F1A9FBE76C9, %fd18889;
	cvt.rzi.u32.f64 	%r8152, %fd18891;
	st.local.u8 	[%rd132+5], %r8152;
	add.s32 	%r8153, %r2350, %r4287;
	div.s32 	%r8154, %r8153, %r4283;
	max.s32 	%r2384, %r8154, 0;
	mov.b32 	%r11148, 1;
	mov.f64 	%fd28252, %fd28663;
	@%p3770 bra 	$L__BB1_2142;
	setp.ltu.f64 	%p3771, %fd2, 0d41E0000000000000;
	mov.f64 	%fd28252, %fd28662;
	mov.u32 	%r11147, %r11575;
	@%p3771 bra 	$L__BB1_2141;
	{ // callseq 1296, 0
	.param .b64 param0;
	st.param.f64 	[param0], %fd1;
	.param .align 16 .b8 retval0[16];
	call.uni (retval0), 
	__internal_trig_reduction_slowpathd, 
	(
	param0
	);
	ld.param.f64 	%fd28252, [retval0];
	ld.param.b32 	%r11147, [retval0+8];
	} // callseq 1296
$L__BB1_2141:
	add.s32 	%r11148, %r11147, 1;
$L__BB1_2142:
	shl.b32 	%r8156, %r11148, 6;
	cvt.u64.u32 	%rd3345, %r8156;
	and.b64  	%rd3346, %rd3345, 64;
	mov.u64 	%rd3347, __cudart_sin_cos_coeffs;
	add.s64 	%rd3348, %rd3347, %rd3346;
	mul.rn.f64 	%fd18893, %fd28252, %fd28252;
	and.b32  	%r8157, %r11148, 1;
	setp.eq.b32 	%p3772, %r8157, 1;
	selp.f64 	%fd18894, 0dBDA8FF8320FD8164, 0d3DE5DB65F9785EBA, %p3772;
	ld.global.nc.v2.f64 	{%fd18895, %fd18896}, [%rd3348];
	fma.rn.f64 	%fd18897, %fd18894, %fd18893, %fd18895;
	fma.rn.f64 	%fd18898, %fd18897, %fd18893, %fd18896;
	ld.global.nc.v2.f64 	{%fd18899, %fd18900}, [%rd3348+16];
	fma.rn.f64 	%fd18901, %fd18898, %fd18893, %fd18899;
	fma.rn.f64 	%fd18902, %fd18901, %fd18893, %fd18900;
	ld.global.nc.v2.f64 	{%fd18903, %fd18904}, [%rd3348+32];
	fma.rn.f64 	%fd18905, %fd18902, %fd18893, %fd18903;
	fma.rn.f64 	%fd18906, %fd18905, %fd18893, %fd18904;
	fma.rn.f64 	%fd18907, %fd18906, %fd28252, %fd28252;
	fma.rn.f64 	%fd18908, %fd18906, %fd18893, 0d3FF0000000000000;
	selp.f64 	%fd18909, %fd18908, %fd18907, %p3772;
	and.b32  	%r8158, %r11148, 2;
	setp.eq.s32 	%p3773, %r8158, 0;
	mov.f64 	%fd18910, 0d0000000000000000;
	sub.f64 	%fd18911, %fd18910, %fd18909;
	selp.f64 	%fd1765, %fd18909, %fd18911, %p3773;
	mov.f64 	%fd28253, %fd28664;
	mov.u32 	%r11149, %r11577;
	@%p2 bra 	$L__BB1_2144;
	{ // callseq 1297, 0
	.param .b64 param0;
	st.param.f64 	[param0], %fd1;
	.param .align 16 .b8 retval0[16];
	call.uni (retval0), 
	__internal_trig_reduction_slowpathd, 
	(
	param0
	);
	ld.param.f64 	%fd28253, [retval0];
	ld.param.b32 	%r11149, [retval0+8];
	} // callseq 1297
$L__BB1_2144:
	shl.b32 	%r8160, %r11149, 6;
	cvt.u64.u32 	%rd3349, %r8160;
	and.b64  	%rd3350, %rd3349, 64;
	mov.u64 	%rd3351, __cudart_sin_cos_coeffs;
	add.s64 	%rd3352, %rd3351, %rd3350;
	mul.rn.f64 	%fd18913, %fd28253, %fd28253;
	and.b32  	%r8161, %r11149, 1;
	setp.eq.b32 	%p3774, %r8161, 1;
	selp.f64 	%fd18914, 0dBDA8FF8320FD8164, 0d3DE5DB65F9785EBA, %p3774;
	ld.global.nc.v2.f64 	{%fd18915, %fd18916}, [%rd3352];
	fma.rn.f64 	%fd18917, %fd18914, %fd18913, %fd18915;
	fma.rn.f64 	%fd18918, %fd18917, %fd18913, %fd18916;
	ld.global.nc.v2.f64 	{%fd18919, %fd18920}, [%rd3352+16];
	fma.rn.f64 	%fd18921, %fd18918, %fd18913, %fd18919;
	fma.rn.f64 	%fd18922, %fd18921, %fd18913, %fd18920;
	ld.global.nc.v2.f64 	{%fd18923, %fd18924}, [%rd3352+32];
	fma.rn.f64 	%fd18925, %fd18922, %fd18913, %fd18923;
	fma.rn.f64 	%fd18926, %fd18925, %fd18913, %fd18924;
	fma.rn.f64 	%fd18927, %fd18926, %fd28253, %fd28253;
	fma.rn.f64 	%fd18928, %fd18926, %fd18913, 0d3FF0000000000000;
	selp.f64 	%fd18929, %fd18928, %fd18927, %p3774;
	and.b32  	%r8162, %r11149, 2;
	setp.eq.s32 	%p3775, %r8162, 0;
	mov.f64 	%fd18930, 0d0000000000000000;
	sub.f64 	%fd18931, %fd18930, %fd18929;
	selp.f64 	%fd18932, %fd18929, %fd18931, %p3775;
	min.s32 	%r8163, %r2384, %r10;
	cvt.rn.f64.s32 	%fd18933, %r8163;
	sub.f64 	%fd1768, %fd18933, %fd6;
	mul.f64 	%fd18934, %fd1768, %fd18932;
	fma.rn.f64 	%fd18935, %fd1727, %fd1765, %fd18934;
	add.f64 	%fd18936, %fd7, %fd18935;
	mul.f64 	%fd18937, %fd1768, %fd1765;
	mul.f64 	%fd18938, %fd1727, %fd18932;
	sub.f64 	%fd18939, %fd18937, %fd18938;
	add.f64 	%fd18940, %fd8, %fd18939;
	mov.f64 	%fd18941, 0d3FE0000000000000;
	copysign.f64 	%fd18942, %fd18936, %fd18941;
	add.rz.f64 	%fd18943, %fd18936, %fd18942;
	cvt.rzi.f64.f64 	%fd18944, %fd18943;
	cvt.rzi.s32.f64 	%r2391, %fd18944;
	copysign.f64 	%fd18945, %fd18940, %fd18941;
	add.rz.f64 	%fd18946, %fd18940, %fd18945;
	cvt.rzi.f64.f64 	%fd18947, %fd18946;
	cvt.rzi.s32.f64 	%r2392, %fd18947;
	setp.lt.s32 	%p3776, %r2391, 0;
	setp.ge.s32 	%p3777, %r2391, %r4279;
	or.pred  	%p3778, %p3776, %p3777;
	setp.lt.s32 	%p3779, %r2392, 0;
	setp.ge.s32 	%p3780, %r2392, %r4280;
	or.pred  	%p3781, %p3779, %p3780;
	or.pred  	%p3783, %p3778, %p3781;
	mov.b16 	%rs4960, 0;
	mov.u16 	%rs4961, %rs4960;
	mov.u16 	%rs4962, %rs4960;
	@%p3783 bra 	$L__BB1_2146;
	mul.lo.s32 	%r8164, %r2392, %r4281;
	cvt.u64.u32 	%rd3353, %r8164;
	shl.b32 	%r8165, %r2391, 2;
	cvt.u64.u32 	%rd3354, %r8165;
	add.s64 	%rd3355, %rd3353, %rd3354;
	add.s64 	%rd3356, %rd1, %rd3355;
	ld.global.u8 	%rs4960, [%rd3356];
	ld.global.u8 	%rs4961, [%rd3356+1];
	ld.global.u8 	%rs4962, [%rd3356+2];
$L__BB1_2146:
	st.local.u8 	[%rd129+6], %rs4962;
	and.b16  	%rs3483, %rs4962, 255;
	st.local.u8 	[%rd130+6], %rs4961;
	and.b16  	%rs3484, %rs4961, 255;
	st.local.u8 	[%rd131+6], %rs4960;
	and.b16  	%rs3485, %rs4960, 255;
	cvt.rn.f64.u16 	%fd18948, %rs3483;
	mul.f64 	%fd18949, %fd18948, 0d3FD322D0E5604189;
	cvt.rn.f64.u16 	%fd18950, %rs3484;
	fma.rn.f64 	%fd18951, %fd18950, 0d3FE2C8B439581062, %fd18949;
	cvt.rn.f64.u16 	%fd18952, %rs3485;
	fma.rn.f64 	%fd18953, %fd18952, 0d3FBD2F1A9FBE76C9, %fd18951;
	cvt.rzi.u32.f64 	%r8167, %fd18953;
	st.local.u8 	[%rd132+6], %r8167;
	mov.b32 	%r11151, 1;
	mov.f64 	%fd28255, %fd28663;
	@%p3770 bra 	$L__BB1_2150;
	setp.ltu.f64 	%p3785, %fd2, 0d41E0000000000000;
	mov.f64 	%fd28255, %fd28662;
	mov.u32 	%r11150, %r11575;
	@%p3785 bra 	$L__BB1_2149;
	{ // callseq 1298, 0
	.param .b64 param0;
	st.param.f64 	[param0], %fd1;
	.param .align 16 .b8 retval0[16];
	call.uni (retval0), 
	__internal_trig_reduction_slowpathd, 
	(
	param0
	);
	ld.param.f64 	%fd28255, [retval0];
	ld.param.b32 	%r11150, [retval0+8];
	} // callseq 1298
$L__BB1_2149:
	add.s32 	%r11151, %r11150, 1;
$L__BB1_2150:
	shl.b32 	%r8169, %r11151, 6;
	cvt.u64.u32 	%rd3357, %r8169;
	and.b64  	%rd3358, %rd3357, 64;
	mov.u64 	%rd3359, __cudart_sin_cos_coeffs;
	add.s64 	%rd3360, %rd3359, %rd3358;
	mul.rn.f64 	%fd18955, %fd28255, %fd28255;
	and.b32  	%r8170, %r11151, 1;
	setp.eq.b32 	%p3786, %r8170, 1;
	selp.f64 	%fd18956, 0dBDA8FF8320FD8164, 0d3DE5DB65F9785EBA, %p3786;
	ld.global.nc.v2.f64 	{%fd18957, %fd18958}, [%rd3360];
	fma.rn.f64 	%fd18959, %fd18956, %fd18955, %fd18957;
	fma.rn.f64 	%fd18960, %fd18959, %fd18955, %fd18958;
	ld.global.nc.v2.f64 	{%fd18961, %fd18962}, [%rd3360+16];
	fma.rn.f64 	%fd18963, %fd18960, %fd18955, %fd18961;
	fma.rn.f64 	%fd18964, %fd18963, %fd18955, %fd18962;
	ld.global.nc.v2.f64 	{%fd18965, %fd18966}, [%rd3360+32];
	fma.rn.f64 	%fd18967, %fd18964, %fd18955, %fd18965;
	fma.rn.f64 	%fd18968, %fd18967, %fd18955, %fd18966;
	fma.rn.f64 	%fd18969, %fd18968, %fd28255, %fd28255;
	fma.rn.f64 	%fd18970, %fd18968, %fd18955, 0d3FF0000000000000;
	selp.f64 	%fd18971, %fd18970, %fd18969, %p3786;
	and.b32  	%r8171, %r11151, 2;
	setp.eq.s32 	%p3787, %r8171, 0;
	mov.f64 	%fd18972, 0d0000000000000000;
	sub.f64 	%fd18973, %fd18972, %fd18971;
	selp.f64 	%fd1772, %fd18971, %fd18973, %p3787;
	mov.f64 	%fd28256, %fd28664;
	mov.u32 	%r11152, %r11577;
	@%p2 bra 	$L__BB1_2152;
	{ // callseq 1299, 0
	.param .b64 param0;
	st.param.f64 	[param0], %fd1;
	.param .align 16 .b8 retval0[16];
	call.uni (retval0), 
	__internal_trig_reduction_slowpathd, 
	(
	param0
	);
	ld.param.f64 	%fd28256, [retval0];
	ld.param.b32 	%r11152, [retval0+8];
	} // callseq 1299
$L__BB1_2152:
	shl.b32 	%r8173, %r11152, 6;
	cvt.u64.u32 	%rd3361, %r8173;
	and.b64  	%rd3362, %rd3361, 64;
	mov.u64 	%rd3363, __cudart_sin_cos_coeffs;
	add.s64 	%rd3364, %rd3363, %rd3362;
	mul.rn.f64 	%fd18975, %fd28256, %fd28256;
	and.b32  	%r8174, %r11152, 1;
	setp.eq.b32 	%p3788, %r8174, 1;
	selp.f64 	%fd18976, 0dBDA8FF8320FD8164, 0d3DE5DB65F9785EBA, %p3788;
	ld.global.nc.v2.f64 	{%fd18977, %fd18978}, [%rd3364];
	fma.rn.f64 	%fd18979, %fd18976, %fd18975, %fd18977;
	fma.rn.f64 	%fd18980, %fd18979, %fd18975, %fd18978;
	ld.global.nc.v2.f64 	{%fd18981, %fd18982}, [%rd3364+16];
	fma.rn.f64 	%fd18983, %fd18980, %fd18975, %fd18981;
	fma.rn.f64 	%fd18984, %fd18983, %fd18975, %fd18982;
	ld.global.nc.v2.f64 	{%fd18985, %fd18986}, [%rd3364+32];
	fma.rn.f64 	%fd18987, %fd18984, %fd18975, %fd18985;
	fma.rn.f64 	%fd18988, %fd18987, %fd18975, %fd18986;
	fma.rn.f64 	%fd18989, %fd18988, %fd28256, %fd28256;
	fma.rn.f64 	%fd18990, %fd18988, %fd18975, 0d3FF0000000000000;
	selp.f64 	%fd18991, %fd18990, %fd18989, %p3788;
	and.b32  	%r8175, %r11152, 2;
	setp.eq.s32 	%p3789, %r8175, 0;
	mov.f64 	%fd18992, 0d0000000000000000;
	sub.f64 	%fd18993, %fd18992, %fd18991;
	selp.f64 	%fd18994, %fd18991, %fd18993, %p3789;
	mul.f64 	%fd18995, %fd1768, %fd18994;
	fma.rn.f64 	%fd18996, %fd1749, %fd1772, %fd18995;
	add.f64 	%fd18997, %fd7, %fd18996;
	mul.f64 	%fd18998, %fd1768, %fd1772;
	mul.f64 	%fd18999, %fd1749, %fd18994;
	sub.f64 	%fd19000, %fd18998, %fd18999;
	add.f64 	%fd19001, %fd8, %fd19000;
	mov.f64 	%fd19002, 0d3FE0000000000000;
	copysign.f64 	%fd19003, %fd18997, %fd19002;
	add.rz.f64 	%fd19004, %fd18997, %fd19003;
	cvt.rzi.f64.f64 	%fd19005, %fd19004;
	cvt.rzi.s32.f64 	%r2399, %fd19005;
	copysign.f64 	%fd19006, %fd19001, %fd19002;
	add.rz.f64 	%fd19007, %fd19001, %fd19006;
	cvt.rzi.f64.f64 	%fd19008, %fd19007;
	cvt.rzi.s32.f64 	%r2400, %fd19008;
	setp.lt.s32 	%p3790, %r2399, 0;
	setp.ge.s32 	%p3791, %r2399, %r4279;
	or.pred  	%p3792, %p3790, %p3791;
	setp.lt.s32 	%p3793, %r2400, 0;
	setp.ge.s32 	%p3794, %r2400, %r4280;
	or.pred  	%p3795, %p3793, %p3794;
	or.pred  	%p3797, %p3792, %p3795;
	mov.b16 	%rs4963, 0;
	mov.u16 	%rs4964, %rs4963;
	mov.u16 	%rs4965, %rs4963;
	@%p3797 bra 	$L__BB1_2154;
	mul.lo.s32 	%r8176, %r2400, %r4281;
	cvt.u64.u32 	%rd3365, %r8176;
	shl.b32 	%r8177, %r2399, 2;
	cvt.u64.u32 	%rd3366, %r8177;
	add.s64 	%rd3367, %rd3365, %rd3366;
	add.s64 	%rd3368, %rd1, %rd3367;
	ld.global.u8 	%rs4963, [%rd3368];
	ld.global.u8 	%rs4964, [%rd3368+1];
	ld.global.u8 	%rs4965, [%rd3368+2];
$L__BB1_2154:
	st.local.u8 	[%rd129+7], %rs4965;
	and.b16  	%rs3487, %rs4965, 255;
	st.local.u8 	[%rd130+7], %rs4964;
	and.b16  	%rs3488, %rs4964, 255;
	st.local.u8 	[%rd131+7], %rs4963;
	and.b16  	%rs3489, %rs4963, 255;
	cvt.rn.f64.u16 	%fd19009, %rs3487;
	mul.f64 	%fd19010, %fd19009, 0d3FD322D0E5604189;
	cvt.rn.f64.u16 	%fd19011, %rs3488;
	fma.rn.f64 	%fd19012, %fd19011, 0d3FE2C8B439581062, %fd19010;
	cvt.rn.f64.u16 	%fd19013, %rs3489;
	fma.rn.f64 	%fd19014, %fd19013, 0d3FBD2F1A9FBE76C9, %fd19012;
	cvt.rzi.u32.f64 	%r8178, %fd19014;
	st.local.u8 	[%rd132+7], %r8178;
	add.s32 	%r10528, %r10528, 8;
$L__BB1_2155:
	mov.u32 	%r8179, %ctaid.y;
	mov.u32 	%r8180, %ntid.y;
	mov.u32 	%r8181, %tid.y;
	mad.lo.s32 	%r8182, %r8179, %r8180, %r8181;
	sub.s32 	%r8183, %r8182, %r69;
	add.s32 	%r2403, %r8183, 4;
	setp.ge.s32 	%p3798, %r2403, %r4288;
	add.s32 	%r2404, %r144, 3;
	setp.lt.s32 	%p3799, %r2404, 0;
	setp.ge.s32 	%p3800, %r2404, %r4284;
	or.pred  	%p3801, %p3800, %p3798;
	or.pred  	%p3802, %p3801, %p3799;
	@%p3802 bra 	$L__BB1_2221;
	setp.eq.f64 	%p3803, %fd2, 0d7FF0000000000000;
	mul.lo.s32 	%r8186, %r2404, %r4286;
	shl.b32 	%r2405, %r8186, 1;
	mul.lo.s32 	%r8187, %r2403, %r4287;
	shl.b32 	%r2406, %r8187, 2;
	mov.b32 	%r11155, 1;
	mov.f64 	%fd28258, %fd28663;
	@%p3803 bra 	$L__BB1_2160;
	setp.ltu.f64 	%p3804, %fd2, 0d41E0000000000000;
	mov.f64 	%fd28258, %fd28662;
	mov.u32 	%r11154, %r11575;
	@%p3804 bra 	$L__BB1_2159;
	{ // callseq 1300, 0
	.param .b64 param0;
	st.param.f64 	[param0], %fd1;
	.param .align 16 .b8 retval0[16];
	call.uni (retval0), 
	__internal_trig_reduction_slowpathd, 
	(
	param0
	);
	ld.param.f64 	%fd28258, [retval0];
	ld.param.b32 	%r11154, [retval0+8];
	} // callseq 1300
$L__BB1_2159:
	add.s32 	%r11155, %r11154, 1;
$L__BB1_2160:
	shl.b32 	%r8189, %r11155, 6;
	cvt.u64.u32 	%rd3369, %r8189;
	and.b64  	%rd3370, %rd3369, 64;
	mov.u64 	%rd3371, __cudart_sin_cos_coeffs;
	add.s64 	%rd3372, %rd3371, %rd3370;
	mul.rn.f64 	%fd19016, %fd28258, %fd28258;
	and.b32  	%r8190, %r11155, 1;
	setp.eq.b32 	%p3805, %r8190, 1;
	selp.f64 	%fd19017, 0dBDA8FF8320FD8164, 0d3DE5DB65F9785EBA, %p3805;
	ld.global.nc.v2.f64 	{%fd19018, %fd19019}, [%rd3372];
	fma.rn.f64 	%fd19020, %fd19017, %fd19016, %fd19018;
	fma.rn.f64 	%fd19021, %fd19020, %fd19016, %fd19019;
	ld.global.nc.v2.f64 	{%fd19022, %fd19023}, [%rd3372+16];
	fma.rn.f64 	%fd19024, %fd19021, %fd19016, %fd19022;
	fma.rn.f64 	%fd19025, %fd19024, %fd19016, %fd19023;
	ld.global.nc.v2.f64 	{%fd19026, %fd19027}, [%rd3372+32];
	fma.rn.f64 	%fd19028, %fd19025, %fd19016, %fd19026;
	fma.rn.f64 	%fd19029, %fd19028, %fd19016, %fd19027;
	fma.rn.f64 	%fd19030, %fd19029, %fd28258, %fd28258;
	fma.rn.f64 	%fd19031, %fd19029, %fd19016, 0d3FF0000000000000;
	selp.f64 	%fd19032, %fd19031, %fd19030, %p3805;
	and.b32  	%r8191, %r11155, 2;
	setp.eq.s32 	%p3806, %r8191, 0;
	mov.f64 	%fd19033, 0d0000000000000000;
	sub.f64 	%fd19034, %fd19033, %fd19032;
	selp.f64 	%fd1778, %fd19032, %fd19034, %p3806;
	mov.f64 	%fd28259, %fd28664;
	mov.u32 	%r11156, %r11577;
	@%p2 bra 	$L__BB1_2162;
	{ // callseq 1301, 0
	.param .b64 param0;
	st.param.f64 	[param0], %fd1;
	.param .align 16 .b8 retval0[16];
	call.uni (retval0), 
	__internal_trig_reduction_slowpathd, 
	(
	param0
	);
	ld.param.f64 	%fd28259, [retval0];
	ld.param.b32 	%r11156, [retval0+8];
	} // callseq 1301
$L__BB1_2162:
	shl.b32 	%r8193, %r11156, 6;
	cvt.u64.u32 	%rd3373, %r8193;
	and.b64  	%rd3374, %rd3373, 64;
	mov.u64 	%rd3375, __cudart_sin_cos_coeffs;
	add.s64 	%rd3376, %rd3375, %rd3374;
	mul.rn.f64 	%fd19036, %fd28259, %fd28259;
	and.b32  	%r8194, %r11156, 1;
	setp.eq.b32 	%p3807, %r8194, 1;
	selp.f64 	%fd19037, 0dBDA8FF8320FD8164, 0d3DE5DB65F9785EBA, %p3807;
	ld.global.nc.v2.f64 	{%fd19038, %fd19039}, [%rd3376];
	fma.rn.f64 	%fd19040, %fd19037, %fd19036, %fd19038;
	fma.rn.f64 	%fd19041, %fd19040, %fd19036, %fd19039;
	ld.global.nc.v2.f64 	{%fd19042, %fd19043}, [%rd3376+16];
	fma.rn.f64 	%fd19044, %fd19041, %fd19036, %fd19042;
	fma.rn.f64 	%fd19045, %fd19044, %fd19036, %fd19043;
	ld.global.nc.v2.f64 	{%fd19046, %fd19047}, [%rd3376+32];
	fma.rn.f64 	%fd19048, %fd19045, %fd19036, %fd19046;
	fma.rn.f64 	%fd19049, %fd19048, %fd19036, %fd19047;
	fma.rn.f64 	%fd19050, %fd19049, %fd28259, %fd28259;
	fma.rn.f64 	%fd19051, %fd19049, %fd19036, 0d3FF0000000000000;
	selp.f64 	%fd19052, %fd19051, %fd19050, %p3807;
	and.b32  	%r8195, %r11156, 2;
	setp.eq.s32 	%p3808, %r8195, 0;
	mov.f64 	%fd19053, 0d0000000000000000;
	sub.f64 	%fd19054, %fd19053, %fd19052;
	selp.f64 	%fd19055, %fd19052, %fd19054, %p3808;
	div.s32 	%r8196, %r2405, %r4282;
	max.s32 	%r8197, %r8196, 0;
	min.s32 	%r8198, %r8197, %r9;
	cvt.rn.f64.s32 	%fd19056, %r8198;
	sub.f64 	%fd1781, %fd19056, %fd5;
	div.s32 	%r8199, %r2406, %r4283;
	max.s32 	%r8200, %r8199, 0;
	min.s32 	%r8201, %r8200, %r10;
	cvt.rn.f64.s32 	%fd19057, %r8201;
	sub.f64 	%fd1782, %fd19057, %fd6;
	mul.f64 	%fd19058, %fd1782, %fd19055;
	fma.rn.f64 	%fd19059, %fd1781, %fd1778, %fd19058;
	add.f64 	%fd19060, %fd7, %fd19059;
	mul.f64 	%fd19061, %fd1782, %fd1778;
	mul.f64 	%fd19062, %fd1781, %fd19055;
	sub.f64 	%fd19063, %fd19061, %fd19062;
	add.f64 	%fd19064, %fd8, %fd19063;
	mov.f64 	%fd19065, 0d3FE0000000000000;
	copysign.f64 	%fd19066, %fd19060, %fd19065;
	add.rz.f64 	%fd19067, %fd19060, %fd19066;
	cvt.rzi.f64.f64 	%fd19068, %fd19067;
	cvt.rzi.s32.f64 	%r2413, %fd19068;
	copysign.f64 	%fd19069, %fd19064, %fd19065;
	add.rz.f64 	%fd19070, %fd19064, %fd19069;
	cvt.rzi.f64.f64 	%fd19071, %fd19070;
	cvt.rzi.s32.f64 	%r2414, %fd19071;
	setp.lt.s32 	%p3809, %r2413, 0;
	setp.ge.s32 	%p3810, %r2413, %r4279;
	or.pred  	%p3811, %p3809, %p3810;
	setp.lt.s32 	%p3812, %r2414, 0;
	setp.ge.s32 	%p3813, %r2414, %r4280;
	or.pred  	%p3814, %p3812, %p3813;
	or.pred  	%p3816, %p3811, %p3814;
	mov.b16 	%rs4966, 0;
	mov.u16 	%rs4967, %rs4966;
	mov.u16 	%rs4968, %rs4966;
	@%p3816 bra 	$L__BB1_2164;
	mul.lo.s32 	%r8202, %r2414, %r4281;
	cvt.u64.u32 	%rd3377, %r8202;
	shl.b32 	%r8203, %r2413, 2;
	cvt.u64.u32 	%rd3378, %r8203;
	add.s64 	%rd3379, %rd3377, %rd3378;
	add.s64 	%rd3380, %rd1, %rd3379;
	ld.global.u8 	%rs4966, [%rd3380];
	ld.global.u8 	%rs4967, [%rd3380+1];
	ld.global.u8 	%rs4968, [%rd3380+2];
$L__BB1_2164:
	cvt.u64.u32 	%rd3381, %r10528;
	add.s64 	%rd133, %rd2, %rd3381;
	st.local.u8 	[%rd133], %rs4968;
	and.b16  	%rs3491, %rs4968, 255;
	add.s64 	%rd134, %rd3, %rd3381;
	st.local.u8 	[%rd134], %rs4967;
	and.b16  	%rs3492, %rs4967, 255;
	add.s64 	%rd135, %rd4, %rd3381;
	st.local.u8 	[%rd135], %rs4966;
	and.b16  	%rs3493, %rs4966, 255;
	cvt.rn.f64.u16 	%fd19072, %rs3491;
	mul.f64 	%fd19073, %fd19072, 0d3FD322D0E5604189;
	cvt.rn.f64.u16 	%fd19074, %rs3492;
	fma.rn.f64 	%fd19075, %fd19074, 0d3FE2C8B439581062, %fd19073;
	cvt.rn.f64.u16 	%fd19076, %rs3493;
	fma.rn.f64 	%fd19077, %fd19076, 0d3FBD2F1A9FBE76C9, %fd19075;
	cvt.rzi.u32.f64 	%r8205, %fd19077;
	add.s64 	%rd136, %rd5, %rd3381;
	st.local.u8 	[%rd136], %r8205;
	add.s32 	%r2415, %r2406, %r4287;
	mov.b32 	%r11158, 1;
	mov.f64 	%fd28261, %fd28663;
	@%p3803 bra 	$L__BB1_2168;
	setp.ltu.f64 	%p3818, %fd2, 0d41E0000000000000;
	mov.f64 	%fd28261, %fd28662;
	mov.u32 	%r11157, %r11575;
	@%p3818 bra 	$L__BB1_2167;
	{ // callseq 1302, 0
	.param .b64 param0;
	st.param.f64 	[param0], %fd1;
	.param .align 16 .b8 retval0[16];
	call.uni (retval0), 
	__internal_trig_reduction_slowpathd, 
	(
	param0
	);
	ld.param.f64 	%fd28261, [retval0];
	ld.param.b32 	%r11157, [retval0+8];
	} // callseq 1302
$L__BB1_2167:
	add.s32 	%r11158, %r11157, 1;
$L__BB1_2168:
	shl.b32 	%r8207, %r11158, 6;
	cvt.u64.u32 	%rd3382, %r8207;
	and.b64  	%rd3383, %rd3382, 64;
	mov.u64 	%rd3384, __cudart_sin_cos_coeffs;
	add.s64 	%rd3385, %rd3384, %rd3383;
	mul.rn.f64 	%fd19079, %fd28261, %fd28261;
	and.b32  	%r8208, %r11158, 1;
	setp.eq.b32 	%p3819, %r8208, 1;
	selp.f64 	%fd19080, 0dBDA8FF8320FD8164, 0d3DE5DB65F9785EBA, %p3819;
	ld.global.nc.v2.f64 	{%fd19081, %fd19082}, [%rd3385];
	fma.rn.f64 	%fd19083, %fd19080, %fd19079, %fd19081;
	fma.rn.f64 	%fd19084, %fd19083, %fd19079, %fd19082;
	ld.global.nc.v2.f64 	{%fd19085, %fd19086}, [%rd3385+16];
	fma.rn.f64 	%fd19087, %fd19084, %fd19079, %fd19085;
	fma.rn.f64 	%fd19088, %fd19087, %fd19079, %fd19086;
	ld.global.nc.v2.f64 	{%fd19089, %fd19090}, [%rd3385+32];
	fma.rn.f64 	%fd19091, %fd19088, %fd19079, %fd19089;
	fma.rn.f64 	%fd19092, %fd19091, %fd19079, %fd19090;
	fma.rn.f64 	%fd19093, %fd19092, %fd28261, %fd28261;
	fma.rn.f64 	%fd19094, %fd19092, %fd19079, 0d3FF0000000000000;
	selp.f64 	%fd19095, %fd19094, %fd19093, %p3819;
	and.b32  	%r8209, %r11158, 2;
	setp.eq.s32 	%p3820, %r8209, 0;
	mov.f64 	%fd19096, 0d0000000000000000;
	sub.f64 	%fd19097, %fd19096, %fd19095;
	selp.f64 	%fd1786, %fd19095, %fd19097, %p3820;
	mov.f64 	%fd28262, %fd28664;
	mov.u32 	%r11159, %r11577;
	@%p2 bra 	$L__BB1_2170;
	{ // callseq 1303, 0
	.param .b64 param0;
	st.param.f64 	[param0], %fd1;
	.param .align 16 .b8 retval0[16];
	call.uni (retval0), 
	__internal_trig_reduction_slowpathd, 
	(
	param0
	);
	ld.param.f64 	%fd28262, [retval0];
	ld.param.b32 	%r11159, [retval0+8];
	} // callseq 1303
$L__BB1_2170:
	shl.b32 	%r8211, %r11159, 6;
	cvt.u64.u32 	%rd3386, %r8211;
	and.b64  	%rd3387, %rd3386, 64;
	mov.u64 	%rd3388, __cudart_sin_cos_coeffs;
	add.s64 	%rd3389, %rd3388, %rd3387;
	mul.rn.f64 	%fd19099, %fd28262, %fd28262;
	and.b32  	%r8212, %r11159, 1;
	setp.eq.b32 	%p3821, %r8212, 1;
	selp.f64 	%fd19100, 0dBDA8FF8320FD8164, 0d3DE5DB65F9785EBA, %p3821;
	ld.global.nc.v2.f64 	{%fd19101, %fd19102}, [%rd3389];
	fma.rn.f64 	%fd19103, %fd19100, %fd19099, %fd19101;
	fma.rn.f64 	%fd19104, %fd19103, %fd19099, %fd19102;
	ld.global.nc.v2.f64 	{%fd19105, %fd19106}, [%rd3389+16];
	fma.rn.f64 	%fd19107, %fd19104, %fd19099, %fd19105;
	fma.rn.f64 	%fd19108, %fd19107, %fd19099, %fd19106;
	ld.global.nc.v2.f64 	{%fd19109, %fd19110}, [%rd3389+32];
	fma.rn.f64 	%fd19111, %fd19108, %fd19099, %fd19109;
	fma.rn.f64 	%fd19112, %fd19111, %fd19099, %fd19110;
	fma.rn.f64 	%fd19113, %fd19112, %fd28262, %fd28262;
	fma.rn.f64 	%fd19114, %fd19112, %fd19099, 0d3FF0000000000000;
	selp.f64 	%fd19115, %fd19114, %fd19113, %p3821;
	and.b32  	%r8213, %r11159, 2;
	setp.eq.s32 	%p3822, %r8213, 0;
	mov.f64 	%fd19116, 0d0000000000000000;
	sub.f64 	%fd19117, %fd19116, %fd19115;
	selp.f64 	%fd19118, %fd19115, %fd19117, %p3822;
	div.s32 	%r8214, %r2415, %r4283;
	max.s32 	%r8215, %r8214, 0;
	min.s32 	%r8216, %r8215, %r10;
	cvt.rn.f64.s32 	%fd19119, %r8216;
	sub.f64 	%fd1789, %fd19119, %fd6;
	mul.f64 	%fd19120, %fd1789, %fd19118;
	fma.rn.f64 	%fd19121, %fd1781, %fd1786, %fd19120;
	add.f64 	%fd19122, %fd7, %fd19121;
	mul.f64 	%fd19123, %fd1789, %fd1786;
	mul.f64 	%fd19124, %fd1781, %fd19118;
	sub.f64 	%fd19125, %fd19123, %fd19124;
	add.f64 	%fd19126, %fd8, %fd19125;
	mov.f64 	%fd19127, 0d3FE0000000000000;
	copysign.f64 	%fd19128, %fd19122, %fd19127;
	add.rz.f64 	%fd19129, %fd19122, %fd19128;
	cvt.rzi.f64.f64 	%fd19130, %fd19129;
	cvt.rzi.s32.f64 	%r2422, %fd19130;
	copysign.f64 	%fd19131, %fd19126, %fd19127;
	add.rz.f64 	%fd19132, %fd19126, %fd19131;
	cvt.rzi.f64.f64 	%fd19133, %fd19132;
	cvt.rzi.s32.f64 	%r2423, %fd19133;
	setp.lt.s32 	%p3823, %r2422, 0;
	setp.ge.s32 	%p3824, %r2422, %r4279;
	or.pred  	%p3825, %p3823, %p3824;
	setp.lt.s32 	%p3826, %r2423, 0;
	setp.ge.s32 	%p3827, %r2423, %r4280;
	or.pred  	%p3828, %p3826, %p3827;
	or.pred  	%p3830, %p3825, %p3828;
	mov.b16 	%rs4969, 0;
	mov.u16 	%rs4970, %rs4969;
	mov.u16 	%rs4971, %rs4969;
	@%p3830 bra 	$L__BB1_2172;
	mul.lo.s32 	%r8217, %r2423, %r4281;
	cvt.u64.u32 	%rd3390, %r8217;
	shl.b32 	%r8218, %r2422, 2;
	cvt.u64.u32 	%rd3391, %r8218;
	add.s64 	%rd3392, %rd3390, %rd3391;
	add.s64 	%rd3393, %rd1, %rd3392;
	ld.global.u8 	%rs4969, [%rd3393];
	ld.global.u8 	%rs4970, [%rd3393+1];
	ld.global.u8 	%rs4971, [%rd3393+2];
$L__BB1_2172:
	setp.eq.f64 	%p3831, %fd2, 0d7FF0000000000000;
	st.local.u8 	[%rd133+1], %rs4971;
	and.b16  	%rs3495, %rs4971, 255;
	st.local.u8 	[%rd134+1], %rs4970;
	and.b16  	%rs3496, %rs4970, 255;
	st.local.u8 	[%rd135+1], %rs4969;
	and.b16  	%rs3497, %rs4969, 255;
	cvt.rn.f64.u16 	%fd19134, %rs3495;
	mul.f64 	%fd19135, %fd19134, 0d3FD322D0E5604189;
	cvt.rn.f64.u16 	%fd19136, %rs3496;
	fma.rn.f64 	%fd19137, %fd19136, 0d3FE2C8B439581062, %fd19135;
	cvt.rn.f64.u16 	%fd19138, %rs3497;
	fma.rn.f64 	%fd19139, %fd19138, 0d3FBD2F1A9FBE76C9, %fd19137;
	cvt.rzi.u32.f64 	%r8220, %fd19139;
	st.local.u8 	[%rd136+1], %r8220;
	add.s32 	%r2424, %r2415, %r4287;
	mov.b32 	%r11161, 1;
	mov.f64 	%fd28264, %fd28663;
	@%p3831 bra 	$L__BB1_2176;
	setp.ltu.f64 	%p3832, %fd2, 0d41E0000000000000;
	mov.f64 	%fd28264, %fd28662;
	mov.u32 	%r11160, %r11575;
	@%p3832 bra 	$L__BB1_2175;
	{ // callseq 1304, 0
	.param .b64 param0;
	st.param.f64 	[param0], %fd1;
	.param .align 16 .b8 retval0[16];
	call.uni (retval0), 
	__internal_trig_reduction_slowpathd, 
	(
	param0
	);
	ld.param.f64 	%fd28264, [retval0];
	ld.param.b32 	%r11160, [retval0+8];
	} // callseq 1304
$L__BB1_2175:
	add.s32 	%r11161, %r11160, 1;
$L__BB1_2176:
	shl.b32 	%r8222, %r11161, 6;
	cvt.u64.u32 	%rd3394, %r8222;
	and.b64  	%rd3395, %rd3394, 64;
	mov.u64 	%rd3396, __cudart_sin_cos_coeffs;
	add.s64 	%rd3397, %rd3396, %rd3395;
	mul.rn.f64 	%fd19141, %fd28264, %fd28264;
	and.b32  	%r8223, %r11161, 1;
	setp.eq.b32 	%p3833, %r8223, 1;
	selp.f64 	%fd19142, 0dBDA8FF8320FD8164, 0d3DE5DB65F9785EBA, %p3833;
	ld.global.nc.v2.f64 	{%fd19143, %fd19144}, [%rd3397];
	fma.rn.f64 	%fd19145, %fd19142, %fd19141, %fd19143;
	fma.rn.f64 	%fd19146, %fd19145, %fd19141, %fd19144;
	ld.global.nc.v2.f64 	{%fd19147, %fd19148}, [%rd3397+16];
	fma.rn.f64 	%fd19149, %fd19146, %fd19141, %fd19147;
	fma.rn.f64 	%fd19150, %fd19149, %fd19141, %fd19148;
	ld.global.nc.v2.f64 	{%fd19151, %fd19152}, [%rd3397+32];
	fma.rn.f64 	%fd19153, %fd19150, %fd19141, %fd19151;
	fma.rn.f64 	%fd19154, %fd19153, %fd19141, %fd19152;
	fma.rn.f64 	%fd19155, %fd19154, %fd28264, %fd28264;
	fma.rn.f64 	%fd19156, %fd19154, %fd19141, 0d3FF0000000000000;
	selp.f64 	%fd19157, %fd19156, %fd19155, %p3833;
	and.b32  	%r8224, %r11161, 2;
	setp.eq.s32 	%p3834, %r8224, 0;
	mov.f64 	%fd19158, 0d0000000000000000;
	sub.f64 	%fd19159, %fd19158, %fd19157;
	selp.f64 	%fd1793, %fd19157, %fd19159, %p3834;
	mov.f64 	%fd28265, %fd28664;
	mov.u32 	%r11162, %r11577;
	@%p2 bra 	$L__BB1_2178;
	{ // callseq 1305, 0
	.param .b64 param0;
	st.param.f64 	[param0], %fd1;
	.param .align 16 .b8 retval0[16];
	call.uni (retval0), 
	__internal_trig_reduction_slowpathd, 
	(
	param0
	);
	ld.param.f64 	%fd28265, [retval0];
	ld.param.b32 	%r11162, [retval0+8];
	} // callseq 1305
$L__BB1_2178:
	shl.b32 	%r8226, %r11162, 6;
	cvt.u64.u32 	%rd3398, %r8226;
	and.b64  	%rd3399, %rd3398, 64;
	mov.u64 	%rd3400, __cudart_sin_cos_coeffs;
	add.s64 	%rd3401, %rd3400, %rd3399;
	mul.rn.f64 	%fd19161, %fd28265, %fd28265;
	and.b32  	%r8227, %r11162, 1;
	setp.eq.b32 	%p3835, %r8227, 1;
	selp.f64 	%fd19162, 0dBDA8FF8320FD8164, 0d3DE5DB65F9785EBA, %p3835;
	ld.global.nc.v2.f64 	{%fd19163, %fd19164}, [%rd3401];
	fma.rn.f64 	%fd19165, %fd19162, %fd19161, %fd19163;
	fma.rn.f64 	%fd19166, %fd19165, %fd19161, %fd19164;
	ld.global.nc.v2.f64 	{%fd19167, %fd19168}, [%rd3401+16];
	fma.rn.f64 	%fd19169, %fd19166, %fd19161, %fd19167;
	fma.rn.f64 	%fd19170, %fd19169, %fd19161, %fd19168;
	ld.global.nc.v2.f64 	{%fd19171, %fd19172}, [%rd3401+32];
	fma.rn.f64 	%fd19173, %fd19170, %fd19161, %fd19171;
	fma.rn.f64 	%fd19174, %fd19173, %fd19161, %fd19172;
	fma.rn.f64 	%fd19175, %fd19174, %fd28265, %fd28265;
	fma.rn.f64 	%fd19176, %fd19174, %fd19161, 0d3FF0000000000000;
	selp.f64 	%fd19177, %fd19176, %fd19175, %p3835;
	and.b32  	%r8228, %r11162, 2;
	setp.eq.s32 	%p3836, %r8228, 0;
	mov.f64 	%fd19178, 0d0000000000000000;
	sub.f64 	%fd19179, %fd19178, %fd19177;
	selp.f64 	%fd19180, %fd19177, %fd19179, %p3836;
	div.s32 	%r8229, %r2424, %r4283;
	max.s32 	%r8230, %r8229, 0;
	min.s32 	%r8231, %r8230, %r10;
	cvt.rn.f64.s32 	%fd19181, %r8231;
	sub.f64 	%fd1796, %fd19181, %fd6;
	mul.f64 	%fd19182, %fd1796, %fd19180;
	fma.rn.f64 	%fd19183, %fd1781, %fd1793, %fd19182;
	add.f64 	%fd19184, %fd7, %fd19183;
	mul.f64 	%fd19185, %fd1796, %fd1793;
	mul.f64 	%fd19186, %fd1781, %fd19180;
	sub.f64 	%fd19187, %fd19185, %fd19186;
	add.f64 	%fd19188, %fd8, %fd19187;
	mov.f64 	%fd19189, 0d3FE0000000000000;
	copysign.f64 	%fd19190, %fd19184, %fd19189;
	add.rz.f64 	%fd19191, %fd19184, %fd19190;
	cvt.rzi.f64.f64 	%fd19192, %fd19191;
	cvt.rzi.s32.f64 	%r2431, %fd19192;
	copysign.f64 	%fd19193, %fd19188, %fd19189;
	add.rz.f64 	%fd19194, %fd19188, %fd19193;
	cvt.rzi.f64.f64 	%fd19195, %fd19194;
	cvt.rzi.s32.f64 	%r2432, %fd19195;
	setp.lt.s32 	%p3837, %r2431, 0;
	setp.ge.s32 	%p3838, %r2431, %r4279;
	or.pred  	%p3839, %p3837, %p3838;
	setp.lt.s32 	%p3840, %r2432, 0;
	setp.ge.s32 	%p3841, %r2432, %r4280;
	or.pred  	%p3842, %p3840, %p3841;
	or.pred  	%p3844, %p3839, %p3842;
	mov.b16 	%rs4972, 0;
	mov.u16 	%rs4973, %rs4972;
	mov.u16 	%rs4974, %rs4972;
	@%p3844 bra 	$L__BB1_2180;
	mul.lo.s32 	%r8232, %r2432, %r4281;
	cvt.u64.u32 	%rd3402, %r8232;
	shl.b32 	%r8233, %r2431, 2;
	cvt.u64.u32 	%rd3403, %r8233;
	add.s64 	%rd3404, %rd3402, %rd3403;
	add.s64 	%rd3405, %rd1, %rd3404;
	ld.global.u8 	%rs4972, [%rd3405];
	ld.global.u8 	%rs4973, [%rd3405+1];
	ld.global.u8 	%rs4974, [%rd3405+2];
$L__BB1_2180:
	st.local.u8 	[%rd133+2], %rs4974;
	and.b16  	%rs3499, %rs4974, 255;
	st.local.u8 	[%rd134+2], %rs4973;
	and.b16  	%rs3500, %rs4973, 255;
	st.local.u8 	[%rd135+2], %rs4972;
	and.b16  	%rs3501, %rs4972, 255;
	cvt.rn.f64.u16 	%fd19196, %rs3499;
	mul.f64 	%fd19197, %fd19196, 0d3FD322D0E5604189;
	cvt.rn.f64.u16 	%fd19198, %rs3500;
	fma.rn.f64 	%fd19199, %fd19198, 0d3FE2C8B439581062, %fd19197;
	cvt.rn.f64.u16 	%fd19200, %rs3501;
	fma.rn.f64 	%fd19201, %fd19200, 0d3FBD2F1A9FBE76C9, %fd19199;
	cvt.rzi.u32.f64 	%r8235, %fd19201;
	st.local.u8 	[%rd136+2], %r8235;
	add.s32 	%r8236, %r2405, %r4286;
	div.s32 	%r8237, %r8236, %r4282;
	max.s32 	%r2433, %r8237, 0;
	mov.b32 	%r11164, 1;
	mov.f64 	%fd28267, %fd28663;
	@%p3831 bra 	$L__BB1_2184;
	setp.ltu.f64 	%p3846, %fd2, 0d41E0000000000000;
	mov.f64 	%fd28267, %fd28662;
	mov.u32 	%r11163, %r11575;
	@%p3846 bra 	$L__BB1_2183;
	{ // callseq 1306, 0
	.param .b64 param0;
	st.param.f64 	[param0], %fd1;
	.param .align 16 .b8 retval0[16];
	call.uni (retval0), 
	__internal_trig_reduction_slowpathd, 
	(
	param0
	);
	ld.param.f64 	%fd28267, [retval0];
	ld.param.b32 	%r11163, [retval0+8];
	} // callseq 1306
$L__BB1_2183:
	add.s32 	%r11164, %r11163, 1;
$L__BB1_2184:
	shl.b32 	%r8239, %r11164, 6;
	cvt.u64.u32 	%rd3406, %r8239;
	and.b64  	%rd3407, %rd3406, 64;
	mov.u64 	%rd3408, __cudart_sin_cos_coeffs;
	add.s64 	%rd3409, %rd3408, %rd3407;
	mul.rn.f64 	%fd19203, %fd28267, %fd28267;
	and.b32  	%r8240, %r11164, 1;
	setp.eq.b32 	%p3847, %r8240, 1;
	selp.f64 	%fd19204, 0dBDA8FF8320FD8164, 0d3DE5DB65F9785EBA, %p3847;
	ld.global.nc.v2.f64 	{%fd19205, %fd19206}, [%rd3409];
	fma.rn.f64 	%fd19207, %fd19204, %fd19203, %fd19205;
	fma.rn.f64 	%fd19208, %fd19207, %fd19203, %fd19206;
	ld.global.nc.v2.f64 	{%fd19209, %fd19210}, [%rd3409+16];
	fma.rn.f64 	%fd19211, %fd19208, %fd19203, %fd19209;
	fma.rn.f64 	%fd19212, %fd19211, %fd19203, %fd19210;
	ld.global.nc.v2.f64 	{%fd19213, %fd19214}, [%rd3409+32];
	fma.rn.f64 	%fd19215, %fd19212, %fd19203, %fd19213;
	fma.rn.f64 	%fd19216, %fd19215, %fd19203, %fd19214;
	fma.rn.f64 	%fd19217, %fd19216, %fd28267, %fd28267;
	fma.rn.f64 	%fd19218, %fd19216, %fd19203, 0d3FF0000000000000;
	selp.f64 	%fd19219, %fd19218, %fd19217, %p3847;
	and.b32  	%r8241, %r11164, 2;
	setp.eq.s32 	%p3848, %r8241, 0;
	mov.f64 	%fd19220, 0d0000000000000000;
	sub.f64 	%fd19221, %fd19220, %fd19219;
	selp.f64 	%fd1800, %fd19219, %fd19221, %p3848;
	mov.f64 	%fd28268, %fd28664;
	mov.u32 	%r11165, %r11577;
	@%p2 bra 	$L__BB1_2186;
	{ // callseq 1307, 0
	.param .b64 param0;
	st.param.f64 	[param0], %fd1;
	.param .align 16 .b8 retval0[16];
	call.uni (retval0), 
	__internal_trig_reduction_slowpathd, 
	(
	param0
	);
	ld.param.f64 	%fd28268, [retval0];
	ld.param.b32 	%r11165, [retval0+8];
	} // callseq 1307
$L__BB1_2186:
	shl.b32 	%r8243, %r11165, 6;
	cvt.u64.u32 	%rd3410, %r8243;
	and.b64  	%rd3411, %rd3410, 64;
	mov.u64 	%rd3412, __cudart_sin_cos_coeffs;
	add.s64 	%rd3413, %rd3412, %rd3411;
	mul.rn.f64 	%fd19223, %fd28268, %fd28268;
	and.b32  	%r8244, %r11165, 1;
	setp.eq.b32 	%p3849, %r8244, 1;
	selp.f64 	%fd19224, 0dBDA8FF8320FD8164, 0d3DE5DB65F9785EBA, %p3849;
	ld.global.nc.v2.f64 	{%fd19225, %fd19226}, [%rd3413];
	fma.rn.f64 	%fd19227, %fd19224, %fd19223, %fd19225;
	fma.rn.f64 	%fd19228, %fd19227, %fd19223, %fd19226;
	ld.global.nc.v2.f64 	{%fd19229, %fd19230}, [%rd3413+16];
	fma.rn.f64 	%fd19231, %fd19228, %fd19223, %fd19229;
	fma.rn.f64 	%fd19232, %fd19231, %fd19223, %fd19230;
	ld.global.nc.v2.f64 	{%fd19233, %fd19234}, [%rd3413+32];
	fma.rn.f64 	%fd19235, %fd19232, %fd19223, %fd19233;
	fma.rn.f64 	%fd19236, %fd19235, %fd19223, %fd19234;
	fma.rn.f64 	%fd19237, %fd19236, %fd28268, %fd28268;
	fma.rn.f64 	%fd19238, %fd19236, %fd19223, 0d3FF0000000000000;
	selp.f64 	%fd19239, %fd19238, %fd19237, %p3849;
	and.b32  	%r8245, %r11165, 2;
	setp.eq.s32 	%p3850, %r8245, 0;
	mov.f64 	%fd19240, 0d0000000000000000;
	sub.f64 	%fd19241, %fd19240, %fd19239;
	selp.f64 	%fd19242, %fd19239, %fd19241, %p3850;
	min.s32 	%r8246, %r2433, %r9;
	cvt.rn.f64.s32 	%fd19243, %r8246;
	sub.f64 	%fd1803, %fd19243, %fd5;
	mul.f64 	%fd19244, %fd1782, %fd19242;
	fma.rn.f64 	%fd19245, %fd1803, %fd1800, %fd19244;
	add.f64 	%fd19246, %fd7, %fd19245;
	mul.f64 	%fd19247, %fd1782, %fd1800;
	mul.f64 	%fd19248, %fd1803, %fd19242;
	sub.f64 	%fd19249, %fd19247, %fd19248;
	add.f64 	%fd19250, %fd8, %fd19249;
	mov.f64 	%fd19251, 0d3FE0000000000000;
	copysign.f64 	%fd19252, %fd19246, %fd19251;
	add.rz.f64 	%fd19253, %fd19246, %fd19252;
	cvt.rzi.f64.f64 	%fd19254, %fd19253;
	cvt.rzi.s32.f64 	%r2440, %fd19254;
	copysign.f64 	%fd19255, %fd19250, %fd19251;
	add.rz.f64 	%fd19256, %fd19250, %fd19255;
	cvt.rzi.f64.f64 	%fd19257, %fd19256;
	cvt.rzi.s32.f64 	%r2441, %fd19257;
	setp.lt.s32 	%p3851, %r2440, 0;
	setp.ge.s32 	%p3852, %r2440, %r4279;
	or.pred  	%p3853, %p3851, %p3852;
	setp.lt.s32 	%p3854, %r2441, 0;
	setp.ge.s32 	%p3855, %r2441, %r4280;
	or.pred  	%p3856, %p3854, %p3855;
	or.pred  	%p3858, %p3853, %p3856;
	mov.b16 	%rs4975, 0;
	mov.u16 	%rs4976, %rs4975;
	mov.u16 	%rs4977, %rs4975;
	@%p3858 bra 	$L__BB1_2188;
	mul.lo.s32 	%r8247, %r2441, %r4281;
	cvt.u64.u32 	%rd3414, %r8247;
	shl.b32 	%r8248, %r2440, 2;
	cvt.u64.u32 	%rd3415, %r8248;
	add.s64 	%rd3416, %rd3414, %rd3415;
	add.s64 	%rd3417, %rd1, %rd3416;
	ld.global.u8 	%rs4975, [%rd3417];
	ld.global.u8 	%rs4976, [%rd3417+1];
	ld.global.u8 	%rs4977, [%rd3417+2];
$L__BB1_2188:
	setp.eq.f64 	%p3859, %fd2, 0d7FF0000000000000;
	st.local.u8 	[%rd133+3], %rs4977;
	and.b16  	%rs3503, %rs4977, 255;
	st.local.u8 	[%rd134+3], %rs4976;
	and.b16  	%rs3504, %rs4976, 255;
	st.local.u8 	[%rd135+3], %rs4975;
	and.b16  	%rs3505, %rs4975, 255;
	cvt.rn.f64.u16 	%fd19258, %rs3503;
	mul.f64 	%fd19259, %fd19258, 0d3FD322D0E5604189;
	cvt.rn.f64.u16 	%fd19260, %rs3504;
	fma.rn.f64 	%fd19261, %fd19260, 0d3FE2C8B439581062, %fd19259;
	cvt.rn.f64.u16 	%fd19262, %rs3505;
	fma.rn.f64 	%fd19263, %fd19262, 0d3FBD2F1A9FBE76C9, %fd19261;
	cvt.rzi.u32.f64 	%r8250, %fd19263;
	st.local.u8 	[%rd136+3], %r8250;
	mov.b32 	%r11167, 1;
	mov.f64 	%fd28270, %fd28663;
	@%p3859 bra 	$L__BB1_2192;
	setp.ltu.f64 	%p3860, %fd2, 0d41E0000000000000;
	mov.f64 	%fd28270, %fd28662;
	mov.u32 	%r11166, %r11575;
	@%p3860 bra 	$L__BB1_2191;
	{ // callseq 1308, 0
	.param .b64 param0;
	st.param.f64 	[param0], %fd1;
	.param .align 16 .b8 retval0[16];
	call.uni (retval0), 
	__internal_trig_reduction_slowpathd, 
	(
	param0
	);
	ld.param.f64 	%fd28270, [retval0];
	ld.param.b32 	%r11166, [retval0+8];
	} // callseq 1308
$L__BB1_2191:
	add.s32 	%r11167, %r11166, 1;
$L__BB1_2192:
	shl.b32 	%r8252, %r11167, 6;
	cvt.u64.u32 	%rd3418, %r8252;
	and.b64  	%rd3419, %rd3418, 64;
	mov.u64 	%rd3420, __cudart_sin_cos_coeffs;
	add.s64 	%rd3421, %rd3420, %rd3419;
	mul.rn.f64 	%fd19265, %fd28270, %fd28270;
	and.b32  	%r8253, %r11167, 1;
	setp.eq.b32 	%p3861, %r8253, 1;
	selp.f64 	%fd19266, 0dBDA8FF8320FD8164, 0d3DE5DB65F9785EBA, %p3861;
	ld.global.nc.v2.f64 	{%fd19267, %fd19268}, [%rd3421];
	fma.rn.f64 	%fd19269, %fd19266, %fd19265, %fd19267;
	fma.rn.f64 	%fd19270, %fd19269, %fd19265, %fd19268;
	ld.global.nc.v2.f64 	{%fd19271, %fd19272}, [%rd3421+16];
	fma.rn.f64 	%fd19273, %fd19270, %fd19265, %fd19271;
	fma.rn.f64 	%fd19274, %fd19273, %fd19265, %fd19272;
	ld.global.nc.v2.f64 	{%fd19275, %fd19276}, [%rd3421+32];
	fma.rn.f64 	%fd19277, %fd19274, %fd19265, %fd19275;
	fma.rn.f64 	%fd19278, %fd19277, %fd19265, %fd19276;
	fma.rn.f64 	%fd19279, %fd19278, %fd28270, %fd28270;
	fma.rn.f64 	%fd19280, %fd19278, %fd19265, 0d3FF0000000000000;
	selp.f64 	%fd19281, %fd19280, %fd19279, %p3861;
	and.b32  	%r8254, %r11167, 2;
	setp.eq.s32 	%p3862, %r8254, 0;
	mov.f64 	%fd19282, 0d0000000000000000;
	sub.f64 	%fd19283, %fd19282, %fd19281;
	selp.f64 	%fd1807, %fd19281, %fd19283, %p3862;
	mov.f64 	%fd28271, %fd28664;
	mov.u32 	%r11168, %r11577;
	@%p2 bra 	$L__BB1_2194;
	{ // callseq 1309, 0
	.param .b64 param0;
	st.param.f64 	[param0], %fd1;
	.param .align 16 .b8 retval0[16];
	call.uni (retval0), 
	__internal_trig_reduction_slowpathd, 
	(
	param0
	);
	ld.param.f64 	%fd28271, [retval0];
	ld.param.b32 	%r11168, [retval0+8];
	} // callseq 1309
$L__BB1_2194:
	shl.b32 	%r8256, %r11168, 6;
	cvt.u64.u32 	%rd3422, %r8256;
	and.b64  	%rd3423, %rd3422, 64;
	mov.u64 	%rd3424, __cudart_sin_cos_coeffs;
	add.s64 	%rd3425, %rd3424, %rd3423;
	mul.rn.f64 	%fd19285, %fd28271, %fd28271;
	and.b32  	%r8257, %r11168, 1;
	setp.eq.b32 	%p3863, %r8257, 1;
	selp.f64 	%fd19286, 0dBDA8FF8320FD8164, 0d3DE5DB65F9785EBA, %p3863;
	ld.global.nc.v2.f64 	{%fd19287, %fd19288}, [%rd3425];
	fma.rn.f64 	%fd19289, %fd19286, %fd19285, %fd19287;
	fma.rn.f64 	%fd19290, %fd19289, %fd19285, %fd19288;
	ld.global.nc.v2.f64 	{%fd19291, %fd19292}, [%rd3425+16];
	fma.rn.f64 	%fd19293, %fd19290, %fd19285, %fd19291;
	fma.rn.f64 	%fd19294, %fd19293, %fd19285, %fd19292;
	ld.global.nc.v2.f64 	{%fd19295, %fd19296}, [%rd3425+32];
	fma.rn.f64 	%fd19297, %fd19294, %fd19285, %fd19295;
	fma.rn.f64 	%fd19298, %fd19297, %fd19285, %fd19296;
	fma.rn.f64 	%fd19299, %fd19298, %fd28271, %fd28271;
	fma.rn.f64 	%fd19300, %fd19298, %fd19285, 0d3FF0000000000000;
	selp.f64 	%fd19301, %fd19300, %fd19299, %p3863;
	and.b32  	%r8258, %r11168, 2;
	setp.eq.s32 	%p3864, %r8258, 0;
	mov.f64 	%fd19302, 0d0000000000000000;
	sub.f64 	%fd19303, %fd19302, %fd19301;
	selp.f64 	%fd19304, %fd19301, %fd19303, %p3864;
	mul.f64 	%fd19305, %fd1789, %fd19304;
	fma.rn.f64 	%fd19306, %fd1803, %fd1807, %fd19305;
	add.f64 	%fd19307, %fd7, %fd19306;
	mul.f64 	%fd19308, %fd1789, %fd1807;
	mul.f64 	%fd19309, %fd1803, %fd19304;
	sub.f64 	%fd19310, %fd19308, %fd19309;
	add.f64 	%fd19311, %fd8, %fd19310;
	mov.f64 	%fd19312, 0d3FE0000000000000;
	copysign.f64 	%fd19313, %fd19307, %fd19312;
	add.rz.f64 	%fd19314, %fd19307, %fd19313;
	cvt.rzi.f64.f64 	%fd19315, %fd19314;
	cvt.rzi.s32.f64 	%r2448, %fd19315;
	copysign.f64 	%fd19316, %fd19311, %fd19312;
	add.rz.f64 	%fd19317, %fd19311, %fd19316;
	cvt.rzi.f64.f64 	%fd19318, %fd19317;
	cvt.rzi.s32.f64 	%r2449, %fd19318;
	setp.lt.s32 	%p3865, %r2448, 0;
	setp.ge.s32 	%p3866, %r2448, %r4279;
	or.pred  	%p3867, %p3865, %p3866;
	setp.lt.s32 	%p3868, %r2449, 0;
	setp.ge.s32 	%p3869, %r2449, %r4280;
	or.pred  	%p3870, %p3868, %p3869;
	or.pred  	%p3872, %p3867, %p3870;
	mov.b16 	%rs4978, 0;
	mov.u16 	%rs4979, %rs4978;
	mov.u16 	%rs4980, %rs4978;
	@%p3872 bra 	$L__BB1_2196;
	mul.lo.s32 	%r8259, %r2449, %r4281;
	cvt.u64.u32 	%rd3426, %r8259;
	shl.b32 	%r8260, %r2448, 2;
	cvt.u64.u32 	%rd3427, %r8260;
	add.s64 	%rd3428, %rd3426, %rd3427;
	add.s64 	%rd3429, %rd1, %rd3428;
	ld.global.u8 	%rs4978, [%rd3429];
	ld.global.u8 	%rs4979, [%rd3429+1];
	ld.global.u8 	%rs4980, [%rd3429+2];
$L__BB1_2196:
	st.local.u8 	[%rd133+4], %rs4980;
	and.b16  	%rs3507, %rs4980, 255;
	st.local.u8 	[%rd134+4], %rs4979;
	and.b16  	%rs3508, %rs4979, 255;
	st.local.u8 	[%rd135+4], %rs4978;
	and.b16  	%rs3509, %rs4978, 255;
	cvt.rn.f64.u16 	%fd19319, %rs3507;
	mul.f64 	%fd19320, %fd19319, 0d3FD322D0E5604189;
	cvt.rn.f64.u16 	%fd19321, %rs3508;
	fma.rn.f64 	%fd19322, %fd19321, 0d3FE2C8B439581062, %fd19320;
	cvt.rn.f64.u16 	%fd19323, %rs3509;
	fma.rn.f64 	%fd19324, %fd19323, 0d3FBD2F1A9FBE76C9, %fd19322;
	cvt.rzi.u32.f64 	%r8262, %fd19324;
	st.local.u8 	[%rd136+4], %r8262;
	mov.b32 	%r11170, 1;
	mov.f64 	%fd28273, %fd28663;
	@%p3859 bra 	$L__BB1_2200;
	setp.ltu.f64 	%p3874, %fd2, 0d41E0000000000000;
	mov.f64 	%fd28273, %fd28662;
	mov.u32 	%r11169, %r11575;
	@%p3874 bra 	$L__BB1_2199;
	{ // callseq 1310, 0
	.param .b64 param0;
	st.param.f64 	[param0], %fd1;
	.param .align 16 .b8 retval0[16];
	call.uni (retval0), 
	__internal_trig_reduction_slowpathd, 
	(
	param0
	);
	ld.param.f64 	%fd28273, [retval0];
	ld.param.b32 	%r11169, [retval0+8];
	} // callseq 1310
$L__BB1_2199:
	add.s32 	%r11170, %r11169, 1;
$L__BB1_2200:
	shl.b32 	%r8264, %r11170, 6;
	cvt.u64.u32 	%rd3430, %r8264;
	and.b64  	%rd3431, %rd3430, 64;
	mov.u64 	%rd3432, __cudart_sin_cos_coeffs;
	add.s64 	%rd3433, %rd3432, %rd3431;
	mul.rn.f64 	%fd19326, %fd28273, %fd28273;
	and.b32  	%r8265, %r11170, 1;
	setp.eq.b32 	%p3875, %r8265, 1;
	selp.f64 	%fd19327, 0dBDA8FF8320FD8164, 0d3DE5DB65F9785EBA, %p3875;
	ld.global.nc.v2.f64 	{%fd19328, %fd19329}, [%rd3433];
	fma.rn.f64 	%fd19330, %fd19327, %fd19326, %fd19328;
	fma.rn.f64 	%fd19331, %fd19330, %fd19326, %fd19329;
	ld.global.nc.v2.f64 	{%fd19332, %fd19333}, [%rd3433+16];
	fma.rn.f64 	%fd19334, %fd19331, %fd19326, %fd19332;
	fma.rn.f64 	%fd19335, %fd19334, %fd19326, %fd19333;
	ld.global.nc.v2.f64 	{%fd19336, %fd19337}, [%rd3433+32];
	fma.rn.f64 	%fd19338, %fd19335, %fd19326, %fd19336;
	fma.rn.f64 	%fd19339, %fd19338, %fd19326, %fd19337;
	fma.rn.f64 	%fd19340, %fd19339, %fd28273, %fd28273;
	fma.rn.f64 	%fd19341, %fd19339, %fd19326, 0d3FF0000000000000;
	selp.f64 	%fd19342, %fd19341, %fd19340, %p3875;
	and.b32  	%r8266, %r11170, 2;
	setp.eq.s32 	%p3876, %r8266, 0;
	mov.f64 	%fd19343, 0d0000000000000000;
	sub.f64 	%fd19344, %fd19343, %fd19342;
	selp.f64 	%fd1813, %fd19342, %fd19344, %p3876;
	mov.f64 	%fd28274, %fd28664;
	mov.u32 	%r11171, %r11577;
	@%p2 bra 	$L__BB1_2202;
	{ // callseq 1311, 0
	.param .b64 param0;
	st.param.f64 	[param0], %fd1;
	.param .align 16 .b8 retval0[16];
	call.uni (retval0), 
	__internal_trig_reduction_slowpathd, 
	(
	param0
	);
	ld.param.f64 	%fd28274, [retval0];
	ld.param.b32 	%r11171, [retval0+8];
	} // callseq 1311
$L__BB1_2202:
	shl.b32 	%r8268, %r11171, 6;
	cvt.u64.u32 	%rd3434, %r8268;
	and.b64  	%rd3435, %rd3434, 64;
	mov.u64 	%rd3436, __cudart_sin_cos_coeffs;
	add.s64 	%rd3437, %rd3436, %rd3435;
	mul.rn.f64 	%fd19346, %fd28274, %fd28274;
	and.b32  	%r8269, %r11171, 1;
	setp.eq.b32 	%p3877, %r8269, 1;
	selp.f64 	%fd19347, 0dBDA8FF8320FD8164, 0d3DE5DB65F9785EBA, %p3877;
	ld.global.nc.v2.f64 	{%fd19348, %fd19349}, [%rd3437];
	fma.rn.f64 	%fd19350, %fd19347, %fd19346, %fd19348;
	fma.rn.f64 	%fd19351, %fd19350, %fd19346, %fd19349;
	ld.global.nc.v2.f64 	{%fd19352, %fd19353}, [%rd3437+16];
	fma.rn.f64 	%fd19354, %fd19351, %fd19346, %fd19352;
	fma.rn.f64 	%fd19355, %fd19354, %fd19346, %fd19353;
	ld.global.nc.v2.f64 	{%fd19356, %fd19357}, [%rd3437+32];
	fma.rn.f64 	%fd19358, %fd19355, %fd19346, %fd19356;
	fma.rn.f64 	%fd19359, %fd19358, %fd19346, %fd19357;
	fma.rn.f64 	%fd19360, %fd19359, %fd28274, %fd28274;
	fma.rn.f64 	%fd19361, %fd19359, %fd19346, 0d3FF0000000000000;
	selp.f64 	%fd19362, %fd19361, %fd19360, %p3877;
	and.b32  	%r8270, %r11171, 2;
	setp.eq.s32 	%p3878, %r8270, 0;
	mov.f64 	%fd19363, 0d0000000000000000;
	sub.f64 	%fd19364, %fd19363, %fd19362;
	selp.f64 	%fd19365, %fd19362, %fd19364, %p3878;
	mul.f64 	%fd19366, %fd1796, %fd19365;
	fma.rn.f64 	%fd19367, %fd1803, %fd1813, %fd19366;
	add.f64 	%fd19368, %fd7, %fd19367;
	mul.f64 	%fd19369, %fd1796, %fd1813;
	mul.f64 	%fd19370, %fd1803, %fd19365;
	sub.f64 	%fd19371, %fd19369, %fd19370;
	add.f64 	%fd19372, %fd8, %fd19371;
	mov.f64 	%fd19373, 0d3FE0000000000000;
	copysign.f64 	%fd19374, %fd19368, %fd19373;
	add.rz.f64 	%fd19375, %fd19368, %fd19374;
	cvt.rzi.f64.f64 	%fd19376, %fd19375;
	cvt.rzi.s32.f64 	%r2456, %fd19376;
	copysign.f64 	%fd19377, %fd19372, %fd19373;
	add.rz.f64 	%fd19378, %fd19372, %fd19377;
	cvt.rzi.f64.f64 	%fd19379, %fd19378;
	cvt.rzi.s32.f64 	%r2457, %fd19379;
	setp.lt.s32 	%p3879, %r2456, 0;
	setp.ge.s32 	%p3880, %r2456, %r4279;
	or.pred  	%p3881, %p3879, %p3880;
	setp.lt.s32 	%p3882, %r2457, 0;
	setp.ge.s32 	%p3883, %r2457, %r4280;
	or.pred  	%p3884, %p3882, %p3883;
	or.pred  	%p3886, %p3881, %p3884;
	mov.b16 	%rs4981, 0;
	mov.u16 	%rs4982, %rs4981;
	mov.u16 	%rs4983, %rs4981;
	@%p3886 bra 	$L__BB1_2204;
	mul.lo.s32 	%r8271, %r2457, %r4281;
	cvt.u64.u32 	%rd3438, %r8271;
	shl.b32 	%r8272, %r2456, 2;
	cvt.u64.u32 	%rd3439, %r8272;
	add.s64 	%rd3440, %rd3438, %rd3439;
	add.s64 	%rd3441, %rd1, %rd3440;
	ld.global.u8 	%rs4981, [%rd3441];
	ld.global.u8 	%rs4982, [%rd3441+1];
	ld.global.u8 	%rs4983, [%rd3441+2];
$L__BB1_2204:
	setp.eq.f64 	%p3887, %fd2, 0d7FF0000000000000;
	st.local.u8 	[%rd133+5], %rs4983;
	and.b16  	%rs3511, %rs4983, 255;
	st.local.u8 	[%rd134+5], %rs4982;
	and.b16  	%rs3512, %rs4982, 255;
	st.local.u8 	[%rd135+5], %rs4981;
	and.b16  	%rs3513, %rs4981, 255;
	cvt.rn.f64.u16 	%fd19380, %rs3511;
	mul.f64 	%fd19381, %fd19380, 0d3FD322D0E5604189;
	cvt.rn.f64.u16 	%fd19382, %rs3512;
	fma.rn.f64 	%fd19383, %fd19382, 0d3FE2C8B439581062, %fd19381;
	cvt.rn.f64.u16 	%fd19384, %rs3513;
	fma.rn.f64 	%fd19385, %fd19384, 0d3FBD2F1A9FBE76C9, %fd19383;
	cvt.rzi.u32.f64 	%r8274, %fd19385;
	st.local.u8 	[%rd136+5], %r8274;
	add.s32 	%r8275, %r2424, %r4287;
	div.s32 	%r8276, %r8275, %r4283;
	max.s32 	%r2458, %r8276, 0;
	mov.b32 	%r11173, 1;
	mov.f64 	%fd28276, %fd28663;
	@%p3887 bra 	$L__BB1_2208;
	setp.ltu.f64 	%p3888, %fd2, 0d41E0000000000000;
	mov.f64 	%fd28276, %fd28662;
	mov.u32 	%r11172, %r11575;
	@%p3888 bra 	$L__BB1_2207;
	{ // callseq 1312, 0
	.param .b64 param0;
	st.param.f64 	[param0], %fd1;
	.param .align 16 .b8 retval0[16];
	call.uni (retval0), 
	__internal_trig_reduction_slowpathd, 
	(
	param0
	);
	ld.param.f64 	%fd28276, [retval0];
	ld.param.b32 	%r11172, [retval0+8];
	} // callseq 1312
$L__BB1_2207:
	add.s32 	%r11173, %r11172, 1;
$L__BB1_2208:
	shl.b32 	%r8278, %r11173, 6;
	cvt.u64.u32 	%rd3442, %r8278;
	and.b64  	%rd3443, %rd3442, 64;
	mov.u64 	%rd3444, __cudart_sin_cos_coeffs;
	add.s64 	%rd3445, %rd3444, %rd3443;
	mul.rn.f64 	%fd19387, %fd28276, %fd28276;
	and.b32  	%r8279, %r11173, 1;
	setp.eq.b32 	%p3889, %r8279, 1;
	selp.f64 	%fd19388, 0dBDA8FF8320FD8164, 0d3DE5DB65F9785EBA, %p3889;
	ld.global.nc.v2.f64 	{%fd19389, %fd19390}, [%rd3445];
	fma.rn.f64 	%fd19391, %fd19388, %fd19387, %fd19389;
	fma.rn.f64 	%fd19392, %fd19391, %fd19387, %fd19390;
	ld.global.nc.v2.f64 	{%fd19393, %fd19394}, [%rd3445+16];
	fma.rn.f64 	%fd19395, %fd19392, %fd19387, %fd19393;
	fma.rn.f64 	%fd19396, %fd19395, %fd19387, %fd19394;
	ld.global.nc.v2.f64 	{%fd19397, %fd19398}, [%rd3445+32];
	fma.rn.f64 	%fd19399, %fd19396, %fd19387, %fd19397;
	fma.rn.f64 	%fd19400, %fd19399, %fd19387, %fd19398;
	fma.rn.f64 	%fd19401, %fd19400, %fd28276, %fd28276;
	fma.rn.f64 	%fd19402, %fd19400, %fd19387, 0d3FF0000000000000;
	selp.f64 	%fd19403, %fd19402, %fd19401, %p3889;
	and.b32  	%r8280, %r11173, 2;
	setp.eq.s32 	%p3890, %r8280, 0;
	mov.f64 	%fd19404, 0d0000000000000000;
	sub.f64 	%fd19405, %fd19404, %fd19403;
	selp.f64 	%fd1819, %fd19403, %fd19405, %p3890;
	mov.f64 	%fd28277, %fd28664;
	mov.u32 	%r11174, %r11577;
	@%p2 bra 	$L__BB1_2210;
	{ // callseq 1313, 0
	.param .b64 param0;
	st.param.f64 	[param0], %fd1;
	.param .align 16 .b8 retval0[16];
	call.uni (retval0), 
	__internal_trig_reduction_slowpathd, 
	(
	param0
	);
	ld.param.f64 	%fd28277, [retval0];
	ld.param.b32 	%r11174, [retval0+8];
	} // callseq 1313
$L__BB1_2210:
	shl.b32 	%r8282, %r11174, 6;
	cvt.u64.u32 	%rd3446, %r8282;
	and.b64  	%rd3447, %rd3446, 64;
	mov.u64 	%rd3448, __cudart_sin_cos_coeffs;
	add.s64 	%rd3449, %rd3448, %rd3447;
	mul.rn.f64 	%fd19407, %fd28277, %fd28277;
	and.b32  	%r8283, %r11174, 1;
	setp.eq.b32 	%p3891, %r8283, 1;
	selp.f64 	%fd19408, 0dBDA8FF8320FD8164, 0d3DE5DB65F9785EBA, %p3891;
	ld.global.nc.v2.f64 	{%fd19409, %fd19410}, [%rd3449];
	fma.rn.f64 	%fd19411, %fd19408, %fd19407, %fd19409;
	fma.rn.f64 	%fd19412, %fd19411, %fd19407, %fd19410;
	ld.global.nc.v2.f64 	{%fd19413, %fd19414}, [%rd3449+16];
	fma.rn.f64 	%fd19415, %fd19412, %fd19407, %fd19413;
	fma.rn.f64 	%fd19416, %fd19415, %fd19407, %fd19414;
	ld.global.nc.v2.f64 	{%fd19417, %fd19418}, [%rd3449+32];
	fma.rn.f64 	%fd19419, %fd19416, %fd19407, %fd19417;
	fma.rn.f64 	%fd19420, %fd19419, %fd19407, %fd19418;
	fma.rn.f64 	%fd19421, %fd19420, %fd28277, %fd28277;
	fma.rn.f64 	%fd19422, %fd19420, %fd19407, 0d3FF0000000000000;
	selp.f64 	%fd19423, %fd19422, %fd19421, %p3891;
	and.b32  	%r8284, %r11174, 2;
	setp.eq.s32 	%p3892, %r8284, 0;
	mov.f64 	%fd19424, 0d0000000000000000;
	sub.f64 	%fd19425, %fd19424, %fd19423;
	selp.f64 	%fd19426, %fd19423, %fd19425, %p3892;
	min.s32 	%r8285, %r2458, %r10;
	cvt.rn.f64.s32 	%fd19427, %r8285;
	sub.f64 	%fd1822, %fd19427, %fd6;
	mul.f64 	%fd19428, %fd1822, %fd19426;
	fma.rn.f64 	%fd19429, %fd1781, %fd1819, %fd19428;
	add.f64 	%fd19430, %fd7, %fd19429;
	mul.f64 	%fd19431, %fd1822, %fd1819;
	mul.f64 	%fd19432, %fd1781, %fd19426;
	sub.f64 	%fd19433, %fd19431, %fd19432;
	add.f64 	%fd19434, %fd8, %fd19433;
	mov.f64 	%fd19435, 0d3FE0000000000000;
	copysign.f64 	%fd19436, %fd19430, %fd19435;
	add.rz.f64 	%fd19437, %fd19430, %fd19436;
	cvt.rzi.f64.f64 	%fd19438, %fd19437;
	cvt.rzi.s32.f64 	%r2465, %fd19438;
	copysign.f64 	%fd19439, %fd19434, %fd19435;
	add.rz.f64 	%fd19440, %fd19434, %fd19439;
	cvt.rzi.f64.f64 	%fd19441, %fd19440;
	cvt.rzi.s32.f64 	%r2466, %fd19441;
	setp.lt.s32 	%p3893, %r2465, 0;
	setp.ge.s32 	%p3894, %r2465, %r4279;
	or.pred  	%p3895, %p3893, %p3894;
	setp.lt.s32 	%p3896, %r2466, 0;
	setp.ge.s32 	%p3897, %r2466, %r4280;
	or.pred  	%p3898, %p3896, %p3897;
	or.pred  	%p3900, %p3895, %p3898;
	mov.b16 	%rs4984, 0;
	mov.u16 	%rs4985, %rs4984;
	mov.u16 	%rs4986, %rs4984;
	@%p3900 bra 	$L__BB1_2212;
	mul.lo.s32 	%r8286, %r2466, %r4281;
	cvt.u64.u32 	%rd3450, %r8286;
	shl.b32 	%r8287, %r2465, 2;
	cvt.u64.u32 	%rd3451, %r8287;
	add.s64 	%rd3452, %rd3450, %rd3451;
	add.s64 	%rd3453, %rd1, %rd3452;
	ld.global.u8 	%rs4984, [%rd3453];
	ld.global.u8 	%rs4985, [%rd3453+1];
	ld.global.u8 	%rs4986, [%rd3453+2];
$L__BB1_2212:
	st.local.u8 	[%rd133+6], %rs4986;
	and.b16  	%rs3515, %rs4986, 255;
	st.local.u8 	[%rd134+6], %rs4985;
	and.b16  	%rs3516, %rs4985, 255;
	st.local.u8 	[%rd135+6], %rs4984;
	and.b16  	%rs3517, %rs4984, 255;
	cvt.rn.f64.u16 	%fd19442, %rs3515;
	mul.f64 	%fd19443, %fd19442, 0d3FD322D0E5604189;
	cvt.rn.f64.u16 	%fd19444, %rs3516;
	fma.rn.f64 	%fd19445, %fd19444, 0d3FE2C8B439581062, %fd19443;
	cvt.rn.f64.u16 	%fd19446, %rs3517;
	fma.rn.f64 	%fd19447, %fd19446, 0d3FBD2F1A9FBE76C9, %fd19445;
	cvt.rzi.u32.f64 	%r8289, %fd19447;
	st.local.u8 	[%rd136+6], %r8289;
	mov.b32 	%r11176, 1;
	mov.f64 	%fd28279, %fd28663;
	@%p3887 bra 	$L__BB1_2216;
	setp.ltu.f64 	%p3902, %fd2, 0d41E0000000000000;
	mov.f64 	%fd28279, %fd28662;
	mov.u32 	%r11175, %r11575;
	@%p3902 bra 	$L__BB1_2215;
	{ // callseq 1314, 0
	.param .b64 param0;
	st.param.f64 	[param0], %fd1;
	.param .align 16 .b8 retval0[16];
	call.uni (retval0), 
	__internal_trig_reduction_slowpathd, 
	(
	param0
	);
	ld.param.f64 	%fd28279, [retval0];
	ld.param.b32 	%r11175, [retval0+8];
	} // callseq 1314
$L__BB1_2215:
	add.s32 	%r11176, %r11175, 1;
$L__BB1_2216:
	shl.b32 	%r8291, %r11176, 6;
	cvt.u64.u32 	%rd3454, %r8291;
	and.b64  	%rd3455, %rd3454, 64;
	mov.u64 	%rd3456, __cudart_sin_cos_coeffs;
	add.s64 	%rd3457, %rd3456, %rd3455;
	mul.rn.f64 	%fd19449, %fd28279, %fd28279;
	and.b32  	%r8292, %r11176, 1;
	setp.eq.b32 	%p3903, %r8292, 1;
	selp.f64 	%fd19450, 0dBDA8FF8320FD8164, 0d3DE5DB65F9785EBA, %p3903;
	ld.global.nc.v2.f64 	{%fd19451, %fd19452}, [%rd3457];
	fma.rn.f64 	%fd19453, %fd19450, %fd19449, %fd19451;
	fma.rn.f64 	%fd19454, %fd19453, %fd19449, %fd19452;
	ld.global.nc.v2.f64 	{%fd19455, %fd19456}, [%rd3457+16];
	fma.rn.f64 	%fd19457, %fd19454, %fd19449, %fd19455;
	fma.rn.f64 	%fd19458, %fd19457, %fd19449, %fd19456;
	ld.global.nc.v2.f64 	{%fd19459, %fd19460}, [%rd3457+32];
	fma.rn.f64 	%fd19461, %fd19458, %fd19449, %fd19459;
	fma.rn.f64 	%fd19462, %fd19461, %fd19449, %fd19460;
	fma.rn.f64 	%fd19463, %fd19462, %fd28279, %fd28279;
	fma.rn.f64 	%fd19464, %fd19462, %fd19449, 0d3FF0000000000000;
	selp.f64 	%fd19465, %fd19464, %fd19463, %p3903;
	and.b32  	%r8293, %r11176, 2;
	setp.eq.s32 	%p3904, %r8293, 0;
	mov.f64 	%fd19466, 0d0000000000000000;
	sub.f64 	%fd19467, %fd19466, %fd19465;
	selp.f64 	%fd1826, %fd19465, %fd19467, %p3904;
	mov.f64 	%fd28280, %fd28664;
	mov.u32 	%r11177, %r11577;
	@%p2 bra 	$L__BB1_2218;
	{ // callseq 1315, 0
	.param .b64 param0;
	st.param.f64 	[param0], %fd1;
	.param .align 16 .b8 retval0[16];
	call.uni (retval0), 
	__internal_trig_reduction_slowpathd, 
	(
	param0
	);
	ld.param.f64 	%fd28280, [retval0];
	ld.param.b32 	%r11177, [retval0+8];
	} // callseq 1315
$L__BB1_2218:
	shl.b32 	%r8295, %r11177, 6;
	cvt.u64.u32 	%rd3458, %r8295;
	and.b64  	%rd3459, %rd3458, 64;
	mov.u64 	%rd3460, __cudart_sin_cos_coeffs;
	add.s64 	%rd3461, %rd3460, %rd3459;
	mul.rn.f64 	%fd19469, %fd28280, %fd28280;
	and.b32  	%r8296, %r11177, 1;
	setp.eq.b32 	%p3905, %r8296, 1;
	selp.f64 	%fd19470, 0dBDA8FF8320FD8164, 0d3DE5DB65F9785EBA, %p3905;
	ld.global.nc.v2.f64 	{%fd19471, %fd19472}, [%rd3461];
	fma.rn.f64 	%fd19473, %fd19470, %fd19469, %fd19471;
	fma.rn.f64 	%fd19474, %fd19473, %fd19469, %fd19472;
	ld.global.nc.v2.f64 	{%fd19475, %fd19476}, [%rd3461+16];
	fma.rn.f64 	%fd19477, %fd19474, %fd19469, %fd19475;
	fma.rn.f64 	%fd19478, %fd19477, %fd19469, %fd19476;
	ld.global.nc.v2.f64 	{%fd19479, %fd19480}, [%rd3461+32];
	fma.rn.f64 	%fd19481, %fd19478, %fd19469, %fd19479;
	fma.rn.f64 	%fd19482, %fd19481, %fd19469, %fd19480;
	fma.rn.f64 	%fd19483, %fd19482, %fd28280, %fd28280;
	fma.rn.f64 	%fd19484, %fd19482, %fd19469, 0d3FF0000000000000;
	selp.f64 	%fd19485, %fd19484, %fd19483, %p3905;
	and.b32  	%r8297, %r11177, 2;
	setp.eq.s32 	%p3906, %r8297, 0;
	mov.f64 	%fd19486, 0d0000000000000000;
	sub.f64 	%fd19487, %fd19486, %fd19485;
	selp.f64 	%fd19488, %fd19485, %fd19487, %p3906;
	mul.f64 	%fd19489, %fd1822, %fd19488;
	fma.rn.f64 	%fd19490, %fd1803, %fd1826, %fd19489;
	add.f64 	%fd19491, %fd7, %fd19490;
	mul.f64 	%fd19492, %fd1822, %fd1826;
	mul.f64 	%fd19493, %fd1803, %fd19488;
	sub.f64 	%fd19494, %fd19492, %fd19493;
	add.f64 	%fd19495, %fd8, %fd19494;
	mov.f64 	%fd19496, 0d3FE0000000000000;
	copysign.f64 	%fd19497, %fd19491, %fd19496;
	add.rz.f64 	%fd19498, %fd19491, %fd19497;
	cvt.rzi.f64.f64 	%fd19499, %fd19498;
	cvt.rzi.s32.f64 	%r2473, %fd19499;
	copysign.f64 	%fd19500, %fd19495, %fd19496;
	add.rz.f64 	%fd19501, %fd19495, %fd19500;
	cvt.rzi.f64.f64 	%fd19502, %fd19501;
	cvt.rzi.s32.f64 	%r2474, %fd19502;
	setp.lt.s32 	%p3907, %r2473, 0;
	setp.ge.s32 	%p3908, %r2473, %r4279;
	or.pred  	%p3909, %p3907, %p3908;
	setp.lt.s32 	%p3910, %r2474, 0;
	setp.ge.s32 	%p3911, %r2474, %r4280;
	or.pred  	%p3912, %p3910, %p3911;
	or.pred  	%p3914, %p3909, %p3912;
	mov.b16 	%rs4987, 0;
	mov.u16 	%rs4988, %rs4987;
	mov.u16 	%rs4989, %rs4987;
	@%p3914 bra 	$L__BB1_2220;
	mul.lo.s32 	%r8298, %r2474, %r4281;
	cvt.u64.u32 	%rd3462, %r8298;
	shl.b32 	%r8299, %r2473, 2;
	cvt.u64.u32 	%rd3463, %r8299;
	add.s64 	%rd3464, %rd3462, %rd3463;
	add.s64 	%rd3465, %rd1, %rd3464;
	ld.global.u8 	%rs4987, [%rd3465];
	ld.global.u8 	%rs4988, [%rd3465+1];
	ld.global.u8 	%rs4989, [%rd3465+2];
$L__BB1_2220:
	st.local.u8 	[%rd133+7], %rs4989;
	and.b16  	%rs3519, %rs4989, 255;
	st.local.u8 	[%rd134+7], %rs4988;
	and.b16  	%rs3520, %rs4988, 255;
	st.local.u8 	[%rd135+7], %rs4987;
	and.b16  	%rs3521, %rs4987, 255;
	cvt.rn.f64.u16 	%fd19503, %rs3519;
	mul.f64 	%fd19504, %fd19503, 0d3FD322D0E5604189;
	cvt.rn.f64.u16 	%fd19505, %rs3520;
	fma.rn.f64 	%fd19506, %fd19505, 0d3FE2C8B439581062, %fd19504;
	cvt.rn.f64.u16 	%fd19507, %rs3521;
	fma.rn.f64 	%fd19508, %fd19507, 0d3FBD2F1A9FBE76C9, %fd19506;
	cvt.rzi.u32.f64 	%r8300, %fd19508;
	st.local.u8 	[%rd136+7], %r8300;
	add.s32 	%r10528, %r10528, 8;
$L__BB1_2221:
	sub.s32 	%r8301, 4, %r69;
	setp.ge.u32 	%p3915, %r8301, %r69;
	@%p3915 bra 	$L__BB1_2355;
	mov.u32 	%r8302, %ctaid.y;
	mov.u32 	%r8303, %ntid.y;
	mov.u32 	%r8304, %tid.y;
	mad.lo.s32 	%r8305, %r8302, %r8303, %r8304;
	sub.s32 	%r8306, %r8305, %r69;
	add.s32 	%r2477, %r8306, 4;
	setp.ge.s32 	%p3916, %r2477, %r4288;
	add.s32 	%r2478, %r144, 4;
	setp.lt.s32 	%p3917, %r2478, 0;
	setp.ge.s32 	%p3918, %r2478, %r4284;
	or.pred  	%p3919, %p3918, %p3916;
	or.pred  	%p3920, %p3919, %p3917;
	@%p3920 bra 	$L__BB1_2288;
	setp.eq.f64 	%p3921, %fd2, 0d7FF0000000000000;
	mul.lo.s32 	%r8309, %r2478, %r4286;
	shl.b32 	%r2479, %r8309, 1;
	mul.lo.s32 	%r8310, %r2477, %r4287;
	shl.b32 	%r2480, %r8310, 2;
	mov.b32 	%r11180, 1;
	mov.f64 	%fd28282, %fd28663;
	@%p3921 bra 	$L__BB1_2227;
	setp.ltu.f64 	%p3922, %fd2, 0d41E0000000000000;
	mov.f64 	%fd28282, %fd28662;
	mov.u32 	%r11179, %r11575;
	@%p3922 bra 	$L__BB1_2226;
	{ // callseq 1316, 0
	.param .b64 param0;
	st.param.f64 	[param0], %fd1;
	.param .align 16 .b8 retval0[16];
	call.uni (retval0), 
	__internal_trig_reduction_slowpathd, 
	(
	param0
	);
	ld.param.f64 	%fd28282, [retval0];
	ld.param.b32 	%r11179, [retval0+8];
	} // callseq 1316
$L__BB1_2226:
	add.s32 	%r11180, %r11179, 1;
$L__BB1_2227:
	shl.b32 	%r8312, %r11180, 6;
	cvt.u64.u32 	%rd3466, %r8312;
	and.b64  	%rd3467, %rd3466, 64;
	mov.u64 	%rd3468, __cudart_sin_cos_coeffs;
	add.s64 	%rd3469, %rd3468, %rd3467;
	mul.rn.f64 	%fd19510, %fd28282, %fd28282;
	and.b32  	%r8313, %r11180, 1;
	setp.eq.b32 	%p3923, %r8313, 1;
	selp.f64 	%fd19511, 0dBDA8FF8320FD8164, 0d3DE5DB65F9785EBA, %p3923;
	ld.global.nc.v2.f64 	{%fd19512, %fd19513}, [%rd3469];
	fma.rn.f64 	%fd19514, %fd19511, %fd19510, %fd19512;
	fma.rn.f64 	%fd19515, %fd19514, %fd19510, %fd19513;
	ld.global.nc.v2.f64 	{%fd19516, %fd19517}, [%rd3469+16];
	fma.rn.f64 	%fd19518, %fd19515, %fd19510, %fd19516;
	fma.rn.f64 	%fd19519, %fd19518, %fd19510, %fd19517;
	ld.global.nc.v2.f64 	{%fd19520, %fd19521}, [%rd3469+32];
	fma.rn.f64 	%fd19522, %fd19519, %fd19510, %fd19520;
	fma.rn.f64 	%fd19523, %fd19522, %fd19510, %fd19521;
	fma.rn.f64 	%fd19524, %fd19523, %fd28282, %fd28282;
	fma.rn.f64 	%fd19525, %fd19523, %fd19510, 0d3FF0000000000000;
	selp.f64 	%fd19526, %fd19525, %fd19524, %p3923;
	and.b32  	%r8314, %r11180, 2;
	setp.eq.s32 	%p3924, %r8314, 0;
	mov.f64 	%fd19527, 0d0000000000000000;
	sub.f64 	%fd19528, %fd19527, %fd19526;
	selp.f64 	%fd1832, %fd19526, %fd19528, %p3924;
	mov.f64 	%fd28283, %fd28664;
	mov.u32 	%r11181, %r11577;
	@%p2 bra 	$L__BB1_2229;
	{ // callseq 1317, 0
	.param .b64 param0;
	st.param.f64 	[param0], %fd1;
	.param .align 16 .b8 retval0[16];
	call.uni (retval0), 
	__internal_trig_reduction_slowpathd, 
	(
	param0
	);
	ld.param.f64 	%fd28283, [retval0];
	ld.param.b32 	%r11181, [retval0+8];
	} // callseq 1317
$L__BB1_2229:
	shl.b32 	%r8316, %r11181, 6;
	cvt.u64.u32 	%rd3470, %r8316;
	and.b64  	%rd3471, %rd3470, 64;
	mov.u64 	%rd3472, __cudart_sin_cos_coeffs;
	add.s64 	%rd3473, %rd3472, %rd3471;
	mul.rn.f64 	%fd19530, %fd28283, %fd28283;
	and.b32  	%r8317, %r11181, 1;
	setp.eq.b32 	%p3925, %r8317, 1;
	selp.f64 	%fd19531, 0dBDA8FF8320FD8164, 0d3DE5DB65F9785EBA, %p3925;
	ld.global.nc.v2.f64 	{%fd19532, %fd19533}, [%rd3473];
	fma.rn.f64 	%fd19534, %fd19531, %fd19530, %fd19532;
	fma.rn.f64 	%fd19535, %fd19534, %fd19530, %fd19533;
	ld.global.nc.v2.f64 	{%fd19536, %fd19537}, [%rd3473+16];
	fma.rn.f64 	%fd19538, %fd19535, %fd19530, %fd19536;
	fma.rn.f64 	%fd19539, %fd19538, %fd19530, %fd19537;
	ld.global.nc.v2.f64 	{%fd19540, %fd19541}, [%rd3473+32];
	fma.rn.f64 	%fd19542, %fd19539, %fd19530, %fd19540;
	fma.rn.f64 	%fd19543, %fd19542, %fd19530, %fd19541;
	fma.rn.f64 	%fd19544, %fd19543, %fd28283, %fd28283;
	fma.rn.f64 	%fd19545, %fd19543, %fd19530, 0d3FF0000000000000;
	selp.f64 	%fd19546, %fd19545, %fd19544, %p3925;
	and.b32  	%r8318, %r11181, 2;
	setp.eq.s32 	%p3926, %r8318, 0;
	mov.f64 	%fd19547, 0d0000000000000000;
	sub.f64 	%fd19548, %fd19547, %fd19546;
	selp.f64 	%fd19549, %fd19546, %fd19548, %p3926;
	div.s32 	%r8319, %r2479, %r4282;
	max.s32 	%r8320, %r8319, 0;
	min.s32 	%r8321, %r8320, %r9;
	cvt.rn.f64.s32 	%fd19550, %r8321;
	sub.f64 	%fd1835, %fd19550, %fd5;
	div.s32 	%r8322, %r2480, %r4283;
	max.s32 	%r8323, %r8322, 0;
	min.s32 	%r8324, %r8323, %r10;
	cvt.rn.f64.s32 	%fd19551, %r8324;
	sub.f64 	%fd1836, %fd19551, %fd6;
	mul.f64 	%fd19552, %fd1836, %fd19549;
	fma.rn.f64 	%fd19553, %fd1835, %fd1832, %fd19552;
	add.f64 	%fd19554, %fd7, %fd19553;
	mul.f64 	%fd19555, %fd1836, %fd1832;
	mul.f64 	%fd19556, %fd1835, %fd19549;
	sub.f64 	%fd19557, %fd19555, %fd19556;
	add.f64 	%fd19558, %fd8, %fd19557;
	mov.f64 	%fd19559, 0d3FE0000000000000;
	copysign.f64 	%fd19560, %fd19554, %fd19559;
	add.rz.f64 	%fd19561, %fd19554, %fd19560;
	cvt.rzi.f64.f64 	%fd19562, %fd19561;
	cvt.rzi.s32.f64 	%r2487, %fd19562;
	copysign.f64 	%fd19563, %fd19558, %fd19559;
	add.rz.f64 	%fd19564, %fd19558, %fd19563;
	cvt.rzi.f64.f64 	%fd19565, %fd19564;
	cvt.rzi.s32.f64 	%r2488, %fd19565;
	setp.lt.s32 	%p3927, %r2487, 0;
	setp.ge.s32 	%p3928, %r2487, %r4279;
	or.pred  	%p3929, %p3927, %p3928;
	setp.lt.s32 	%p3930, %r2488, 0;
	setp.ge.s32 	%p3931, %r2488, %r4280;
	or.pred  	%p3932, %p3930, %p3931;
	or.pred  	%p3934, %p3929, %p3932;
	mov.b16 	%rs4990, 0;
	mov.u16 	%rs4991, %rs4990;
	mov.u16 	%rs4992, %rs4990;
	@%p3934 bra 	$L__BB1_2231;
	mul.lo.s32 	%r8325, %r2488, %r4281;
	cvt.u64.u32 	%rd3474, %r8325;
	shl.b32 	%r8326, %r2487, 2;
	cvt.u64.u32 	%rd3475, %r8326;
	add.s64 	%rd3476, %rd3474, %rd3475;
	add.s64 	%rd3477, %rd1, %rd3476;
	ld.global.u8 	%rs4990, [%rd3477];
	ld.global.u8 	%rs4991, [%rd3477+1];
	ld.global.u8 	%rs4992, [%rd3477+2];
$L__BB1_2231:
	cvt.u64.u32 	%rd3478, %r10528;
	add.s64 	%rd137, %rd2, %rd3478;
	st.local.u8 	[%rd137], %rs4992;
	and.b16  	%rs3523, %rs4992, 255;
	add.s64 	%rd138, %rd3, %rd3478;
	st.local.u8 	[%rd138], %rs4991;
	and.b16  	%rs3524, %rs4991, 255;
	add.s64 	%rd139, %rd4, %rd3478;
	st.local.u8 	[%rd139], %rs4990;
	and.b16  	%rs3525, %rs4990, 255;
	cvt.rn.f64.u16 	%fd19566, %rs3523;
	mul.f64 	%fd19567, %fd19566, 0d3FD322D0E5604189;
	cvt.rn.f64.u16 	%fd19568, %rs3524;
	fma.rn.f64 	%fd19569, %fd19568, 0d3FE2C8B439581062, %fd19567;
	cvt.rn.f64.u16 	%fd19570, %rs3525;
	fma.rn.f64 	%fd19571, %fd19570, 0d3FBD2F1A9FBE76C9, %fd19569;
	cvt.rzi.u32.f64 	%r8328, %fd19571;
	add.s64 	%rd140, %rd5, %rd3478;
	st.local.u8 	[%rd140], %r8328;
	add.s32 	%r2489, %r2480, %r4287;
	mov.b32 	%r11183, 1;
	mov.f64 	%fd28285, %fd28663;
	@%p3921 bra 	$L__BB1_2235;
	setp.ltu.f64 	%p3936, %fd2, 0d41E0000000000000;
	mov.f64 	%fd28285, %fd28662;
	mov.u32 	%r11182, %r11575;
	@%p3936 bra 	$L__BB1_2234;
	{ // callseq 1318, 0
	.param .b64 param0;
	st.param.f64 	[param0], %fd1;
	.param .align 16 .b8 retval0[16];
	call.uni (retval0), 
	__internal_trig_reduction_slowpathd, 
	(
	param0
	);
	ld.param.f64 	%fd28285, [retval0];
	ld.param.b32 	%r11182, [retval0+8];
	} // callseq 1318
$L__BB1_2234:
	add.s32 	%r11183, %r11182, 1;
$L__BB1_2235:
	shl.b32 	%r8330, %r11183, 6;
	cvt.u64.u32 	%rd3479, %r8330;
	and.b64  	%rd3480, %rd3479, 64;
	mov.u64 	%rd3481, __cudart_sin_cos_coeffs;
	add.s64 	%rd3482, %rd3481, %rd3480;
	mul.rn.f64 	%fd19573, %fd28285, %fd28285;
	and.b32  	%r8331, %r11183, 1;
	setp.eq.b32 	%p3937, %r8331, 1;
	selp.f64 	%fd19574, 0dBDA8FF8320FD8164, 0d3DE5DB65F9785EBA, %p3937;
	ld.global.nc.v2.f64 	{%fd19575, %fd19576}, [%rd3482];
	fma.rn.f64 	%fd19577, %fd19574, %fd19573, %fd19575;
	fma.rn.f64 	%fd19578, %fd19577, %fd19573, %fd19576;
	ld.global.nc.v2.f64 	{%fd19579, %fd19580}, [%rd3482+16];
	fma.rn.f64 	%fd19581, %fd19578, %fd19573, %fd19579;
	fma.rn.f64 	%fd19582, %fd19581, %fd19573, %fd19580;
	ld.global.nc.v2.f64 	{%fd19583, %fd19584}, [%rd3482+32];
	fma.rn.f64 	%fd19585, %fd19582, %fd19573, %fd19583;
	fma.rn.f64 	%fd19586, %fd19585, %fd19573, %fd19584;
	fma.rn.f64 	%fd19587, %fd19586, %fd28285, %fd28285;
	fma.rn.f64 	%fd19588, %fd19586, %fd19573, 0d3FF0000000000000;
	selp.f64 	%fd19589, %fd19588, %fd19587, %p3937;
	and.b32  	%r8332, %r11183, 2;
	setp.eq.s32 	%p3938, %r8332, 0;
	mov.f64 	%fd19590, 0d0000000000000000;
	sub.f64 	%fd19591, %fd19590, %fd19589;
	selp.f64 	%fd1840, %fd19589, %fd19591, %p3938;
	mov.f64 	%fd28286, %fd28664;
	mov.u32 	%r11184, %r11577;
	@%p2 bra 	$L__BB1_2237;
	{ // callseq 1319, 0
	.param .b64 param0;
	st.param.f64 	[param0], %fd1;
	.param .align 16 .b8 retval0[16];
	call.uni (retval0), 
	__internal_trig_reduction_slowpathd, 
	(
	param0
	);
	ld.param.f64 	%fd28286, [retval0];
	ld.param.b32 	%r11184, [retval0+8];
	} // callseq 1319
$L__BB1_2237:
	shl.b32 	%r8334, %r11184, 6;
	cvt.u64.u32 	%rd3483, %r8334;
	and.b64  	%rd3484, %rd3483, 64;
	mov.u64 	%rd3485, __cudart_sin_cos_coeffs;
	add.s64 	%rd3486, %rd3485, %rd3484;
	mul.rn.f64 	%fd19593, %fd28286, %fd28286;
	and.b32  	%r8335, %r11184, 1;
	setp.eq.b32 	%p3939, %r8335, 1;
	selp.f64 	%fd19594, 0dBDA8FF8320FD8164, 0d3DE5DB65F9785EBA, %p3939;
	ld.global.nc.v2.f64 	{%fd19595, %fd19596}, [%rd3486];
	fma.rn.f64 	%fd19597, %fd19594, %fd19593, %fd19595;
	fma.rn.f64 	%fd19598, %fd19597, %fd19593, %fd19596;
	ld.global.nc.v2.f64 	{%fd19599, %fd19600}, [%rd3486+16];
	fma.rn.f64 	%fd19601, %fd19598, %fd19593, %fd19599;
	fma.rn.f64 	%fd19602, %fd19601, %fd19593, %fd19600;
	ld.global.nc.v2.f64 	{%fd19603, %fd19604}, [%rd3486+32];
	fma.rn.f64 	%fd19605, %fd19602, %fd19593, %fd19603;
	fma.rn.f64 	%fd19606, %fd19605, %fd19593, %fd19604;
	fma.rn.f64 	%fd19607, %fd19606, %fd28286, %fd28286;
	fma.rn.f64 	%fd19608, %fd19606, %fd19593, 0d3FF0000000000000;
	selp.f64 	%fd19609, %fd19608, %fd19607, %p3939;
	and.b32  	%r8336, %r11184, 2;
	setp.eq.s32 	%p3940, %r8336, 0;
	mov.f64 	%fd19610, 0d0000000000000000;
	sub.f64 	%fd19611, %fd19610, %fd19609;
	selp.f64 	%fd19612, %fd19609, %fd19611, %p3940;
	div.s32 	%r8337, %r2489, %r4283;
	max.s32 	%r8338, %r8337, 0;
	min.s32 	%r8339, %r8338, %r10;
	cvt.rn.f64.s32 	%fd19613, %r8339;
	sub.f64 	%fd1843, %fd19613, %fd6;
	mul.f64 	%fd19614, %fd1843, %fd19612;
	fma.rn.f64 	%fd19615, %fd1835, %fd1840, %fd19614;
	add.f64 	%fd19616, %fd7, %fd19615;
	mul.f64 	%fd19617, %fd1843, %fd1840;
	mul.f64 	%fd19618, %fd1835, %fd19612;
	sub.f64 	%fd19619, %fd19617, %fd19618;
	add.f64 	%fd19620, %fd8, %fd19619;
	mov.f64 	%fd19621, 0d3FE0000000000000;
	copysign.f64 	%fd19622, %fd19616, %fd19621;
	add.rz.f64 	%fd19623, %fd19616, %fd19622;
	cvt.rzi.f64.f64 	%fd19624, %fd19623;
	cvt.rzi.s32.f64 	%r2496, %fd19624;
	copysign.f64 	%fd19625, %fd19620, %fd19621;
	add.rz.f64 	%fd19626, %fd19620, %fd19625;
	cvt.rzi.f64.f64 	%fd19627, %fd19626;
	cvt.rzi.s32.f64 	%r2497, %fd19627;
	setp.lt.s32 	%p3941, %r2496, 0;
	setp.ge.s32 	%p3942, %r2496, %r4279;
	or.pred  	%p3943, %p3941, %p3942;
	setp.lt.s32 	%p3944, %r2497, 0;
	setp.ge.s32 	%p3945, %r2497, %r4280;
	or.pred  	%p3946, %p3944, %p3945;
	or.pred  	%p3948, %p3943, %p3946;
	mov.b16 	%rs4993, 0;
	mov.u16 	%rs4994, %rs4993;
	mov.u16 	%rs4995, %rs4993;
	@%p3948 bra 	$L__BB1_2239;
	mul.lo.s32 	%r8340, %r2497, %r4281;
	cvt.u64.u32 	%rd3487, %r8340;
	shl.b32 	%r8341, %r2496, 2;
	cvt.u64.u32 	%rd3488, %r8341;
	add.s64 	%rd3489, %rd3487, %rd3488;
	add.s64 	%rd3490, %rd1, %rd3489;
	ld.global.u8 	%rs4993, [%rd3490];
	ld.global.u8 	%rs4994, [%rd3490+1];
	ld.global.u8 	%rs4995, [%rd3490+2];
$L__BB1_2239:
	setp.eq.f64 	%p3949, %fd2, 0d7FF0000000000000;
	st.local.u8 	[%rd137+1], %rs4995;
	and.b16  	%rs3527, %rs4995, 255;
	st.local.u8 	[%rd138+1], %rs4994;
	and.b16  	%rs3528, %rs4994, 255;
	st.local.u8 	[%rd139+1], %rs4993;
	and.b16  	%rs3529, %rs4993, 255;
	cvt.rn.f64.u16 	%fd19628, %rs3527;
	mul.f64 	%fd19629, %fd19628, 0d3FD322D0E5604189;
	cvt.rn.f64.u16 	%fd19630, %rs3528;
	fma.rn.f64 	%fd19631, %fd19630, 0d3FE2C8B439581062, %fd19629;
	cvt.rn.f64.u16 	%fd19632, %rs3529;
	fma.rn.f64 	%fd19633, %fd19632, 0d3FBD2F1A9FBE76C9, %fd19631;
	cvt.rzi.u32.f64 	%r8343, %fd19633;
	st.local.u8 	[%rd140+1], %r8343;
	add.s32 	%r2498, %r2489, %r4287;
	mov.b32 	%r11186, 1;
	mov.f64 	%fd28288, %fd28663;
	@%p3949 bra 	$L__BB1_2243;
	setp.ltu.f64 	%p3950, %fd2, 0d41E0000000000000;
	mov.f64 	%fd28288, %fd28662;
	mov.u32 	%r11185, %r11575;
	@%p3950 bra 	$L__BB1_2242;
	{ // callseq 1320, 0
	.param .b64 param0;
	st.param.f64 	[param0], %fd1;
	.param .align 16 .b8 retval0[16];
	call.uni (retval0), 
	__internal_trig_reduction_slowpathd, 
	(
	param0
	);
	ld.param.f64 	%fd28288, [retval0];
	ld.param.b32 	%r11185, [retval0+8];
	} // callseq 1320
$L__BB1_2242:
	add.s32 	%r11186, %r11185, 1;
$L__BB1_2243:
	shl.b32 	%r8345, %r11186, 6;
	cvt.u64.u32 	%rd3491, %r8345;
	and.b64  	%rd3492, %rd3491, 64;
	mov.u64 	%rd3493, __cudart_sin_cos_coeffs;
	add.s64 	%rd3494, %rd3493, %rd3492;
	mul.rn.f64 	%fd19635, %fd28288, %fd28288;
	and.b32  	%r8346, %r11186, 1;
	setp.eq.b32 	%p3951, %r8346, 1;
	selp.f64 	%fd19636, 0dBDA8FF8320FD8164, 0d3DE5DB65F9785EBA, %p3951;
	ld.global.nc.v2.f64 	{%fd19637, %fd19638}, [%rd3494];
	fma.rn.f64 	%fd19639, %fd19636, %fd19635, %fd19637;
	fma.rn.f64 	%fd19640, %fd19639, %fd19635, %fd19638;
	ld.global.nc.v2.f64 	{%fd19641, %fd19642}, [%rd3494+16];
	fma.rn.f64 	%fd19643, %fd19640, %fd19635, %fd19641;
	fma.rn.f64 	%fd19644, %fd19643, %fd19635, %fd19642;
	ld.global.nc.v2.f64 	{%fd19645, %fd19646}, [%rd3494+32];
	fma.rn.f64 	%fd19647, %fd19644, %fd19635, %fd19645;
	fma.rn.f64 	%fd19648, %fd19647, %fd19635, %fd19646;
	fma.rn.f64 	%fd19649, %fd19648, %fd28288, %fd28288;
	fma.rn.f64 	%fd19650, %fd19648, %fd19635, 0d3FF0000000000000;
	selp.f64 	%fd19651, %fd19650, %fd19649, %p3951;
	and.b32  	%r8347, %r11186, 2;
	setp.eq.s32 	%p3952, %r8347, 0;
	mov.f64 	%fd19652, 0d0000000000000000;
	sub.f64 	%fd19653, %fd19652, %fd19651;
	selp.f64 	%fd1847, %fd19651, %fd19653, %p3952;
	mov.f64 	%fd28289, %fd28664;
	mov.u32 	%r11187, %r11577;
	@%p2 bra 	$L__BB1_2245;
	{ // callseq 1321, 0
	.param .b64 param0;
	st.param.f64 	[param0], %fd1;
	.param .align 16 .b8 retval0[16];
	call.uni (retval0), 
	__internal_trig_reduction_slowpathd, 
	(
	param0
	);
	ld.param.f64 	%fd28289, [retval0];
	ld.param.b32 	%r11187, [retval0+8];
	} // callseq 1321
$L__BB1_2245:
	shl.b32 	%r8349, %r11187, 6;
	cvt.u64.u32 	%rd3495, %r8349;
	and.b64  	%rd3496, %rd3495, 64;
	mov.u64 	%rd3497, __cudart_sin_cos_coeffs;
	add.s64 	%rd3498, %rd3497, %rd3496;
	mul.rn.f64 	%fd19655, %fd28289, %fd28289;
	and.b32  	%r8350, %r11187, 1;
	setp.eq.b32 	%p3953, %r8350, 1;
	selp.f64 	%fd19656, 0dBDA8FF8320FD8164, 0d3DE5DB65F9785EBA, %p3953;
	ld.global.nc.v2.f64 	{%fd19657, %fd19658}, [%rd3498];
	fma.rn.f64 	%fd19659, %fd19656, %fd19655, %fd19657;
	fma.rn.f64 	%fd19660, %fd19659, %fd19655, %fd19658;
	ld.global.nc.v2.f64 	{%fd19661, %fd19662}, [%rd3498+16];
	fma.rn.f64 	%fd19663, %fd19660, %fd19655, %fd19661;
	fma.rn.f64 	%fd19664, %fd19663, %fd19655, %fd19662;
	ld.global.nc.v2.f64 	{%fd19665, %fd19666}, [%rd3498+32];
	fma.rn.f64 	%fd19667, %fd19664, %fd19655, %fd19665;
	fma.rn.f64 	%fd19668, %fd19667, %fd19655, %fd19666;
	fma.rn.f64 	%fd19669, %fd19668, %fd28289, %fd28289;
	fma.rn.f64 	%fd19670, %fd19668, %fd19655, 0d3FF0000000000000;
	selp.f64 	%fd19671, %fd19670, %fd19669, %p3953;
	and.b32  	%r8351, %r11187, 2;
	setp.eq.s32 	%p3954, %r8351, 0;
	mov.f64 	%fd19672, 0d0000000000000000;
	sub.f64 	%fd19673, %fd19672, %fd19671;
	selp.f64 	%fd19674, %fd19671, %fd19673, %p3954;
	div.s32 	%r8352, %r2498, %r4283;
	max.s32 	%r8353, %r8352, 0;
	min.s32 	%r8354, %r8353, %r10;
	cvt.rn.f64.s32 	%fd19675, %r8354;
	sub.f64 	%fd1850, %fd19675, %fd6;
	mul.f64 	%fd19676, %fd1850, %fd19674;
	fma.rn.f64 	%fd19677, %fd1835, %fd1847, %fd19676;
	add.f64 	%fd19678, %fd7, %fd19677;
	mul.f64 	%fd19679, %fd1850, %fd1847;
	mul.f64 	%fd19680, %fd1835, %fd19674;
	sub.f64 	%fd19681, %fd19679, %fd19680;
	add.f64 	%fd19682, %fd8, %fd19681;
	mov.f64 	%fd19683, 0d3FE0000000000000;
	copysign.f64 	%fd19684, %fd19678, %fd19683;
	add.rz.f64 	%fd19685, %fd19678, %fd19684;
	cvt.rzi.f64.f64 	%fd19686, %fd19685;
	cvt.rzi.s32.f64 	%r2505, %fd19686;
	copysign.f64 	%fd19687, %fd19682, %fd19683;
	add.rz.f64 	%fd19688, %fd19682, %fd19687;
	cvt.rzi.f64.f64 	%fd19689, %fd19688;
	cvt.rzi.s32.f64 	%r2506, %fd19689;
	setp.lt.s32 	%p3955, %r2505, 0;
	setp.ge.s32 	%p3956, %r2505, %r4279;
	or.pred  	%p3957, %p3955, %p3956;
	setp.lt.s32 	%p3958, %r2506, 0;
	setp.ge.s32 	%p3959, %r2506, %r4280;
	or.pred  	%p3960, %p3958, %p3959;
	or.pred  	%p3962, %p3957, %p3960;
	mov.b16 	%rs4996, 0;
	mov.u16 	%rs4997, %rs4996;
	mov.u16 	%rs4998, %rs4996;
	@%p3962 bra 	$L__BB1_2247;
	mul.lo.s32 	%r8355, %r2506, %r4281;
	cvt.u64.u32 	%rd3499, %r8355;
	shl.b32 	%r8356, %r2505, 2;
	cvt.u64.u32 	%rd3500, %r8356;
	add.s64 	%rd3501, %rd3499, %rd3500;
	add.s64 	%rd3502, %rd1, %rd3501;
	ld.global.u8 	%rs4996, [%rd3502];
	ld.global.u8 	%rs4997, [%rd3502+1];
	ld.global.u8 	%rs4998, [%rd3502+2];
$L__BB1_2247:
	st.local.u8 	[%rd137+2], %rs4998;
	and.b16  	%rs3531, %rs4998, 255;
	st.local.u8 	[%rd138+2], %rs4997;
	and.b16  	%rs3532, %rs4997, 255;
	st.local.u8 	[%rd139+2], %rs4996;
	and.b16  	%rs3533, %rs4996, 255;
	cvt.rn.f64.u16 	%fd19690, %rs3531;
	mul.f64 	%fd19691, %fd19690, 0d3FD322D0E5604189;
	cvt.rn.f64.u16 	%fd19692, %rs3532;
	fma.rn.f64 	%fd19693, %fd19692, 0d3FE2C8B439581062, %fd19691;
	cvt.rn.f64.u16 	%fd19694, %rs3533;
	fma.rn.f64 	%fd19695, %fd19694, 0d3FBD2F1A9FBE76C9, %fd19693;
	cvt.rzi.u32.f64 	%r8358, %fd19695;
	st.local.u8 	[%rd140+2], %r8358;
	add.s32 	%r8359, %r2479, %r4286;
	div.s32 	%r8360, %r8359, %r4282;
	max.s32 	%r2507, %r8360, 0;
	mov.b32 	%r11189, 1;
	mov.f64 	%fd28291, %fd28663;
	@%p3949 bra 	$L__BB1_2251;
	setp.ltu.f64 	%p3964, %fd2, 0d41E0000000000000;
	mov.f64 	%fd28291, %fd28662;
	mov.u32 	%r11188, %r11575;
	@%p3964 bra 	$L__BB1_2250;
	{ // callseq 1322, 0
	.param .b64 param0;
	st.param.f64 	[param0], %fd1;
	.param .align 16 .b8 retval0[16];
	call.uni (retval0), 
	__internal_trig_reduction_slowpathd, 
	(
	param0
	);
	ld.param.f64 	%fd28291, [retval0];
	ld.param.b32 	%r11188, [retval0+8];
	} // callseq 1322
$L__BB1_2250:
	add.s32 	%r11189, %r11188, 1;
$L__BB1_2251:
	shl.b32 	%r8362, %r11189, 6;
	cvt.u64.u32 	%rd3503, %r8362;
	and.b64  	%rd3504, %rd3503, 64;
	mov.u64 	%rd3505, __cudart_sin_cos_coeffs;
	add.s64 	%rd3506, %rd3505, %rd3504;
	mul.rn.f64 	%fd19697, %fd28291, %fd28291;
	and.b32  	%r8363, %r11189, 1;
	setp.eq.b32 	%p3965, %r8363, 1;
	selp.f64 	%fd19698, 0dBDA8FF8320FD8164, 0d3DE5DB65F9785EBA, %p3965;
	ld.global.nc.v2.f64 	{%fd19699, %fd19700}, [%rd3506];
	fma.rn.f64 	%fd19701, %fd19698, %fd19697, %fd19699;
	fma.rn.f64 	%fd19702, %fd19701, %fd19697, %fd19700;
	ld.global.nc.v2.f64 	{%fd19703, %fd19704}, [%rd3506+16];
	fma.rn.f64 	%fd19705, %fd19702, %fd19697, %fd19703;
	fma.rn.f64 	%fd19706, %fd19705, %fd19697, %fd19704;
	ld.global.nc.v2.f64 	{%fd19707, %fd19708}, [%rd3506+32];
	fma.rn.f64 	%fd19709, %fd19706, %fd19697, %fd19707;
	fma.rn.f64 	%fd19710, %fd19709, %fd19697, %fd19708;
	fma.rn.f64 	%fd19711, %fd19710, %fd28291, %fd28291;
	fma.rn.f64 	%fd19712, %fd19710, %fd19697, 0d3FF0000000000000;
	selp.f64 	%fd19713, %fd19712, %fd19711, %p3965;
	and.b32  	%r8364, %r11189, 2;
	setp.eq.s32 	%p3966, %r8364, 0;
	mov.f64 	%fd19714, 0d0000000000000000;
	sub.f64 	%fd19715, %fd19714, %fd19713;
	selp.f64 	%fd1854, %fd19713, %fd19715, %p3966;
	mov.f64 	%fd28292, %fd28664;
	mov.u32 	%r11190, %r11577;
	@%p2 bra 	$L__BB1_2253;
	{ // callseq 1323, 0
	.param .b64 param0;
	st.param.f64 	[param0], %fd1;
	.param .align 16 .b8 retval0[16];
	call.uni (retval0), 
	__internal_trig_reduction_slowpathd, 
	(
	param0
	);
	ld.param.f64 	%fd28292, [retval0];
	ld.param.b32 	%r11190, [retval0+8];
	} // callseq 1323
$L__BB1_2253:
	shl.b32 	%r8366, %r11190, 6;
	cvt.u64.u32 	%rd3507, %r8366;
	and.b64  	%rd3508, %rd3507, 64;
	mov.u64 	%rd3509, __cudart_sin_cos_coeffs;
	add.s64 	%rd3510, %rd3509, %rd3508;
	mul.rn.f64 	%fd19717, %fd28292, %fd28292;
	and.b32  	%r8367, %r11190, 1;
	setp.eq.b32 	%p3967, %r8367, 1;
	selp.f64 	%fd19718, 0dBDA8FF8320FD8164, 0d3DE5DB65F9785EBA, %p3967;
	ld.global.nc.v2.f64 	{%fd19719, %fd19720}, [%rd3510];
	fma.rn.f64 	%fd19721, %fd19718, %fd19717, %fd19719;
	fma.rn.f64 	%fd19722, %fd19721, %fd19717, %fd19720;
	ld.global.nc.v2.f64 	{%fd19723, %fd19724}, [%rd3510+16];
	fma.rn.f64 	%fd19725, %fd19722, %fd19717, %fd19723;
	fma.rn.f64 	%fd19726, %fd19725, %fd19717, %fd19724;
	ld.global.nc.v2.f64 	{%fd19727, %fd19728}, [%rd3510+32];
	fma.rn.f64 	%fd19729, %fd19726, %fd19717, %fd19727;
	fma.rn.f64 	%fd19730, %fd19729, %fd19717, %fd19728;
	fma.rn.f64 	%fd19731, %fd19730, %fd28292, %fd28292;
	fma.rn.f64 	%fd19732, %fd19730, %fd19717, 0d3FF0000000000000;
	selp.f64 	%fd19733, %fd19732, %fd19731, %p3967;
	and.b32  	%r8368, %r11190, 2;
	setp.eq.s32 	%p3968, %r8368, 0;
	mov.f64 	%fd19734, 0d0000000000000000;
	sub.f64 	%fd19735, %fd19734, %fd19733;
	selp.f64 	%fd19736, %fd19733, %fd19735, %p3968;
	min.s32 	%r8369, %r2507, %r9;
	cvt.rn.f64.s32 	%fd19737, %r8369;
	sub.f64 	%fd1857, %fd19737, %fd5;
	mul.f64 	%fd19738, %fd1836, %fd19736;
	fma.rn.f64 	%fd19739, %fd1857, %fd1854, %fd19738;
	add.f64 	%fd19740, %fd7, %fd19739;
	mul.f64 	%fd19741, %fd1836, %fd1854;
	mul.f64 	%fd19742, %fd1857, %fd19736;
	sub.f64 	%fd19743, %fd19741, %fd19742;
	add.f64 	%fd19744, %fd8, %fd19743;
	mov.f64 	%fd19745, 0d3FE0000000000000;
	copysign.f64 	%fd19746, %fd19740, %fd19745;
	add.rz.f64 	%fd19747, %fd19740, %fd19746;
	cvt.rzi.f64.f64 	%fd19748, %fd19747;
	cvt.rzi.s32.f64 	%r2514, %fd19748;
	copysign.f64 	%fd19749, %fd19744, %fd19745;
	add.rz.f64 	%fd19750, %fd19744, %fd19749;
	cvt.rzi.f64.f64 	%fd19751, %fd19750;
	cvt.rzi.s32.f64 	%r2515, %fd19751;
	setp.lt.s32 	%p3969, %r2514, 0;
	setp.ge.s32 	%p3970, %r2514, %r4279;
	or.pred  	%p3971, %p3969, %p3970;
	setp.lt.s32 	%p3972, %r2515, 0;
	setp.ge.s32 	%p3973, %r2515, %r4280;
	or.pred  	%p3974, %p3972, %p3973;
	or.pred  	%p3976, %p3971, %p3974;
	mov.b16 	%rs4999, 0;
	mov.u16 	%rs5000, %rs4999;
	mov.u16 	%rs5001, %rs4999;
	@%p3976 bra 	$L__BB1_2255;
	mul.lo.s32 	%r8370, %r2515, %r4281;
	cvt.u64.u32 	%rd3511, %r8370;
	shl.b32 	%r8371, %r2514, 2;
	cvt.u64.u32 	%rd3512, %r8371;
	add.s64 	%rd3513, %rd3511, %rd3512;
	add.s64 	%rd3514, %rd1, %rd3513;
	ld.global.u8 	%rs4999, [%rd3514];
	ld.global.u8 	%rs5000, [%rd3514+1];
	ld.global.u8 	%rs5001, [%rd3514+2];
$L__BB1_2255:
	setp.eq.f64 	%p3977, %fd2, 0d7FF0000000000000;
	st.local.u8 	[%rd137+3], %rs5001;
	and.b16  	%rs3535, %rs5001, 255;
	st.local.u8 	[%rd138+3], %rs5000;
	and.b16  	%rs3536, %rs5000, 255;
	st.local.u8 	[%rd139+3], %rs4999;
	and.b16  	%rs3537, %rs4999, 255;
	cvt.rn.f64.u16 	%fd19752, %rs3535;
	mul.f64 	%fd19753, %fd19752, 0d3FD322D0E5604189;
	cvt.rn.f64.u16 	%fd19754, %rs3536;
	fma.rn.f64 	%fd19755, %fd19754, 0d3FE2C8B439581062, %fd19753;
	cvt.rn.f64.u16 	%fd19756, %rs3537;
	fma.rn.f64 	%fd19757, %fd19756, 0d3FBD2F1A9FBE76C9, %fd19755;
	cvt.rzi.u32.f64 	%r8373, %fd19757;
	st.local.u8 	[%rd140+3], %r8373;
	mov.b32 	%r11192, 1;
	mov.f64 	%fd28294, %fd28663;
	@%p3977 bra 	$L__BB1_2259;
	setp.ltu.f64 	%p3978, %fd2, 0d41E0000000000000;
	mov.f64 	%fd28294, %fd28662;
	mov.u32 	%r11191, %r11575;
	@%p3978 bra 	$L__BB1_2258;
	{ // callseq 1324, 0
	.param .b64 param0;
	st.param.f64 	[param0], %fd1;
	.param .align 16 .b8 retval0[16];
	call.uni (retval0), 
	__internal_trig_reduction_slowpathd, 
	(
	param0
	);
	ld.param.f64 	%fd28294, [retval0];
	ld.param.b32 	%r11191, [retval0+8];
	} // callseq 1324
$L__BB1_2258:
	add.s32 	%r11192, %r11191, 1;
$L__BB1_2259:
	shl.b32 	%r8375, %r11192, 6;
	cvt.u64.u32 	%rd3515, %r8375;
	and.b64  	%rd3516, %rd3515, 64;
	mov.u64 	%rd3517, __cudart_sin_cos_coeffs;
	add.s64 	%rd3518, %rd3517, %rd3516;
	mul.rn.f64 	%fd19759, %fd28294, %fd28294;
	and.b32  	%r8376, %r11192, 1;
	setp.eq.b32 	%p3979, %r8376, 1;
	selp.f64 	%fd19760, 0dBDA8FF8320FD8164, 0d3DE5DB65F9785EBA, %p3979;
	ld.global.nc.v2.f64 	{%fd19761, %fd19762}, [%rd3518];
	fma.rn.f64 	%fd19763, %fd19760, %fd19759, %fd19761;
	fma.rn.f64 	%fd19764, %fd19763, %fd19759, %fd19762;
	ld.global.nc.v2.f64 	{%fd19765, %fd19766}, [%rd3518+16];
	fma.rn.f64 	%fd19767, %fd19764, %fd19759, %fd19765;
	fma.rn.f64 	%fd19768, %fd19767, %fd19759, %fd19766;
	ld.global.nc.v2.f64 	{%fd19769, %fd19770}, [%rd3518+32];
	fma.rn.f64 	%fd19771, %fd19768, %fd19759, %fd19769;
	fma.rn.f64 	%fd19772, %fd19771, %fd19759, %fd19770;
	fma.rn.f64 	%fd19773, %fd19772, %fd28294, %fd28294;
	fma.rn.f64 	%fd19774, %fd19772, %fd19759, 0d3FF0000000000000;
	selp.f64 	%fd19775, %fd19774, %fd19773, %p3979;
	and.b32  	%r8377, %r11192, 2;
	setp.eq.s32 	%p3980, %r8377, 0;
	mov.f64 	%fd19776, 0d0000000000000000;
	sub.f64 	%fd19777, %fd19776, %fd19775;
	selp.f64 	%fd1861, %fd19775, %fd19777, %p3980;
	mov.f64 	%fd28295, %fd28664;
	mov.u32 	%r11193, %r11577;
	@%p2 bra 	$L__BB1_2261;
	{ // callseq 1325, 0
	.param .b64 param0;
	st.param.f64 	[param0], %fd1;
	.param .align 16 .b8 retval0[16];
	call.uni (retval0), 
	__internal_trig_reduction_slowpathd, 
	(
	param0
	);
	ld.param.f64 	%fd28295, [retval0];
	ld.param.b32 	%r11193, [retval0+8];
	} // callseq 1325
$L__BB1_2261:
	shl.b32 	%r8379, %r11193, 6;
	cvt.u64.u32 	%rd3519, %r8379;
	and.b64  	%rd3520, %rd3519, 64;
	mov.u64 	%rd3521, __cudart_sin_cos_coeffs;
	add.s64 	%rd3522, %rd3521, %rd3520;
	mul.rn.f64 	%fd19779, %fd28295, %fd28295;
	and.b32  	%r8380, %r11193, 1;
	setp.eq.b32 	%p3981, %r8380, 1;
	selp.f64 	%fd19780, 0dBDA8FF8320FD8164, 0d3DE5DB65F9785EBA, %p3981;
	ld.global.nc.v2.f64 	{%fd19781, %fd19782}, [%rd3522];
	fma.rn.f64 	%fd19783, %fd19780, %fd19779, %fd19781;
	fma.rn.f64 	%fd19784, %fd19783, %fd19779, %fd19782;
	ld.global.nc.v2.f64 	{%fd19785, %fd19786}, [%rd3522+16];
	fma.rn.f64 	%fd19787, %fd19784, %fd19779, %fd19785;
	fma.rn.f64 	%fd19788, %fd19787, %fd19779, %fd19786;
	ld.global.nc.v2.f64 	{%fd19789, %fd19790}, [%rd3522+32];
	fma.rn.f64 	%fd19791, %fd19788, %fd19779, %fd19789;
	fma.rn.f64 	%fd19792, %fd19791, %fd19779, %fd19790;
	fma.rn.f64 	%fd19793, %fd19792, %fd28295, %fd28295;
	fma.rn.f64 	%fd19794, %fd19792, %fd19779, 0d3FF0000000000000;
	selp.f64 	%fd19795, %fd19794, %fd19793, %p3981;
	and.b32  	%r8381, %r11193, 2;
	setp.eq.s32 	%p3982, %r8381, 0;
	mov.f64 	%fd19796, 0d0000000000000000;
	sub.f64 	%fd19797, %fd19796, %fd19795;
	selp.f64 	%fd19798, %fd19795, %fd19797, %p3982;
	mul.f64 	%fd19799, %fd1843, %fd19798;
	fma.rn.f64 	%fd19800, %fd1857, %fd1861, %fd19799;
	add.f64 	%fd19801, %fd7, %fd19800;
	mul.f64 	%fd19802, %fd1843, %fd1861;
	mul.f64 	%fd19803, %fd1857, %fd19798;
	sub.f64 	%fd19804, %fd19802, %fd19803;
	add.f64 	%fd19805, %fd8, %fd19804;
	mov.f64 	%fd19806, 0d3FE0000000000000;
	copysign.f64 	%fd19807, %fd19801, %fd19806;
	add.rz.f64 	%fd19808, %fd19801, %fd19807;
	cvt.rzi.f64.f64 	%fd19809, %fd19808;
	cvt.rzi.s32.f64 	%r2522, %fd19809;
	copysign.f64 	%fd19810, %fd19805, %fd19806;
	add.rz.f64 	%fd19811, %fd19805, %fd19810;
	cvt.rzi.f64.f64 	%fd19812, %fd19811;
	cvt.rzi.s32.f64 	%r2523, %fd19812;
	setp.lt.s32 	%p3983, %r2522, 0;
	setp.ge.s32 	%p3984, %r2522, %r4279;
	or.pred  	%p3985, %p3983, %p3984;
	setp.lt.s32 	%p3986, %r2523, 0;
	setp.ge.s32 	%p3987, %r2523, %r4280;
	or.pred  	%p3988, %p3986, %p3987;
	or.pred  	%p3990, %p3985, %p3988;
	mov.b16 	%rs5002, 0;
	mov.u16 	%rs5003, %rs5002;
	mov.u16 	%rs5004, %rs5002;
	@%p3990 bra 	$L__BB1_2263;
	mul.lo.s32 	%r8382, %r2523, %r4281;
	cvt.u64.u32 	%rd3523, %r8382;
	shl.b32 	%r8383, %r2522, 2;
	cvt.u64.u32 	%rd3524, %r8383;
	add.s64 	%rd3525, %rd3523, %rd3524;
	add.s64 	%rd3526, %rd1, %rd3525;
	ld.global.u8 	%rs5002, [%rd3526];
	ld.global.u8 	%rs5003, [%rd3526+1];
	ld.global.u8 	%rs5004, [%rd3526+2];
$L__BB1_2263:
	st.local.u8 	[%rd137+4], %rs5004;
	and.b16  	%rs3539, %rs5004, 255;
	st.local.u8 	[%rd138+4], %rs5003;
	and.b16  	%rs3540, %rs5003, 255;
	st.local.u8 	[%rd139+4], %rs5002;
	and.b16  	%rs3541, %rs5002, 255;
	cvt.rn.f64.u16 	%fd19813, %rs3539;
	mul.f64 	%fd19814, %fd19813, 0d3FD322D0E5604189;
	cvt.rn.f64.u16 	%fd19815, %rs3540;
	fma.rn.f64 	%fd19816, %fd19815, 0d3FE2C8B439581062, %fd19814;
	cvt.rn.f64.u16 	%fd19817, %rs3541;
	fma.rn.f64 	%fd19818, %fd19817, 0d3FBD2F1A9FBE76C9, %fd19816;
	cvt.rzi.u32.f64 	%r8385, %fd19818;
	st.local.u8 	[%rd140+4], %r8385;
	mov.b32 	%r11195, 1;
	mov.f64 	%fd28297, %fd28663;
	@%p3977 bra 	$L__BB1_2267;
	setp.ltu.f64 	%p3992, %fd2, 0d41E0000000000000;
	mov.f64 	%fd28297, %fd28662;
	mov.u32 	%r11194, %r11575;
	@%p3992 bra 	$L__BB1_2266;
	{ // callseq 1326, 0
	.param .b64 param0;
	st.param.f64 	[param0], %fd1;
	.param .align 16 .b8 retval0[16];
	call.uni (retval0), 
	__internal_trig_reduction_slowpathd, 
	(
	param0
	);
	ld.param.f64 	%fd28297, [retval0];
	ld.param.b32 	%r11194, [retval0+8];
	} // callseq 1326
$L__BB1_2266:
	add.s32 	%r11195, %r11194, 1;
$L__BB1_2267:
	shl.b32 	%r8387, %r11195, 6;
	cvt.u64.u32 	%rd3527, %r8387;
	and.b64  	%rd3528, %rd3527, 64;
	mov.u64 	%rd3529, __cudart_sin_cos_coeffs;
	add.s64 	%rd3530, %rd3529, %rd3528;
	mul.rn.f64 	%fd19820, %fd28297, %fd28297;
	and.b32  	%r8388, %r11195, 1;
	setp.eq.b32 	%p3993, %r8388, 1;
	selp.f64 	%fd19821, 0dBDA8FF8320FD8164, 0d3DE5DB65F9785EBA, %p3993;
	ld.global.nc.v2.f64 	{%fd19822, %fd19823}, [%rd3530];
	fma.rn.f64 	%fd19824, %fd19821, %fd19820, %fd19822;
	fma.rn.f64 	%fd19825, %fd19824, %fd19820, %fd19823;
	ld.global.nc.v2.f64 	{%fd19826, %fd19827}, [%rd3530+16];
	fma.rn.f64 	%fd19828, %fd19825, %fd19820, %fd19826;
	fma.rn.f64 	%fd19829, %fd19828, %fd19820, %fd19827;
	ld.global.nc.v2.f64 	{%fd19830, %fd19831}, [%rd3530+32];
	fma.rn.f64 	%fd19832, %fd19829, %fd19820, %fd19830;
	fma.rn.f64 	%fd19833, %fd19832, %fd19820, %fd19831;
	fma.rn.f64 	%fd19834, %fd19833, %fd28297, %fd28297;
	fma.rn.f64 	%fd19835, %fd19833, %fd19820, 0d3FF0000000000000;
	selp.f64 	%fd19836, %fd19835, %fd19834, %p3993;
	and.b32  	%r8389, %r11195, 2;
	setp.eq.s32 	%p3994, %r8389, 0;
	mov.f64 	%fd19837, 0d0000000000000000;
	sub.f64 	%fd19838, %fd19837, %fd19836;
	selp.f64 	%fd1867, %fd19836, %fd19838, %p3994;
	mov.f64 	%fd28298, %fd28664;
	mov.u32 	%r11196, %r11577;
	@%p2 bra 	$L__BB1_2269;
	{ // callseq 1327, 0
	.param .b64 param0;
	st.param.f64 	[param0], %fd1;
	.param .align 16 .b8 retval0[16];
	call.uni (retval0), 
	__internal_trig_reduction_slowpathd, 
	(
	param0
	);
	ld.param.f64 	%fd28298, [retval0];
	ld.param.b32 	%r11196, [retval0+8];
	} // callseq 1327
$L__BB1_2269:
	shl.b32 	%r8391, %r11196, 6;
	cvt.u64.u32 	%rd3531, %r8391;
	and.b64  	%rd3532, %rd3531, 64;
	mov.u64 	%rd3533, __cudart_sin_cos_coeffs;
	add.s64 	%rd3534, %rd3533, %rd3532;
	mul.rn.f64 	%fd19840, %fd28298, %fd28298;
	and.b32  	%r8392, %r11196, 1;
	setp.eq.b32 	%p3995, %r8392, 1;
	selp.f64 	%fd19841, 0dBDA8FF8320FD8164, 0d3DE5DB65F9785EBA, %p3995;
	ld.global.nc.v2.f64 	{%fd19842, %fd19843}, [%rd3534];
	fma.rn.f64 	%fd19844, %fd19841, %fd19840, %fd19842;
	fma.rn.f64 	%fd19845, %fd19844, %fd19840, %fd19843;
	ld.global.nc.v2.f64 	{%fd19846, %fd19847}, [%rd3534+16];
	fma.rn.f64 	%fd19848, %fd19845, %fd19840, %fd19846;
	fma.rn.f64 	%fd19849, %fd19848, %fd19840, %fd19847;
	ld.global.nc.v2.f64 	{%fd19850, %fd19851}, [%rd3534+32];
	fma.rn.f64 	%fd19852, %fd19849, %fd19840, %fd19850;
	fma.rn.f64 	%fd19853, %fd19852, %fd19840, %fd19851;
	fma.rn.f64 	%fd19854, %fd19853, %fd28298, %fd28298;
	fma.rn.f64 	%fd19855, %fd19853, %fd19840, 0d3FF0000000000000;
	selp.f64 	%fd19856, %fd19855, %fd19854, %p3995;
	and.b32  	%r8393, %r11196, 2;
	setp.eq.s32 	%p3996, %r8393, 0;
	mov.f64 	%fd19857, 0d0000000000000000;
	sub.f64 	%fd19858, %fd19857, %fd19856;
	selp.f64 	%fd19859, %fd19856, %fd19858, %p3996;
	mul.f64 	%fd19860, %fd1850, %fd19859;
	fma.rn.f64 	%fd19861, %fd1857, %fd1867, %fd19860;
	add.f64 	%fd19862, %fd7, %fd19861;
	mul.f64 	%fd19863, %fd1850, %fd1867;
	mul.f64 	%fd19864, %fd1857, %fd19859;
	sub.f64 	%fd19865, %fd19863, %fd19864;
	add.f64 	%fd19866, %fd8, %fd19865;
	mov.f64 	%fd19867, 0d3FE0000000000000;
	copysign.f64 	%fd19868, %fd19862, %fd19867;
	add.rz.f64 	%fd19869, %fd19862, %fd19868;
	cvt.rzi.f64.f64 	%fd19870, %fd19869;
	cvt.rzi.s32.f64 	%r2530, %fd19870;
	copysign.f64 	%fd19871, %fd19866, %fd19867;
	add.rz.f64 	%fd19872, %fd19866, %fd19871;
	cvt.rzi.f64.f64 	%fd19873, %fd19872;
	cvt.rzi.s32.f64 	%r2531, %fd19873;
	setp.lt.s32 	%p3997, %r2530, 0;
	setp.ge.s32 	%p3998, %r2530, %r4279;
	or.pred  	%p3999, %p3997, %p3998;
	setp.lt.s32 	%p4000, %r2531, 0;
	setp.ge.s32 	%p4001, %r2531, %r4280;
	or.pred  	%p4002, %p4000, %p4001;
	or.pred  	%p4004, %p3999, %p4002;
	mov.b16 	%rs5005, 0;
	mov.u16 	%rs5006, %rs5005;
	mov.u16 	%rs5007, %rs5005;
	@%p4004 bra 	$L__BB1_2271;
	mul.lo.s32 	%r8394, %r2531, %r4281;
	cvt.u64.u32 	%rd3535, %r8394;
	shl.b32 	%r8395, %r2530, 2;
	cvt.u64.u32 	%rd3536, %r8395;
	add.s64 	%rd3537, %rd3535, %rd3536;
	add.s64 	%rd3538, %rd1, %rd3537;
	ld.global.u8 	%rs5005, [%rd3538];
	ld.global.u8 	%rs5006, [%rd3538+1];
	ld.global.u8 	%rs5007, [%rd3538+2];
$L__BB1_2271:
	setp.eq.f64 	%p4005, %fd2, 0d7FF0000000000000;
	st.local.u8 	[%rd137+5], %rs5007;
	and.b16  	%rs3543, %rs5007, 255;
	st.local.u8 	[%rd138+5], %rs5006;
	and.b16  	%rs3544, %rs5006, 255;
	st.local.u8 	[%rd139+5], %rs5005;
	and.b16  	%rs3545, %rs5005, 255;
	cvt.rn.f64.u16 	%fd19874, %rs3543;
	mul.f64 	%fd19875, %fd19874, 0d3FD322D0E5604189;
	cvt.rn.f64.u16 	%fd19876, %rs3544;
	fma.rn.f64 	%fd19877, %fd19876, 0d3FE2C8B439581062, %fd19875;
	cvt.rn.f64.u16 	%fd19878, %rs3545;
	fma.rn.f64 	%fd19879, %fd19878, 0d3FBD2F1A9FBE76C9, %fd19877;
	cvt.rzi.u32.f64 	%r8397, %fd19879;
	st.local.u8 	[%rd140+5], %r8397;
	add.s32 	%r8398, %r2498, %r4287;
	div.s32 	%r8399, %r8398, %r4283;
	max.s32 	%r2532, %r8399, 0;
	mov.b32 	%r11198, 1;
	mov.f64 	%fd28300, %fd28663;
	@%p4005 bra 	$L__BB1_2275;
	setp.ltu.f64 	%p4006, %fd2, 0d41E0000000000000;
	mov.f64 	%fd28300, %fd28662;
	mov.u32 	%r11197, %r11575;
	@%p4006 bra 	$L__BB1_2274;
	{ // callseq 1328, 0
	.param .b64 param0;
	st.param.f64 	[param0], %fd1;
	.param .align 16 .b8 retval0[16];
	call.uni (retval0), 
	__internal_trig_reduction_slowpathd, 
	(
	param0
	);
	ld.param.f64 	%fd28300, [retval0];
	ld.param.b32 	%r11197, [retval0+8];
	} // callseq 1328
$L__BB1_2274:
	add.s32 	%r11198, %r11197, 1;
$L__BB1_2275:
	shl.b32 	%r8401, %r11198, 6;
	cvt.u64.u32 	%rd3539, %r8401;
	and.b64  	%rd3540, %rd3539, 64;
	mov.u64 	%rd3541, __cudart_sin_cos_coeffs;
	add.s64 	%rd3542, %rd3541, %rd3540;
	mul.rn.f64 	%fd19881, %fd28300, %fd28300;
	and.b32  	%r8402, %r11198, 1;
	setp.eq.b32 	%p4007, %r8402, 1;
	selp.f64 	%fd19882, 0dBDA8FF8320FD8164, 0d3DE5DB65F9785EBA, %p4007;
	ld.global.nc.v2.f64 	{%fd19883, %fd19884}, [%rd3542];
	fma.rn.f64 	%fd19885, %fd19882, %fd19881, %fd19883;
	fma.rn.f64 	%fd19886, %fd19885, %fd19881, %fd19884;
	ld.global.nc.v2.f64 	{%fd19887, %fd19888}, [%rd3542+16];
	fma.rn.f64 	%fd19889, %fd19886, %fd19881, %fd19887;
	fma.rn.f64 	%fd19890, %fd19889, %fd19881, %fd19888;
	ld.global.nc.v2.f64 	{%fd19891, %fd19892}, [%rd3542+32];
	fma.rn.f64 	%fd19893, %fd19890, %fd19881, %fd19891;
	fma.rn.f64 	%fd19894, %fd19893, %fd19881, %fd19892;
	fma.rn.f64 	%fd19895, %fd19894, %fd28300, %fd28300;
	fma.rn.f64 	%fd19896, %fd19894, %fd19881, 0d3FF0000000000000;
	selp.f64 	%fd19897, %fd19896, %fd19895, %p4007;
	and.b32  	%r8403, %r11198, 2;
	setp.eq.s32 	%p4008, %r8403, 0;
	mov.f64 	%fd19898, 0d0000000000000000;
	sub.f64 	%fd19899, %fd19898, %fd19897;
	selp.f64 	%fd1873, %fd19897, %fd19899, %p4008;
	mov.f64 	%fd28301, %fd28664;
	mov.u32 	%r11199, %r11577;
	@%p2 bra 	$L__BB1_2277;
	{ // callseq 1329, 0
	.param .b64 param0;
	st.param.f64 	[param0], %fd1;
	.param .align 16 .b8 retval0[16];
	call.uni (retval0), 
	__internal_trig_reduction_slowpathd, 
	(
	param0
	);
	ld.param.f64 	%fd28301, [retval0];
	ld.param.b32 	%r11199, [retval0+8];
	} // callseq 1329
$L__BB1_2277:
	shl.b32 	%r8405, %r11199, 6;
	cvt.u64.u32 	%rd3543, %r8405;
	and.b64  	%rd3544, %rd3543, 64;
	mov.u64 	%rd3545, __cudart_sin_cos_coeffs;
	add.s64 	%rd3546, %rd3545, %rd3544;
	mul.rn.f64 	%fd19901, %fd28301, %fd28301;
	and.b32  	%r8406, %r11199, 1;
	setp.eq.b32 	%p4009, %r8406, 1;
	selp.f64 	%fd19902, 0dBDA8FF8320FD8164, 0d3DE5DB65F9785EBA, %p4009;
	ld.global.nc.v2.f64 	{%fd19903, %fd19904}, [%rd3546];
	fma.rn.f64 	%fd19905, %fd19902, %fd19901, %fd19903;
	fma.rn.f64 	%fd19906, %fd19905, %fd19901, %fd19904;
	ld.global.nc.v2.f64 	{%fd19907, %fd19908}, [%rd3546+16];
	fma.rn.f64 	%fd19909, %fd19906, %fd19901, %fd19907;
	fma.rn.f64 	%fd19910, %fd19909, %fd19901, %fd19908;
	ld.global.nc.v2.f64 	{%fd19911, %fd19912}, [%rd3546+32];
	fma.rn.f64 	%fd19913, %fd19910, %fd19901, %fd19911;
	fma.rn.f64 	%fd19914, %fd19913, %fd19901, %fd19912;
	fma.rn.f64 	%fd19915, %fd19914, %fd28301, %fd28301;
	fma.rn.f64 	%fd19916, %fd19914, %fd19901, 0d3FF0000000000000;
	selp.f64 	%fd19917, %fd19916, %fd19915, %p4009;
	and.b32  	%r8407, %r11199, 2;
	setp.eq.s32 	%p4010, %r8407, 0;
	mov.f64 	%fd19918, 0d0000000000000000;
	sub.f64 	%fd19919, %fd19918, %fd19917;
	selp.f64 	%fd19920, %fd19917, %fd19919, %p4010;
	min.s32 	%r8408, %r2532, %r10;
	cvt.rn.f64.s32 	%fd19921, %r8408;
	sub.f64 	%fd1876, %fd19921, %fd6;
	mul.f64 	%fd19922, %fd1876, %fd19920;
	fma.rn.f64 	%fd19923, %fd1835, %fd1873, %fd19922;
	add.f64 	%fd19924, %fd7, %fd19923;
	mul.f64 	%fd19925, %fd1876, %fd1873;
	mul.f64 	%fd19926, %fd1835, %fd19920;
	sub.f64 	%fd19927, %fd19925, %fd19926;
	add.f64 	%fd19928, %fd8, %fd19927;
	mov.f64 	%fd19929, 0d3FE0000000000000;
	copysign.f64 	%fd19930, %fd19924, %fd19929;
	add.rz.f64 	%fd19931, %fd19924, %fd19930;
	cvt.rzi.f64.f64 	%fd19932, %fd19931;
	cvt.rzi.s32.f64 	%r2539, %fd19932;
	copysign.f64 	%fd19933, %fd19928, %fd19929;
	add.rz.f64 	%fd19934, %fd19928, %fd19933;
	cvt.rzi.f64.f64 	%fd19935, %fd19934;
	cvt.rzi.s32.f64 	%r2540, %fd19935;
	setp.lt.s32 	%p4011, %r2539, 0;
	setp.ge.s32 	%p4012, %r2539, %r4279;
	or.pred  	%p4013, %p4011, %p4012;
	setp.lt.s32 	%p4014, %r2540, 0;
	setp.ge.s32 	%p4015, %r2540, %r4280;
	or.pred  	%p4016, %p4014, %p4015;
	or.pred  	%p4018, %p4013, %p4016;
	mov.b16 	%rs5008, 0;
	mov.u16 	%rs5009, %rs5008;
	mov.u16 	%rs5010, %rs5008;
	@%p4018 bra 	$L__BB1_2279;
	mul.lo.s32 	%r8409, %r2540, %r4281;
	cvt.u64.u32 	%rd3547, %r8409;
	shl.b32 	%r8410, %r2539, 2;
	cvt.u64.u32 	%rd3548, %r8410;
	add.s64 	%rd3549, %rd3547, %rd3548;
	add.s64 	%rd3550, %rd1, %rd3549;
	ld.global.u8 	%rs5008, [%rd3550];
	ld.global.u8 	%rs5009, [%rd3550+1];
	ld.global.u8 	%rs5010, [%rd3550+2];
$L__BB1_2279:
	st.local.u8 	[%rd137+6], %rs5010;
	and.b16  	%rs3547, %rs5010, 255;
	st.local.u8 	[%rd138+6], %rs5009;
	and.b16  	%rs3548, %rs5009, 255;
	st.local.u8 	[%rd139+6], %rs5008;
	and.b16  	%rs3549, %rs5008, 255;
	cvt.rn.f64.u16 	%fd19936, %rs3547;
	mul.f64 	%fd19937, %fd19936, 0d3FD322D0E5604189;
	cvt.rn.f64.u16 	%fd19938, %rs3548;
	fma.rn.f64 	%fd19939, %fd19938, 0d3FE2C8B439581062, %fd19937;
	cvt.rn.f64.u16 	%fd19940, %rs3549;
	fma.rn.f64 	%fd19941, %fd19940, 0d3FBD2F1A9FBE76C9, %fd19939;
	cvt.rzi.u32.f64 	%r8412, %fd19941;
	st.local.u8 	[%rd140+6], %r8412;
	mov.b32 	%r11201, 1;
	mov.f64 	%fd28303, %fd28663;
	@%p4005 bra 	$L__BB1_2283;
	setp.ltu.f64 	%p4020, %fd2, 0d41E0000000000000;
	mov.f64 	%fd28303, %fd28662;
	mov.u32 	%r11200, %r11575;
	@%p4020 bra 	$L__BB1_2282;
	{ // callseq 1330, 0
	.param .b64 param0;
	st.param.f64 	[param0], %fd1;
	.param .align 16 .b8 retval0[16];
	call.uni (retval0), 
	__internal_trig_reduction_slowpathd, 
	(
	param0
	);
	ld.param.f64 	%fd28303, [retval0];
	ld.param.b32 	%r11200, [retval0+8];
	} // callseq 1330
$L__BB1_2282:
	add.s32 	%r11201, %r11200, 1;
$L__BB1_2283:
	shl.b32 	%r8414, %r11201, 6;
	cvt.u64.u32 	%rd3551, %r8414;
	and.b64  	%rd3552, %rd3551, 64;
	mov.u64 	%rd3553, __cudart_sin_cos_coeffs;
	add.s64 	%rd3554, %rd3553, %rd3552;
	mul.rn.f64 	%fd19943, %fd28303, %fd28303;
	and.b32  	%r8415, %r11201, 1;
	setp.eq.b32 	%p4021, %r8415, 1;
	selp.f64 	%fd19944, 0dBDA8FF8320FD8164, 0d3DE5DB65F9785EBA, %p4021;
	ld.global.nc.v2.f64 	{%fd19945, %fd19946}, [%rd3554];
	fma.rn.f64 	%fd19947, %fd19944, %fd19943, %fd19945;
	fma.rn.f64 	%fd19948, %fd19947, %fd19943, %fd19946;
	ld.global.nc.v2.f64 	{%fd19949, %fd19950}, [%rd3554+16];
	fma.rn.f64 	%fd19951, %fd19948, %fd19943, %fd19949;
	fma.rn.f64 	%fd19952, %fd19951, %fd19943, %fd19950;
	ld.global.nc.v2.f64 	{%fd19953, %fd19954}, [%rd3554+32];
	fma.rn.f64 	%fd19955, %fd19952, %fd19943, %fd19953;
	fma.rn.f64 	%fd19956, %fd19955, %fd19943, %fd19954;
	fma.rn.f64 	%fd19957, %fd19956, %fd28303, %fd28303;
	fma.rn.f64 	%fd19958, %fd19956, %fd19943, 0d3FF0000000000000;
	selp.f64 	%fd19959, %fd19958, %fd19957, %p4021;
	and.b32  	%r8416, %r11201, 2;
	setp.eq.s32 	%p4022, %r8416, 0;
	mov.f64 	%fd19960, 0d0000000000000000;
	sub.f64 	%fd19961, %fd19960, %fd19959;
	selp.f64 	%fd1880, %fd19959, %fd19961, %p4022;
	mov.f64 	%fd28304, %fd28664;
	mov.u32 	%r11202, %r11577;
	@%p2 bra 	$L__BB1_2285;
	{ // callseq 1331, 0
	.param .b64 param0;
	st.param.f64 	[param0], %fd1;
	.param .align 16 .b8 retval0[16];
	call.uni (retval0), 
	__internal_trig_reduction_slowpathd, 
	(
	param0
	);
	ld.param.f64 	%fd28304, [retval0];
	ld.param.b32 	%r11202, [retval0+8];
	} // callseq 1331
$L__BB1_2285:
	shl.b32 	%r8418, %r11202, 6;
	cvt.u64.u32 	%rd3555, %r8418;
	and.b64  	%rd3556, %rd3555, 64;
	mov.u64 	%rd3557, __cudart_sin_cos_coeffs;
	add.s64 	%rd3558, %rd3557, %rd3556;
	mul.rn.f64 	%fd19963, %fd28304, %fd28304;
	and.b32  	%r8419, %r11202, 1;
	setp.eq.b32 	%p4023, %r8419, 1;
	selp.f64 	%fd19964, 0dBDA8FF8320FD8164, 0d3DE5DB65F9785EBA, %p4023;
	ld.global.nc.v2.f64 	{%fd19965, %fd19966}, [%rd3558];
	fma.rn.f64 	%fd19967, %fd19964, %fd19963, %fd19965;
	fma.rn.f64 	%fd19968, %fd19967, %fd19963, %fd19966;
	ld.global.nc.v2.f64 	{%fd19969, %fd19970}, [%rd3558+16];
	fma.rn.f64 	%fd19971, %fd19968, %fd19963, %fd19969;
	fma.rn.f64 	%fd19972, %fd19971, %fd19963, %fd19970;
	ld.global.nc.v2.f64 	{%fd19973, %fd19974}, [%rd3558+32];
	fma.rn.f64 	%fd19975, %fd19972, %fd19963, %fd19973;
	fma.rn.f64 	%fd19976, %fd19975, %fd19963, %fd19974;
	fma.rn.f64 	%fd19977, %fd19976, %fd28304, %fd28304;
	fma.rn.f64 	%fd19978, %fd19976, %fd19963, 0d3FF0000000000000;
	selp.f64 	%fd19979, %fd19978, %fd19977, %p4023;
	and.b32  	%r8420, %r11202, 2;
	setp.eq.s32 	%p4024, %r8420, 0;
	mov.f64 	%fd19980, 0d0000000000000000;
	sub.f64 	%fd19981, %fd19980, %fd19979;
	selp.f64 	%fd19982, %fd19979, %fd19981, %p4024;
	mul.f64 	%fd19983, %fd1876, %fd19982;
	fma.rn.f64 	%fd19984, %fd1857, %fd1880, %fd19983;
	add.f64 	%fd19985, %fd7, %fd19984;
	mul.f64 	%fd19986, %fd1876, %fd1880;
	mul.f64 	%fd19987, %fd1857, %fd19982;
	sub.f64 	%fd19988, %fd19986, %fd19987;
	add.f64 	%fd19989, %fd8, %fd19988;
	mov.f64 	%fd19990, 0d3FE0000000000000;
	copysign.f64 	%fd19991, %fd19985, %fd19990;
	add.rz.f64 	%fd19992, %fd19985, %fd19991;
	cvt.rzi.f64.f64 	%fd19993, %fd19992;
	cvt.rzi.s32.f64 	%r2547, %fd19993;
	copysign.f64 	%fd19994, %fd19989, %fd19990;
	add.rz.f64 	%fd19995, %fd19989, %fd19994;
	cvt.rzi.f64.f64 	%fd19996, %fd19995;
	cvt.rzi.s32.f64 	%r2548, %fd19996;
	setp.lt.s32 	%p4025, %r2547, 0;
	setp.ge.s32 	%p4026, %r2547, %r4279;
	or.pred  	%p4027, %p4025, %p4026;
	setp.lt.s32 	%p4028, %r2548, 0;
	setp.ge.s32 	%p4029, %r2548, %r4280;
	or.pred  	%p4030, %p4028, %p4029;
	or.pred  	%p4032, %p4027, %p4030;
	mov.b16 	%rs5011, 0;
	mov.u16 	%rs5012, %rs5011;
	mov.u16 	%rs5013, %rs5011;
	@%p4032 bra 	$L__BB1_2287;
	mul.lo.s32 	%r8421, %r2548, %r4281;
	cvt.u64.u32 	%rd3559, %r8421;
	shl.b32 	%r8422, %r2547, 2;
	cvt.u64.u32 	%rd3560, %r8422;
	add.s64 	%rd3561, %rd3559, %rd3560;
	add.s64 	%rd3562, %rd1, %rd3561;
	ld.global.u8 	%rs5011, [%rd3562];
	ld.global.u8 	%rs5012, [%rd3562+1];
	ld.global.u8 	%rs5013, [%rd3562+2];
$L__BB1_2287:
	st.local.u8 	[%rd137+7], %rs5013;
	and.b16  	%rs3551, %rs5013, 255;
	st.local.u8 	[%rd138+7], %rs5012;
	and.b16  	%rs3552, %rs5012, 255;
	st.local.u8 	[%rd139+7], %rs5011;
	and.b16  	%rs3553, %rs5011, 255;
	cvt.rn.f64.u16 	%fd19997, %rs3551;
	mul.f64 	%fd19998, %fd19997, 0d3FD322D0E5604189;
	cvt.rn.f64.u16 	%fd19999, %rs3552;
	fma.rn.f64 	%fd20000, %fd19999, 0d3FE2C8B439581062, %fd19998;
	cvt.rn.f64.u16 	%fd20001, %rs3553;
	fma.rn.f64 	%fd20002, %fd20001, 0d3FBD2F1A9FBE76C9, %fd20000;
	cvt.rzi.u32.f64 	%r8423, %fd20002;
	st.local.u8 	[%rd140+7], %r8423;
	add.s32 	%r10528, %r10528, 8;
$L__BB1_2288:
	sub.s32 	%r8424, 5, %r69;
	setp.ge.u32 	%p4033, %r8424, %r69;
	@%p4033 bra 	$L__BB1_2355;
	mov.u32 	%r8425, %ctaid.y;
	mov.u32 	%r8426, %ntid.y;
	mov.u32 	%r8427, %tid.y;
	mad.lo.s32 	%r8428, %r8425, %r8426, %r8427;
	sub.s32 	%r8429, %r8428, %r69;
	add.s32 	%r8431, %r8429, 4;
	setp.ge.s32 	%p4034, %r8431, %r4288;
	add.s32 	%r2551, %r72, 6;
	setp.lt.s32 	%p4035, %r2551, 0;
	setp.ge.s32 	%p4036, %r2551, %r4284;
	or.pred  	%p4037, %p4036, %p4034;
	or.pred  	%p4038, %p4037, %p4035;
	@%p4038 bra 	$L__BB1_2355;
	setp.eq.f64 	%p4039, %fd2, 0d7FF0000000000000;
	mul.lo.s32 	%r8433, %r2551, %r4286;
	shl.b32 	%r2552, %r8433, 1;
	mov.u32 	%r8434, %ctaid.y;
	mov.u32 	%r8435, %ntid.y;
	mov.u32 	%r8436, %tid.y;
	mad.lo.s32 	%r8437, %r8434, %r8435, %r8436;
	sub.s32 	%r8438, %r8437, %r69;
	add.s32 	%r8439, %r8438, 4;
	mul.lo.s32 	%r8440, %r8439, %r4287;
	shl.b32 	%r2553, %r8440, 2;
	mov.b32 	%r11205, 1;
	mov.f64 	%fd28306, %fd28663;
	@%p4039 bra 	$L__BB1_2294;
	setp.ltu.f64 	%p4040, %fd2, 0d41E0000000000000;
	mov.f64 	%fd28306, %fd28662;
	mov.u32 	%r11204, %r11575;
	@%p4040 bra 	$L__BB1_2293;
	{ // callseq 1332, 0
	.param .b64 param0;
	st.param.f64 	[param0], %fd1;
	.param .align 16 .b8 retval0[16];
	call.uni (retval0), 
	__internal_trig_reduction_slowpathd, 
	(
	param0
	);
	ld.param.f64 	%fd28306, [retval0];
	ld.param.b32 	%r11204, [retval0+8];
	} // callseq 1332
$L__BB1_2293:
	add.s32 	%r11205, %r11204, 1;
$L__BB1_2294:
	shl.b32 	%r8442, %r11205, 6;
	cvt.u64.u32 	%rd3563, %r8442;
	and.b64  	%rd3564, %rd3563, 64;
	mov.u64 	%rd3565, __cudart_sin_cos_coeffs;
	add.s64 	%rd3566, %rd3565, %rd3564;
	mul.rn.f64 	%fd20004, %fd28306, %fd28306;
	and.b32  	%r8443, %r11205, 1;
	setp.eq.b32 	%p4041, %r8443, 1;
	selp.f64 	%fd20005, 0dBDA8FF8320FD8164, 0d3DE5DB65F9785EBA, %p4041;
	ld.global.nc.v2.f64 	{%fd20006, %fd20007}, [%rd3566];
	fma.rn.f64 	%fd20008, %fd20005, %fd20004, %fd20006;
	fma.rn.f64 	%fd20009, %fd20008, %fd20004, %fd20007;
	ld.global.nc.v2.f64 	{%fd20010, %fd20011}, [%rd3566+16];
	fma.rn.f64 	%fd20012, %fd20009, %fd20004, %fd20010;
	fma.rn.f64 	%fd20013, %fd20012, %fd20004, %fd20011;
	ld.global.nc.v2.f64 	{%fd20014, %fd20015}, [%rd3566+32];
	fma.rn.f64 	%fd20016, %fd20013, %fd20004, %fd20014;
	fma.rn.f64 	%fd20017, %fd20016, %fd20004, %fd20015;
	fma.rn.f64 	%fd20018, %fd20017, %fd28306, %fd28306;
	fma.rn.f64 	%fd20019, %fd20017, %fd20004, 0d3FF0000000000000;
	selp.f64 	%fd20020, %fd20019, %fd20018, %p4041;
	and.b32  	%r8444, %r11205, 2;
	setp.eq.s32 	%p4042, %r8444, 0;
	mov.f64 	%fd20021, 0d0000000000000000;
	sub.f64 	%fd20022, %fd20021, %fd20020;
	selp.f64 	%fd1886, %fd20020, %fd20022, %p4042;
	mov.f64 	%fd28307, %fd28664;
	mov.u32 	%r11206, %r11577;
	@%p2 bra 	$L__BB1_2296;
	{ // callseq 1333, 0
	.param .b64 param0;
	st.param.f64 	[param0], %fd1;
	.param .align 16 .b8 retval0[16];
	call.uni (retval0), 
	__internal_trig_reduction_slowpathd, 
	(
	param0
	);
	ld.param.f64 	%fd28307, [retval0];
	ld.param.b32 	%r11206, [retval0+8];
	} // callseq 1333
$L__BB1_2296:
	shl.b32 	%r8446, %r11206, 6;
	cvt.u64.u32 	%rd3567, %r8446;
	and.b64  	%rd3568, %rd3567, 64;
	mov.u64 	%rd3569, __cudart_sin_cos_coeffs;
	add.s64 	%rd3570, %rd3569, %rd3568;
	mul.rn.f64 	%fd20024, %fd28307, %fd28307;
	and.b32  	%r8447, %r11206, 1;
	setp.eq.b32 	%p4043, %r8447, 1;
	selp.f64 	%fd20025, 0dBDA8FF8320FD8164, 0d3DE5DB65F9785EBA, %p4043;
	ld.global.nc.v2.f64 	{%fd20026, %fd20027}, [%rd3570];
	fma.rn.f64 	%fd20028, %fd20025, %fd20024, %fd20026;
	fma.rn.f64 	%fd20029, %fd20028, %fd20024, %fd20027;
	ld.global.nc.v2.f64 	{%fd20030, %fd20031}, [%rd3570+16];
	fma.rn.f64 	%fd20032, %fd20029, %fd20024, %fd20030;
	fma.rn.f64 	%fd20033, %fd20032, %fd20024, %fd20031;
	ld.global.nc.v2.f64 	{%fd20034, %fd20035}, [%rd3570+32];
	fma.rn.f64 	%fd20036, %fd20033, %fd20024, %fd20034;
	fma.rn.f64 	%fd20037, %fd20036, %fd20024, %fd20035;
	fma.rn.f64 	%fd20038, %fd20037, %fd28307, %fd28307;
	fma.rn.f64 	%fd20039, %fd20037, %fd20024, 0d3FF0000000000000;
	selp.f64 	%fd20040, %fd20039, %fd20038, %p4043;
	and.b32  	%r8448, %r11206, 2;
	setp.eq.s32 	%p4044, %r8448, 0;
	mov.f64 	%fd20041, 0d0000000000000000;
	sub.f64 	%fd20042, %fd20041, %fd20040;
	selp.f64 	%fd20043, %fd20040, %fd20042, %p4044;
	div.s32 	%r8449, %r2552, %r4282;
	max.s32 	%r8450, %r8449, 0;
	min.s32 	%r8451, %r8450, %r9;
	cvt.rn.f64.s32 	%fd20044, %r8451;
	sub.f64 	%fd1889, %fd20044, %fd5;
	div.s32 	%r8452, %r2553, %r4283;
	max.s32 	%r8453, %r8452, 0;
	min.s32 	%r8454, %r8453, %r10;
	cvt.rn.f64.s32 	%fd20045, %r8454;
	sub.f64 	%fd1890, %fd20045, %fd6;
	mul.f64 	%fd20046, %fd1890, %fd20043;
	fma.rn.f64 	%fd20047, %fd1889, %fd1886, %fd20046;
	add.f64 	%fd20048, %fd7, %fd20047;
	mul.f64 	%fd20049, %fd1890, %fd1886;
	mul.f64 	%fd20050, %fd1889, %fd20043;
	sub.f64 	%fd20051, %fd20049, %fd20050;
	add.f64 	%fd20052, %fd8, %fd20051;
	mov.f64 	%fd20053, 0d3FE0000000000000;
	copysign.f64 	%fd20054, %fd20048, %fd20053;
	add.rz.f64 	%fd20055, %fd20048, %fd20054;
	cvt.rzi.f64.f64 	%fd20056, %fd20055;
	cvt.rzi.s32.f64 	%r2560, %fd20056;
	copysign.f64 	%fd20057, %fd20052, %fd20053;
	add.rz.f64 	%fd20058, %fd20052, %fd20057;
	cvt.rzi.f64.f64 	%fd20059, %fd20058;
	cvt.rzi.s32.f64 	%r2561, %fd20059;
	setp.lt.s32 	%p4045, %r2560, 0;
	setp.ge.s32 	%p4046, %r2560, %r4279;
	or.pred  	%p4047, %p4045, %p4046;
	setp.lt.s32 	%p4048, %r2561, 0;
	setp.ge.s32 	%p4049, %r2561, %r4280;
	or.pred  	%p4050, %p4048, %p4049;
	or.pred  	%p4052, %p4047, %p4050;
	mov.b16 	%rs5014, 0;
	mov.u16 	%rs5015, %rs5014;
	mov.u16 	%rs5016, %rs5014;
	@%p4052 bra 	$L__BB1_2298;
	mul.lo.s32 	%r8455, %r2561, %r4281;
	cvt.u64.u32 	%rd3571, %r8455;
	shl.b32 	%r8456, %r2560, 2;
	cvt.u64.u32 	%rd3572, %r8456;
	add.s64 	%rd3573, %rd3571, %rd3572;
	add.s64 	%rd3574, %rd1, %rd3573;
	ld.global.u8 	%rs5014, [%rd3574];
	ld.global.u8 	%rs5015, [%rd3574+1];
	ld.global.u8 	%rs5016, [%rd3574+2];
$L__BB1_2298:
	cvt.u64.u32 	%rd3575, %r10528;
	add.s64 	%rd141, %rd2, %rd3575;
	st.local.u8 	[%rd141], %rs5016;
	and.b16  	%rs3555, %rs5016, 255;
	add.s64 	%rd142, %rd3, %rd3575;
	st.local.u8 	[%rd142], %rs5015;
	and.b16  	%rs3556, %rs5015, 255;
	add.s64 	%rd143, %rd4, %rd3575;
	st.local.u8 	[%rd143], %rs5014;
	and.b16  	%rs3557, %rs5014, 255;
	cvt.rn.f64.u16 	%fd20060, %rs3555;
	mul.f64 	%fd20061, %fd20060, 0d3FD322D0E5604189;
	cvt.rn.f64.u16 	%fd20062, %rs3556;
	fma.rn.f64 	%fd20063, %fd20062, 0d3FE2C8B439581062, %fd20061;
	cvt.rn.f64.u16 	%fd20064, %rs3557;
	fma.rn.f64 	%fd20065, %fd20064, 0d3FBD2F1A9FBE76C9, %fd20063;
	cvt.rzi.u32.f64 	%r8458, %fd20065;
	add.s64 	%rd144, %rd5, %rd3575;
	st.local.u8 	[%rd144], %r8458;
	add.s32 	%r2562, %r2553, %r4287;
	mov.b32 	%r11208, 1;
	mov.f64 	%fd28309, %fd28663;
	@%p4039 bra 	$L__BB1_2302;
	setp.ltu.f64 	%p4054, %fd2, 0d41E0000000000000;
	mov.f64 	%fd28309, %fd28662;
	mov.u32 	%r11207, %r11575;
	@%p4054 bra 	$L__BB1_2301;
	{ // callseq 1334, 0
	.param .b64 param0;
	st.param.f64 	[param0], %fd1;
	.param .align 16 .b8 retval0[16];
	call.uni (retval0), 
	__internal_trig_reduction_slowpathd, 
	(
	param0
	);
	ld.param.f64 	%fd28309, [retval0];
	ld.param.b32 	%r11207, [retval0+8];
	} // callseq 1334
$L__BB1_2301:
	add.s32 	%r11208, %r11207, 1;
$L__BB1_2302:
	shl.b32 	%r8460, %r11208, 6;
	cvt.u64.u32 	%rd3576, %r8460;
	and.b64  	%rd3577, %rd3576, 64;
	mov.u64 	%rd3578, __cudart_sin_cos_coeffs;
	add.s64 	%rd3579, %rd3578, %rd3577;
	mul.rn.f64 	%fd20067, %fd28309, %fd28309;
	and.b32  	%r8461, %r11208, 1;
	setp.eq.b32 	%p4055, %r8461, 1;
	selp.f64 	%fd20068, 0dBDA8FF8320FD8164, 0d3DE5DB65F9785EBA, %p4055;
	ld.global.nc.v2.f64 	{%fd20069, %fd20070}, [%rd3579];
	fma.rn.f64 	%fd20071, %fd20068, %fd20067, %fd20069;
	fma.rn.f64 	%fd20072, %fd20071, %fd20067, %fd20070;
	ld.global.nc.v2.f64 	{%fd20073, %fd20074}, [%rd3579+16];
	fma.rn.f64 	%fd20075, %fd20072, %fd20067, %fd20073;
	fma.rn.f64 	%fd20076, %fd20075, %fd20067, %fd20074;
	ld.global.nc.v2.f64 	{%fd20077, %fd20078}, [%rd3579+32];
	fma.rn.f64 	%fd20079, %fd20076, %fd20067, %fd20077;
	fma.rn.f64 	%fd20080, %fd20079, %fd20067, %fd20078;
	fma.rn.f64 	%fd20081, %fd20080, %fd28309, %fd28309;
	fma.rn.f64 	%fd20082, %fd20080, %fd20067, 0d3FF0000000000000;
	selp.f64 	%fd20083, %fd20082, %fd20081, %p4055;
	and.b32  	%r8462, %r11208, 2;
	setp.eq.s32 	%p4056, %r8462, 0;
	mov.f64 	%fd20084, 0d0000000000000000;
	sub.f64 	%fd20085, %fd20084, %fd20083;
	selp.f64 	%fd1894, %fd20083, %fd20085, %p4056;
	mov.f64 	%fd28310, %fd28664;
	mov.u32 	%r11209, %r11577;
	@%p2 bra 	$L__BB1_2304;
	{ // callseq 1335, 0
	.param .b64 param0;
	st.param.f64 	[param0], %fd1;
	.param .align 16 .b8 retval0[16];
	call.uni (retval0), 
	__internal_trig_reduction_slowpathd, 
	(
	param0
	);
	ld.param.f64 	%fd28310, [retval0];
	ld.param.b32 	%r11209, [retval0+8];
	} // callseq 1335
$L__BB1_2304:
	shl.b32 	%r8464, %r11209, 6;
	cvt.u64.u32 	%rd3580, %r8464;
	and.b64  	%rd3581, %rd3580, 64;
	mov.u64 	%rd3582, __cudart_sin_cos_coeffs;
	add.s64 	%rd3583, %rd3582, %rd3581;
	mul.rn.f64 	%fd20087, %fd28310, %fd28310;
	and.b32  	%r8465, %r11209, 1;
	setp.eq.b32 	%p4057, %r8465, 1;
	selp.f64 	%fd20088, 0dBDA8FF8320FD8164, 0d3DE5DB65F9785EBA, %p4057;
	ld.global.nc.v2.f64 	{%fd20089, %fd20090}, [%rd3583];
	fma.rn.f64 	%fd20091, %fd20088, %fd20087, %fd20089;
	fma.rn.f64 	%fd20092, %fd20091, %fd20087, %fd20090;
	ld.global.nc.v2.f64 	{%fd20093, %fd20094}, [%rd3583+16];
	fma.rn.f64 	%fd20095, %fd20092, %fd20087, %fd20093;
	fma.rn.f64 	%fd20096, %fd20095, %fd20087, %fd20094;
	ld.global.nc.v2.f64 	{%fd20097, %fd20098}, [%rd3583+32];
	fma.rn.f64 	%fd20099, %fd20096, %fd20087, %fd20097;
	fma.rn.f64 	%fd20100, %fd20099, %fd20087, %fd20098;
	fma.rn.f64 	%fd20101, %fd20100, %fd28310, %fd28310;
	fma.rn.f64 	%fd20102, %fd20100, %fd20087, 0d3FF0000000000000;
	selp.f64 	%fd20103, %fd20102, %fd20101, %p4057;
	and.b32  	%r8466, %r11209, 2;
	setp.eq.s32 	%p4058, %r8466, 0;
	mov.f64 	%fd20104, 0d0000000000000000;
	sub.f64 	%fd20105, %fd20104, %fd20103;
	selp.f64 	%fd20106, %fd20103, %fd20105, %p4058;
	div.s32 	%r8467, %r2562, %r4283;
	max.s32 	%r8468, %r8467, 0;
	min.s32 	%r8469, %r8468, %r10;
	cvt.rn.f64.s32 	%fd20107, %r8469;
	sub.f64 	%fd1897, %fd20107, %fd6;
	mul.f64 	%fd20108, %fd1897, %fd20106;
	fma.rn.f64 	%fd20109, %fd1889, %fd1894, %fd20108;
	add.f64 	%fd20110, %fd7, %fd20109;
	mul.f64 	%fd20111, %fd1897, %fd1894;
	mul.f64 	%fd20112, %fd1889, %fd20106;
	sub.f64 	%fd20113, %fd20111, %fd20112;
	add.f64 	%fd20114, %fd8, %fd20113;
	mov.f64 	%fd20115, 0d3FE0000000000000;
	copysign.f64 	%fd20116, %fd20110, %fd20115;
	add.rz.f64 	%fd20117, %fd20110, %fd20116;
	cvt.rzi.f64.f64 	%fd20118, %fd20117;
	cvt.rzi.s32.f64 	%r2569, %fd20118;
	copysign.f64 	%fd20119, %fd20114, %fd20115;
	add.rz.f64 	%fd20120, %fd20114, %fd20119;
	cvt.rzi.f64.f64 	%fd20121, %fd20120;
	cvt.rzi.s32.f64 	%r2570, %fd20121;
	setp.lt.s32 	%p4059, %r2569, 0;
	setp.ge.s32 	%p4060, %r2569, %r4279;
	or.pred  	%p4061, %p4059, %p4060;
	setp.lt.s32 	%p4062, %r2570, 0;
	setp.ge.s32 	%p4063, %r2570, %r4280;
	or.pred  	%p4064, %p4062, %p4063;
	or.pred  	%p4066, %p4061, %p4064;
	mov.b16 	%rs5017, 0;
	mov.u16 	%rs5018, %rs5017;
	mov.u16 	%rs5019, %rs5017;
	@%p4066 bra 	$L__BB1_2306;
	mul.lo.s32 	%r8470, %r2570, %r4281;
	cvt.u64.u32 	%rd3584, %r8470;
	shl.b32 	%r8471, %r2569, 2;
	cvt.u64.u32 	%rd3585, %r8471;
	add.s64 	%rd3586, %rd3584, %rd3585;
	add.s64 	%rd3587, %rd1, %rd3586;
	ld.global.u8 	%rs5017, [%rd3587];
	ld.global.u8 	%rs5018, [%rd3587+1];
	ld.global.u8 	%rs5019, [%rd3587+2];
$L__BB1_2306:
	setp.eq.f64 	%p4067, %fd2, 0d7FF0000000000000;
	st.local.u8 	[%rd141+1], %rs5019;
	and.b16  	%rs3559, %rs5019, 255;
	st.local.u8 	[%rd142+1], %rs5018;
	and.b16  	%rs3560, %rs5018, 255;
	st.local.u8 	[%rd143+1], %rs5017;
	and.b16  	%rs3561, %rs5017, 255;
	cvt.rn.f64.u16 	%fd20122, %rs3559;
	mul.f64 	%fd20123, %fd20122, 0d3FD322D0E5604189;
	cvt.rn.f64.u16 	%fd20124, %rs3560;
	fma.rn.f64 	%fd20125, %fd20124, 0d3FE2C8B439581062, %fd20123;
	cvt.rn.f64.u16 	%fd20126, %rs3561;
	fma.rn.f64 	%fd20127, %fd20126, 0d3FBD2F1A9FBE76C9, %fd20125;
	cvt.rzi.u32.f64 	%r8473, %fd20127;
	st.local.u8 	[%rd144+1], %r8473;
	add.s32 	%r2571, %r2562, %r4287;
	mov.b32 	%r11211, 1;
	mov.f64 	%fd28312, %fd28663;
	@%p4067 bra 	$L__BB1_2310;
	setp.ltu.f64 	%p4068, %fd2, 0d41E0000000000000;
	mov.f64 	%fd28312, %fd28662;
	mov.u32 	%r11210, %r11575;
	@%p4068 bra 	$L__BB1_2309;
	{ // callseq 1336, 0
	.param .b64 param0;
	st.param.f64 	[param0], %fd1;
	.param .align 16 .b8 retval0[16];
	call.uni (retval0), 
	__internal_trig_reduction_slowpathd, 
	(
	param0
	);
	ld.param.f64 	%fd28312, [retval0];
	ld.param.b32 	%r11210, [retval0+8];
	} // callseq 1336
$L__BB1_2309:
	add.s32 	%r11211, %r11210, 1;
$L__BB1_2310:
	shl.b32 	%r8475, %r11211, 6;
	cvt.u64.u32 	%rd3588, %r8475;
	and.b64  	%rd3589, %rd3588, 64;
	mov.u64 	%rd3590, __cudart_sin_cos_coeffs;
	add.s64 	%rd3591, %rd3590, %rd3589;
	mul.rn.f64 	%fd20129, %fd28312, %fd28312;
	and.b32  	%r8476, %r11211, 1;
	setp.eq.b32 	%p4069, %r8476, 1;
	selp.f64 	%fd20130, 0dBDA8FF8320FD8164, 0d3DE5DB65F9785EBA, %p4069;
	ld.global.nc.v2.f64 	{%fd20131, %fd20132}, [%rd3591];
	fma.rn.f64 	%fd20133, %fd20130, %fd20129, %fd20131;
	fma.rn.f64 	%fd20134, %fd20133, %fd20129, %fd20132;
	ld.global.nc.v2.f64 	{%fd20135, %fd20136}, [%rd3591+16];
	fma.rn.f64 	%fd20137, %fd20134, %fd20129, %fd20135;
	fma.rn.f64 	%fd20138, %fd20137, %fd20129, %fd20136;
	ld.global.nc.v2.f64 	{%fd20139, %fd20140}, [%rd3591+32];
	fma.rn.f64 	%fd20141, %fd20138, %fd20129, %fd20139;
	fma.rn.f64 	%fd20142, %fd20141, %fd20129, %fd20140;
	fma.rn.f64 	%fd20143, %fd20142, %fd28312, %fd28312;
	fma.rn.f64 	%fd20144, %fd20142, %fd20129, 0d3FF0000000000000;
	selp.f64 	%fd20145, %fd20144, %fd20143, %p4069;
	and.b32  	%r8477, %r11211, 2;
	setp.eq.s32 	%p4070, %r8477, 0;
	mov.f64 	%fd20146, 0d0000000000000000;
	sub.f64 	%fd20147, %fd20146, %fd20145;
	selp.f64 	%fd1901, %fd20145, %fd20147, %p4070;
	mov.f64 	%fd28313, %fd28664;
	mov.u32 	%r11212, %r11577;
	@%p2 bra 	$L__BB1_2312;
	{ // callseq 1337, 0
	.param .b64 param0;
	st.param.f64 	[param0], %fd1;
	.param .align 16 .b8 retval0[16];
	call.uni (retval0), 
	__internal_trig_reduction_slowpathd, 
	(
	param0
	);
	ld.param.f64 	%fd28313, [retval0];
	ld.param.b32 	%r11212, [retval0+8];
	} // callseq 1337
$L__BB1_2312:
	shl.b32 	%r8479, %r11212, 6;
	cvt.u64.u32 	%rd3592, %r8479;
	and.b64  	%rd3593, %rd3592, 64;
	mov.u64 	%rd3594, __cudart_sin_cos_coeffs;
	add.s64 	%rd3595, %rd3594, %rd3593;
	mul.rn.f64 	%fd20149, %fd28313, %fd28313;
	and.b32  	%r8480, %r11212, 1;
	setp.eq.b32 	%p4071, %r8480, 1;
	selp.f64 	%fd20150, 0dBDA8FF8320FD8164, 0d3DE5DB65F9785EBA, %p4071;
	ld.global.nc.v2.f64 	{%fd20151, %fd20152}, [%rd3595];
	fma.rn.f64 	%fd20153, %fd20150, %fd20149, %fd20151;
	fma.rn.f64 	%fd20154, %fd20153, %fd20149, %fd20152;
	ld.global.nc.v2.f64 	{%fd20155, %fd20156}, [%rd3595+16];
	fma.rn.f64 	%fd20157, %fd20154, %fd20149, %fd20155;
	fma.rn.f64 	%fd20158, %fd20157, %fd20149, %fd20156;
	ld.global.nc.v2.f64 	{%fd20159, %fd20160}, [%rd3595+32];
	fma.rn.f64 	%fd20161, %fd20158, %fd20149, %fd20159;
	fma.rn.f64 	%fd20162, %fd20161, %fd20149, %fd20160;
	fma.rn.f64 	%fd20163, %fd20162, %fd28313, %fd28313;
	fma.rn.f64 	%fd20164, %fd20162, %fd20149, 0d3FF0000000000000;
	selp.f64 	%fd20165, %fd20164, %fd20163, %p4071;
	and.b32  	%r8481, %r11212, 2;
	setp.eq.s32 	%p4072, %r8481, 0;
	mov.f64 	%fd20166, 0d0000000000000000;
	sub.f64 	%fd20167, %fd20166, %fd20165;
	selp.f64 	%fd20168, %fd20165, %fd20167, %p4072;
	div.s32 	%r8482, %r2571, %r4283;
	max.s32 	%r8483, %r8482, 0;
	min.s32 	%r8484, %r8483, %r10;
	cvt.rn.f64.s32 	%fd20169, %r8484;
	sub.f64 	%fd1904, %fd20169, %fd6;
	mul.f64 	%fd20170, %fd1904, %fd20168;
	fma.rn.f64 	%fd20171, %fd1889, %fd1901, %fd20170;
	add.f64 	%fd20172, %fd7, %fd20171;
	mul.f64 	%fd20173, %fd1904, %fd1901;
	mul.f64 	%fd20174, %fd1889, %fd20168;
	sub.f64 	%fd20175, %fd20173, %fd20174;
	add.f64 	%fd20176, %fd8, %fd20175;
	mov.f64 	%fd20177, 0d3FE0000000000000;
	copysign.f64 	%fd20178, %fd20172, %fd20177;
	add.rz.f64 	%fd20179, %fd20172, %fd20178;
	cvt.rzi.f64.f64 	%fd20180, %fd20179;
	cvt.rzi.s32.f64 	%r2578, %fd20180;
	copysign.f64 	%fd20181, %fd20176, %fd20177;
	add.rz.f64 	%fd20182, %fd20176, %fd20181;
	cvt.rzi.f64.f64 	%fd20183, %fd20182;
	cvt.rzi.s32.f64 	%r2579, %fd20183;
	setp.lt.s32 	%p4073, %r2578, 0;
	setp.ge.s32 	%p4074, %r2578, %r4279;
	or.pred  	%p4075, %p4073, %p4074;
	setp.lt.s32 	%p4076, %r2579, 0;
	setp.ge.s32 	%p4077, %r2579, %r4280;
	or.pred  	%p4078, %p4076, %p4077;
	or.pred  	%p4080, %p4075, %p4078;
	mov.b16 	%rs5020, 0;
	mov.u16 	%rs5021, %rs5020;
	mov.u16 	%rs5022, %rs5020;
	@%p4080 bra 	$L__BB1_2314;
	mul.lo.s32 	%r8485, %r2579, %r4281;
	cvt.u64.u32 	%rd3596, %r8485;
	shl.b32 	%r8486, %r2578, 2;
	cvt.u64.u32 	%rd3597, %r8486;
	add.s64 	%rd3598, %rd3596, %rd3597;
	add.s64 	%rd3599, %rd1, %rd3598;
	ld.global.u8 	%rs5020, [%rd3599];
	ld.global.u8 	%rs5021, [%rd3599+1];
	ld.global.u8 	%rs5022, [%rd3599+2];
$L__BB1_2314:
	st.local.u8 	[%rd141+2], %rs5022;
	and.b16  	%rs3563, %rs5022, 255;
	st.local.u8 	[%rd142+2], %rs5021;
	and.b16  	%rs3564, %rs5021, 255;
	st.local.u8 	[%rd143+2], %rs5020;
	and.b16  	%rs3565, %rs5020, 255;
	cvt.rn.f64.u16 	%fd20184, %rs3563;
	mul.f64 	%fd20185, %fd20184, 0d3FD322D0E5604189;
	cvt.rn.f64.u16 	%fd20186, %rs3564;
	fma.rn.f64 	%fd20187, %fd20186, 0d3FE2C8B439581062, %fd20185;
	cvt.rn.f64.u16 	%fd20188, %rs3565;
	fma.rn.f64 	%fd20189, %fd20188, 0d3FBD2F1A9FBE76C9, %fd20187;
	cvt.rzi.u32.f64 	%r8488, %fd20189;
	st.local.u8 	[%rd144+2], %r8488;
	add.s32 	%r8489, %r2552, %r4286;
	div.s32 	%r8490, %r8489, %r4282;
	max.s32 	%r2580, %r8490, 0;
	mov.b32 	%r11214, 1;
	mov.f64 	%fd28315, %fd28663;
	@%p4067 bra 	$L__BB1_2318;
	setp.ltu.f64 	%p4082, %fd2, 0d41E0000000000000;
	mov.f64 	%fd28315, %fd28662;
	mov.u32 	%r11213, %r11575;
	@%p4082 bra 	$L__BB1_2317;
	{ // callseq 1338, 0
	.param .b64 param0;
	st.param.f64 	[param0], %fd1;
	.param .align 16 .b8 retval0[16];
	call.uni (retval0), 
	__internal_trig_reduction_slowpathd, 
	(
	param0
	);
	ld.param.f64 	%fd28315, [retval0];
	ld.param.b32 	%r11213, [retval0+8];
	} // callseq 1338
$L__BB1_2317:
	add.s32 	%r11214, %r11213, 1;
$L__BB1_2318:
	shl.b32 	%r8492, %r11214, 6;
	cvt.u64.u32 	%rd3600, %r8492;
	and.b64  	%rd3601, %rd3600, 64;
	mov.u64 	%rd3602, __cudart_sin_cos_coeffs;
	add.s64 	%rd3603, %rd3602, %rd3601;
	mul.rn.f64 	%fd20191, %fd28315, %fd28315;
	and.b32  	%r8493, %r11214, 1;
	setp.eq.b32 	%p4083, %r8493, 1;
	selp.f64 	%fd20192, 0dBDA8FF8320FD8164, 0d3DE5DB65F9785EBA, %p4083;
	ld.global.nc.v2.f64 	{%fd20193, %fd20194}, [%rd3603];
	fma.rn.f64 	%fd20195, %fd20192, %fd20191, %fd20193;
	fma.rn.f64 	%fd20196, %fd20195, %fd20191, %fd20194;
	ld.global.nc.v2.f64 	{%fd20197, %fd20198}, [%rd3603+16];
	fma.rn.f64 	%fd20199, %fd20196, %fd20191, %fd20197;
	fma.rn.f64 	%fd20200, %fd20199, %fd20191, %fd20198;
	ld.global.nc.v2.f64 	{%fd20201, %fd20202}, [%rd3603+32];
	fma.rn.f64 	%fd20203, %fd20200, %fd20191, %fd20201;
	fma.rn.f64 	%fd20204, %fd20203, %fd20191, %fd20202;
	fma.rn.f64 	%fd20205, %fd20204, %fd28315, %fd28315;
	fma.rn.f64 	%fd20206, %fd20204, %fd20191, 0d3FF0000000000000;
	selp.f64 	%fd20207, %fd20206, %fd20205, %p4083;
	and.b32  	%r8494, %r11214, 2;
	setp.eq.s32 	%p4084, %r8494, 0;
	mov.f64 	%fd20208, 0d0000000000000000;
	sub.f64 	%fd20209, %fd20208, %fd20207;
	selp.f64 	%fd1908, %fd20207, %fd20209, %p4084;
	mov.f64 	%fd28316, %fd28664;
	mov.u32 	%r11215, %r11577;
	@%p2 bra 	$L__BB1_2320;
	{ // callseq 1339, 0
	.param .b64 param0;
	st.param.f64 	[param0], %fd1;
	.param .align 16 .b8 retval0[16];
	call.uni (retval0), 
	__internal_trig_reduction_slowpathd, 
	(
	param0
	);
	ld.param.f64 	%fd28316, [retval0];
	ld.param.b32 	%r11215, [retval0+8];
	} // callseq 1339
$L__BB1_2320:
	shl.b32 	%r8496, %r11215, 6;
	cvt.u64.u32 	%rd3604, %r8496;
	and.b64  	%rd3605, %rd3604, 64;
	mov.u64 	%rd3606, __cudart_sin_cos_coeffs;
	add.s64 	%rd3607, %rd3606, %rd3605;
	mul.rn.f64 	%fd20211, %fd28316, %fd28316;
	and.b32  	%r8497, %r11215, 1;
	setp.eq.b32 	%p4085, %r8497, 1;
	selp.f64 	%fd20212, 0dBDA8FF8320FD8164, 0d3DE5DB65F9785EBA, %p4085;
	ld.global.nc.v2.f64 	{%fd20213, %fd20214}, [%rd3607];
	fma.rn.f64 	%fd20215, %fd20212, %fd20211, %fd20213;
	fma.rn.f64 	%fd20216, %fd20215, %fd20211, %fd20214;
	ld.global.nc.v2.f64 	{%fd20217, %fd20218}, [%rd3607+16];
	fma.rn.f64 	%fd20219, %fd20216, %fd20211, %fd20217;
	fma.rn.f64 	%fd20220, %fd20219, %fd20211, %fd20218;
	ld.global.nc.v2.f64 	{%fd20221, %fd20222}, [%rd3607+32];
	fma.rn.f64 	%fd20223, %fd20220, %fd20211, %fd20221;
	fma.rn.f64 	%fd20224, %fd20223, %fd20211, %fd20222;
	fma.rn.f64 	%fd20225, %fd20224, %fd28316, %fd28316;
	fma.rn.f64 	%fd20226, %fd20224, %fd20211, 0d3FF0000000000000;
	selp.f64 	%fd20227, %fd20226, %fd20225, %p4085;
	and.b32  	%r8498, %r11215, 2;
	setp.eq.s32 	%p4086, %r8498, 0;
	mov.f64 	%fd20228, 0d0000000000000000;
	sub.f64 	%fd20229, %fd20228, %fd20227;
	selp.f64 	%fd20230, %fd20227, %fd20229, %p4086;
	min.s32 	%r8499, %r2580, %r9;
	cvt.rn.f64.s32 	%fd20231, %r8499;
	sub.f64 	%fd1911, %fd20231, %fd5;
	mul.f64 	%fd20232, %fd1890, %fd20230;
	fma.rn.f64 	%fd20233, %fd1911, %fd1908, %fd20232;
	add.f64 	%fd20234, %fd7, %fd20233;
	mul.f64 	%fd20235, %fd1890, %fd1908;
	mul.f64 	%fd20236, %fd1911, %fd20230;
	sub.f64 	%fd20237, %fd20235, %fd20236;
	add.f64 	%fd20238, %fd8, %fd20237;
	mov.f64 	%fd20239, 0d3FE0000000000000;
	copysign.f64 	%fd20240, %fd20234, %fd20239;
	add.rz.f64 	%fd20241, %fd20234, %fd20240;
	cvt.rzi.f64.f64 	%fd20242, %fd20241;
	cvt.rzi.s32.f64 	%r2587, %fd20242;
	copysign.f64 	%fd20243, %fd20238, %fd20239;
	add.rz.f64 	%fd20244, %fd20238, %fd20243;
	cvt.rzi.f64.f64 	%fd20245, %fd20244;
	cvt.rzi.s32.f64 	%r2588, %fd20245;
	setp.lt.s32 	%p4087, %r2587, 0;
	setp.ge.s32 	%p4088, %r2587, %r4279;
	or.pred  	%p4089, %p4087, %p4088;
	setp.lt.s32 	%p4090, %r2588, 0;
	setp.ge.s32 	%p4091, %r2588, %r4280;
	or.pred  	%p4092, %p4090, %p4091;
	or.pred  	%p4094, %p4089, %p4092;
	mov.b16 	%rs5023, 0;
	mov.u16 	%rs5024, %rs5023;
	mov.u16 	%rs5025, %rs5023;
	@%p4094 bra 	$L__BB1_2322;
	mul.lo.s32 	%r8500, %r2588, %r4281;
	cvt.u64.u32 	%rd3608, %r8500;
	shl.b32 	%r8501, %r2587, 2;
	cvt.u64.u32 	%rd3609, %r8501;
	add.s64 	%rd3610, %rd3608, %rd3609;
	add.s64 	%rd3611, %rd1, %rd3610;
	ld.global.u8 	%rs5023, [%rd3611];
	ld.global.u8 	%rs5024, [%rd3611+1];
	ld.global.u8 	%rs5025, [%rd3611+2];
$L__BB1_2322:
	setp.eq.f64 	%p4095, %fd2, 0d7FF0000000000000;
	st.local.u8 	[%rd141+3], %rs5025;
	and.b16  	%rs3567, %rs5025, 255;
	st.local.u8 	[%rd142+3], %rs5024;
	and.b16  	%rs3568, %rs5024, 255;
	st.local.u8 	[%rd143+3], %rs5023;
	and.b16  	%rs3569, %rs5023, 255;
	cvt.rn.f64.u16 	%fd20246, %rs3567;
	mul.f64 	%fd20247, %fd20246, 0d3FD322D0E5604189;
	cvt.rn.f64.u16 	%fd20248, %rs3568;
	fma.rn.f64 	%fd20249, %fd20248, 0d3FE2C8B439581062, %fd20247;
	cvt.rn.f64.u16 	%fd20250, %rs3569;
	fma.rn.f64 	%fd20251, %fd20250, 0d3FBD2F1A9FBE76C9, %fd20249;
	cvt.rzi.u32.f64 	%r8503, %fd20251;
	st.local.u8 	[%rd144+3], %r8503;
	mov.b32 	%r11217, 1;
	mov.f64 	%fd28318, %fd28663;
	@%p4095 bra 	$L__BB1_2326;
	setp.ltu.f64 	%p4096, %fd2, 0d41E0000000000000;
	mov.f64 	%fd28318, %fd28662;
	mov.u32 	%r11216, %r11575;
	@%p4096 bra 	$L__BB1_2325;
	{ // callseq 1340, 0
	.param .b64 param0;
	st.param.f64 	[param0], %fd1;
	.param .align 16 .b8 retval0[16];
	call.uni (retval0), 
	__internal_trig_reduction_slowpathd, 
	(
	param0
	);
	ld.param.f64 	%fd28318, [retval0];
	ld.param.b32 	%r11216, [retval0+8];
	} // callseq 1340
$L__BB1_2325:
	add.s32 	%r11217, %r11216, 1;
$L__BB1_2326:
	shl.b32 	%r8505, %r11217, 6;
	cvt.u64.u32 	%rd3612, %r8505;
	and.b64  	%rd3613, %rd3612, 64;
	mov.u64 	%rd3614, __cudart_sin_cos_coeffs;
	add.s64 	%rd3615, %rd3614, %rd3613;
	mul.rn.f64 	%fd20253, %fd28318, %fd28318;
	and.b32  	%r8506, %r11217, 1;
	setp.eq.b32 	%p4097, %r8506, 1;
	selp.f64 	%fd20254, 0dBDA8FF8320FD8164, 0d3DE5DB65F9785EBA, %p4097;
	ld.global.nc.v2.f64 	{%fd20255, %fd20256}, [%rd3615];
	fma.rn.f64 	%fd20257, %fd20254, %fd20253, %fd20255;
	fma.rn.f64 	%fd20258, %fd20257, %fd20253, %fd20256;
	ld.global.nc.v2.f64 	{%fd20259, %fd20260}, [%rd3615+16];
	fma.rn.f64 	%fd20261, %fd20258, %fd20253, %fd20259;
	fma.rn.f64 	%fd20262, %fd20261, %fd20253, %fd20260;
	ld.global.nc.v2.f64 	{%fd20263, %fd20264}, [%rd3615+32];
	fma.rn.f64 	%fd20265, %fd20262, %fd20253, %fd20263;
	fma.rn.f64 	%fd20266, %fd20265, %fd20253, %fd20264;
	fma.rn.f64 	%fd20267, %fd20266, %fd28318, %fd28318;
	fma.rn.f64 	%fd20268, %fd20266, %fd20253, 0d3FF0000000000000;
	selp.f64 	%fd20269, %fd20268, %fd20267, %p4097;
	and.b32  	%r8507, %r11217, 2;
	setp.eq.s32 	%p4098, %r8507, 0;
	mov.f64 	%fd20270, 0d0000000000000000;
	sub.f64 	%fd20271, %fd20270, %fd20269;
	selp.f64 	%fd1915, %fd20269, %fd20271, %p4098;
	mov.f64 	%fd28319, %fd28664;
	mov.u32 	%r11218, %r11577;
	@%p2 bra 	$L__BB1_2328;
	{ // callseq 1341, 0
	.param .b64 param0;
	st.param.f64 	[param0], %fd1;
	.param .align 16 .b8 retval0[16];
	call.uni (retval0), 
	__internal_trig_reduction_slowpathd, 
	(
	param0
	);
	ld.param.f64 	%fd28319, [retval0];
	ld.param.b32 	%r11218, [retval0+8];
	} // callseq 1341
$L__BB1_2328:
	shl.b32 	%r8509, %r11218, 6;
	cvt.u64.u32 	%rd3616, %r8509;
	and.b64  	%rd3617, %rd3616, 64;
	mov.u64 	%rd3618, __cudart_sin_cos_coeffs;
	add.s64 	%rd3619, %rd3618, %rd3617;
	mul.rn.f64 	%fd20273, %fd28319, %fd28319;
	and.b32  	%r8510, %r11218, 1;
	setp.eq.b32 	%p4099, %r8510, 1;
	selp.f64 	%fd20274, 0dBDA8FF8320FD8164, 0d3DE5DB65F9785EBA, %p4099;
	ld.global.nc.v2.f64 	{%fd20275, %fd20276}, [%rd3619];
	fma.rn.f64 	%fd20277, %fd20274, %fd20273, %fd20275;
	fma.rn.f64 	%fd20278, %fd20277, %fd20273, %fd20276;
	ld.global.nc.v2.f64 	{%fd20279, %fd20280}, [%rd3619+16];
	fma.rn.f64 	%fd20281, %fd20278, %fd20273, %fd20279;
	fma.rn.f64 	%fd20282, %fd20281, %fd20273, %fd20280;
	ld.global.nc.v2.f64 	{%fd20283, %fd20284}, [%rd3619+32];
	fma.rn.f64 	%fd20285, %fd20282, %fd20273, %fd20283;
	fma.rn.f64 	%fd20286, %fd20285, %fd20273, %fd20284;
	fma.rn.f64 	%fd20287, %fd20286, %fd28319, %fd28319;
	fma.rn.f64 	%fd20288, %fd20286, %fd20273, 0d3FF0000000000000;
	selp.f64 	%fd20289, %fd20288, %fd20287, %p4099;
	and.b32  	%r8511, %r11218, 2;
	setp.eq.s32 	%p4100, %r8511, 0;
	mov.f64 	%fd20290, 0d0000000000000000;
	sub.f64 	%fd20291, %fd20290, %fd20289;
	selp.f64 	%fd20292, %fd20289, %fd20291, %p4100;
	mul.f64 	%fd20293, %fd1897, %fd20292;
	fma.rn.f64 	%fd20294, %fd1911, %fd1915, %fd20293;
	add.f64 	%fd20295, %fd7, %fd20294;
	mul.f64 	%fd20296, %fd1897, %fd1915;
	mul.f64 	%fd20297, %fd1911, %fd20292;
	sub.f64 	%fd20298, %fd20296, %fd20297;
	add.f64 	%fd20299, %fd8, %fd20298;
	mov.f64 	%fd20300, 0d3FE0000000000000;
	copysign.f64 	%fd20301, %fd20295, %fd20300;
	add.rz.f64 	%fd20302, %fd20295, %fd20301;
	cvt.rzi.f64.f64 	%fd20303, %fd20302;
	cvt.rzi.s32.f64 	%r2595, %fd20303;
	copysign.f64 	%fd20304, %fd20299, %fd20300;
	add.rz.f64 	%fd20305, %fd20299, %fd20304;
	cvt.rzi.f64.f64 	%fd20306, %fd20305;
	cvt.rzi.s32.f64 	%r2596, %fd20306;
	setp.lt.s32 	%p4101, %r2595, 0;
	setp.ge.s32 	%p4102, %r2595, %r4279;
	or.pred  	%p4103, %p4101, %p4102;
	setp.lt.s32 	%p4104, %r2596, 0;
	setp.ge.s32 	%p4105, %r2596, %r4280;
	or.pred  	%p4106, %p4104, %p4105;
	or.pred  	%p4108, %p4103, %p4106;
	mov.b16 	%rs5026, 0;
	mov.u16 	%rs5027, %rs5026;
	mov.u16 	%rs5028, %rs5026;
	@%p4108 bra 	$L__BB1_2330;
	mul.lo.s32 	%r8512, %r2596, %r4281;
	cvt.u64.u32 	%rd3620, %r8512;
	shl.b32 	%r8513, %r2595, 2;
	cvt.u64.u32 	%rd3621, %r8513;
	add.s64 	%rd3622, %rd3620, %rd3621;
	add.s64 	%rd3623, %rd1, %rd3622;
	ld.global.u8 	%rs5026, [%rd3623];
	ld.global.u8 	%rs5027, [%rd3623+1];
	ld.global.u8 	%rs5028, [%rd3623+2];
$L__BB1_2330:
	st.local.u8 	[%rd141+4], %rs5028;
	and.b16  	%rs3571, %rs5028, 255;
	st.local.u8 	[%rd142+4], %rs5027;
	and.b16  	%rs3572, %rs5027, 255;
	st.local.u8 	[%rd143+4], %rs5026;
	and.b16  	%rs3573, %rs5026, 255;
	cvt.rn.f64.u16 	%fd20307, %rs3571;
	mul.f64 	%fd20308, %fd20307, 0d3FD322D0E5604189;
	cvt.rn.f64.u16 	%fd20309, %rs3572;
	fma.rn.f64 	%fd20310, %fd20309, 0d3FE2C8B439581062, %fd20308;
	cvt.rn.f64.u16 	%fd20311, %rs3573;
	fma.rn.f64 	%fd20312, %fd20311, 0d3FBD2F1A9FBE76C9, %fd20310;
	cvt.rzi.u32.f64 	%r8515, %fd20312;
	st.local.u8 	[%rd144+4], %r8515;
	mov.b32 	%r11220, 1;
	mov.f64 	%fd28321, %fd28663;
	@%p4095 bra 	$L__BB1_2334;
	setp.ltu.f64 	%p4110, %fd2, 0d41E0000000000000;
	mov.f64 	%fd28321, %fd28662;
	mov.u32 	%r11219, %r11575;
	@%p4110 bra 	$L__BB1_2333;
	{ // callseq 1342, 0
	.param .b64 param0;
	st.param.f64 	[param0], %fd1;
	.param .align 16 .b8 retval0[16];
	call.uni (retval0), 
	__internal_trig_reduction_slowpathd, 
	(
	param0
	);
	ld.param.f64 	%fd28321, [retval0];
	ld.param.b32 	%r11219, [retval0+8];
	} // callseq 1342
$L__BB1_2333:
	add.s32 	%r11220, %r11219, 1;
$L__BB1_2334:
	shl.b32 	%r8517, %r11220, 6;
	cvt.u64.u32 	%rd3624, %r8517;
	and.b64  	%rd3625, %rd3624, 64;
	mov.u64 	%rd3626, __cudart_sin_cos_coeffs;
	add.s64 	%rd3627, %rd3626, %rd3625;
	mul.rn.f64 	%fd20314, %fd28321, %fd28321;
	and.b32  	%r8518, %r11220, 1;
	setp.eq.b32 	%p4111, %r8518, 1;
	selp.f64 	%fd20315, 0dBDA8FF8320FD8164, 0d3DE5DB65F9785EBA, %p4111;
	ld.global.nc.v2.f64 	{%fd20316, %fd20317}, [%rd3627];
	fma.rn.f64 	%fd20318, %fd20315, %fd20314, %fd20316;
	fma.rn.f64 	%fd20319, %fd20318, %fd20314, %fd20317;
	ld.global.nc.v2.f64 	{%fd20320, %fd20321}, [%rd3627+16];
	fma.rn.f64 	%fd20322, %fd20319, %fd20314, %fd20320;
	fma.rn.f64 	%fd20323, %fd20322, %fd20314, %fd20321;
	ld.global.nc.v2.f64 	{%fd20324, %fd20325}, [%rd3627+32];
	fma.rn.f64 	%fd20326, %fd20323, %fd20314, %fd20324;
	fma.rn.f64 	%fd20327, %fd20326, %fd20314, %fd20325;
	fma.rn.f64 	%fd20328, %fd20327, %fd28321, %fd28321;
	fma.rn.f64 	%fd20329, %fd20327, %fd20314, 0d3FF0000000000000;
	selp.f64 	%fd20330, %fd20329, %fd20328, %p4111;
	and.b32  	%r8519, %r11220, 2;
	setp.eq.s32 	%p4112, %r8519, 0;
	mov.f64 	%fd20331, 0d0000000000000000;
	sub.f64 	%fd20332, %fd20331, %fd20330;
	selp.f64 	%fd1921, %fd20330, %fd20332, %p4112;
	mov.f64 	%fd28322, %fd28664;
	mov.u32 	%r11221, %r11577;
	@%p2 bra 	$L__BB1_2336;
	{ // callseq 1343, 0
	.param .b64 param0;
	st.param.f64 	[param0], %fd1;
	.param .align 16 .b8 retval0[16];
	call.uni (retval0), 
	__internal_trig_reduction_slowpathd, 
	(
	param0
	);
	ld.param.f64 	%fd28322, [retval0];
	ld.param.b32 	%r11221, [retval0+8];
	} // callseq 1343
$L__BB1_2336:
	shl.b32 	%r8521, %r11221, 6;
	cvt.u64.u32 	%rd3628, %r8521;
	and.b64  	%rd3629, %rd3628, 64;
	mov.u64 	%rd3630, __cudart_sin_cos_coeffs;
	add.s64 	%rd3631, %rd3630, %rd3629;
	mul.rn.f64 	%fd20334, %fd28322, %fd28322;
	and.b32  	%r8522, %r11221, 1;
	setp.eq.b32 	%p4113, %r8522, 1;
	selp.f64 	%fd20335, 0dBDA8FF8320FD8164, 0d3DE5DB65F9785EBA, %p4113;
	ld.global.nc.v2.f64 	{%fd20336, %fd20337}, [%rd3631];
	fma.rn.f64 	%fd20338, %fd20335, %fd20334, %fd20336;
	fma.rn.f64 	%fd20339, %fd20338, %fd20334, %fd20337;
	ld.global.nc.v2.f64 	{%fd20340, %fd20341}, [%rd3631+16];
	fma.rn.f64 	%fd20342, %fd20339, %fd20334, %fd20340;
	fma.rn.f64 	%fd20343, %fd20342, %fd20334, %fd20341;
	ld.global.nc.v2.f64 	{%fd20344, %fd20345}, [%rd3631+32];
	fma.rn.f64 	%fd20346, %fd20343, %fd20334, %fd20344;
	fma.rn.f64 	%fd20347, %fd20346, %fd20334, %fd20345;
	fma.rn.f64 	%fd20348, %fd20347, %fd28322, %fd28322;
	fma.rn.f64 	%fd20349, %fd20347, %fd20334, 0d3FF0000000000000;
	selp.f64 	%fd20350, %fd20349, %fd20348, %p4113;
	and.b32  	%r8523, %r11221, 2;
	setp.eq.s32 	%p4114, %r8523, 0;
	mov.f64 	%fd20351, 0d0000000000000000;
	sub.f64 	%fd20352, %fd20351, %fd20350;
	selp.f64 	%fd20353, %fd20350, %fd20352, %p4114;
	mul.f64 	%fd20354, %fd1904, %fd20353;
	fma.rn.f64 	%fd20355, %fd1911, %fd1921, %fd20354;
	add.f64 	%fd20356, %fd7, %fd20355;
	mul.f64 	%fd20357, %fd1904, %fd1921;
	mul.f64 	%fd20358, %fd1911, %fd20353;
	sub.f64 	%fd20359, %fd20357, %fd20358;
	add.f64 	%fd20360, %fd8, %fd20359;
	mov.f64 	%fd20361, 0d3FE0000000000000;
	copysign.f64 	%fd20362, %fd20356, %fd20361;
	add.rz.f64 	%fd20363, %fd20356, %fd20362;
	cvt.rzi.f64.f64 	%fd20364, %fd20363;
	cvt.rzi.s32.f64 	%r2603, %fd20364;
	copysign.f64 	%fd20365, %fd20360, %fd20361;
	add.rz.f64 	%fd20366, %fd20360, %fd20365;
	cvt.rzi.f64.f64 	%fd20367, %fd20366;
	cvt.rzi.s32.f64 	%r2604, %fd20367;
	setp.lt.s32 	%p4115, %r2603, 0;
	setp.ge.s32 	%p4116, %r2603, %r4279;
	or.pred  	%p4117, %p4115, %p4116;
	setp.lt.s32 	%p4118, %r2604, 0;
	setp.ge.s32 	%p4119, %r2604, %r4280;
	or.pred  	%p4120, %p4118, %p4119;
	or.pred  	%p4122, %p4117, %p4120;
	mov.b16 	%rs5029, 0;
	mov.u16 	%rs5030, %rs5029;
	mov.u16 	%rs5031, %rs5029;
	@%p4122 bra 	$L__BB1_2338;
	mul.lo.s32 	%r8524, %r2604, %r4281;
	cvt.u64.u32 	%rd3632, %r8524;
	shl.b32 	%r8525, %r2603, 2;
	cvt.u64.u32 	%rd3633, %r8525;
	add.s64 	%rd3634, %rd3632, %rd3633;
	add.s64 	%rd3635, %rd1, %rd3634;
	ld.global.u8 	%rs5029, [%rd3635];
	ld.global.u8 	%rs5030, [%rd3635+1];
	ld.global.u8 	%rs5031, [%rd3635+2];
$L__BB1_2338:
	setp.eq.f64 	%p4123, %fd2, 0d7FF0000000000000;
	st.local.u8 	[%rd141+5], %rs5031;
	and.b16  	%rs3575, %rs5031, 255;
	st.local.u8 	[%rd142+5], %rs5030;
	and.b16  	%rs3576, %rs5030, 255;
	st.local.u8 	[%rd143+5], %rs5029;
	and.b16  	%rs3577, %rs5029, 255;
	cvt.rn.f64.u16 	%fd20368, %rs3575;
	mul.f64 	%fd20369, %fd20368, 0d3FD322D0E5604189;
	cvt.rn.f64.u16 	%fd20370, %rs3576;
	fma.rn.f64 	%fd20371, %fd20370, 0d3FE2C8B439581062, %fd20369;
	cvt.rn.f64.u16 	%fd20372, %rs3577;
	fma.rn.f64 	%fd20373, %fd20372, 0d3FBD2F1A9FBE76C9, %fd20371;
	cvt.rzi.u32.f64 	%r8527, %fd20373;
	st.local.u8 	[%rd144+5], %r8527;
	add.s32 	%r8528, %r2571, %r4287;
	div.s32 	%r8529, %r8528, %r4283;
	max.s32 	%r2605, %r8529, 0;
	mov.b32 	%r11223, 1;
	mov.f64 	%fd28324, %fd28663;
	@%p4123 bra 	$L__BB1_2342;
	setp.ltu.f64 	%p4124, %fd2, 0d41E0000000000000;
	mov.f64 	%fd28324, %fd28662;
	mov.u32 	%r11222, %r11575;
	@%p4124 bra 	$L__BB1_2341;
	{ // callseq 1344, 0
	.param .b64 param0;
	st.param.f64 	[param0], %fd1;
	.param .align 16 .b8 retval0[16];
	call.uni (retval0), 
	__internal_trig_reduction_slowpathd, 
	(
	param0
	);
	ld.param.f64 	%fd28324, [retval0];
	ld.param.b32 	%r11222, [retval0+8];
	} // callseq 1344
$L__BB1_2341:
	add.s32 	%r11223, %r11222, 1;
$L__BB1_2342:
	shl.b32 	%r8531, %r11223, 6;
	cvt.u64.u32 	%rd3636, %r8531;
	and.b64  	%rd3637, %rd3636, 64;
	mov.u64 	%rd3638, __cudart_sin_cos_coeffs;
	add.s64 	%rd3639, %rd3638, %rd3637;
	mul.rn.f64 	%fd20375, %fd28324, %fd28324;
	and.b32  	%r8532, %r11223, 1;
	setp.eq.b32 	%p4125, %r8532, 1;
	selp.f64 	%fd20376, 0dBDA8FF8320FD8164, 0d3DE5DB65F9785EBA, %p4125;
	ld.global.nc.v2.f64 	{%fd20377, %fd20378}, [%rd3639];
	fma.rn.f64 	%fd20379, %fd20376, %fd20375, %fd20377;
	fma.rn.f64 	%fd20380, %fd20379, %fd20375, %fd20378;
	ld.global.nc.v2.f64 	{%fd20381, %fd20382}, [%rd3639+16];
	fma.rn.f64 	%fd20383, %fd20380, %fd20375, %fd20381;
	fma.rn.f64 	%fd20384, %fd20383, %fd20375, %fd20382;
	ld.global.nc.v2.f64 	{%fd20385, %fd20386}, [%rd3639+32];
	fma.rn.f64 	%fd20387, %fd20384, %fd20375, %fd20385;
	fma.rn.f64 	%fd20388, %fd20387, %fd20375, %fd20386;
	fma.rn.f64 	%fd20389, %fd20388, %fd28324, %fd28324;
	fma.rn.f64 	%fd20390, %fd20388, %fd20375, 0d3FF0000000000000;
	selp.f64 	%fd20391, %fd20390, %fd20389, %p4125;
	and.b32  	%r8533, %r11223, 2;
	setp.eq.s32 	%p4126, %r8533, 0;
	mov.f64 	%fd20392, 0d0000000000000000;
	sub.f64 	%fd20393, %fd20392, %fd20391;
	selp.f64 	%fd1927, %fd20391, %fd20393, %p4126;
	mov.f64 	%fd28325, %fd28664;
	mov.u32 	%r11224, %r11577;
	@%p2 bra 	$L__BB1_2344;
	{ // callseq 1345, 0
	.param .b64 param0;
	st.param.f64 	[param0], %fd1;
	.param .align 16 .b8 retval0[16];
	call.uni (retval0), 
	__internal_trig_reduction_slowpathd, 
	(
	param0
	);
	ld.param.f64 	%fd28325, [retval0];
	ld.param.b32 	%r11224, [retval0+8];
	} // callseq 1345
$L__BB1_2344:
	shl.b32 	%r8535, %r11224, 6;
	cvt.u64.u32 	%rd3640, %r8535;
	and.b64  	%rd3641, %rd3640, 64;
	mov.u64 	%rd3642, __cudart_sin_cos_coeffs;
	add.s64 	%rd3643, %rd3642, %rd3641;
	mul.rn.f64 	%fd20395, %fd28325, %fd28325;
	and.b32  	%r8536, %r11224, 1;
	setp.eq.b32 	%p4127, %r8536, 1;
	selp.f64 	%fd20396, 0dBDA8FF8320FD8164, 0d3DE5DB65F9785EBA, %p4127;
	ld.global.nc.v2.f64 	{%fd20397, %fd20398}, [%rd3643];
	fma.rn.f64 	%fd20399, %fd20396, %fd20395, %fd20397;
	fma.rn.f64 	%fd20400, %fd20399, %fd20395, %fd20398;
	ld.global.nc.v2.f64 	{%fd20401, %fd20402}, [%rd3643+16];
	fma.rn.f64 	%fd20403, %fd20400, %fd20395, %fd20401;
	fma.rn.f64 	%fd20404, %fd20403, %fd20395, %fd20402;
	ld.global.nc.v2.f64 	{%fd20405, %fd20406}, [%rd3643+32];
	fma.rn.f64 	%fd20407, %fd20404, %fd20395, %fd20405;
	fma.rn.f64 	%fd20408, %fd20407, %fd20395, %fd20406;
	fma.rn.f64 	%fd20409, %fd20408, %fd28325, %fd28325;
	fma.rn.f64 	%fd20410, %fd20408, %fd20395, 0d3FF0000000000000;
	selp.f64 	%fd20411, %fd20410, %fd20409, %p4127;
	and.b32  	%r8537, %r11224, 2;
	setp.eq.s32 	%p4128, %r8537, 0;
	mov.f64 	%fd20412, 0d0000000000000000;
	sub.f64 	%fd20413, %fd20412, %fd20411;
	selp.f64 	%fd20414, %fd20411, %fd20413, %p4128;
	min.s32 	%r8538, %r2605, %r10;
	cvt.rn.f64.s32 	%fd20415, %r8538;
	sub.f64 	%fd1930, %fd20415, %fd6;
	mul.f64 	%fd20416, %fd1930, %fd20414;
	fma.rn.f64 	%fd20417, %fd1889, %fd1927, %fd20416;
	add.f64 	%fd20418, %fd7, %fd20417;
	mul.f64 	%fd20419, %fd1930, %fd1927;
	mul.f64 	%fd20420, %fd1889, %fd20414;
	sub.f64 	%fd20421, %fd20419, %fd20420;
	add.f64 	%fd20422, %fd8, %fd20421;
	mov.f64 	%fd20423, 0d3FE0000000000000;
	copysign.f64 	%fd20424, %fd20418, %fd20423;
	add.rz.f64 	%fd20425, %fd20418, %fd20424;
	cvt.rzi.f64.f64 	%fd20426, %fd20425;
	cvt.rzi.s32.f64 	%r2612, %fd20426;
	copysign.f64 	%fd20427, %fd20422, %fd20423;
	add.rz.f64 	%fd20428, %fd20422, %fd20427;
	cvt.rzi.f64.f64 	%fd20429, %fd20428;
	cvt.rzi.s32.f64 	%r2613, %fd20429;
	setp.lt.s32 	%p4129, %r2612, 0;
	setp.ge.s32 	%p4130, %r2612, %r4279;
	or.pred  	%p4131, %p4129, %p4130;
	setp.lt.s32 	%p4132, %r2613, 0;
	setp.ge.s32 	%p4133, %r2613, %r4280;
	or.pred  	%p4134, %p4132, %p4133;
	or.pred  	%p4136, %p4131, %p4134;
	mov.b16 	%rs5032, 0;
	mov.u16 	%rs5033, %rs5032;
	mov.u16 	%rs5034, %rs5032;
	@%p4136 bra 	$L__BB1_2346;
	mul.lo.s32 	%r8539, %r2613, %r4281;
	cvt.u64.u32 	%rd3644, %r8539;
	shl.b32 	%r8540, %r2612, 2;
	cvt.u64.u32 	%rd3645, %r8540;
	add.s64 	%rd3646, %rd3644, %rd3645;
	add.s64 	%rd3647, %rd1, %rd3646;
	ld.global.u8 	%rs5032, [%rd3647];
	ld.global.u8 	%rs5033, [%rd3647+1];
	ld.global.u8 	%rs5034, [%rd3647+2];
$L__BB1_2346:
	st.local.u8 	[%rd141+6], %rs5034;
	and.b16  	%rs3579, %rs5034, 255;
	st.local.u8 	[%rd142+6], %rs5033;
	and.b16  	%rs3580, %rs5033, 255;
	st.local.u8 	[%rd143+6], %rs5032;
	and.b16  	%rs3581, %rs5032, 255;
	cvt.rn.f64.u16 	%fd20430, %rs3579;
	mul.f64 	%fd20431, %fd20430, 0d3FD322D0E5604189;
	cvt.rn.f64.u16 	%fd20432, %rs3580;
	fma.rn.f64 	%fd20433, %fd20432, 0d3FE2C8B439581062, %fd20431;
	cvt.rn.f64.u16 	%fd20434, %rs3581;
	fma.rn.f64 	%fd20435, %fd20434, 0d3FBD2F1A9FBE76C9, %fd20433;
	cvt.rzi.u32.f64 	%r8542, %fd20435;
	st.local.u8 	[%rd144+6], %r8542;
	mov.b32 	%r11226, 1;
	mov.f64 	%fd28327, %fd28663;
	@%p4123 bra 	$L__BB1_2350;
	setp.ltu.f64 	%p4138, %fd2, 0d41E0000000000000;
	mov.f64 	%fd28327, %fd28662;
	mov.u32 	%r11225, %r11575;
	@%p4138 bra 	$L__BB1_2349;
	{ // callseq 1346, 0
	.param .b64 param0;
	st.param.f64 	[param0], %fd1;
	.param .align 16 .b8 retval0[16];
	call.uni (retval0), 
	__internal_trig_reduction_slowpathd, 
	(
	param0
	);
	ld.param.f64 	%fd28327, [retval0];
	ld.param.b32 	%r11225, [retval0+8];
	} // callseq 1346
$L__BB1_2349:
	add.s32 	%r11226, %r11225, 1;
$L__BB1_2350:
	shl.b32 	%r8544, %r11226, 6;
	cvt.u64.u32 	%rd3648, %r8544;
	and.b64  	%rd3649, %rd3648, 64;
	mov.u64 	%rd3650, __cudart_sin_cos_coeffs;
	add.s64 	%rd3651, %rd3650, %rd3649;
	mul.rn.f64 	%fd20437, %fd28327, %fd28327;
	and.b32  	%r8545, %r11226, 1;
	setp.eq.b32 	%p4139, %r8545, 1;
	selp.f64 	%fd20438, 0dBDA8FF8320FD8164, 0d3DE5DB65F9785EBA, %p4139;
	ld.global.nc.v2.f64 	{%fd20439, %fd20440}, [%rd3651];
	fma.rn.f64 	%fd20441, %fd20438, %fd20437, %fd20439;
	fma.rn.f64 	%fd20442, %fd20441, %fd20437, %fd20440;
	ld.global.nc.v2.f64 	{%fd20443, %fd20444}, [%rd3651+16];
	fma.rn.f64 	%fd20445, %fd20442, %fd20437, %fd20443;
	fma.rn.f64 	%fd20446, %fd20445, %fd20437, %fd20444;
	ld.global.nc.v2.f64 	{%fd20447, %fd20448}, [%rd3651+32];
	fma.rn.f64 	%fd20449, %fd20446, %fd20437, %fd20447;
	fma.rn.f64 	%fd20450, %fd20449, %fd20437, %fd20448;
	fma.rn.f64 	%fd20451, %fd20450, %fd28327, %fd28327;
	fma.rn.f64 	%fd20452, %fd20450, %fd20437, 0d3FF0000000000000;
	selp.f64 	%fd20453, %fd20452, %fd20451, %p4139;
	and.b32  	%r8546, %r11226, 2;
	setp.eq.s32 	%p4140, %r8546, 0;
	mov.f64 	%fd20454, 0d0000000000000000;
	sub.f64 	%fd20455, %fd20454, %fd20453;
	selp.f64 	%fd1934, %fd20453, %fd20455, %p4140;
	mov.f64 	%fd28328, %fd28664;
	mov.u32 	%r11227, %r11577;
	@%p2 bra 	$L__BB1_2352;
	{ // callseq 1347, 0
	.param .b64 param0;
	st.param.f64 	[param0], %fd1;
	.param .align 16 .b8 retval0[16];
	call.uni (retval0), 
	__internal_trig_reduction_slowpathd, 
	(
	param0
	);
	ld.param.f64 	%fd28328, [retval0];
	ld.param.b32 	%r11227, [retval0+8];
	} // callseq 1347
$L__BB1_2352:
	shl.b32 	%r8548, %r11227, 6;
	cvt.u64.u32 	%rd3652, %r8548;
	and.b64  	%rd3653, %rd3652, 64;
	mov.u64 	%rd3654, __cudart_sin_cos_coeffs;
	add.s64 	%rd3655, %rd3654, %rd3653;
	mul.rn.f64 	%fd20457, %fd28328, %fd28328;
	and.b32  	%r8549, %r11227, 1;
	setp.eq.b32 	%p4141, %r8549, 1;
	selp.f64 	%fd20458, 0dBDA8FF8320FD8164, 0d3DE5DB65F9785EBA, %p4141;
	ld.global.nc.v2.f64 	{%fd20459, %fd20460}, [%rd3655];
	fma.rn.f64 	%fd20461, %fd20458, %fd20457, %fd20459;
	fma.rn.f64 	%fd20462, %fd20461, %fd20457, %fd20460;
	ld.global.nc.v2.f64 	{%fd20463, %fd20464}, [%rd3655+16];
	fma.rn.f64 	%fd20465, %fd20462, %fd20457, %fd20463;
	fma.rn.f64 	%fd20466, %fd20465, %fd20457, %fd20464;
	ld.global.nc.v2.f64 	{%fd20467, %fd20468}, [%rd3655+32];
	fma.rn.f64 	%fd20469, %fd20466, %fd20457, %fd20467;
	fma.rn.f64 	%fd20470, %fd20469, %fd20457, %fd20468;
	fma.rn.f64 	%fd20471, %fd20470, %fd28328, %fd28328;
	fma.rn.f64 	%fd20472, %fd20470, %fd20457, 0d3FF0000000000000;
	selp.f64 	%fd20473, %fd20472, %fd20471, %p4141;
	and.b32  	%r8550, %r11227, 2;
	setp.eq.s32 	%p4142, %r8550, 0;
	mov.f64 	%fd20474, 0d0000000000000000;
	sub.f64 	%fd20475, %fd20474, %fd20473;
	selp.f64 	%fd20476, %fd20473, %fd20475, %p4142;
	mul.f64 	%fd20477, %fd1930, %fd20476;
	fma.rn.f64 	%fd20478, %fd1911, %fd1934, %fd20477;
	add.f64 	%fd20479, %fd7, %fd20478;
	mul.f64 	%fd20480, %fd1930, %fd1934;
	mul.f64 	%fd20481, %fd1911, %fd20476;
	sub.f64 	%fd20482, %fd20480, %fd20481;
	add.f64 	%fd20483, %fd8, %fd20482;
	mov.f64 	%fd20484, 0d3FE0000000000000;
	copysign.f64 	%fd20485, %fd20479, %fd20484;
	add.rz.f64 	%fd20486, %fd20479, %fd20485;
	cvt.rzi.f64.f64 	%fd20487, %fd20486;
	cvt.rzi.s32.f64 	%r2620, %fd20487;
	copysign.f64 	%fd20488, %fd20483, %fd20484;
	add.rz.f64 	%fd20489, %fd20483, %fd20488;
	cvt.rzi.f64.f64 	%fd20490, %fd20489;
	cvt.rzi.s32.f64 	%r2621, %fd20490;
	setp.lt.s32 	%p4143, %r2620, 0;
	setp.ge.s32 	%p4144, %r2620, %r4279;
	or.pred  	%p4145, %p4143, %p4144;
	setp.lt.s32 	%p4146, %r2621, 0;
	setp.ge.s32 	%p4147, %r2621, %r4280;
	or.pred  	%p4148, %p4146, %p4147;
	or.pred  	%p4150, %p4145, %p4148;
	mov.b16 	%rs5035, 0;
	mov.u16 	%rs5036, %rs5035;
	mov.u16 	%rs5037, %rs5035;
	@%p4150 bra 	$L__BB1_2354;
	mul.lo.s32 	%r8551, %r2621, %r4281;
	cvt.u64.u32 	%rd3656, %r8551;
	shl.b32 	%r8552, %r2620, 2;
	cvt.u64.u32 	%rd3657, %r8552;
	add.s64 	%rd3658, %rd3656, %rd3657;
	add.s64 	%rd3659, %rd1, %rd3658;
	ld.global.u8 	%rs5035, [%rd3659];
	ld.global.u8 	%rs5036, [%rd3659+1];
	ld.global.u8 	%rs5037, [%rd3659+2];
$L__BB1_2354:
	st.local.u8 	[%rd141+7], %rs5037;
	and.b16  	%rs3583, %rs5037, 255;
	st.local.u8 	[%rd142+7], %rs5036;
	and.b16  	%rs3584, %rs5036, 255;
	st.local.u8 	[%rd143+7], %rs5035;
	and.b16  	%rs3585, %rs5035, 255;
	cvt.rn.f64.u16 	%fd20491, %rs3583;
	mul.f64 	%fd20492, %fd20491, 0d3FD322D0E5604189;
	cvt.rn.f64.u16 	%fd20493, %rs3584;
	fma.rn.f64 	%fd20494, %fd20493, 0d3FE2C8B439581062, %fd20492;
	cvt.rn.f64.u16 	%fd20495, %rs3585;
	fma.rn.f64 	%fd20496, %fd20495, 0d3FBD2F1A9FBE76C9, %fd20494;
	cvt.rzi.u32.f64 	%r8553, %fd20496;
	st.local.u8 	[%rd144+7], %r8553;
	add.s32 	%r10528, %r10528, 8;
$L__BB1_2355:
	sub.s32 	%r8554, 4, %r69;
	setp.ge.u32 	%p4151, %r8554, %r69;
	@%p4151 bra 	$L__BB1_3291;
	mov.u32 	%r8555, %ctaid.y;
	mov.u32 	%r8556, %ntid.y;
	mov.u32 	%r8557, %tid.y;
	mad.lo.s32 	%r8558, %r8555, %r8556, %r8557;
	sub.s32 	%r8559, %r8558, %r69;
	add.s32 	%r2624, %r8559, 5;
	setp.ge.s32 	%p4152, %r2624, %r4288;
	shl.b32 	%r2625, %r2624, 2;
	or.pred  	%p4153, %p6, %p4152;
	@%p4153 bra 	$L__BB1_2422;
	setp.eq.f64 	%p4154, %fd2, 0d7FF0000000000000;
	mul.lo.s32 	%r8562, %r72, %r4286;
	shl.b32 	%r2626, %r8562, 1;
	mul.lo.s32 	%r2627, %r2625, %r4287;
	mov.b32 	%r11230, 1;
	mov.f64 	%fd28330, %fd28663;
	@%p4154 bra 	$L__BB1_2361;
	setp.ltu.f64 	%p4155, %fd2, 0d41E0000000000000;
	mov.f64 	%fd28330, %fd28662;
	mov.u32 	%r11229, %r11575;
	@%p4155 bra 	$L__BB1_2360;
	{ // callseq 1348, 0
	.param .b64 param0;
	st.param.f64 	[param0], %fd1;
	.param .align 16 .b8 retval0[16];
	call.uni (retval0), 
	__internal_trig_reduction_slowpathd, 
	(
	param0
	);
	ld.param.f64 	%fd28330, [retval0];
	ld.param.b32 	%r11229, [retval0+8];
	} // callseq 1348
$L__BB1_2360:
	add.s32 	%r11230, %r11229, 1;
$L__BB1_2361:
	shl.b32 	%r8564, %r11230, 6;
	cvt.u64.u32 	%rd3660, %r8564;
	and.b64  	%rd3661, %rd3660, 64;
	mov.u64 	%rd3662, __cudart_sin_cos_coeffs;
	add.s64 	%rd3663, %rd3662, %rd3661;
	mul.rn.f64 	%fd20498, %fd28330, %fd28330;
	and.b32  	%r8565, %r11230, 1;
	setp.eq.b32 	%p4156, %r8565, 1;
	selp.f64 	%fd20499, 0dBDA8FF8320FD8164, 0d3DE5DB65F9785EBA, %p4156;
	ld.global.nc.v2.f64 	{%fd20500, %fd20501}, [%rd3663];
	fma.rn.f64 	%fd20502, %fd20499, %fd20498, %fd20500;
	fma.rn.f64 	%fd20503, %fd20502, %fd20498, %fd20501;
	ld.global.nc.v2.f64 	{%fd20504, %fd20505}, [%rd3663+16];
	fma.rn.f64 	%fd20506, %fd20503, %fd20498, %fd20504;
	fma.rn.f64 	%fd20507, %fd20506, %fd20498, %fd20505;
	ld.global.nc.v2.f64 	{%fd20508, %fd20509}, [%rd3663+32];
	fma.rn.f64 	%fd20510, %fd20507, %fd20498, %fd20508;
	fma.rn.f64 	%fd20511, %fd20510, %fd20498, %fd20509;
	fma.rn.f64 	%fd20512, %fd20511, %fd28330, %fd28330;
	fma.rn.f64 	%fd20513, %fd20511, %fd20498, 0d3FF0000000000000;
	selp.f64 	%fd20514, %fd20513, %fd20512, %p4156;
	and.b32  	%r8566, %r11230, 2;
	setp.eq.s32 	%p4157, %r8566, 0;
	mov.f64 	%fd20515, 0d0000000000000000;
	sub.f64 	%fd20516, %fd20515, %fd20514;
	selp.f64 	%fd1940, %fd20514, %fd20516, %p4157;
	mov.f64 	%fd28331, %fd28664;
	mov.u32 	%r11231, %r11577;
	@%p2 bra 	$L__BB1_2363;
	{ // callseq 1349, 0
	.param .b64 param0;
	st.param.f64 	[param0], %fd1;
	.param .align 16 .b8 retval0[16];
	call.uni (retval0), 
	__internal_trig_reduction_slowpathd, 
	(
	param0
	);
	ld.param.f64 	%fd28331, [retval0];
	ld.param.b32 	%r11231, [retval0+8];
	} // callseq 1349
$L__BB1_2363:
	shl.b32 	%r8568, %r11231, 6;
	cvt.u64.u32 	%rd3664, %r8568;
	and.b64  	%rd3665, %rd3664, 64;
	mov.u64 	%rd3666, __cudart_sin_cos_coeffs;
	add.s64 	%rd3667, %rd3666, %rd3665;
	mul.rn.f64 	%fd20518, %fd28331, %fd28331;
	and.b32  	%r8569, %r11231, 1;
	setp.eq.b32 	%p4158, %r8569, 1;
	selp.f64 	%fd20519, 0dBDA8FF8320FD8164, 0d3DE5DB65F9785EBA, %p4158;
	ld.global.nc.v2.f64 	{%fd20520, %fd20521}, [%rd3667];
	fma.rn.f64 	%fd20522, %fd20519, %fd20518, %fd20520;
	fma.rn.f64 	%fd20523, %fd20522, %fd20518, %fd20521;
	ld.global.nc.v2.f64 	{%fd20524, %fd20525}, [%rd3667+16];
	fma.rn.f64 	%fd20526, %fd20523, %fd20518, %fd20524;
	fma.rn.f64 	%fd20527, %fd20526, %fd20518, %fd20525;
	ld.global.nc.v2.f64 	{%fd20528, %fd20529}, [%rd3667+32];
	fma.rn.f64 	%fd20530, %fd20527, %fd20518, %fd20528;
	fma.rn.f64 	%fd20531, %fd20530, %fd20518, %fd20529;
	fma.rn.f64 	%fd20532, %fd20531, %fd28331, %fd28331;
	fma.rn.f64 	%fd20533, %fd20531, %fd20518, 0d3FF0000000000000;
	selp.f64 	%fd20534, %fd20533, %fd20532, %p4158;
	and.b32  	%r8570, %r11231, 2;
	setp.eq.s32 	%p4159, %r8570, 0;
	mov.f64 	%fd20535, 0d0000000000000000;
	sub.f64 	%fd20536, %fd20535, %fd20534;
	selp.f64 	%fd20537, %fd20534, %fd20536, %p4159;
	div.s32 	%r8571, %r2626, %r4282;
	max.s32 	%r8572, %r8571, 0;
	min.s32 	%r8573, %r8572, %r9;
	cvt.rn.f64.s32 	%fd20538, %r8573;
	sub.f64 	%fd1943, %fd20538, %fd5;
	div.s32 	%r8574, %r2627, %r4283;
	max.s32 	%r8575, %r8574, 0;
	min.s32 	%r8576, %r8575, %r10;
	cvt.rn.f64.s32 	%fd20539, %r8576;
	sub.f64 	%fd1944, %fd20539, %fd6;
	mul.f64 	%fd20540, %fd1944, %fd20537;
	fma.rn.f64 	%fd20541, %fd1943, %fd1940, %fd20540;
	add.f64 	%fd20542, %fd7, %fd20541;
	mul.f64 	%fd20543, %fd1944, %fd1940;
	mul.f64 	%fd20544, %fd1943, %fd20537;
	sub.f64 	%fd20545, %fd20543, %fd20544;
	add.f64 	%fd20546, %fd8, %fd20545;
	mov.f64 	%fd20547, 0d3FE0000000000000;
	copysign.f64 	%fd20548, %fd20542, %fd20547;
	add.rz.f64 	%fd20549, %fd20542, %fd20548;
	cvt.rzi.f64.f64 	%fd20550, %fd20549;
	cvt.rzi.s32.f64 	%r2634, %fd20550;
	copysign.f64 	%fd20551, %fd20546, %fd20547;
	add.rz.f64 	%fd20552, %fd20546, %fd20551;
	cvt.rzi.f64.f64 	%fd20553, %fd20552;
	cvt.rzi.s32.f64 	%r2635, %fd20553;
	setp.lt.s32 	%p4160, %r2634, 0;
	setp.ge.s32 	%p4161, %r2634, %r4279;
	or.pred  	%p4162, %p4160, %p4161;
	setp.lt.s32 	%p4163, %r2635, 0;
	setp.ge.s32 	%p4164, %r2635, %r4280;
	or.pred  	%p4165, %p4163, %p4164;
	or.pred  	%p4167, %p4162, %p4165;
	mov.b16 	%rs5038, 0;
	mov.u16 	%rs5039, %rs5038;
	mov.u16 	%rs5040, %rs5038;
	@%p4167 bra 	$L__BB1_2365;
	mul.lo.s32 	%r8577, %r2635, %r4281;
	cvt.u64.u32 	%rd3668, %r8577;
	shl.b32 	%r8578, %r2634, 2;
	cvt.u64.u32 	%rd3669, %r8578;
	add.s64 	%rd3670, %rd3668, %rd3669;
	add.s64 	%rd3671, %rd1, %rd3670;
	ld.global.u8 	%rs5038, [%rd3671];
	ld.global.u8 	%rs5039, [%rd3671+1];
	ld.global.u8 	%rs5040, [%rd3671+2];
$L__BB1_2365:
	cvt.u64.u32 	%rd3672, %r10528;
	add.s64 	%rd145, %rd2, %rd3672;
	st.local.u8 	[%rd145], %rs5040;
	and.b16  	%rs3587, %rs5040, 255;
	add.s64 	%rd146, %rd3, %rd3672;
	st.local.u8 	[%rd146], %rs5039;
	and.b16  	%rs3588, %rs5039, 255;
	add.s64 	%rd147, %rd4, %rd3672;
	st.local.u8 	[%rd147], %rs5038;
	and.b16  	%rs3589, %rs5038, 255;
	cvt.rn.f64.u16 	%fd20554, %rs3587;
	mul.f64 	%fd20555, %fd20554, 0d3FD322D0E5604189;
	cvt.rn.f64.u16 	%fd20556, %rs3588;
	fma.rn.f64 	%fd20557, %fd20556, 0d3FE2C8B439581062, %fd20555;
	cvt.rn.f64.u16 	%fd20558, %rs3589;
	fma.rn.f64 	%fd20559, %fd20558, 0d3FBD2F1A9FBE76C9, %fd20557;
	cvt.rzi.u32.f64 	%r8580, %fd20559;
	add.s64 	%rd148, %rd5, %rd3672;
	st.local.u8 	[%rd148], %r8580;
	add.s32 	%r2636, %r2627, %r4287;
	mov.b32 	%r11233, 1;
	mov.f64 	%fd28333, %fd28663;
	@%p4154 bra 	$L__BB1_2369;
	setp.ltu.f64 	%p4169, %fd2, 0d41E0000000000000;
	mov.f64 	%fd28333, %fd28662;
	mov.u32 	%r11232, %r11575;
	@%p4169 bra 	$L__BB1_2368;
	{ // callseq 1350, 0
	.param .b64 param0;
	st.param.f64 	[param0], %fd1;
	.param .align 16 .b8 retval0[16];
	call.uni (retval0), 
	__internal_trig_reduction_slowpathd, 
	(
	param0
	);
	ld.param.f64 	%fd28333, [retval0];
	ld.param.b32 	%r11232, [retval0+8];
	} // callseq 1350
$L__BB1_2368:
	add.s32 	%r11233, %r11232, 1;
$L__BB1_2369:
	shl.b32 	%r8582, %r11233, 6;
	cvt.u64.u32 	%rd3673, %r8582;
	and.b64  	%rd3674, %rd3673, 64;
	mov.u64 	%rd3675, __cudart_sin_cos_coeffs;
	add.s64 	%rd3676, %rd3675, %rd3674;
	mul.rn.f64 	%fd20561, %fd28333, %fd28333;
	and.b32  	%r8583, %r11233, 1;
	setp.eq.b32 	%p4170, %r8583, 1;
	selp.f64 	%fd20562, 0dBDA8FF8320FD8164, 0d3DE5DB65F9785EBA, %p4170;
	ld.global.nc.v2.f64 	{%fd20563, %fd20564}, [%rd3676];
	fma.rn.f64 	%fd20565, %fd20562, %fd20561, %fd20563;
	fma.rn.f64 	%fd20566, %fd20565, %fd20561, %fd20564;
	ld.global.nc.v2.f64 	{%fd20567, %fd20568}, [%rd3676+16];
	fma.rn.f64 	%fd20569, %fd20566, %fd20561, %fd20567;
	fma.rn.f64 	%fd20570, %fd20569, %fd20561, %fd20568;
	ld.global.nc.v2.f64 	{%fd20571, %fd20572}, [%rd3676+32];
	fma.rn.f64 	%fd20573, %fd20570, %fd20561, %fd20571;
	fma.rn.f64 	%fd20574, %fd20573, %fd20561, %fd20572;
	fma.rn.f64 	%fd20575, %fd20574, %fd28333, %fd28333;
	fma.rn.f64 	%fd20576, %fd20574, %fd20561, 0d3FF0000000000000;
	selp.f64 	%fd20577, %fd20576, %fd20575, %p4170;
	and.b32  	%r8584, %r11233, 2;
	setp.eq.s32 	%p4171, %r8584, 0;
	mov.f64 	%fd20578, 0d0000000000000000;
	sub.f64 	%fd20579, %fd20578, %fd20577;
	selp.f64 	%fd1948, %fd20577, %fd20579, %p4171;
	mov.f64 	%fd28334, %fd28664;
	mov.u32 	%r11234, %r11577;
	@%p2 bra 	$L__BB1_2371;
	{ // callseq 1351, 0
	.param .b64 param0;
	st.param.f64 	[param0], %fd1;
	.param .align 16 .b8 retval0[16];
	call.uni (retval0), 
	__internal_trig_reduction_slowpathd, 
	(
	param0
	);
	ld.param.f64 	%fd28334, [retval0];
	ld.param.b32 	%r11234, [retval0+8];
	} // callseq 1351
$L__BB1_2371:
	shl.b32 	%r8586, %r11234, 6;
	cvt.u64.u32 	%rd3677, %r8586;
	and.b64  	%rd3678, %rd3677, 64;
	mov.u64 	%rd3679, __cudart_sin_cos_coeffs;
	add.s64 	%rd3680, %rd3679, %rd3678;
	mul.rn.f64 	%fd20581, %fd28334, %fd28334;
	and.b32  	%r8587, %r11234, 1;
	setp.eq.b32 	%p4172, %r8587, 1;
	selp.f64 	%fd20582, 0dBDA8FF8320FD8164, 0d3DE5DB65F9785EBA, %p4172;
	ld.global.nc.v2.f64 	{%fd20583, %fd20584}, [%rd3680];
	fma.rn.f64 	%fd20585, %fd20582, %fd20581, %fd20583;
	fma.rn.f64 	%fd20586, %fd20585, %fd20581, %fd20584;
	ld.global.nc.v2.f64 	{%fd20587, %fd20588}, [%rd3680+16];
	fma.rn.f64 	%fd20589, %fd20586, %fd20581, %fd20587;
	fma.rn.f64 	%fd20590, %fd20589, %fd20581, %fd20588;
	ld.global.nc.v2.f64 	{%fd20591, %fd20592}, [%rd3680+32];
	fma.rn.f64 	%fd20593, %fd20590, %fd20581, %fd20591;
	fma.rn.f64 	%fd20594, %fd20593, %fd20581, %fd20592;
	fma.rn.f64 	%fd20595, %fd20594, %fd28334, %fd28334;
	fma.rn.f64 	%fd20596, %fd20594, %fd20581, 0d3FF0000000000000;
	selp.f64 	%fd20597, %fd20596, %fd20595, %p4172;
	and.b32  	%r8588, %r11234, 2;
	setp.eq.s32 	%p4173, %r8588, 0;
	mov.f64 	%fd20598, 0d0000000000000000;
	sub.f64 	%fd20599, %fd20598, %fd20597;
	selp.f64 	%fd20600, %fd20597, %fd20599, %p4173;
	div.s32 	%r8589, %r2636, %r4283;
	max.s32 	%r8590, %r8589, 0;
	min.s32 	%r8591, %r8590, %r10;
	cvt.rn.f64.s32 	%fd20601, %r8591;
	sub.f64 	%fd1951, %fd20601, %fd6;
	mul.f64 	%fd20602, %fd1951, %fd20600;
	fma.rn.f64 	%fd20603, %fd1943, %fd1948, %fd20602;
	add.f64 	%fd20604, %fd7, %fd20603;
	mul.f64 	%fd20605, %fd1951, %fd1948;
	mul.f64 	%fd20606, %fd1943, %fd20600;
	sub.f64 	%fd20607, %fd20605, %fd20606;
	add.f64 	%fd20608, %fd8, %fd20607;
	mov.f64 	%fd20609, 0d3FE0000000000000;
	copysign.f64 	%fd20610, %fd20604, %fd20609;
	add.rz.f64 	%fd20611, %fd20604, %fd20610;
	cvt.rzi.f64.f64 	%fd20612, %fd20611;
	cvt.rzi.s32.f64 	%r2643, %fd20612;
	copysign.f64 	%fd20613, %fd20608, %fd20609;
	add.rz.f64 	%fd20614, %fd20608, %fd20613;
	cvt.rzi.f64.f64 	%fd20615, %fd20614;
	cvt.rzi.s32.f64 	%r2644, %fd20615;
	setp.lt.s32 	%p4174, %r2643, 0;
	setp.ge.s32 	%p4175, %r2643, %r4279;
	or.pred  	%p4176, %p4174, %p4175;
	setp.lt.s32 	%p4177, %r2644, 0;
	setp.ge.s32 	%p4178, %r2644, %r4280;
	or.pred  	%p4179, %p4177, %p4178;
	or.pred  	%p4181, %p4176, %p4179;
	mov.b16 	%rs5041, 0;
	mov.u16 	%rs5042, %rs5041;
	mov.u16 	%rs5043, %rs5041;
	@%p4181 bra 	$L__BB1_2373;
	mul.lo.s32 	%r8592, %r2644, %r4281;
	cvt.u64.u32 	%rd3681, %r8592;
	shl.b32 	%r8593, %r2643, 2;
	cvt.u64.u32 	%rd3682, %r8593;
	add.s64 	%rd3683, %rd3681, %rd3682;
	add.s64 	%rd3684, %rd1, %rd3683;
	ld.global.u8 	%rs5041, [%rd3684];
	ld.global.u8 	%rs5042, [%rd3684+1];
	ld.global.u8 	%rs5043, [%rd3684+2];
$L__BB1_2373:
	setp.eq.f64 	%p4182, %fd2, 0d7FF0000000000000;
	st.local.u8 	[%rd145+1], %rs5043;
	and.b16  	%rs3591, %rs5043, 255;
	st.local.u8 	[%rd146+1], %rs5042;
	and.b16  	%rs3592, %rs5042, 255;
	st.local.u8 	[%rd147+1], %rs5041;
	and.b16  	%rs3593, %rs5041, 255;
	cvt.rn.f64.u16 	%fd20616, %rs3591;
	mul.f64 	%fd20617, %fd20616, 0d3FD322D0E5604189;
	cvt.rn.f64.u16 	%fd20618, %rs3592;
	fma.rn.f64 	%fd20619, %fd20618, 0d3FE2C8B439581062, %fd20617;
	cvt.rn.f64.u16 	%fd20620, %rs3593;
	fma.rn.f64 	%fd20621, %fd20620, 0d3FBD2F1A9FBE76C9, %fd20619;
	cvt.rzi.u32.f64 	%r8595, %fd20621;
	st.local.u8 	[%rd148+1], %r8595;
	add.s32 	%r2645, %r2636, %r4287;
	mov.b32 	%r11236, 1;
	mov.f64 	%fd28336, %fd28663;
	@%p4182 bra 	$L__BB1_2377;
	setp.ltu.f64 	%p4183, %fd2, 0d41E0000000000000;
	mov.f64 	%fd28336, %fd28662;
	mov.u32 	%r11235, %r11575;
	@%p4183 bra 	$L__BB1_2376;
	{ // callseq 1352, 0
	.param .b64 param0;
	st.param.f64 	[param0], %fd1;
	.param .align 16 .b8 retval0[16];
	call.uni (retval0), 
	__internal_trig_reduction_slowpathd, 
	(
	param0
	);
	ld.param.f64 	%fd28336, [retval0];
	ld.param.b32 	%r11235, [retval0+8];
	} // callseq 1352
$L__BB1_2376:
	add.s32 	%r11236, %r11235, 1;
$L__BB1_2377:
	shl.b32 	%r8597, %r11236, 6;
	cvt.u64.u32 	%rd3685, %r8597;
	and.b64  	%rd3686, %rd3685, 64;
	mov.u64 	%rd3687, __cudart_sin_cos_coeffs;
	add.s64 	%rd3688, %rd3687, %rd3686;
	mul.rn.f64 	%fd20623, %fd28336, %fd28336;
	and.b32  	%r8598, %r11236, 1;
	setp.eq.b32 	%p4184, %r8598, 1;
	selp.f64 	%fd20624, 0dBDA8FF8320FD8164, 0d3DE5DB65F9785EBA, %p4184;
	ld.global.nc.v2.f64 	{%fd20625, %fd20626}, [%rd3688];
	fma.rn.f64 	%fd20627, %fd20624, %fd20623, %fd20625;
	fma.rn.f64 	%fd20628, %fd20627, %fd20623, %fd20626;
	ld.global.nc.v2.f64 	{%fd20629, %fd20630}, [%rd3688+16];
	fma.rn.f64 	%fd20631, %fd20628, %fd20623, %fd20629;
	fma.rn.f64 	%fd20632, %fd20631, %fd20623, %fd20630;
	ld.global.nc.v2.f64 	{%fd20633, %fd20634}, [%rd3688+32];
	fma.rn.f64 	%fd20635, %fd20632, %fd20623, %fd20633;
	fma.rn.f64 	%fd20636, %fd20635, %fd20623, %fd20634;
	fma.rn.f64 	%fd20637, %fd20636, %fd28336, %fd28336;
	fma.rn.f64 	%fd20638, %fd20636, %fd20623, 0d3FF0000000000000;
	selp.f64 	%fd20639, %fd20638, %fd20637, %p4184;
	and.b32  	%r8599, %r11236, 2;
	setp.eq.s32 	%p4185, %r8599, 0;
	mov.f64 	%fd20640, 0d0000000000000000;
	sub.f64 	%fd20641, %fd20640, %fd20639;
	selp.f64 	%fd1955, %fd20639, %fd20641, %p4185;
	mov.f64 	%fd28337, %fd28664;
	mov.u32 	%r11237, %r11577;
	@%p2 bra 	$L__BB1_2379;
	{ // callseq 1353, 0
	.param .b64 param0;
	st.param.f64 	[param0], %fd1;
	.param .align 16 .b8 retval0[16];
	call.uni (retval0), 
	__internal_trig_reduction_slowpathd, 
	(
	param0
	);
	ld.param.f64 	%fd28337, [retval0];
	ld.param.b32 	%r11237, [retval0+8];
	} // callseq 1353
$L__BB1_2379:
	shl.b32 	%r8601, %r11237, 6;
	cvt.u64.u32 	%rd3689, %r8601;
	and.b64  	%rd3690, %rd3689, 64;
	mov.u64 	%rd3691, __cudart_sin_cos_coeffs;
	add.s64 	%rd3692, %rd3691, %rd3690;
	mul.rn.f64 	%fd20643, %fd28337, %fd28337;
	and.b32  	%r8602, %r11237, 1;
	setp.eq.b32 	%p4186, %r8602, 1;
	selp.f64 	%fd20644, 0dBDA8FF8320FD8164, 0d3DE5DB65F9785EBA, %p4186;
	ld.global.nc.v2.f64 	{%fd20645, %fd20646}, [%rd3692];
	fma.rn.f64 	%fd20647, %fd20644, %fd20643, %fd20645;
	fma.rn.f64 	%fd20648, %fd20647, %fd20643, %fd20646;
	ld.global.nc.v2.f64 	{%fd20649, %fd20650}, [%rd3692+16];
	fma.rn.f64 	%fd20651, %fd20648, %fd20643, %fd20649;
	fma.rn.f64 	%fd20652, %fd20651, %fd20643, %fd20650;
	ld.global.nc.v2.f64 	{%fd20653, %fd20654}, [%rd3692+32];
	fma.rn.f64 	%fd20655, %fd20652, %fd20643, %fd20653;
	fma.rn.f64 	%fd20656, %fd20655, %fd20643, %fd20654;
	fma.rn.f64 	%fd20657, %fd20656, %fd28337, %fd28337;
	fma.rn.f64 	%fd20658, %fd20656, %fd20643, 0d3FF0000000000000;
	selp.f64 	%fd20659, %fd20658, %fd20657, %p4186;
	and.b32  	%r8603, %r11237, 2;
	setp.eq.s32 	%p4187, %r8603, 0;
	mov.f64 	%fd20660, 0d0000000000000000;
	sub.f64 	%fd20661, %fd20660, %fd20659;
	selp.f64 	%fd20662, %fd20659, %fd20661, %p4187;
	div.s32 	%r8604, %r2645, %r4283;
	max.s32 	%r8605, %r8604, 0;
	min.s32 	%r8606, %r8605, %r10;
	cvt.rn.f64.s32 	%fd20663, %r8606;
	sub.f64 	%fd1958, %fd20663, %fd6;
	mul.f64 	%fd20664, %fd1958, %fd20662;
	fma.rn.f64 	%fd20665, %fd1943, %fd1955, %fd20664;
	add.f64 	%fd20666, %fd7, %fd20665;
	mul.f64 	%fd20667, %fd1958, %fd1955;
	mul.f64 	%fd20668, %fd1943, %fd20662;
	sub.f64 	%fd20669, %fd20667, %fd20668;
	add.f64 	%fd20670, %fd8, %fd20669;
	mov.f64 	%fd20671, 0d3FE0000000000000;
	copysign.f64 	%fd20672, %fd20666, %fd20671;
	add.rz.f64 	%fd20673, %fd20666, %fd20672;
	cvt.rzi.f64.f64 	%fd20674, %fd20673;
	cvt.rzi.s32.f64 	%r2652, %fd20674;
	copysign.f64 	%fd20675, %fd20670, %fd20671;
	add.rz.f64 	%fd20676, %fd20670, %fd20675;
	cvt.rzi.f64.f64 	%fd20677, %fd20676;
	cvt.rzi.s32.f64 	%r2653, %fd20677;
	setp.lt.s32 	%p4188, %r2652, 0;
	setp.ge.s32 	%p4189, %r2652, %r4279;
	or.pred  	%p4190, %p4188, %p4189;
	setp.lt.s32 	%p4191, %r2653, 0;
	setp.ge.s32 	%p4192, %r2653, %r4280;
	or.pred  	%p4193, %p4191, %p4192;
	or.pred  	%p4195, %p4190, %p4193;
	mov.b16 	%rs5044, 0;
	mov.u16 	%rs5045, %rs5044;
	mov.u16 	%rs5046, %rs5044;
	@%p4195 bra 	$L__BB1_2381;
	mul.lo.s32 	%r8607, %r2653, %r4281;
	cvt.u64.u32 	%rd3693, %r8607;
	shl.b32 	%r8608, %r2652, 2;
	cvt.u64.u32 	%rd3694, %r8608;
	add.s64 	%rd3695, %rd3693, %rd3694;
	add.s64 	%rd3696, %rd1, %rd3695;
	ld.global.u8 	%rs5044, [%rd3696];
	ld.global.u8 	%rs5045, [%rd3696+1];
	ld.global.u8 	%rs5046, [%rd3696+2];
$L__BB1_2381:
	st.local.u8 	[%rd145+2], %rs5046;
	and.b16  	%rs3595, %rs5046, 255;
	st.local.u8 	[%rd146+2], %rs5045;
	and.b16  	%rs3596, %rs5045, 255;
	st.local.u8 	[%rd147+2], %rs5044;
	and.b16  	%rs3597, %rs5044, 255;
	cvt.rn.f64.u16 	%fd20678, %rs3595;
	mul.f64 	%fd20679, %fd20678, 0d3FD322D0E5604189;
	cvt.rn.f64.u16 	%fd20680, %rs3596;
	fma.rn.f64 	%fd20681, %fd20680, 0d3FE2C8B439581062, %fd20679;
	cvt.rn.f64.u16 	%fd20682, %rs3597;
	fma.rn.f64 	%fd20683, %fd20682, 0d3FBD2F1A9FBE76C9, %fd20681;
	cvt.rzi.u32.f64 	%r8610, %fd20683;
	st.local.u8 	[%rd148+2], %r8610;
	add.s32 	%r8611, %r2626, %r4286;
	div.s32 	%r8612, %r8611, %r4282;
	max.s32 	%r2654, %r8612, 0;
	mov.b32 	%r11239, 1;
	mov.f64 	%fd28339, %fd28663;
	@%p4182 bra 	$L__BB1_2385;
	setp.ltu.f64 	%p4197, %fd2, 0d41E0000000000000;
	mov.f64 	%fd28339, %fd28662;
	mov.u32 	%r11238, %r11575;
	@%p4197 bra 	$L__BB1_2384;
	{ // callseq 1354, 0
	.param .b64 param0;
	st.param.f64 	[param0], %fd1;
	.param .align 16 .b8 retval0[16];
	call.uni (retval0), 
	__internal_trig_reduction_slowpathd, 
	(
	param0
	);
	ld.param.f64 	%fd28339, [retval0];
	ld.param.b32 	%r11238, [retval0+8];
	} // callseq 1354
$L__BB1_2384:
	add.s32 	%r11239, %r11238, 1;
$L__BB1_2385:
	shl.b32 	%r8614, %r11239, 6;
	cvt.u64.u32 	%rd3697, %r8614;
	and.b64  	%rd3698, %rd3697, 64;
	mov.u64 	%rd3699, __cudart_sin_cos_coeffs;
	add.s64 	%rd3700, %rd3699, %rd3698;
	mul.rn.f64 	%fd20685, %fd28339, %fd28339;
	and.b32  	%r8615, %r11239, 1;
	setp.eq.b32 	%p4198, %r8615, 1;
	selp.f64 	%fd20686, 0dBDA8FF8320FD8164, 0d3DE5DB65F9785EBA, %p4198;
	ld.global.nc.v2.f64 	{%fd20687, %fd20688}, [%rd3700];
	fma.rn.f64 	%fd20689, %fd20686, %fd20685, %fd20687;
	fma.rn.f64 	%fd20690, %fd20689, %fd20685, %fd20688;
	ld.global.nc.v2.f64 	{%fd20691, %fd20692}, [%rd3700+16];
	fma.rn.f64 	%fd20693, %fd20690, %fd20685, %fd20691;
	fma.rn.f64 	%fd20694, %fd20693, %fd20685, %fd20692;
	ld.global.nc.v2.f64 	{%fd20695, %fd20696}, [%rd3700+32];
	fma.rn.f64 	%fd20697, %fd20694, %fd20685, %fd20695;
	fma.rn.f64 	%fd20698, %fd20697, %fd20685, %fd20696;
	fma.rn.f64 	%fd20699, %fd20698, %fd28339, %fd28339;
	fma.rn.f64 	%fd20700, %fd20698, %fd20685, 0d3FF0000000000000;
	selp.f64 	%fd20701, %fd20700, %fd20699, %p4198;
	and.b32  	%r8616, %r11239, 2;
	setp.eq.s32 	%p4199, %r8616, 0;
	mov.f64 	%fd20702, 0d0000000000000000;
	sub.f64 	%fd20703, %fd20702, %fd20701;
	selp.f64 	%fd1962, %fd20701, %fd20703, %p4199;
	mov.f64 	%fd28340, %fd28664;
	mov.u32 	%r11240, %r11577;
	@%p2 bra 	$L__BB1_2387;
	{ // callseq 1355, 0
	.param .b64 param0;
	st.param.f64 	[param0], %fd1;
	.param .align 16 .b8 retval0[16];
	call.uni (retval0), 
	__internal_trig_reduction_slowpathd, 
	(
	param0
	);
	ld.param.f64 	%fd28340, [retval0];
	ld.param.b32 	%r11240, [retval0+8];
	} // callseq 1355
$L__BB1_2387:
	shl.b32 	%r8618, %r11240, 6;
	cvt.u64.u32 	%rd3701, %r8618;
	and.b64  	%rd3702, %rd3701, 64;
	mov.u64 	%rd3703, __cudart_sin_cos_coeffs;
	add.s64 	%rd3704, %rd3703, %rd3702;
	mul.rn.f64 	%fd20705, %fd28340, %fd28340;
	and.b32  	%r8619, %r11240, 1;
	setp.eq.b32 	%p4200, %r8619, 1;
	selp.f64 	%fd20706, 0dBDA8FF8320FD8164, 0d3DE5DB65F9785EBA, %p4200;
	ld.global.nc.v2.f64 	{%fd20707, %fd20708}, [%rd3704];
	fma.rn.f64 	%fd20709, %fd20706, %fd20705, %fd20707;
	fma.rn.f64 	%fd20710, %fd20709, %fd20705, %fd20708;
	ld.global.nc.v2.f64 	{%fd20711, %fd20712}, [%rd3704+16];
	fma.rn.f64 	%fd20713, %fd20710, %fd20705, %fd20711;
	fma.rn.f64 	%fd20714, %fd20713, %fd20705, %fd20712;
	ld.global.nc.v2.f64 	{%fd20715, %fd20716}, [%rd3704+32];
	fma.rn.f64 	%fd20717, %fd20714, %fd20705, %fd20715;
	fma.rn.f64 	%fd20718, %fd20717, %fd20705, %fd20716;
	fma.rn.f64 	%fd20719, %fd20718, %fd28340, %fd28340;
	fma.rn.f64 	%fd20720, %fd20718, %fd20705, 0d3FF0000000000000;
	selp.f64 	%fd20721, %fd20720, %fd20719, %p4200;
	and.b32  	%r8620, %r11240, 2;
	setp.eq.s32 	%p4201, %r8620, 0;
	mov.f64 	%fd20722, 0d0000000000000000;
	sub.f64 	%fd20723, %fd20722, %fd20721;
	selp.f64 	%fd20724, %fd20721, %fd20723, %p4201;
	min.s32 	%r8621, %r2654, %r9;
	cvt.rn.f64.s32 	%fd20725, %r8621;
	sub.f64 	%fd1965, %fd20725, %fd5;
	mul.f64 	%fd20726, %fd1944, %fd20724;
	fma.rn.f64 	%fd20727, %fd1965, %fd1962, %fd20726;
	add.f64 	%fd20728, %fd7, %fd20727;
	mul.f64 	%fd20729, %fd1944, %fd1962;
	mul.f64 	%fd20730, %fd1965, %fd20724;
	sub.f64 	%fd20731, %fd20729, %fd20730;
	add.f64 	%fd20732, %fd8, %fd20731;
	mov.f64 	%fd20733, 0d3FE0000000000000;
	copysign.f64 	%fd20734, %fd20728, %fd20733;
	add.rz.f64 	%fd20735, %fd20728, %fd20734;
	cvt.rzi.f64.f64 	%fd20736, %fd20735;
	cvt.rzi.s32.f64 	%r2661, %fd20736;
	copysign.f64 	%fd20737, %fd20732, %fd20733;
	add.rz.f64 	%fd20738, %fd20732, %fd20737;
	cvt.rzi.f64.f64 	%fd20739, %fd20738;
	cvt.rzi.s32.f64 	%r2662, %fd20739;
	setp.lt.s32 	%p4202, %r2661, 0;
	setp.ge.s32 	%p4203, %r2661, %r4279;
	or.pred  	%p4204, %p4202, %p4203;
	setp.lt.s32 	%p4205, %r2662, 0;
	setp.ge.s32 	%p4206, %r2662, %r4280;
	or.pred  	%p4207, %p4205, %p4206;
	or.pred  	%p4209, %p4204, %p4207;
	mov.b16 	%rs5047, 0;
	mov.u16 	%rs5048, %rs5047;
	mov.u16 	%rs5049, %rs5047;
	@%p4209 bra 	$L__BB1_2389;
	mul.lo.s32 	%r8622, %r2662, %r4281;
	cvt.u64.u32 	%rd3705, %r8622;
	shl.b32 	%r8623, %r2661, 2;
	cvt.u64.u32 	%rd3706, %r8623;
	add.s64 	%rd3707, %rd3705, %rd3706;
	add.s64 	%rd3708, %rd1, %rd3707;
	ld.global.u8 	%rs5047, [%rd3708];
	ld.global.u8 	%rs5048, [%rd3708+1];
	ld.global.u8 	%rs5049, [%rd3708+2];
$L__BB1_2389:
	setp.eq.f64 	%p4210, %fd2, 0d7FF0000000000000;
	st.local.u8 	[%rd145+3], %rs5049;
	and.b16  	%rs3599, %rs5049, 255;
	st.local.u8 	[%rd146+3], %rs5048;
	and.b16  	%rs3600, %rs5048, 255;
	st.local.u8 	[%rd147+3], %rs5047;
	and.b16  	%rs3601, %rs5047, 255;
	cvt.rn.f64.u16 	%fd20740, %rs3599;
	mul.f64 	%fd20741, %fd20740, 0d3FD322D0E5604189;
	cvt.rn.f64.u16 	%fd20742, %rs3600;
	fma.rn.f64 	%fd20743, %fd20742, 0d3FE2C8B439581062, %fd20741;
	cvt.rn.f64.u16 	%fd20744, %rs3601;
	fma.rn.f64 	%fd20745, %fd20744, 0d3FBD2F1A9FBE76C9, %fd20743;
	cvt.rzi.u32.f64 	%r8625, %fd20745;
	st.local.u8 	[%rd148+3], %r8625;
	mov.b32 	%r11242, 1;
	mov.f64 	%fd28342, %fd28663;
	@%p4210 bra 	$L__BB1_2393;
	setp.ltu.f64 	%p4211, %fd2, 0d41E0000000000000;
	mov.f64 	%fd28342, %fd28662;
	mov.u32 	%r11241, %r11575;
	@%p4211 bra 	$L__BB1_2392;
	{ // callseq 1356, 0
	.param .b64 param0;
	st.param.f64 	[param0], %fd1;
	.param .align 16 .b8 retval0[16];
	call.uni (retval0), 
	__internal_trig_reduction_slowpathd, 
	(
	param0
	);
	ld.param.f64 	%fd28342, [retval0];
	ld.param.b32 	%r11241, [retval0+8];
	} // callseq 1356
$L__BB1_2392:
	add.s32 	%r11242, %r11241, 1;
$L__BB1_2393:
	shl.b32 	%r8627, %r11242, 6;
	cvt.u64.u32 	%rd3709, %r8627;
	and.b64  	%rd3710, %rd3709, 64;
	mov.u64 	%rd3711, __cudart_sin_cos_coeffs;
	add.s64 	%rd3712, %rd3711, %rd3710;
	mul.rn.f64 	%fd20747, %fd28342, %fd28342;
	and.b32  	%r8628, %r11242, 1;
	setp.eq.b32 	%p4212, %r8628, 1;
	selp.f64 	%fd20748, 0dBDA8FF8320FD8164, 0d3DE5DB65F9785EBA, %p4212;
	ld.global.nc.v2.f64 	{%fd20749, %fd20750}, [%rd3712];
	fma.rn.f64 	%fd20751, %fd20748, %fd20747, %fd20749;
	fma.rn.f64 	%fd20752, %fd20751, %fd20747, %fd20750;
	ld.global.nc.v2.f64 	{%fd20753, %fd20754}, [%rd3712+16];
	fma.rn.f64 	%fd20755, %fd20752, %fd20747, %fd20753;
	fma.rn.f64 	%fd20756, %fd20755, %fd20747, %fd20754;
	ld.global.nc.v2.f64 	{%fd20757, %fd20758}, [%rd3712+32];
	fma.rn.f64 	%fd20759, %fd20756, %fd20747, %fd20757;
	fma.rn.f64 	%fd20760, %fd20759, %fd20747, %fd20758;
	fma.rn.f64 	%fd20761, %fd20760, %fd28342, %fd28342;
	fma.rn.f64 	%fd20762, %fd20760, %fd20747, 0d3FF0000000000000;
	selp.f64 	%fd20763, %fd20762, %fd20761, %p4212;
	and.b32  	%r8629, %r11242, 2;
	setp.eq.s32 	%p4213, %r8629, 0;
	mov.f64 	%fd20764, 0d0000000000000000;
	sub.f64 	%fd20765, %fd20764, %fd20763;
	selp.f64 	%fd1969, %fd20763, %fd20765, %p4213;
	mov.f64 	%fd28343, %fd28664;
	mov.u32 	%r11243, %r11577;
	@%p2 bra 	$L__BB1_2395;
	{ // callseq 1357, 0
	.param .b64 param0;
	st.param.f64 	[param0], %fd1;
	.param .align 16 .b8 retval0[16];
	call.uni (retval0), 
	__internal_trig_reduction_slowpathd, 
	(
	param0
	);
	ld.param.f64 	%fd28343, [retval0];
	ld.param.b32 	%r11243, [retval0+8];
	} // callseq 1357
$L__BB1_2395:
	shl.b32 	%r8631, %r11243, 6;
	cvt.u64.u32 	%rd3713, %r8631;
	and.b64  	%rd3714, %rd3713, 64;
	mov.u64 	%rd3715, __cudart_sin_cos_coeffs;
	add.s64 	%rd3716, %rd3715, %rd3714;
	mul.rn.f64 	%fd20767, %fd28343, %fd28343;
	and.b32  	%r8632, %r11243, 1;
	setp.eq.b32 	%p4214, %r8632, 1;
	selp.f64 	%fd20768, 0dBDA8FF8320FD8164, 0d3DE5DB65F9785EBA, %p4214;
	ld.global.nc.v2.f64 	{%fd20769, %fd20770}, [%rd3716];
	fma.rn.f64 	%fd20771, %fd20768, %fd20767, %fd20769;
	fma.rn.f64 	%fd20772, %fd20771, %fd20767, %fd20770;
	ld.global.nc.v2.f64 	{%fd20773, %fd20774}, [%rd3716+16];
	fma.rn.f64 	%fd20775, %fd20772, %fd20767, %fd20773;
	fma.rn.f64 	%fd20776, %fd20775, %fd20767, %fd20774;
	ld.global.nc.v2.f64 	{%fd20777, %fd20778}, [%rd3716+32];
	fma.rn.f64 	%fd20779, %fd20776, %fd20767, %fd20777;
	fma.rn.f64 	%fd20780, %fd20779, %fd20767, %fd20778;
	fma.rn.f64 	%fd20781, %fd20780, %fd28343, %fd28343;
	fma.rn.f64 	%fd20782, %fd20780, %fd20767, 0d3FF0000000000000;
	selp.f64 	%fd20783, %fd20782, %fd20781, %p4214;
	and.b32  	%r8633, %r11243, 2;
	setp.eq.s32 	%p4215, %r8633, 0;
	mov.f64 	%fd20784, 0d0000000000000000;
	sub.f64 	%fd20785, %fd20784, %fd20783;
	selp.f64 	%fd20786, %fd20783, %fd20785, %p4215;
	mul.f64 	%fd20787, %fd1951, %fd20786;
	fma.rn.f64 	%fd20788, %fd1965, %fd1969, %fd20787;
	add.f64 	%fd20789, %fd7, %fd20788;
	mul.f64 	%fd20790, %fd1951, %fd1969;
	mul.f64 	%fd20791, %fd1965, %fd20786;
	sub.f64 	%fd20792, %fd20790, %fd20791;
	add.f64 	%fd20793, %fd8, %fd20792;
	mov.f64 	%fd20794, 0d3FE0000000000000;
	copysign.f64 	%fd20795, %fd20789, %fd20794;
	add.rz.f64 	%fd20796, %fd20789, %fd20795;
	cvt.rzi.f64.f64 	%fd20797, %fd20796;
	cvt.rzi.s32.f64 	%r2669, %fd20797;
	copysign.f64 	%fd20798, %fd20793, %fd20794;
	add.rz.f64 	%fd20799, %fd20793, %fd20798;
	cvt.rzi.f64.f64 	%fd20800, %fd20799;
	cvt.rzi.s32.f64 	%r2670, %fd20800;
	setp.lt.s32 	%p4216, %r2669, 0;
	setp.ge.s32 	%p4217, %r2669, %r4279;
	or.pred  	%p4218, %p4216, %p4217;
	setp.lt.s32 	%p4219, %r2670, 0;
	setp.ge.s32 	%p4220, %r2670, %r4280;
	or.pred  	%p4221, %p4219, %p4220;
	or.pred  	%p4223, %p4218, %p4221;
	mov.b16 	%rs5050, 0;
	mov.u16 	%rs5051, %rs5050;
	mov.u16 	%rs5052, %rs5050;
	@%p4223 bra 	$L__BB1_2397;
	mul.lo.s32 	%r8634, %r2670, %r4281;
	cvt.u64.u32 	%rd3717, %r8634;
	shl.b32 	%r8635, %r2669, 2;
	cvt.u64.u32 	%rd3718, %r8635;
	add.s64 	%rd3719, %rd3717, %rd3718;
	add.s64 	%rd3720, %rd1, %rd3719;
	ld.global.u8 	%rs5050, [%rd3720];
	ld.global.u8 	%rs5051, [%rd3720+1];
	ld.global.u8 	%rs5052, [%rd3720+2];
$L__BB1_2397:
	st.local.u8 	[%rd145+4], %rs5052;
	and.b16  	%rs3603, %rs5052, 255;
	st.local.u8 	[%rd146+4], %rs5051;
	and.b16  	%rs3604, %rs5051, 255;
	st.local.u8 	[%rd147+4], %rs5050;
	and.b16  	%rs3605, %rs5050, 255;
	cvt.rn.f64.u16 	%fd20801, %rs3603;
	mul.f64 	%fd20802, %fd20801, 0d3FD322D0E5604189;
	cvt.rn.f64.u16 	%fd20803, %rs3604;
	fma.rn.f64 	%fd20804, %fd20803, 0d3FE2C8B439581062, %fd20802;
	cvt.rn.f64.u16 	%fd20805, %rs3605;
	fma.rn.f64 	%fd20806, %fd20805, 0d3FBD2F1A9FBE76C9, %fd20804;
	cvt.rzi.u32.f64 	%r8637, %fd20806;
	st.local.u8 	[%rd148+4], %r8637;
	mov.b32 	%r11245, 1;
	mov.f64 	%fd28345, %fd28663;
	@%p4210 bra 	$L__BB1_2401;
	setp.ltu.f64 	%p4225, %fd2, 0d41E0000000000000;
	mov.f64 	%fd28345, %fd28662;
	mov.u32 	%r11244, %r11575;
	@%p4225 bra 	$L__BB1_2400;
	{ // callseq 1358, 0
	.param .b64 param0;
	st.param.f64 	[param0], %fd1;
	.param .align 16 .b8 retval0[16];
	call.uni (retval0), 
	__internal_trig_reduction_slowpathd, 
	(
	param0
	);
	ld.param.f64 	%fd28345, [retval0];
	ld.param.b32 	%r11244, [retval0+8];
	} // callseq 1358
$L__BB1_2400:
	add.s32 	%r11245, %r11244, 1;
$L__BB1_2401:
	shl.b32 	%r8639, %r11245, 6;
	cvt.u64.u32 	%rd3721, %r8639;
	and.b64  	%rd3722, %rd3721, 64;
	mov.u64 	%rd3723, __cudart_sin_cos_coeffs;
	add.s64 	%rd3724, %rd3723, %rd3722;
	mul.rn.f64 	%fd20808, %fd28345, %fd28345;
	and.b32  	%r8640, %r11245, 1;
	setp.eq.b32 	%p4226, %r8640, 1;
	selp.f64 	%fd20809, 0dBDA8FF8320FD8164, 0d3DE5DB65F9785EBA, %p4226;
	ld.global.nc.v2.f64 	{%fd20810, %fd20811}, [%rd3724];
	fma.rn.f64 	%fd20812, %fd20809, %fd20808, %fd20810;
	fma.rn.f64 	%fd20813, %fd20812, %fd20808, %fd20811;
	ld.global.nc.v2.f64 	{%fd20814, %fd20815}, [%rd3724+16];
	fma.rn.f64 	%fd20816, %fd20813, %fd20808, %fd20814;
	fma.rn.f64 	%fd20817, %fd20816, %fd20808, %fd20815;
	ld.global.nc.v2.f64 	{%fd20818, %fd20819}, [%rd3724+32];
	fma.rn.f64 	%fd20820, %fd20817, %fd20808, %fd20818;
	fma.rn.f64 	%fd20821, %fd20820, %fd20808, %fd20819;
	fma.rn.f64 	%fd20822, %fd20821, %fd28345, %fd28345;
	fma.rn.f64 	%fd20823, %fd20821, %fd20808, 0d3FF0000000000000;
	selp.f64 	%fd20824, %fd20823, %fd20822, %p4226;
	and.b32  	%r8641, %r11245, 2;
	setp.eq.s32 	%p4227, %r8641, 0;
	mov.f64 	%fd20825, 0d0000000000000000;
	sub.f64 	%fd20826, %fd20825, %fd20824;
	selp.f64 	%fd1975, %fd20824, %fd20826, %p4227;
	mov.f64 	%fd28346, %fd28664;
	mov.u32 	%r11246, %r11577;
	@%p2 bra 	$L__BB1_2403;
	{ // callseq 1359, 0
	.param .b64 param0;
	st.param.f64 	[param0], %fd1;
	.param .align 16 .b8 retval0[16];
	call.uni (retval0), 
	__internal_trig_reduction_slowpathd, 
	(
	param0
	);
	ld.param.f64 	%fd28346, [retval0];
	ld.param.b32 	%r11246, [retval0+8];
	} // callseq 1359
$L__BB1_2403:
	shl.b32 	%r8643, %r11246, 6;
	cvt.u64.u32 	%rd3725, %r8643;
	and.b64  	%rd3726, %rd3725, 64;
	mov.u64 	%rd3727, __cudart_sin_cos_coeffs;
	add.s64 	%rd3728, %rd3727, %rd3726;
	mul.rn.f64 	%fd20828, %fd28346, %fd28346;
	and.b32  	%r8644, %r11246, 1;
	setp.eq.b32 	%p4228, %r8644, 1;
	selp.f64 	%fd20829, 0dBDA8FF8320FD8164, 0d3DE5DB65F9785EBA, %p4228;
	ld.global.nc.v2.f64 	{%fd20830, %fd20831}, [%rd3728];
	fma.rn.f64 	%fd20832, %fd20829, %fd20828, %fd20830;
	fma.rn.f64 	%fd20833, %fd20832, %fd20828, %fd20831;
	ld.global.nc.v2.f64 	{%fd20834, %fd20835}, [%rd3728+16];
	fma.rn.f64 	%fd20836, %fd20833, %fd20828, %fd20834;
	fma.rn.f64 	%fd20837, %fd20836, %fd20828, %fd20835;
	ld.global.nc.v2.f64 	{%fd20838, %fd20839}, [%rd3728+32];
	fma.rn.f64 	%fd20840, %fd20837, %fd20828, %fd20838;
	fma.rn.f64 	%fd20841, %fd20840, %fd20828, %fd20839;
	fma.rn.f64 	%fd20842, %fd20841, %fd28346, %fd28346;
	fma.rn.f64 	%fd20843, %fd20841, %fd20828, 0d3FF0000000000000;
	selp.f64 	%fd20844, %fd20843, %fd20842, %p4228;
	and.b32  	%r8645, %r11246, 2;
	setp.eq.s32 	%p4229, %r8645, 0;
	mov.f64 	%fd20845, 0d0000000000000000;
	sub.f64 	%fd20846, %fd20845, %fd20844;
	selp.f64 	%fd20847, %fd20844, %fd20846, %p4229;
	mul.f64 	%fd20848, %fd1958, %fd20847;
	fma.rn.f64 	%fd20849, %fd1965, %fd1975, %fd20848;
	add.f64 	%fd20850, %fd7, %fd20849;
	mul.f64 	%fd20851, %fd1958, %fd1975;
	mul.f64 	%fd20852, %fd1965, %fd20847;
	sub.f64 	%fd20853, %fd20851, %fd20852;
	add.f64 	%fd20854, %fd8, %fd20853;
	mov.f64 	%fd20855, 0d3FE0000000000000;
	copysign.f64 	%fd20856, %fd20850, %fd20855;
	add.rz.f64 	%fd20857, %fd20850, %fd20856;
	cvt.rzi.f64.f64 	%fd20858, %fd20857;
	cvt.rzi.s32.f64 	%r2677, %fd20858;
	copysign.f64 	%fd20859, %fd20854, %fd20855;
	add.rz.f64 	%fd20860, %fd20854, %fd20859;
	cvt.rzi.f64.f64 	%fd20861, %fd20860;
	cvt.rzi.s32.f64 	%r2678, %fd20861;
	setp.lt.s32 	%p4230, %r2677, 0;
	setp.ge.s32 	%p4231, %r2677, %r4279;
	or.pred  	%p4232, %p4230, %p4231;
	setp.lt.s32 	%p4233, %r2678, 0;
	setp.ge.s32 	%p4234, %r2678, %r4280;
	or.pred  	%p4235, %p4233, %p4234;
	or.pred  	%p4237, %p4232, %p4235;
	mov.b16 	%rs5053, 0;
	mov.u16 	%rs5054, %rs5053;
	mov.u16 	%rs5055, %rs5053;
	@%p4237 bra 	$L__BB1_2405;
	mul.lo.s32 	%r8646, %r2678, %r4281;
	cvt.u64.u32 	%rd3729, %r8646;
	shl.b32 	%r8647, %r2677, 2;
	cvt.u64.u32 	%rd3730, %r8647;
	add.s64 	%rd3731, %rd3729, %rd3730;
	add.s64 	%rd3732, %rd1, %rd3731;
	ld.global.u8 	%rs5053, [%rd3732];
	ld.global.u8 	%rs5054, [%rd3732+1];
	ld.global.u8 	%rs5055, [%rd3732+2];
$L__BB1_2405:
	setp.eq.f64 	%p4238, %fd2, 0d7FF0000000000000;
	st.local.u8 	[%rd145+5], %rs5055;
	and.b16  	%rs3607, %rs5055, 255;
	st.local.u8 	[%rd146+5], %rs5054;
	and.b16  	%rs3608, %rs5054, 255;
	st.local.u8 	[%rd147+5], %rs5053;
	and.b16  	%rs3609, %rs5053, 255;
	cvt.rn.f64.u16 	%fd20862, %rs3607;
	mul.f64 	%fd20863, %fd20862, 0d3FD322D0E5604189;
	cvt.rn.f64.u16 	%fd20864, %rs3608;
	fma.rn.f64 	%fd20865, %fd20864, 0d3FE2C8B439581062, %fd20863;
	cvt.rn.f64.u16 	%fd20866, %rs3609;
	fma.rn.f64 	%fd20867, %fd20866, 0d3FBD2F1A9FBE76C9, %fd20865;
	cvt.rzi.u32.f64 	%r8649, %fd20867;
	st.local.u8 	[%rd148+5], %r8649;
	add.s32 	%r8650, %r2645, %r4287;
	div.s32 	%r8651, %r8650, %r4283;
	max.s32 	%r2679, %r8651, 0;
	mov.b32 	%r11248, 1;
	mov.f64 	%fd28348, %fd28663;
	@%p4238 bra 	$L__BB1_2409;
	setp.ltu.f64 	%p4239, %fd2, 0d41E0000000000000;
	mov.f64 	%fd28348, %fd28662;
	mov.u32 	%r11247, %r11575;
	@%p4239 bra 	$L__BB1_2408;
	{ // callseq 1360, 0
	.param .b64 param0;
	st.param.f64 	[param0], %fd1;
	.param .align 16 .b8 retval0[16];
	call.uni (retval0), 
	__internal_trig_reduction_slowpathd, 
	(
	param0
	);
	ld.param.f64 	%fd28348, [retval0];
	ld.param.b32 	%r11247, [retval0+8];
	} // callseq 1360
$L__BB1_2408:
	add.s32 	%r11248, %r11247, 1;
$L__BB1_2409:
	shl.b32 	%r8653, %r11248, 6;
	cvt.u64.u32 	%rd3733, %r8653;
	and.b64  	%rd3734, %rd3733, 64;
	mov.u64 	%rd3735, __cudart_sin_cos_coeffs;
	add.s64 	%rd3736, %rd3735, %rd3734;
	mul.rn.f64 	%fd20869, %fd28348, %fd28348;
	and.b32  	%r8654, %r11248, 1;
	setp.eq.b32 	%p4240, %r8654, 1;
	selp.f64 	%fd20870, 0dBDA8FF8320FD8164, 0d3DE5DB65F9785EBA, %p4240;
	ld.global.nc.v2.f64 	{%fd20871, %fd20872}, [%rd3736];
	fma.rn.f64 	%fd20873, %fd20870, %fd20869, %fd20871;
	fma.rn.f64 	%fd20874, %fd20873, %fd20869, %fd20872;
	ld.global.nc.v2.f64 	{%fd20875, %fd20876}, [%rd3736+16];
	fma.rn.f64 	%fd20877, %fd20874, %fd20869, %fd20875;
	fma.rn.f64 	%fd20878, %fd20877, %fd20869, %fd20876;
	ld.global.nc.v2.f64 	{%fd20879, %fd20880}, [%rd3736+32];
	fma.rn.f64 	%fd20881, %fd20878, %fd20869, %fd20879;
	fma.rn.f64 	%fd20882, %fd20881, %fd20869, %fd20880;
	fma.rn.f64 	%fd20883, %fd20882, %fd28348, %fd28348;
	fma.rn.f64 	%fd20884, %fd20882, %fd20869, 0d3FF0000000000000;
	selp.f64 	%fd20885, %fd20884, %fd20883, %p4240;
	and.b32  	%r8655, %r11248, 2;
	setp.eq.s32 	%p4241, %r8655, 0;
	mov.f64 	%fd20886, 0d0000000000000000;
	sub.f64 	%fd20887, %fd20886, %fd20885;
	selp.f64 	%fd1981, %fd20885, %fd20887, %p4241;
	mov.f64 	%fd28349, %fd28664;
	mov.u32 	%r11249, %r11577;
	@%p2 bra 	$L__BB1_2411;
	{ // callseq 1361, 0
	.param .b64 param0;
	st.param.f64 	[param0], %fd1;
	.param .align 16 .b8 retval0[16];
	call.uni (retval0), 
	__internal_trig_reduction_slowpathd, 
	(
	param0
	);
	ld.param.f64 	%fd28349, [retval0];
	ld.param.b32 	%r11249, [retval0+8];
	} // callseq 1361
$L__BB1_2411:
	shl.b32 	%r8657, %r11249, 6;
	cvt.u64.u32 	%rd3737, %r8657;
	and.b64  	%rd3738, %rd3737, 64;
	mov.u64 	%rd3739, __cudart_sin_cos_coeffs;
	add.s64 	%rd3740, %rd3739, %rd3738;
	mul.rn.f64 	%fd20889, %fd28349, %fd28349;
	and.b32  	%r8658, %r11249, 1;
	setp.eq.b32 	%p4242, %r8658, 1;
	selp.f64 	%fd20890, 0dBDA8FF8320FD8164, 0d3DE5DB65F9785EBA, %p4242;
	ld.global.nc.v2.f64 	{%fd20891, %fd20892}, [%rd3740];
	fma.rn.f64 	%fd20893, %fd20890, %fd20889, %fd20891;
	fma.rn.f64 	%fd20894, %fd20893, %fd20889, %fd20892;
	ld.global.nc.v2.f64 	{%fd20895, %fd20896}, [%rd3740+16];
	fma.rn.f64 	%fd20897, %fd20894, %fd20889, %fd20895;
	fma.rn.f64 	%fd20898, %fd20897, %fd20889, %fd20896;
	ld.global.nc.v2.f64 	{%fd20899, %fd20900}, [%rd3740+32];
	fma.rn.f64 	%fd20901, %fd20898, %fd20889, %fd20899;
	fma.rn.f64 	%fd20902, %fd20901, %fd20889, %fd20900;
	fma.rn.f64 	%fd20903, %fd20902, %fd28349, %fd28349;
	fma.rn.f64 	%fd20904, %fd20902, %fd20889, 0d3FF0000000000000;
	selp.f64 	%fd20905, %fd20904, %fd20903, %p4242;
	and.b32  	%r8659, %r11249, 2;
	setp.eq.s32 	%p4243, %r8659, 0;
	mov.f64 	%fd20906, 0d0000000000000000;
	sub.f64 	%fd20907, %fd20906, %fd20905;
	selp.f64 	%fd20908, %fd20905, %fd20907, %p4243;
	min.s32 	%r8660, %r2679, %r10;
	cvt.rn.f64.s32 	%fd20909, %r8660;
	sub.f64 	%fd1984, %fd20909, %fd6;
	mul.f64 	%fd20910, %fd1984, %fd20908;
	fma.rn.f64 	%fd20911, %fd1943, %fd1981, %fd20910;
	add.f64 	%fd20912, %fd7, %fd20911;
	mul.f64 	%fd20913, %fd1984, %fd1981;
	mul.f64 	%fd20914, %fd1943, %fd20908;
	sub.f64 	%fd20915, %fd20913, %fd20914;
	add.f64 	%fd20916, %fd8, %fd20915;
	mov.f64 	%fd20917, 0d3FE0000000000000;
	copysign.f64 	%fd20918, %fd20912, %fd20917;
	add.rz.f64 	%fd20919, %fd20912, %fd20918;
	cvt.rzi.f64.f64 	%fd20920, %fd20919;
	cvt.rzi.s32.f64 	%r2686, %fd20920;
	copysign.f64 	%fd20921, %fd20916, %fd20917;
	add.rz.f64 	%fd20922, %fd20916, %fd20921;
	cvt.rzi.f64.f64 	%fd20923, %fd20922;
	cvt.rzi.s32.f64 	%r2687, %fd20923;
	setp.lt.s32 	%p4244, %r2686, 0;
	setp.ge.s32 	%p4245, %r2686, %r4279;
	or.pred  	%p4246, %p4244, %p4245;
	setp.lt.s32 	%p4247, %r2687, 0;
	setp.ge.s32 	%p4248, %r2687, %r4280;
	or.pred  	%p4249, %p4247, %p4248;
	or.pred  	%p4251, %p4246, %p4249;
	mov.b16 	%rs5056, 0;
	mov.u16 	%rs5057, %rs5056;
	mov.u16 	%rs5058, %rs5056;
	@%p4251 bra 	$L__BB1_2413;
	mul.lo.s32 	%r8661, %r2687, %r4281;
	cvt.u64.u32 	%rd3741, %r8661;
	shl.b32 	%r8662, %r2686, 2;
	cvt.u64.u32 	%rd3742, %r8662;
	add.s64 	%rd3743, %rd3741, %rd3742;
	add.s64 	%rd3744, %rd1, %rd3743;
	ld.global.u8 	%rs5056, [%rd3744];
	ld.global.u8 	%rs5057, [%rd3744+1];
	ld.global.u8 	%rs5058, [%rd3744+2];
$L__BB1_2413:
	st.local.u8 	[%rd145+6], %rs5058;
	and.b16  	%rs3611, %rs5058, 255;
	st.local.u8 	[%rd146+6], %rs5057;
	and.b16  	%rs3612, %rs5057, 255;
	st.local.u8 	[%rd147+6], %rs5056;
	and.b16  	%rs3613, %rs5056, 255;
	cvt.rn.f64.u16 	%fd20924, %rs3611;
	mul.f64 	%fd20925, %fd20924, 0d3FD322D0E5604189;
	cvt.rn.f64.u16 	%fd20926, %rs3612;
	fma.rn.f64 	%fd20927, %fd20926, 0d3FE2C8B439581062, %fd20925;
	cvt.rn.f64.u16 	%fd20928, %rs3613;
	fma.rn.f64 	%fd20929, %fd20928, 0d3FBD2F1A9FBE76C9, %fd20927;
	cvt.rzi.u32.f64 	%r8664, %fd20929;
	st.local.u8 	[%rd148+6], %r8664;
	mov.b32 	%r11251, 1;
	mov.f64 	%fd28351, %fd28663;
	@%p4238 bra 	$L__BB1_2417;
	setp.ltu.f64 	%p4253, %fd2, 0d41E0000000000000;
	mov.f64 	%fd28351, %fd28662;
	mov.u32 	%r11250, %r11575;
	@%p4253 bra 	$L__BB1_2416;
	{ // callseq 1362, 0
	.param .b64 param0;
	st.param.f64 	[param0], %fd1;
	.param .align 16 .b8 retval0[16];
	call.uni (retval0), 
	__internal_trig_reduction_slowpathd, 
	(
	param0
	);
	ld.param.f64 	%fd28351, [retval0];
	ld.param.b32 	%r11250, [retval0+8];
	} // callseq 1362
$L__BB1_2416:
	add.s32 	%r11251, %r11250, 1;
$L__BB1_2417:
	shl.b32 	%r8666, %r11251, 6;
	cvt.u64.u32 	%rd3745, %r8666;
	and.b64  	%rd3746, %rd3745, 64;
	mov.u64 	%rd3747, __cudart_sin_cos_coeffs;
	add.s64 	%rd3748, %rd3747, %rd3746;
	mul.rn.f64 	%fd20931, %fd28351, %fd28351;
	and.b32  	%r8667, %r11251, 1;
	setp.eq.b32 	%p4254, %r8667, 1;
	selp.f64 	%fd20932, 0dBDA8FF8320FD8164, 0d3DE5DB65F9785EBA, %p4254;
	ld.global.nc.v2.f64 	{%fd20933, %fd20934}, [%rd3748];
	fma.rn.f64 	%fd20935, %fd20932, %fd20931, %fd20933;
	fma.rn.f64 	%fd20936, %fd20935, %fd20931, %fd20934;
	ld.global.nc.v2.f64 	{%fd20937, %fd20938}, [%rd3748+16];
	fma.rn.f64 	%fd20939, %fd20936, %fd20931, %fd20937;
	fma.rn.f64 	%fd20940, %fd20939, %fd20931, %fd20938;
	ld.global.nc.v2.f64 	{%fd20941, %fd20942}, [%rd3748+32];
	fma.rn.f64 	%fd20943, %fd20940, %fd20931, %fd20941;
	fma.rn.f64 	%fd20944, %fd20943, %fd20931, %fd20942;
	fma.rn.f64 	%fd20945, %fd20944, %fd28351, %fd28351;
	fma.rn.f64 	%fd20946, %fd20944, %fd20931, 0d3FF0000000000000;
	selp.f64 	%fd20947, %fd20946, %fd20945, %p4254;
	and.b32  	%r8668, %r11251, 2;
	setp.eq.s32 	%p4255, %r8668, 0;
	mov.f64 	%fd20948, 0d0000000000000000;
	sub.f64 	%fd20949, %fd20948, %fd20947;
	selp.f64 	%fd1988, %fd20947, %fd20949, %p4255;
	mov.f64 	%fd28352, %fd28664;
	mov.u32 	%r11252, %r11577;
	@%p2 bra 	$L__BB1_2419;
	{ // callseq 1363, 0
	.param .b64 param0;
	st.param.f64 	[param0], %fd1;
	.param .align 16 .b8 retval0[16];
	call.uni (retval0), 
	__internal_trig_reduction_slowpathd, 
	(
	param0
	);
	ld.param.f64 	%fd28352, [retval0];
	ld.param.b32 	%r11252, [retval0+8];
	} // callseq 1363
$L__BB1_2419:
	shl.b32 	%r8670, %r11252, 6;
	cvt.u64.u32 	%rd3749, %r8670;
	and.b64  	%rd3750, %rd3749, 64;
	mov.u64 	%rd3751, __cudart_sin_cos_coeffs;
	add.s64 	%rd3752, %rd3751, %rd3750;
	mul.rn.f64 	%fd20951, %fd28352, %fd28352;
	and.b32  	%r8671, %r11252, 1;
	setp.eq.b32 	%p4256, %r8671, 1;
	selp.f64 	%fd20952, 0dBDA8FF8320FD8164, 0d3DE5DB65F9785EBA, %p4256;
	ld.global.nc.v2.f64 	{%fd20953, %fd20954}, [%rd3752];
	fma.rn.f64 	%fd20955, %fd20952, %fd20951, %fd20953;
	fma.rn.f64 	%fd20956, %fd20955, %fd20951, %fd20954;
	ld.global.nc.v2.f64 	{%fd20957, %fd20958}, [%rd3752+16];
	fma.rn.f64 	%fd20959, %fd20956, %fd20951, %fd20957;
	fma.rn.f64 	%fd20960, %fd20959, %fd20951, %fd20958;
	ld.global.nc.v2.f64 	{%fd20961, %fd20962}, [%rd3752+32];
	fma.rn.f64 	%fd20963, %fd20960, %fd20951, %fd20961;
	fma.rn.f64 	%fd20964, %fd20963, %fd20951, %fd20962;
	fma.rn.f64 	%fd20965, %fd20964, %fd28352, %fd28352;
	fma.rn.f64 	%fd20966, %fd20964, %fd20951, 0d3FF0000000000000;
	selp.f64 	%fd20967, %fd20966, %fd20965, %p4256;
	and.b32  	%r8672, %r11252, 2;
	setp.eq.s32 	%p4257, %r8672, 0;
	mov.f64 	%fd20968, 0d0000000000000000;
	sub.f64 	%fd20969, %fd20968, %fd20967;
	selp.f64 	%fd20970, %fd20967, %fd20969, %p4257;
	mul.f64 	%fd20971, %fd1984, %fd20970;
	fma.rn.f64 	%fd20972, %fd1965, %fd1988, %fd20971;
	add.f64 	%fd20973, %fd7, %fd20972;
	mul.f64 	%fd20974, %fd1984, %fd1988;
	mul.f64 	%fd20975, %fd1965, %fd20970;
	sub.f64 	%fd20976, %fd20974, %fd20975;
	add.f64 	%fd20977, %fd8, %fd20976;
	mov.f64 	%fd20978, 0d3FE0000000000000;
	copysign.f64 	%fd20979, %fd20973, %fd20978;
	add.rz.f64 	%fd20980, %fd20973, %fd20979;
	cvt.rzi.f64.f64 	%fd20981, %fd20980;
	cvt.rzi.s32.f64 	%r2694, %fd20981;
	copysign.f64 	%fd20982, %fd20977, %fd20978;
	add.rz.f64 	%fd20983, %fd20977, %fd20982;
	cvt.rzi.f64.f64 	%fd20984, %fd20983;
	cvt.rzi.s32.f64 	%r2695, %fd20984;
	setp.lt.s32 	%p4258, %r2694, 0;
	setp.ge.s32 	%p4259, %r2694, %r4279;
	or.pred  	%p4260, %p4258, %p4259;
	setp.lt.s32 	%p4261, %r2695, 0;
	setp.ge.s32 	%p4262, %r2695, %r4280;
	or.pred  	%p4263, %p4261, %p4262;
	or.pred  	%p4265, %p4260, %p4263;
	mov.b16 	%rs5059, 0;
	mov.u16 	%rs5060, %rs5059;
	mov.u16 	%rs5061, %rs5059;
	@%p4265 bra 	$L__BB1_2421;
	mul.lo.s32 	%r8673, %r2695, %r4281;
	cvt.u64.u32 	%rd3753, %r8673;
	shl.b32 	%r8674, %r2694, 2;
	cvt.u64.u32 	%rd3754, %r8674;
	add.s64 	%rd3755, %rd3753, %rd3754;
	add.s64 	%rd3756, %rd1, %rd3755;
	ld.global.u8 	%rs5059, [%rd3756];
	ld.global.u8 	%rs5060, [%rd3756+1];
	ld.global.u8 	%rs5061, [%rd3756+2];
$L__BB1_2421:
	st.local.u8 	[%rd145+7], %rs5061;
	and.b16  	%rs3615, %rs5061, 255;
	st.local.u8 	[%rd146+7], %rs5060;
	and.b16  	%rs3616, %rs5060, 255;
	st.local.u8 	[%rd147+7], %rs5059;
	and.b16  	%rs3617, %rs5059, 255;
	cvt.rn.f64.u16 	%fd20985, %rs3615;
	mul.f64 	%fd20986, %fd20985, 0d3FD322D0E5604189;
	cvt.rn.f64.u16 	%fd20987, %rs3616;
	fma.rn.f64 	%fd20988, %fd20987, 0d3FE2C8B439581062, %fd20986;
	cvt.rn.f64.u16 	%fd20989, %rs3617;
	fma.rn.f64 	%fd20990, %fd20989, 0d3FBD2F1A9FBE76C9, %fd20988;
	cvt.rzi.u32.f64 	%r8675, %fd20990;
	st.local.u8 	[%rd148+7], %r8675;
	add.s32 	%r10528, %r10528, 8;
$L__BB1_2422:
	setp.ge.s32 	%p4266, %r2624, %r4288;
	setp.lt.s32 	%p4267, %r144, 0;
	setp.ge.s32 	%p4268, %r144, %r4284;
	or.pred  	%p4269, %p4268, %p4266;
	or.pred  	%p4270, %p4269, %p4267;
	@%p4270 bra 	$L__BB1_2488;
	setp.eq.f64 	%p4271, %fd2, 0d7FF0000000000000;
	mul.lo.s32 	%r8677, %r144, %r4286;
	shl.b32 	%r2698, %r8677, 1;
	mul.lo.s32 	%r8678, %r2624, %r4287;
	shl.b32 	%r2699, %r8678, 2;
	mov.b32 	%r11255, 1;
	mov.f64 	%fd28354, %fd28663;
	@%p4271 bra 	$L__BB1_2427;
	setp.ltu.f64 	%p4272, %fd2, 0d41E0000000000000;
	mov.f64 	%fd28354, %fd28662;
	mov.u32 	%r11254, %r11575;
	@%p4272 bra 	$L__BB1_2426;
	{ // callseq 1364, 0
	.param .b64 param0;
	st.param.f64 	[param0], %fd1;
	.param .align 16 .b8 retval0[16];
	call.uni (retval0), 
	__internal_trig_reduction_slowpathd, 
	(
	param0
	);
	ld.param.f64 	%fd28354, [retval0];
	ld.param.b32 	%r11254, [retval0+8];
	} // callseq 1364
$L__BB1_2426:
	add.s32 	%r11255, %r11254, 1;
$L__BB1_2427:
	shl.b32 	%r8680, %r11255, 6;
	cvt.u64.u32 	%rd3757, %r8680;
	and.b64  	%rd3758, %rd3757, 64;
	mov.u64 	%rd3759, __cudart_sin_cos_coeffs;
	add.s64 	%rd3760, %rd3759, %rd3758;
	mul.rn.f64 	%fd20992, %fd28354, %fd28354;
	and.b32  	%r8681, %r11255, 1;
	setp.eq.b32 	%p4273, %r8681, 1;
	selp.f64 	%fd20993, 0dBDA8FF8320FD8164, 0d3DE5DB65F9785EBA, %p4273;
	ld.global.nc.v2.f64 	{%fd20994, %fd20995}, [%rd3760];
	fma.rn.f64 	%fd20996, %fd20993, %fd20992, %fd20994;
	fma.rn.f64 	%fd20997, %fd20996, %fd20992, %fd20995;
	ld.global.nc.v2.f64 	{%fd20998, %fd20999}, [%rd3760+16];
	fma.rn.f64 	%fd21000, %fd20997, %fd20992, %fd20998;
	fma.rn.f64 	%fd21001, %fd21000, %fd20992, %fd20999;
	ld.global.nc.v2.f64 	{%fd21002, %fd21003}, [%rd3760+32];
	fma.rn.f64 	%fd21004, %fd21001, %fd20992, %fd21002;
	fma.rn.f64 	%fd21005, %fd21004, %fd20992, %fd21003;
	fma.rn.f64 	%fd21006, %fd21005, %fd28354, %fd28354;
	fma.rn.f64 	%fd21007, %fd21005, %fd20992, 0d3FF0000000000000;
	selp.f64 	%fd21008, %fd21007, %fd21006, %p4273;
	and.b32  	%r8682, %r11255, 2;
	setp.eq.s32 	%p4274, %r8682, 0;
	mov.f64 	%fd21009, 0d0000000000000000;
	sub.f64 	%fd21010, %fd21009, %fd21008;
	selp.f64 	%fd1994, %fd21008, %fd21010, %p4274;
	mov.f64 	%fd28355, %fd28664;
	mov.u32 	%r11256, %r11577;
	@%p2 bra 	$L__BB1_2429;
	{ // callseq 1365, 0
	.param .b64 param0;
	st.param.f64 	[param0], %fd1;
	.param .align 16 .b8 retval0[16];
	call.uni (retval0), 
	__internal_trig_reduction_slowpathd, 
	(
	param0
	);
	ld.param.f64 	%fd28355, [retval0];
	ld.param.b32 	%r11256, [retval0+8];
	} // callseq 1365
$L__BB1_2429:
	shl.b32 	%r8684, %r11256, 6;
	cvt.u64.u32 	%rd3761, %r8684;
	and.b64  	%rd3762, %rd3761, 64;
	mov.u64 	%rd3763, __cudart_sin_cos_coeffs;
	add.s64 	%rd3764, %rd3763, %rd3762;
	mul.rn.f64 	%fd21012, %fd28355, %fd28355;
	and.b32  	%r8685, %r11256, 1;
	setp.eq.b32 	%p4275, %r8685, 1;
	selp.f64 	%fd21013, 0dBDA8FF8320FD8164, 0d3DE5DB65F9785EBA, %p4275;
	ld.global.nc.v2.f64 	{%fd21014, %fd21015}, [%rd3764];
	fma.rn.f64 	%fd21016, %fd21013, %fd21012, %fd21014;
	fma.rn.f64 	%fd21017, %fd21016, %fd21012, %fd21015;
	ld.global.nc.v2.f64 	{%fd21018, %fd21019}, [%rd3764+16];
	fma.rn.f64 	%fd21020, %fd21017, %fd21012, %fd21018;
	fma.rn.f64 	%fd21021, %fd21020, %fd21012, %fd21019;
	ld.global.nc.v2.f64 	{%fd21022, %fd21023}, [%rd3764+32];
	fma.rn.f64 	%fd21024, %fd21021, %fd21012, %fd21022;
	fma.rn.f64 	%fd21025, %fd21024, %fd21012, %fd21023;
	fma.rn.f64 	%fd21026, %fd21025, %fd28355, %fd28355;
	fma.rn.f64 	%fd21027, %fd21025, %fd21012, 0d3FF0000000000000;
	selp.f64 	%fd21028, %fd21027, %fd21026, %p4275;
	and.b32  	%r8686, %r11256, 2;
	setp.eq.s32 	%p4276, %r8686, 0;
	mov.f64 	%fd21029, 0d0000000000000000;
	sub.f64 	%fd21030, %fd21029, %fd21028;
	selp.f64 	%fd21031, %fd21028, %fd21030, %p4276;
	div.s32 	%r8687, %r2698, %r4282;
	max.s32 	%r8688, %r8687, 0;
	min.s32 	%r8689, %r8688, %r9;
	cvt.rn.f64.s32 	%fd21032, %r8689;
	sub.f64 	%fd1997, %fd21032, %fd5;
	div.s32 	%r8690, %r2699, %r4283;
	max.s32 	%r8691, %r8690, 0;
	min.s32 	%r8692, %r8691, %r10;
	cvt.rn.f64.s32 	%fd21033, %r8692;
	sub.f64 	%fd1998, %fd21033, %fd6;
	mul.f64 	%fd21034, %fd1998, %fd21031;
	fma.rn.f64 	%fd21035, %fd1997, %fd1994, %fd21034;
	add.f64 	%fd21036, %fd7, %fd21035;
	mul.f64 	%fd21037, %fd1998, %fd1994;
	mul.f64 	%fd21038, %fd1997, %fd21031;
	sub.f64 	%fd21039, %fd21037, %fd21038;
	add.f64 	%fd21040, %fd8, %fd21039;
	mov.f64 	%fd21041, 0d3FE0000000000000;
	copysign.f64 	%fd21042, %fd21036, %fd21041;
	add.rz.f64 	%fd21043, %fd21036, %fd21042;
	cvt.rzi.f64.f64 	%fd21044, %fd21043;
	cvt.rzi.s32.f64 	%r2706, %fd21044;
	copysign.f64 	%fd21045, %fd21040, %fd21041;
	add.rz.f64 	%fd21046, %fd21040, %fd21045;
	cvt.rzi.f64.f64 	%fd21047, %fd21046;
	cvt.rzi.s32.f64 	%r2707, %fd21047;
	setp.lt.s32 	%p4277, %r2706, 0;
	setp.ge.s32 	%p4278, %r2706, %r4279;
	or.pred  	%p4279, %p4277, %p4278;
	setp.lt.s32 	%p4280, %r2707, 0;
	setp.ge.s32 	%p4281, %r2707, %r4280;
	or.pred  	%p4282, %p4280, %p4281;
	or.pred  	%p4284, %p4279, %p4282;
	mov.b16 	%rs5062, 0;
	mov.u16 	%rs5063, %rs5062;
	mov.u16 	%rs5064, %rs5062;
	@%p4284 bra 	$L__BB1_2431;
	mul.lo.s32 	%r8693, %r2707, %r4281;
	cvt.u64.u32 	%rd3765, %r8693;
	shl.b32 	%r8694, %r2706, 2;
	cvt.u64.u32 	%rd3766, %r8694;
	add.s64 	%rd3767, %rd3765, %rd3766;
	add.s64 	%rd3768, %rd1, %rd3767;
	ld.global.u8 	%rs5062, [%rd3768];
	ld.global.u8 	%rs5063, [%rd3768+1];
	ld.global.u8 	%rs5064, [%rd3768+2];
$L__BB1_2431:
	cvt.u64.u32 	%rd3769, %r10528;
	add.s64 	%rd149, %rd2, %rd3769;
	st.local.u8 	[%rd149], %rs5064;
	and.b16  	%rs3619, %rs5064, 255;
	add.s64 	%rd150, %rd3, %rd3769;
	st.local.u8 	[%rd150], %rs5063;
	and.b16  	%rs3620, %rs5063, 255;
	add.s64 	%rd151, %rd4, %rd3769;
	st.local.u8 	[%rd151], %rs5062;
	and.b16  	%rs3621, %rs5062, 255;
	cvt.rn.f64.u16 	%fd21048, %rs3619;
	mul.f64 	%fd21049, %fd21048, 0d3FD322D0E5604189;
	cvt.rn.f64.u16 	%fd21050, %rs3620;
	fma.rn.f64 	%fd21051, %fd21050, 0d3FE2C8B439581062, %fd21049;
	cvt.rn.f64.u16 	%fd21052, %rs3621;
	fma.rn.f64 	%fd21053, %fd21052, 0d3FBD2F1A9FBE76C9, %fd21051;
	cvt.rzi.u32.f64 	%r8696, %fd21053;
	add.s64 	%rd152, %rd5, %rd3769;
	st.local.u8 	[%rd152], %r8696;
	add.s32 	%r2708, %r2699, %r4287;
	mov.b32 	%r11258, 1;
	mov.f64 	%fd28357, %fd28663;
	@%p4271 bra 	$L__BB1_2435;
	setp.ltu.f64 	%p4286, %fd2, 0d41E0000000000000;
	mov.f64 	%fd28357, %fd28662;
	mov.u32 	%r11257, %r11575;
	@%p4286 bra 	$L__BB1_2434;
	{ // callseq 1366, 0
	.param .b64 param0;
	st.param.f64 	[param0], %fd1;
	.param .align 16 .b8 retval0[16];
	call.uni (retval0), 
	__internal_trig_reduction_slowpathd, 
	(
	param0
	);
	ld.param.f64 	%fd28357, [retval0];
	ld.param.b32 	%r11257, [retval0+8];
	} // callseq 1366
$L__BB1_2434:
	add.s32 	%r11258, %r11257, 1;
$L__BB1_2435:
	shl.b32 	%r8698, %r11258, 6;
	cvt.u64.u32 	%rd3770, %r8698;
	and.b64  	%rd3771, %rd3770, 64;
	mov.u64 	%rd3772, __cudart_sin_cos_coeffs;
	add.s64 	%rd3773, %rd3772, %rd3771;
	mul.rn.f64 	%fd21055, %fd28357, %fd28357;
	and.b32  	%r8699, %r11258, 1;
	setp.eq.b32 	%p4287, %r8699, 1;
	selp.f64 	%fd21056, 0dBDA8FF8320FD8164, 0d3DE5DB65F9785EBA, %p4287;
	ld.global.nc.v2.f64 	{%fd21057, %fd21058}, [%rd3773];
	fma.rn.f64 	%fd21059, %fd21056, %fd21055, %fd21057;
	fma.rn.f64 	%fd21060, %fd21059, %fd21055, %fd21058;
	ld.global.nc.v2.f64 	{%fd21061, %fd21062}, [%rd3773+16];
	fma.rn.f64 	%fd21063, %fd21060, %fd21055, %fd21061;
	fma.rn.f64 	%fd21064, %fd21063, %fd21055, %fd21062;
	ld.global.nc.v2.f64 	{%fd21065, %fd21066}, [%rd3773+32];
	fma.rn.f64 	%fd21067, %fd21064, %fd21055, %fd21065;
	fma.rn.f64 	%fd21068, %fd21067, %fd21055, %fd21066;
	fma.rn.f64 	%fd21069, %fd21068, %fd28357, %fd28357;
	fma.rn.f64 	%fd21070, %fd21068, %fd21055, 0d3FF0000000000000;
	selp.f64 	%fd21071, %fd21070, %fd21069, %p4287;
	and.b32  	%r8700, %r11258, 2;
	setp.eq.s32 	%p4288, %r8700, 0;
	mov.f64 	%fd21072, 0d0000000000000000;
	sub.f64 	%fd21073, %fd21072, %fd21071;
	selp.f64 	%fd2002, %fd21071, %fd21073, %p4288;
	mov.f64 	%fd28358, %fd28664;
	mov.u32 	%r11259, %r11577;
	@%p2 bra 	$L__BB1_2437;
	{ // callseq 1367, 0
	.param .b64 param0;
	st.param.f64 	[param0], %fd1;
	.param .align 16 .b8 retval0[16];
	call.uni (retval0), 
	__internal_trig_reduction_slowpathd, 
	(
	param0
	);
	ld.param.f64 	%fd28358, [retval0];
	ld.param.b32 	%r11259, [retval0+8];
	} // callseq 1367
$L__BB1_2437:
	shl.b32 	%r8702, %r11259, 6;
	cvt.u64.u32 	%rd3774, %r8702;
	and.b64  	%rd3775, %rd3774, 64;
	mov.u64 	%rd3776, __cudart_sin_cos_coeffs;
	add.s64 	%rd3777, %rd3776, %rd3775;
	mul.rn.f64 	%fd21075, %fd28358, %fd28358;
	and.b32  	%r8703, %r11259, 1;
	setp.eq.b32 	%p4289, %r8703, 1;
	selp.f64 	%fd21076, 0dBDA8FF8320FD8164, 0d3DE5DB65F9785EBA, %p4289;
	ld.global.nc.v2.f64 	{%fd21077, %fd21078}, [%rd3777];
	fma.rn.f64 	%fd21079, %fd21076, %fd21075, %fd21077;
	fma.rn.f64 	%fd21080, %fd21079, %fd21075, %fd21078;
	ld.global.nc.v2.f64 	{%fd21081, %fd21082}, [%rd3777+16];
	fma.rn.f64 	%fd21083, %fd21080, %fd21075, %fd21081;
	fma.rn.f64 	%fd21084, %fd21083, %fd21075, %fd21082;
	ld.global.nc.v2.f64 	{%fd21085, %fd21086}, [%rd3777+32];
	fma.rn.f64 	%fd21087, %fd21084, %fd21075, %fd21085;
	fma.rn.f64 	%fd21088, %fd21087, %fd21075, %fd21086;
	fma.rn.f64 	%fd21089, %fd21088, %fd28358, %fd28358;
	fma.rn.f64 	%fd21090, %fd21088, %fd21075, 0d3FF0000000000000;
	selp.f64 	%fd21091, %fd21090, %fd21089, %p4289;
	and.b32  	%r8704, %r11259, 2;
	setp.eq.s32 	%p4290, %r8704, 0;
	mov.f64 	%fd21092, 0d0000000000000000;
	sub.f64 	%fd21093, %fd21092, %fd21091;
	selp.f64 	%fd21094, %fd21091, %fd21093, %p4290;
	div.s32 	%r8705, %r2708, %r4283;
	max.s32 	%r8706, %r8705, 0;
	min.s32 	%r8707, %r8706, %r10;
	cvt.rn.f64.s32 	%fd21095, %r8707;
	sub.f64 	%fd2005, %fd21095, %fd6;
	mul.f64 	%fd21096, %fd2005, %fd21094;
	fma.rn.f64 	%fd21097, %fd1997, %fd2002, %fd21096;
	add.f64 	%fd21098, %fd7, %fd21097;
	mul.f64 	%fd21099, %fd2005, %fd2002;
	mul.f64 	%fd21100, %fd1997, %fd21094;
	sub.f64 	%fd21101, %fd21099, %fd21100;
	add.f64 	%fd21102, %fd8, %fd21101;
	mov.f64 	%fd21103, 0d3FE0000000000000;
	copysign.f64 	%fd21104, %fd21098, %fd21103;
	add.rz.f64 	%fd21105, %fd21098, %fd21104;
	cvt.rzi.f64.f64 	%fd21106, %fd21105;
	cvt.rzi.s32.f64 	%r2715, %fd21106;
	copysign.f64 	%fd21107, %fd21102, %fd21103;
	add.rz.f64 	%fd21108, %fd21102, %fd21107;
	cvt.rzi.f64.f64 	%fd21109, %fd21108;
	cvt.rzi.s32.f64 	%r2716, %fd21109;
	setp.lt.s32 	%p4291, %r2715, 0;
	setp.ge.s32 	%p4292, %r2715, %r4279;
	or.pred  	%p4293, %p4291, %p4292;
	setp.lt.s32 	%p4294, %r2716, 0;
	setp.ge.s32 	%p4295, %r2716, %r4280;
	or.pred  	%p4296, %p4294, %p4295;
	or.pred  	%p4298, %p4293, %p4296;
	mov.b16 	%rs5065, 0;
	mov.u16 	%rs5066, %rs5065;
	mov.u16 	%rs5067, %rs5065;
	@%p4298 bra 	$L__BB1_2439;
	mul.lo.s32 	%r8708, %r2716, %r4281;
	cvt.u64.u32 	%rd3778, %r8708;
	shl.b32 	%r8709, %r2715, 2;
	cvt.u64.u32 	%rd3779, %r8709;
	add.s64 	%rd3780, %rd3778, %rd3779;
	add.s64 	%rd3781, %rd1, %rd3780;
	ld.global.u8 	%rs5065, [%rd3781];
	ld.global.u8 	%rs5066, [%rd3781+1];
	ld.global.u8 	%rs5067, [%rd3781+2];
$L__BB1_2439:
	setp.eq.f64 	%p4299, %fd2, 0d7FF0000000000000;
	st.local.u8 	[%rd149+1], %rs5067;
	and.b16  	%rs3623, %rs5067, 255;
	st.local.u8 	[%rd150+1], %rs5066;
	and.b16  	%rs3624, %rs5066, 255;
	st.local.u8 	[%rd151+1], %rs5065;
	and.b16  	%rs3625, %rs5065, 255;
	cvt.rn.f64.u16 	%fd21110, %rs3623;
	mul.f64 	%fd21111, %fd21110, 0d3FD322D0E5604189;
	cvt.rn.f64.u16 	%fd21112, %rs3624;
	fma.rn.f64 	%fd21113, %fd21112, 0d3FE2C8B439581062, %fd21111;
	cvt.rn.f64.u16 	%fd21114, %rs3625;
	fma.rn.f64 	%fd21115, %fd21114, 0d3FBD2F1A9FBE76C9, %fd21113;
	cvt.rzi.u32.f64 	%r8711, %fd21115;
	st.local.u8 	[%rd152+1], %r8711;
	add.s32 	%r2717, %r2708, %r4287;
	mov.b32 	%r11261, 1;
	mov.f64 	%fd28360, %fd28663;
	@%p4299 bra 	$L__BB1_2443;
	setp.ltu.f64 	%p4300, %fd2, 0d41E0000000000000;
	mov.f64 	%fd28360, %fd28662;
	mov.u32 	%r11260, %r11575;
	@%p4300 bra 	$L__BB1_2442;
	{ // callseq 1368, 0
	.param .b64 param0;
	st.param.f64 	[param0], %fd1;
	.param .align 16 .b8 retval0[16];
	call.uni (retval0), 
	__internal_trig_reduction_slowpathd, 
	(
	param0
	);
	ld.param.f64 	%fd28360, [retval0];
	ld.param.b32 	%r11260, [retval0+8];
	} // callseq 1368
$L__BB1_2442:
	add.s32 	%r11261, %r11260, 1;
$L__BB1_2443:
	shl.b32 	%r8713, %r11261, 6;
	cvt.u64.u32 	%rd3782, %r8713;
	and.b64  	%rd3783, %rd3782, 64;
	mov.u64 	%rd3784, __cudart_sin_cos_coeffs;
	add.s64 	%rd3785, %rd3784, %rd3783;
	mul.rn.f64 	%fd21117, %fd28360, %fd28360;
	and.b32  	%r8714, %r11261, 1;
	setp.eq.b32 	%p4301, %r8714, 1;
	selp.f64 	%fd21118, 0dBDA8FF8320FD8164, 0d3DE5DB65F9785EBA, %p4301;
	ld.global.nc.v2.f64 	{%fd21119, %fd21120}, [%rd3785];
	fma.rn.f64 	%fd21121, %fd21118, %fd21117, %fd21119;
	fma.rn.f64 	%fd21122, %fd21121, %fd21117, %fd21120;
	ld.global.nc.v2.f64 	{%fd21123, %fd21124}, [%rd3785+16];
	fma.rn.f64 	%fd21125, %fd21122, %fd21117, %fd21123;
	fma.rn.f64 	%fd21126, %fd21125, %fd21117, %fd21124;
	ld.global.nc.v2.f64 	{%fd21127, %fd21128}, [%rd3785+32];
	fma.rn.f64 	%fd21129, %fd21126, %fd21117, %fd21127;
	fma.rn.f64 	%fd21130, %fd21129, %fd21117, %fd21128;
	fma.rn.f64 	%fd21131, %fd21130, %fd28360, %fd28360;
	fma.rn.f64 	%fd21132, %fd21130, %fd21117, 0d3FF0000000000000;
	selp.f64 	%fd21133, %fd21132, %fd21131, %p4301;
	and.b32  	%r8715, %r11261, 2;
	setp.eq.s32 	%p4302, %r8715, 0;
	mov.f64 	%fd21134, 0d0000000000000000;
	sub.f64 	%fd21135, %fd21134, %fd21133;
	selp.f64 	%fd2009, %fd21133, %fd21135, %p4302;
	mov.f64 	%fd28361, %fd28664;
	mov.u32 	%r11262, %r11577;
	@%p2 bra 	$L__BB1_2445;
	{ // callseq 1369, 0
	.param .b64 param0;
	st.param.f64 	[param0], %fd1;
	.param .align 16 .b8 retval0[16];
	call.uni (retval0), 
	__internal_trig_reduction_slowpathd, 
	(
	param0
	);
	ld.param.f64 	%fd28361, [retval0];
	ld.param.b32 	%r11262, [retval0+8];
	} // callseq 1369
$L__BB1_2445:
	shl.b32 	%r8717, %r11262, 6;
	cvt.u64.u32 	%rd3786, %r8717;
	and.b64  	%rd3787, %rd3786, 64;
	mov.u64 	%rd3788, __cudart_sin_cos_coeffs;
	add.s64 	%rd3789, %rd3788, %rd3787;
	mul.rn.f64 	%fd21137, %fd28361, %fd28361;
	and.b32  	%r8718, %r11262, 1;
	setp.eq.b32 	%p4303, %r8718, 1;
	selp.f64 	%fd21138, 0dBDA8FF8320FD8164, 0d3DE5DB65F9785EBA, %p4303;
	ld.global.nc.v2.f64 	{%fd21139, %fd21140}, [%rd3789];
	fma.rn.f64 	%fd21141, %fd21138, %fd21137, %fd21139;
	fma.rn.f64 	%fd21142, %fd21141, %fd21137, %fd21140;
	ld.global.nc.v2.f64 	{%fd21143, %fd21144}, [%rd3789+16];
	fma.rn.f64 	%fd21145, %fd21142, %fd21137, %fd21143;
	fma.rn.f64 	%fd21146, %fd21145, %fd21137, %fd21144;
	ld.global.nc.v2.f64 	{%fd21147, %fd21148}, [%rd3789+32];
	fma.rn.f64 	%fd21149, %fd21146, %fd21137, %fd21147;
	fma.rn.f64 	%fd21150, %fd21149, %fd21137, %fd21148;
	fma.rn.f64 	%fd21151, %fd21150, %fd28361, %fd28361;
	fma.rn.f64 	%fd21152, %fd21150, %fd21137, 0d3FF0000000000000;
	selp.f64 	%fd21153, %fd21152, %fd21151, %p4303;
	and.b32  	%r8719, %r11262, 2;
	setp.eq.s32 	%p4304, %r8719, 0;
	mov.f64 	%fd21154, 0d0000000000000000;
	sub.f64 	%fd21155, %fd21154, %fd21153;
	selp.f64 	%fd21156, %fd21153, %fd21155, %p4304;
	div.s32 	%r8720, %r2717, %r4283;
	max.s32 	%r8721, %r8720, 0;
	min.s32 	%r8722, %r8721, %r10;
	cvt.rn.f64.s32 	%fd21157, %r8722;
	sub.f64 	%fd2012, %fd21157, %fd6;
	mul.f64 	%fd21158, %fd2012, %fd21156;
	fma.rn.f64 	%fd21159, %fd1997, %fd2009, %fd21158;
	add.f64 	%fd21160, %fd7, %fd21159;
	mul.f64 	%fd21161, %fd2012, %fd2009;
	mul.f64 	%fd21162, %fd1997, %fd21156;
	sub.f64 	%fd21163, %fd21161, %fd21162;
	add.f64 	%fd21164, %fd8, %fd21163;
	mov.f64 	%fd21165, 0d3FE0000000000000;
	copysign.f64 	%fd21166, %fd21160, %fd21165;
	add.rz.f64 	%fd21167, %fd21160, %fd21166;
	cvt.rzi.f64.f64 	%fd21168, %fd21167;
	cvt.rzi.s32.f64 	%r2724, %fd21168;
	copysign.f64 	%fd21169, %fd21164, %fd21165;
	add.rz.f64 	%fd21170, %fd21164, %fd21169;
	cvt.rzi.f64.f64 	%fd21171, %fd21170;
	cvt.rzi.s32.f64 	%r2725, %fd21171;
	setp.lt.s32 	%p4305, %r2724, 0;
	setp.ge.s32 	%p4306, %r2724, %r4279;
	or.pred  	%p4307, %p4305, %p4306;
	setp.lt.s32 	%p4308, %r2725, 0;
	setp.ge.s32 	%p4309, %r2725, %r4280;
	or.pred  	%p4310, %p4308, %p4309;
	or.pred  	%p4312, %p4307, %p4310;
	mov.b16 	%rs5068, 0;
	mov.u16 	%rs5069, %rs5068;
	mov.u16 	%rs5070, %rs5068;
	@%p4312 bra 	$L__BB1_2447;
	mul.lo.s32 	%r8723, %r2725, %r4281;
	cvt.u64.u32 	%rd3790, %r8723;
	shl.b32 	%r8724, %r2724, 2;
	cvt.u64.u32 	%rd3791, %r8724;
	add.s64 	%rd3792, %rd3790, %rd3791;
	add.s64 	%rd3793, %rd1, %rd3792;
	ld.global.u8 	%rs5068, [%rd3793];
	ld.global.u8 	%rs5069, [%rd3793+1];
	ld.global.u8 	%rs5070, [%rd3793+2];
$L__BB1_2447:
	st.local.u8 	[%rd149+2], %rs5070;
	and.b16  	%rs3627, %rs5070, 255;
	st.local.u8 	[%rd150+2], %rs5069;
	and.b16  	%rs3628, %rs5069, 255;
	st.local.u8 	[%rd151+2], %rs5068;
	and.b16  	%rs3629, %rs5068, 255;
	cvt.rn.f64.u16 	%fd21172, %rs3627;
	mul.f64 	%fd21173, %fd21172, 0d3FD322D0E5604189;
	cvt.rn.f64.u16 	%fd21174, %rs3628;
	fma.rn.f64 	%fd21175, %fd21174, 0d3FE2C8B439581062, %fd21173;
	cvt.rn.f64.u16 	%fd21176, %rs3629;
	fma.rn.f64 	%fd21177, %fd21176, 0d3FBD2F1A9FBE76C9, %fd21175;
	cvt.rzi.u32.f64 	%r8726, %fd21177;
	st.local.u8 	[%rd152+2], %r8726;
	add.s32 	%r8727, %r2698, %r4286;
	div.s32 	%r8728, %r8727, %r4282;
	max.s32 	%r2726, %r8728, 0;
	mov.b32 	%r11264, 1;
	mov.f64 	%fd28363, %fd28663;
	@%p4299 bra 	$L__BB1_2451;
	setp.ltu.f64 	%p4314, %fd2, 0d41E0000000000000;
	mov.f64 	%fd28363, %fd28662;
	mov.u32 	%r11263, %r11575;
	@%p4314 bra 	$L__BB1_2450;
	{ // callseq 1370, 0
	.param .b64 param0;
	st.param.f64 	[param0], %fd1;
	.param .align 16 .b8 retval0[16];
	call.uni (retval0), 
	__internal_trig_reduction_slowpathd, 
	(
	param0
	);
	ld.param.f64 	%fd28363, [retval0];
	ld.param.b32 	%r11263, [retval0+8];
	} // callseq 1370
$L__BB1_2450:
	add.s32 	%r11264, %r11263, 1;
$L__BB1_2451:
	shl.b32 	%r8730, %r11264, 6;
	cvt.u64.u32 	%rd3794, %r8730;
	and.b64  	%rd3795, %rd3794, 64;
	mov.u64 	%rd3796, __cudart_sin_cos_coeffs;
	add.s64 	%rd3797, %rd3796, %rd3795;
	mul.rn.f64 	%fd21179, %fd28363, %fd28363;
	and.b32  	%r8731, %r11264, 1;
	setp.eq.b32 	%p4315, %r8731, 1;
	selp.f64 	%fd21180, 0dBDA8FF8320FD8164, 0d3DE5DB65F9785EBA, %p4315;
	ld.global.nc.v2.f64 	{%fd21181, %fd21182}, [%rd3797];
	fma.rn.f64 	%fd21183, %fd21180, %fd21179, %fd21181;
	fma.rn.f64 	%fd21184, %fd21183, %fd21179, %fd21182;
	ld.global.nc.v2.f64 	{%fd21185, %fd21186}, [%rd3797+16];
	fma.rn.f64 	%fd21187, %fd21184, %fd21179, %fd21185;
	fma.rn.f64 	%fd21188, %fd21187, %fd21179, %fd21186;
	ld.global.nc.v2.f64 	{%fd21189, %fd21190}, [%rd3797+32];
	fma.rn.f64 	%fd21191, %fd21188, %fd21179, %fd21189;
	fma.rn.f64 	%fd21192, %fd21191, %fd21179, %fd21190;
	fma.rn.f64 	%fd21193, %fd21192, %fd28363, %fd28363;
	fma.rn.f64 	%fd21194, %fd21192, %fd21179, 0d3FF0000000000000;
	selp.f64 	%fd21195, %fd21194, %fd21193, %p4315;
	and.b32  	%r8732, %r11264, 2;
	setp.eq.s32 	%p4316, %r8732, 0;
	mov.f64 	%fd21196, 0d0000000000000000;
	sub.f64 	%fd21197, %fd21196, %fd21195;
	selp.f64 	%fd2016, %fd21195, %fd21197, %p4316;
	mov.f64 	%fd28364, %fd28664;
	mov.u32 	%r11265, %r11577;
	@%p2 bra 	$L__BB1_2453;
	{ // callseq 1371, 0
	.param .b64 param0;
	st.param.f64 	[param0], %fd1;
	.param .align 16 .b8 retval0[16];
	call.uni (retval0), 
	__internal_trig_reduction_slowpathd, 
	(
	param0
	);
	ld.param.f64 	%fd28364, [retval0];
	ld.param.b32 	%r11265, [retval0+8];
	} // callseq 1371
$L__BB1_2453:
	shl.b32 	%r8734, %r11265, 6;
	cvt.u64.u32 	%rd3798, %r8734;
	and.b64  	%rd3799, %rd3798, 64;
	mov.u64 	%rd3800, __cudart_sin_cos_coeffs;
	add.s64 	%rd3801, %rd3800, %rd3799;
	mul.rn.f64 	%fd21199, %fd28364, %fd28364;
	and.b32  	%r8735, %r11265, 1;
	setp.eq.b32 	%p4317, %r8735, 1;
	selp.f64 	%fd21200, 0dBDA8FF8320FD8164, 0d3DE5DB65F9785EBA, %p4317;
	ld.global.nc.v2.f64 	{%fd21201, %fd21202}, [%rd3801];
	fma.rn.f64 	%fd21203, %fd21200, %fd21199, %fd21201;
	fma.rn.f64 	%fd21204, %fd21203, %fd21199, %fd21202;
	ld.global.nc.v2.f64 	{%fd21205, %fd21206}, [%rd3801+16];
	fma.rn.f64 	%fd21207, %fd21204, %fd21199, %fd21205;
	fma.rn.f64 	%fd21208, %fd21207, %fd21199, %fd21206;
	ld.global.nc.v2.f64 	{%fd21209, %fd21210}, [%rd3801+32];
	fma.rn.f64 	%fd21211, %fd21208, %fd21199, %fd21209;
	fma.rn.f64 	%fd21212, %fd21211, %fd21199, %fd21210;
	fma.rn.f64 	%fd21213, %fd21212, %fd28364, %fd28364;
	fma.rn.f64 	%fd21214, %fd21212, %fd21199, 0d3FF0000000000000;
	selp.f64 	%fd21215, %fd21214, %fd21213, %p4317;
	and.b32  	%r8736, %r11265, 2;
	setp.eq.s32 	%p4318, %r8736, 0;
	mov.f64 	%fd21216, 0d0000000000000000;
	sub.f64 	%fd21217, %fd21216, %fd21215;
	selp.f64 	%fd21218, %fd21215, %fd21217, %p4318;
	min.s32 	%r8737, %r2726, %r9;
	cvt.rn.f64.s32 	%fd21219, %r8737;
	sub.f64 	%fd2019, %fd21219, %fd5;
	mul.f64 	%fd21220, %fd1998, %fd21218;
	fma.rn.f64 	%fd21221, %fd2019, %fd2016, %fd21220;
	add.f64 	%fd21222, %fd7, %fd21221;
	mul.f64 	%fd21223, %fd1998, %fd2016;
	mul.f64 	%fd21224, %fd2019, %fd21218;
	sub.f64 	%fd21225, %fd21223, %fd21224;
	add.f64 	%fd21226, %fd8, %fd21225;
	mov.f64 	%fd21227, 0d3FE0000000000000;
	copysign.f64 	%fd21228, %fd21222, %fd21227;
	add.rz.f64 	%fd21229, %fd21222, %fd21228;
	cvt.rzi.f64.f64 	%fd21230, %fd21229;
	cvt.rzi.s32.f64 	%r2733, %fd21230;
	copysign.f64 	%fd21231, %fd21226, %fd21227;
	add.rz.f64 	%fd21232, %fd21226, %fd21231;
	cvt.rzi.f64.f64 	%fd21233, %fd21232;
	cvt.rzi.s32.f64 	%r2734, %fd21233;
	setp.lt.s32 	%p4319, %r2733, 0;
	setp.ge.s32 	%p4320, %r2733, %r4279;
	or.pred  	%p4321, %p4319, %p4320;
	setp.lt.s32 	%p4322, %r2734, 0;
	setp.ge.s32 	%p4323, %r2734, %r4280;
	or.pred  	%p4324, %p4322, %p4323;
	or.pred  	%p4326, %p4321, %p4324;
	mov.b16 	%rs5071, 0;
	mov.u16 	%rs5072, %rs5071;
	mov.u16 	%rs5073, %rs5071;
	@%p4326 bra 	$L__BB1_2455;
	mul.lo.s32 	%r8738, %r2734, %r4281;
	cvt.u64.u32 	%rd3802, %r8738;
	shl.b32 	%r8739, %r2733, 2;
	cvt.u64.u32 	%rd3803, %r8739;
	add.s64 	%rd3804, %rd3802, %rd3803;
	add.s64 	%rd3805, %rd1, %rd3804;
	ld.global.u8 	%rs5071, [%rd3805];
	ld.global.u8 	%rs5072, [%rd3805+1];
	ld.global.u8 	%rs5073, [%rd3805+2];
$L__BB1_2455:
	setp.eq.f64 	%p4327, %fd2, 0d7FF0000000000000;
	st.local.u8 	[%rd149+3], %rs5073;
	and.b16  	%rs3631, %rs5073, 255;
	st.local.u8 	[%rd150+3], %rs5072;
	and.b16  	%rs3632, %rs5072, 255;
	st.local.u8 	[%rd151+3], %rs5071;
	and.b16  	%rs3633, %rs5071, 255;
	cvt.rn.f64.u16 	%fd21234, %rs3631;
	mul.f64 	%fd21235, %fd21234, 0d3FD322D0E5604189;
	cvt.rn.f64.u16 	%fd21236, %rs3632;
	fma.rn.f64 	%fd21237, %fd21236, 0d3FE2C8B439581062, %fd21235;
	cvt.rn.f64.u16 	%fd21238, %rs3633;
	fma.rn.f64 	%fd21239, %fd21238, 0d3FBD2F1A9FBE76C9, %fd21237;
	cvt.rzi.u32.f64 	%r8741, %fd21239;
	st.local.u8 	[%rd152+3], %r8741;
	mov.b32 	%r11267, 1;
	mov.f64 	%fd28366, %fd28663;
	@%p4327 bra 	$L__BB1_2459;
	setp.ltu.f64 	%p4328, %fd2, 0d41E0000000000000;
	mov.f64 	%fd28366, %fd28662;
	mov.u32 	%r11266, %r11575;
	@%p4328 bra 	$L__BB1_2458;
	{ // callseq 1372, 0
	.param .b64 param0;
	st.param.f64 	[param0], %fd1;
	.param .align 16 .b8 retval0[16];
	call.uni (retval0), 
	__internal_trig_reduction_slowpathd, 
	(
	param0
	);
	ld.param.f64 	%fd28366, [retval0];
	ld.param.b32 	%r11266, [retval0+8];
	} // callseq 1372
$L__BB1_2458:
	add.s32 	%r11267, %r11266, 1;
$L__BB1_2459:
	shl.b32 	%r8743, %r11267, 6;
	cvt.u64.u32 	%rd3806, %r8743;
	and.b64  	%rd3807, %rd3806, 64;
	mov.u64 	%rd3808, __cudart_sin_cos_coeffs;
	add.s64 	%rd3809, %rd3808, %rd3807;
	mul.rn.f64 	%fd21241, %fd28366, %fd28366;
	and.b32  	%r8744, %r11267, 1;
	setp.eq.b32 	%p4329, %r8744, 1;
	selp.f64 	%fd21242, 0dBDA8FF8320FD8164, 0d3DE5DB65F9785EBA, %p4329;
	ld.global.nc.v2.f64 	{%fd21243, %fd21244}, [%rd3809];
	fma.rn.f64 	%fd21245, %fd21242, %fd21241, %fd21243;
	fma.rn.f64 	%fd21246, %fd21245, %fd21241, %fd21244;
	ld.global.nc.v2.f64 	{%fd21247, %fd21248}, [%rd3809+16];
	fma.rn.f64 	%fd21249, %fd21246, %fd21241, %fd21247;
	fma.rn.f64 	%fd21250, %fd21249, %fd21241, %fd21248;
	ld.global.nc.v2.f64 	{%fd21251, %fd21252}, [%rd3809+32];
	fma.rn.f64 	%fd21253, %fd21250, %fd21241, %fd21251;
	fma.rn.f64 	%fd21254, %fd21253, %fd21241, %fd21252;
	fma.rn.f64 	%fd21255, %fd21254, %fd28366, %fd28366;
	fma.rn.f64 	%fd21256, %fd21254, %fd21241, 0d3FF0000000000000;
	selp.f64 	%fd21257, %fd21256, %fd21255, %p4329;
	and.b32  	%r8745, %r11267, 2;
	setp.eq.s32 	%p4330, %r8745, 0;
	mov.f64 	%fd21258, 0d0000000000000000;
	sub.f64 	%fd21259, %fd21258, %fd21257;
	selp.f64 	%fd2023, %fd21257, %fd21259, %p4330;
	mov.f64 	%fd28367, %fd28664;
	mov.u32 	%r11268, %r11577;
	@%p2 bra 	$L__BB1_2461;
	{ // callseq 1373, 0
	.param .b64 param0;
	st.param.f64 	[param0], %fd1;
	.param .align 16 .b8 retval0[16];
	call.uni (retval0), 
	__internal_trig_reduction_slowpathd, 
	(
	param0
	);
	ld.param.f64 	%fd28367, [retval0];
	ld.param.b32 	%r11268, [retval0+8];
	} // callseq 1373
$L__BB1_2461:
	shl.b32 	%r8747, %r11268, 6;
	cvt.u64.u32 	%rd3810, %r8747;
	and.b64  	%rd3811, %rd3810, 64;
	mov.u64 	%rd3812, __cudart_sin_cos_coeffs;
	add.s64 	%rd3813, %rd3812, %rd3811;
	mul.rn.f64 	%fd21261, %fd28367, %fd28367;
	and.b32  	%r8748, %r11268, 1;
	setp.eq.b32 	%p4331, %r8748, 1;
	selp.f64 	%fd21262, 0dBDA8FF8320FD8164, 0d3DE5DB65F9785EBA, %p4331;
	ld.global.nc.v2.f64 	{%fd21263, %fd21264}, [%rd3813];
	fma.rn.f64 	%fd21265, %fd21262, %fd21261, %fd21263;
	fma.rn.f64 	%fd21266, %fd21265, %fd21261, %fd21264;
	ld.global.nc.v2.f64 	{%fd21267, %fd21268}, [%rd3813+16];
	fma.rn.f64 	%fd21269, %fd21266, %fd21261, %fd21267;
	fma.rn.f64 	%fd21270, %fd21269, %fd21261, %fd21268;
	ld.global.nc.v2.f64 	{%fd21271, %fd21272}, [%rd3813+32];
	fma.rn.f64 	%fd21273, %fd21270, %fd21261, %fd21271;
	fma.rn.f64 	%fd21274, %fd21273, %fd21261, %fd21272;
	fma.rn.f64 	%fd21275, %fd21274, %fd28367, %fd28367;
	fma.rn.f64 	%fd21276, %fd21274, %fd21261, 0d3FF0000000000000;
	selp.f64 	%fd21277, %fd21276, %fd21275, %p4331;
	and.b32  	%r8749, %r11268, 2;
	setp.eq.s32 	%p4332, %r8749, 0;
	mov.f64 	%fd21278, 0d0000000000000000;
	sub.f64 	%fd21279, %fd21278, %fd21277;
	selp.f64 	%fd21280, %fd21277, %fd21279, %p4332;
	mul.f64 	%fd21281, %fd2005, %fd21280;
	fma.rn.f64 	%fd21282, %fd2019, %fd2023, %fd21281;
	add.f64 	%fd21283, %fd7, %fd21282;
	mul.f64 	%fd21284, %fd2005, %fd2023;
	mul.f64 	%fd21285, %fd2019, %fd21280;
	sub.f64 	%fd21286, %fd21284, %fd21285;
	add.f64 	%fd21287, %fd8, %fd21286;
	mov.f64 	%fd21288, 0d3FE0000000000000;
	copysign.f64 	%fd21289, %fd21283, %fd21288;
	add.rz.f64 	%fd21290, %fd21283, %fd21289;
	cvt.rzi.f64.f64 	%fd21291, %fd21290;
	cvt.rzi.s32.f64 	%r2741, %fd21291;
	copysign.f64 	%fd21292, %fd21287, %fd21288;
	add.rz.f64 	%fd21293, %fd21287, %fd21292;
	cvt.rzi.f64.f64 	%fd21294, %fd21293;
	cvt.rzi.s32.f64 	%r2742, %fd21294;
	setp.lt.s32 	%p4333, %r2741, 0;
	setp.ge.s32 	%p4334, %r2741, %r4279;
	or.pred  	%p4335, %p4333, %p4334;
	setp.lt.s32 	%p4336, %r2742, 0;
	setp.ge.s32 	%p4337, %r2742, %r4280;
	or.pred  	%p4338, %p4336, %p4337;
	or.pred  	%p4340, %p4335, %p4338;
	mov.b16 	%rs5074, 0;
	mov.u16 	%rs5075, %rs5074;
	mov.u16 	%rs5076, %rs5074;
	@%p4340 bra 	$L__BB1_2463;
	mul.lo.s32 	%r8750, %r2742, %r4281;
	cvt.u64.u32 	%rd3814, %r8750;
	shl.b32 	%r8751, %r2741, 2;
	cvt.u64.u32 	%rd3815, %r8751;
	add.s64 	%rd3816, %rd3814, %rd3815;
	add.s64 	%rd3817, %rd1, %rd3816;
	ld.global.u8 	%rs5074, [%rd3817];
	ld.global.u8 	%rs5075, [%rd3817+1];
	ld.global.u8 	%rs5076, [%rd3817+2];
$L__BB1_2463:
	st.local.u8 	[%rd149+4], %rs5076;
	and.b16  	%rs3635, %rs5076, 255;
	st.local.u8 	[%rd150+4], %rs5075;
	and.b16  	%rs3636, %rs5075, 255;
	st.local.u8 	[%rd151+4], %rs5074;
	and.b16  	%rs3637, %rs5074, 255;
	cvt.rn.f64.u16 	%fd21295, %rs3635;
	mul.f64 	%fd21296, %fd21295, 0d3FD322D0E5604189;
	cvt.rn.f64.u16 	%fd21297, %rs3636;
	fma.rn.f64 	%fd21298, %fd21297, 0d3FE2C8B439581062, %fd21296;
	cvt.rn.f64.u16 	%fd21299, %rs3637;
	fma.rn.f64 	%fd21300, %fd21299, 0d3FBD2F1A9FBE76C9, %fd21298;
	cvt.rzi.u32.f64 	%r8753, %fd21300;
	st.local.u8 	[%rd152+4], %r8753;
	mov.b32 	%r11270, 1;
	mov.f64 	%fd28369, %fd28663;
	@%p4327 bra 	$L__BB1_2467;
	setp.ltu.f64 	%p4342, %fd2, 0d41E0000000000000;
	mov.f64 	%fd28369, %fd28662;
	mov.u32 	%r11269, %r11575;
	@%p4342 bra 	$L__BB1_2466;
	{ // callseq 1374, 0
	.param .b64 param0;
	st.param.f64 	[param0], %fd1;
	.param .align 16 .b8 retval0[16];
	call.uni (retval0), 
	__internal_trig_reduction_slowpathd, 
	(
	param0
	);
	ld.param.f64 	%fd28369, [retval0];
	ld.param.b32 	%r11269, [retval0+8];
	} // callseq 1374
$L__BB1_2466:
	add.s32 	%r11270, %r11269, 1;
$L__BB1_2467:
	shl.b32 	%r8755, %r11270, 6;
	cvt.u64.u32 	%rd3818, %r8755;
	and.b64  	%rd3819, %rd3818, 64;
	mov.u64 	%rd3820, __cudart_sin_cos_coeffs;
	add.s64 	%rd3821, %rd3820, %rd3819;
	mul.rn.f64 	%fd21302, %fd28369, %fd28369;
	and.b32  	%r8756, %r11270, 1;
	setp.eq.b32 	%p4343, %r8756, 1;
	selp.f64 	%fd21303, 0dBDA8FF8320FD8164, 0d3DE5DB65F9785EBA, %p4343;
	ld.global.nc.v2.f64 	{%fd21304, %fd21305}, [%rd3821];
	fma.rn.f64 	%fd21306, %fd21303, %fd21302, %fd21304;
	fma.rn.f64 	%fd21307, %fd21306, %fd21302, %fd21305;
	ld.global.nc.v2.f64 	{%fd21308, %fd21309}, [%rd3821+16];
	fma.rn.f64 	%fd21310, %fd21307, %fd21302, %fd21308;
	fma.rn.f64 	%fd21311, %fd21310, %fd21302, %fd21309;
	ld.global.nc.v2.f64 	{%fd21312, %fd21313}, [%rd3821+32];
	fma.rn.f64 	%fd21314, %fd21311, %fd21302, %fd21312;
	fma.rn.f64 	%fd21315, %fd21314, %fd21302, %fd21313;
	fma.rn.f64 	%fd21316, %fd21315, %fd28369, %fd28369;
	fma.rn.f64 	%fd21317, %fd21315, %fd21302, 0d3FF0000000000000;
	selp.f64 	%fd21318, %fd21317, %fd21316, %p4343;
	and.b32  	%r8757, %r11270, 2;
	setp.eq.s32 	%p4344, %r8757, 0;
	mov.f64 	%fd21319, 0d0000000000000000;
	sub.f64 	%fd21320, %fd21319, %fd21318;
	selp.f64 	%fd2029, %fd21318, %fd21320, %p4344;
	mov.f64 	%fd28370, %fd28664;
	mov.u32 	%r11271, %r11577;
	@%p2 bra 	$L__BB1_2469;
	{ // callseq 1375, 0
	.param .b64 param0;
	st.param.f64 	[param0], %fd1;
	.param .align 16 .b8 retval0[16];
	call.uni (retval0), 
	__internal_trig_reduction_slowpathd, 
	(
	param0
	);
	ld.param.f64 	%fd28370, [retval0];
	ld.param.b32 	%r11271, [retval0+8];
	} // callseq 1375
$L__BB1_2469:
	shl.b32 	%r8759, %r11271, 6;
	cvt.u64.u32 	%rd3822, %r8759;
	and.b64  	%rd3823, %rd3822, 64;
	mov.u64 	%rd3824, __cudart_sin_cos_coeffs;
	add.s64 	%rd3825, %rd3824, %rd3823;
	mul.rn.f64 	%fd21322, %fd28370, %fd28370;
	and.b32  	%r8760, %r11271, 1;
	setp.eq.b32 	%p4345, %r8760, 1;
	selp.f64 	%fd21323, 0dBDA8FF8320FD8164, 0d3DE5DB65F9785EBA, %p4345;
	ld.global.nc.v2.f64 	{%fd21324, %fd21325}, [%rd3825];
	fma.rn.f64 	%fd21326, %fd21323, %fd21322, %fd21324;
	fma.rn.f64 	%fd21327, %fd21326, %fd21322, %fd21325;
	ld.global.nc.v2.f64 	{%fd21328, %fd21329}, [%rd3825+16];
	fma.rn.f64 	%fd21330, %fd21327, %fd21322, %fd21328;
	fma.rn.f64 	%fd21331, %fd21330, %fd21322, %fd21329;
	ld.global.nc.v2.f64 	{%fd21332, %fd21333}, [%rd3825+32];
	fma.rn.f64 	%fd21334, %fd21331, %fd21322, %fd21332;
	fma.rn.f64 	%fd21335, %fd21334, %fd21322, %fd21333;
	fma.rn.f64 	%fd21336, %fd21335, %fd28370, %fd28370;
	fma.rn.f64 	%fd21337, %fd21335, %fd21322, 0d3FF0000000000000;
	selp.f64 	%fd21338, %fd21337, %fd21336, %p4345;
	and.b32  	%r8761, %r11271, 2;
	setp.eq.s32 	%p4346, %r8761, 0;
	mov.f64 	%fd21339, 0d0000000000000000;
	sub.f64 	%fd21340, %fd21339, %fd21338;
	selp.f64 	%fd21341, %fd21338, %fd21340, %p4346;
	mul.f64 	%fd21342, %fd2012, %fd21341;
	fma.rn.f64 	%fd21343, %fd2019, %fd2029, %fd21342;
	add.f64 	%fd21344, %fd7, %fd21343;
	mul.f64 	%fd21345, %fd2012, %fd2029;
	mul.f64 	%fd21346, %fd2019, %fd21341;
	sub.f64 	%fd21347, %fd21345, %fd21346;
	add.f64 	%fd21348, %fd8, %fd21347;
	mov.f64 	%fd21349, 0d3FE0000000000000;
	copysign.f64 	%fd21350, %fd21344, %fd21349;
	add.rz.f64 	%fd21351, %fd21344, %fd21350;
	cvt.rzi.f64.f64 	%fd21352, %fd21351;
	cvt.rzi.s32.f64 	%r2749, %fd21352;
	copysign.f64 	%fd21353, %fd21348, %fd21349;
	add.rz.f64 	%fd21354, %fd21348, %fd21353;
	cvt.rzi.f64.f64 	%fd21355, %fd21354;
	cvt.rzi.s32.f64 	%r2750, %fd21355;
	setp.lt.s32 	%p4347, %r2749, 0;
	setp.ge.s32 	%p4348, %r2749, %r4279;
	or.pred  	%p4349, %p4347, %p4348;
	setp.lt.s32 	%p4350, %r2750, 0;
	setp.ge.s32 	%p4351, %r2750, %r4280;
	or.pred  	%p4352, %p4350, %p4351;
	or.pred  	%p4354, %p4349, %p4352;
	mov.b16 	%rs5077, 0;
	mov.u16 	%rs5078, %rs5077;
	mov.u16 	%rs5079, %rs5077;
	@%p4354 bra 	$L__BB1_2471;
	mul.lo.s32 	%r8762, %r2750, %r4281;
	cvt.u64.u32 	%rd3826, %r8762;
	shl.b32 	%r8763, %r2749, 2;
	cvt.u64.u32 	%rd3827, %r8763;
	add.s64 	%rd3828, %rd3826, %rd3827;
	add.s64 	%rd3829, %rd1, %rd3828;
	ld.global.u8 	%rs5077, [%rd3829];
	ld.global.u8 	%rs5078, [%rd3829+1];
	ld.global.u8 	%rs5079, [%rd3829+2];
$L__BB1_2471:
	setp.eq.f64 	%p4355, %fd2, 0d7FF0000000000000;
	st.local.u8 	[%rd149+5], %rs5079;
	and.b16  	%rs3639, %rs5079, 255;
	st.local.u8 	[%rd150+5], %rs5078;
	and.b16  	%rs3640, %rs5078, 255;
	st.local.u8 	[%rd151+5], %rs5077;
	and.b16  	%rs3641, %rs5077, 255;
	cvt.rn.f64.u16 	%fd21356, %rs3639;
	mul.f64 	%fd21357, %fd21356, 0d3FD322D0E5604189;
	cvt.rn.f64.u16 	%fd21358, %rs3640;
	fma.rn.f64 	%fd21359, %fd21358, 0d3FE2C8B439581062, %fd21357;
	cvt.rn.f64.u16 	%fd21360, %rs3641;
	fma.rn.f64 	%fd21361, %fd21360, 0d3FBD2F1A9FBE76C9, %fd21359;
	cvt.rzi.u32.f64 	%r8765, %fd21361;
	st.local.u8 	[%rd152+5], %r8765;
	add.s32 	%r8766, %r2717, %r4287;
	div.s32 	%r8767, %r8766, %r4283;
	max.s32 	%r2751, %r8767, 0;
	mov.b32 	%r11273, 1;
	mov.f64 	%fd28372, %fd28663;
	@%p4355 bra 	$L__BB1_2475;
	setp.ltu.f64 	%p4356, %fd2, 0d41E0000000000000;
	mov.f64 	%fd28372, %fd28662;
	mov.u32 	%r11272, %r11575;
	@%p4356 bra 	$L__BB1_2474;
	{ // callseq 1376, 0
	.param .b64 param0;
	st.param.f64 	[param0], %fd1;
	.param .align 16 .b8 retval0[16];
	call.uni (retval0), 
	__internal_trig_reduction_slowpathd, 
	(
	param0
	);
	ld.param.f64 	%fd28372, [retval0];
	ld.param.b32 	%r11272, [retval0+8];
	} // callseq 1376
$L__BB1_2474:
	add.s32 	%r11273, %r11272, 1;
$L__BB1_2475:
	shl.b32 	%r8769, %r11273, 6;
	cvt.u64.u32 	%rd3830, %r8769;
	and.b64  	%rd3831, %rd3830, 64;
	mov.u64 	%rd3832, __cudart_sin_cos_coeffs;
	add.s64 	%rd3833, %rd3832, %rd3831;
	mul.rn.f64 	%fd21363, %fd28372, %fd28372;
	and.b32  	%r8770, %r11273, 1;
	setp.eq.b32 	%p4357, %r8770, 1;
	selp.f64 	%fd21364, 0dBDA8FF8320FD8164, 0d3DE5DB65F9785EBA, %p4357;
	ld.global.nc.v2.f64 	{%fd21365, %fd21366}, [%rd3833];
	fma.rn.f64 	%fd21367, %fd21364, %fd21363, %fd21365;
	fma.rn.f64 	%fd21368, %fd21367, %fd21363, %fd21366;
	ld.global.nc.v2.f64 	{%fd21369, %fd21370}, [%rd3833+16];
	fma.rn.f64 	%fd21371, %fd21368, %fd21363, %fd21369;
	fma.rn.f64 	%fd21372, %fd21371, %fd21363, %fd21370;
	ld.global.nc.v2.f64 	{%fd21373, %fd21374}, [%rd3833+32];
	fma.rn.f64 	%fd21375, %fd21372, %fd21363, %fd21373;
	fma.rn.f64 	%fd21376, %fd21375, %fd21363, %fd21374;
	fma.rn.f64 	%fd21377, %fd21376, %fd28372, %fd28372;
	fma.rn.f64 	%fd21378, %fd21376, %fd21363, 0d3FF0000000000000;
	selp.f64 	%fd21379, %fd21378, %fd21377, %p4357;
	and.b32  	%r8771, %r11273, 2;
	setp.eq.s32 	%p4358, %r8771, 0;
	mov.f64 	%fd21380, 0d0000000000000000;
	sub.f64 	%fd21381, %fd21380, %fd21379;
	selp.f64 	%fd2035, %fd21379, %fd21381, %p4358;
	mov.f64 	%fd28373, %fd28664;
	mov.u32 	%r11274, %r11577;
	@%p2 bra 	$L__BB1_2477;
	{ // callseq 1377, 0
	.param .b64 param0;
	st.param.f64 	[param0], %fd1;
	.param .align 16 .b8 retval0[16];
	call.uni (retval0), 
	__internal_trig_reduction_slowpathd, 
	(
	param0
	);
	ld.param.f64 	%fd28373, [retval0];
	ld.param.b32 	%r11274, [retval0+8];
	} // callseq 1377
$L__BB1_2477:
	shl.b32 	%r8773, %r11274, 6;
	cvt.u64.u32 	%rd3834, %r8773;
	and.b64  	%rd3835, %rd3834, 64;
	mov.u64 	%rd3836, __cudart_sin_cos_coeffs;
	add.s64 	%rd3837, %rd3836, %rd3835;
	mul.rn.f64 	%fd21383, %fd28373, %fd28373;
	and.b32  	%r8774, %r11274, 1;
	setp.eq.b32 	%p4359, %r8774, 1;
	selp.f64 	%fd21384, 0dBDA8FF8320FD8164, 0d3DE5DB65F9785EBA, %p4359;
	ld.global.nc.v2.f64 	{%fd21385, %fd21386}, [%rd3837];
	fma.rn.f64 	%fd21387, %fd21384, %fd21383, %fd21385;
	fma.rn.f64 	%fd21388, %fd21387, %fd21383, %fd21386;
	ld.global.nc.v2.f64 	{%fd21389, %fd21390}, [%rd3837+16];
	fma.rn.f64 	%fd21391, %fd21388, %fd21383, %fd21389;
	fma.rn.f64 	%fd21392, %fd21391, %fd21383, %fd21390;
	ld.global.nc.v2.f64 	{%fd21393, %fd21394}, [%rd3837+32];
	fma.rn.f64 	%fd21395, %fd21392, %fd21383, %fd21393;
	fma.rn.f64 	%fd21396, %fd21395, %fd21383, %fd21394;
	fma.rn.f64 	%fd21397, %fd21396, %fd28373, %fd28373;
	fma.rn.f64 	%fd21398, %fd21396, %fd21383, 0d3FF0000000000000;
	selp.f64 	%fd21399, %fd21398, %fd21397, %p4359;
	and.b32  	%r8775, %r11274, 2;
	setp.eq.s32 	%p4360, %r8775, 0;
	mov.f64 	%fd21400, 0d0000000000000000;
	sub.f64 	%fd21401, %fd21400, %fd21399;
	selp.f64 	%fd21402, %fd21399, %fd21401, %p4360;
	min.s32 	%r8776, %r2751, %r10;
	cvt.rn.f64.s32 	%fd21403, %r8776;
	sub.f64 	%fd2038, %fd21403, %fd6;
	mul.f64 	%fd21404, %fd2038, %fd21402;
	fma.rn.f64 	%fd21405, %fd1997, %fd2035, %fd21404;
	add.f64 	%fd21406, %fd7, %fd21405;
	mul.f64 	%fd21407, %fd2038, %fd2035;
	mul.f64 	%fd21408, %fd1997, %fd21402;
	sub.f64 	%fd21409, %fd21407, %fd21408;
	add.f64 	%fd21410, %fd8, %fd21409;
	mov.f64 	%fd21411, 0d3FE0000000000000;
	copysign.f64 	%fd21412, %fd21406, %fd21411;
	add.rz.f64 	%fd21413, %fd21406, %fd21412;
	cvt.rzi.f64.f64 	%fd21414, %fd21413;
	cvt.rzi.s32.f64 	%r2758, %fd21414;
	copysign.f64 	%fd21415, %fd21410, %fd21411;
	add.rz.f64 	%fd21416, %fd21410, %fd21415;
	cvt.rzi.f64.f64 	%fd21417, %fd21416;
	cvt.rzi.s32.f64 	%r2759, %fd21417;
	setp.lt.s32 	%p4361, %r2758, 0;
	setp.ge.s32 	%p4362, %r2758, %r4279;
	or.pred  	%p4363, %p4361, %p4362;
	setp.lt.s32 	%p4364, %r2759, 0;
	setp.ge.s32 	%p4365, %r2759, %r4280;
	or.pred  	%p4366, %p4364, %p4365;
	or.pred  	%p4368, %p4363, %p4366;
	mov.b16 	%rs5080, 0;
	mov.u16 	%rs5081, %rs5080;
	mov.u16 	%rs5082, %rs5080;
	@%p4368 bra 	$L__BB1_2479;
	mul.lo.s32 	%r8777, %r2759, %r4281;
	cvt.u64.u32 	%rd3838, %r8777;
	shl.b32 	%r8778, %r2758, 2;
	cvt.u64.u32 	%rd3839, %r8778;
	add.s64 	%rd3840, %rd3838, %rd3839;
	add.s64 	%rd3841, %rd1, %rd3840;
	ld.global.u8 	%rs5080, [%rd3841];
	ld.global.u8 	%rs5081, [%rd3841+1];
	ld.global.u8 	%rs5082, [%rd3841+2];
$L__BB1_2479:
	st.local.u8 	[%rd149+6], %rs5082;
	and.b16  	%rs3643, %rs5082, 255;
	st.local.u8 	[%rd150+6], %rs5081;
	and.b16  	%rs3644, %rs5081, 255;
	st.local.u8 	[%rd151+6], %rs5080;
	and.b16  	%rs3645, %rs5080, 255;
	cvt.rn.f64.u16 	%fd21418, %rs3643;
	mul.f64 	%fd21419, %fd21418, 0d3FD322D0E5604189;
	cvt.rn.f64.u16 	%fd21420, %rs3644;
	fma.rn.f64 	%fd21421, %fd21420, 0d3FE2C8B439581062, %fd21419;
	cvt.rn.f64.u16 	%fd21422, %rs3645;
	fma.rn.f64 	%fd21423, %fd21422, 0d3FBD2F1A9FBE76C9, %fd21421;
	cvt.rzi.u32.f64 	%r8780, %fd21423;
	st.local.u8 	[%rd152+6], %r8780;
	mov.b32 	%r11276, 1;
	mov.f64 	%fd28375, %fd28663;
	@%p4355 bra 	$L__BB1_2483;
	setp.ltu.f64 	%p4370, %fd2, 0d41E0000000000000;
	mov.f64 	%fd28375, %fd28662;
	mov.u32 	%r11275, %r11575;
	@%p4370 bra 	$L__BB1_2482;
	{ // callseq 1378, 0
	.param .b64 param0;
	st.param.f64 	[param0], %fd1;
	.param .align 16 .b8 retval0[16];
	call.uni (retval0), 
	__internal_trig_reduction_slowpathd, 
	(
	param0
	);
	ld.param.f64 	%fd28375, [retval0];
	ld.param.b32 	%r11275, [retval0+8];
	} // callseq 1378
$L__BB1_2482:
	add.s32 	%r11276, %r11275, 1;
$L__BB1_2483:
	shl.b32 	%r8782, %r11276, 6;
	cvt.u64.u32 	%rd3842, %r8782;
	and.b64  	%rd3843, %rd3842, 64;
	mov.u64 	%rd3844, __cudart_sin_cos_coeffs;
	add.s64 	%rd3845, %rd3844, %rd3843;
	mul.rn.f64 	%fd21425, %fd28375, %fd28375;
	and.b32  	%r8783, %r11276, 1;
	setp.eq.b32 	%p4371, %r8783, 1;
	selp.f64 	%fd21426, 0dBDA8FF8320FD8164, 0d3DE5DB65F9785EBA, %p4371;
	ld.global.nc.v2.f64 	{%fd21427, %fd21428}, [%rd3845];
	fma.rn.f64 	%fd21429, %fd21426, %fd21425, %fd21427;
	fma.rn.f64 	%fd21430, %fd21429, %fd21425, %fd21428;
	ld.global.nc.v2.f64 	{%fd21431, %fd21432}, [%rd3845+16];
	fma.rn.f64 	%fd21433, %fd21430, %fd21425, %fd21431;
	fma.rn.f64 	%fd21434, %fd21433, %fd21425, %fd21432;
	ld.global.nc.v2.f64 	{%fd21435, %fd21436}, [%rd3845+32];
	fma.rn.f64 	%fd21437, %fd21434, %fd21425, %fd21435;
	fma.rn.f64 	%fd21438, %fd21437, %fd21425, %fd21436;
	fma.rn.f64 	%fd21439, %fd21438, %fd28375, %fd28375;
	fma.rn.f64 	%fd21440, %fd21438, %fd21425, 0d3FF0000000000000;
	selp.f64 	%fd21441, %fd21440, %fd21439, %p4371;
	and.b32  	%r8784, %r11276, 2;
	setp.eq.s32 	%p4372, %r8784, 0;
	mov.f64 	%fd21442, 0d0000000000000000;
	sub.f64 	%fd21443, %fd21442, %fd21441;
	selp.f64 	%fd2042, %fd21441, %fd21443, %p4372;
	mov.f64 	%fd28376, %fd28664;
	mov.u32 	%r11277, %r11577;
	@%p2 bra 	$L__BB1_2485;
	{ // callseq 1379, 0
	.param .b64 param0;
	st.param.f64 	[param0], %fd1;
	.param .align 16 .b8 retval0[16];
	call.uni (retval0), 
	__internal_trig_reduction_slowpathd, 
	(
	param0
	);
	ld.param.f64 	%fd28376, [retval0];
	ld.param.b32 	%r11277, [retval0+8];
	} // callseq 1379
$L__BB1_2485:
	shl.b32 	%r8786, %r11277, 6;
	cvt.u64.u32 	%rd3846, %r8786;
	and.b64  	%rd3847, %rd3846, 64;
	mov.u64 	%rd3848, __cudart_sin_cos_coeffs;
	add.s64 	%rd3849, %rd3848, %rd3847;
	mul.rn.f64 	%fd21445, %fd28376, %fd28376;
	and.b32  	%r8787, %r11277, 1;
	setp.eq.b32 	%p4373, %r8787, 1;
	selp.f64 	%fd21446, 0dBDA8FF8320FD8164, 0d3DE5DB65F9785EBA, %p4373;
	ld.global.nc.v2.f64 	{%fd21447, %fd21448}, [%rd3849];
	fma.rn.f64 	%fd21449, %fd21446, %fd21445, %fd21447;
	fma.rn.f64 	%fd21450, %fd21449, %fd21445, %fd21448;
	ld.global.nc.v2.f64 	{%fd21451, %fd21452}, [%rd3849+16];
	fma.rn.f64 	%fd21453, %fd21450, %fd21445, %fd21451;
	fma.rn.f64 	%fd21454, %fd21453, %fd21445, %fd21452;
	ld.global.nc.v2.f64 	{%fd21455, %fd21456}, [%rd3849+32];
	fma.rn.f64 	%fd21457, %fd21454, %fd21445, %fd21455;
	fma.rn.f64 	%fd21458, %fd21457, %fd21445, %fd21456;
	fma.rn.f64 	%fd21459, %fd21458, %fd28376, %fd28376;
	fma.rn.f64 	%fd21460, %fd21458, %fd21445, 0d3FF0000000000000;
	selp.f64 	%fd21461, %fd21460, %fd21459, %p4373;
	and.b32  	%r8788, %r11277, 2;
	setp.eq.s32 	%p4374, %r8788, 0;
	mov.f64 	%fd21462, 0d0000000000000000;
	sub.f64 	%fd21463, %fd21462, %fd21461;
	selp.f64 	%fd21464, %fd21461, %fd21463, %p4374;
	mul.f64 	%fd21465, %fd2038, %fd21464;
	fma.rn.f64 	%fd21466, %fd2019, %fd2042, %fd21465;
	add.f64 	%fd21467, %fd7, %fd21466;
	mul.f64 	%fd21468, %fd2038, %fd2042;
	mul.f64 	%fd21469, %fd2019, %fd21464;
	sub.f64 	%fd21470, %fd21468, %fd21469;
	add.f64 	%fd21471, %fd8, %fd21470;
	mov.f64 	%fd21472, 0d3FE0000000000000;
	copysign.f64 	%fd21473, %fd21467, %fd21472;
	add.rz.f64 	%fd21474, %fd21467, %fd21473;
	cvt.rzi.f64.f64 	%fd21475, %fd21474;
	cvt.rzi.s32.f64 	%r2766, %fd21475;
	copysign.f64 	%fd21476, %fd21471, %fd21472;
	add.rz.f64 	%fd21477, %fd21471, %fd21476;
	cvt.rzi.f64.f64 	%fd21478, %fd21477;
	cvt.rzi.s32.f64 	%r2767, %fd21478;
	setp.lt.s32 	%p4375, %r2766, 0;
	setp.ge.s32 	%p4376, %r2766, %r4279;
	or.pred  	%p4377, %p4375, %p4376;
	setp.lt.s32 	%p4378, %r2767, 0;
	setp.ge.s32 	%p4379, %r2767, %r4280;
	or.pred  	%p4380, %p4378, %p4379;
	or.pred  	%p4382, %p4377, %p4380;
	mov.b16 	%rs5083, 0;
	mov.u16 	%rs5084, %rs5083;
	mov.u16 	%rs5085, %rs5083;
	@%p4382 bra 	$L__BB1_2487;
	mul.lo.s32 	%r8789, %r2767, %r4281;
	cvt.u64.u32 	%rd3850, %r8789;
	shl.b32 	%r8790, %r2766, 2;
	cvt.u64.u32 	%rd3851, %r8790;
	add.s64 	%rd3852, %rd3850, %rd3851;
	add.s64 	%rd3853, %rd1, %rd3852;
	ld.global.u8 	%rs5083, [%rd3853];
	ld.global.u8 	%rs5084, [%rd3853+1];
	ld.global.u8 	%rs5085, [%rd3853+2];
$L__BB1_2487:
	st.local.u8 	[%rd149+7], %rs5085;
	and.b16  	%rs3647, %rs5085, 255;
	st.local.u8 	[%rd150+7], %rs5084;
	and.b16  	%rs3648, %rs5084, 255;
	st.local.u8 	[%rd151+7], %rs5083;
	and.b16  	%rs3649, %rs5083, 255;
	cvt.rn.f64.u16 	%fd21479, %rs3647;
	mul.f64 	%fd21480, %fd21479, 0d3FD322D0E5604189;
	cvt.rn.f64.u16 	%fd21481, %rs3648;
	fma.rn.f64 	%fd21482, %fd21481, 0d3FE2C8B439581062, %fd21480;
	cvt.rn.f64.u16 	%fd21483, %rs3649;
	fma.rn.f64 	%fd21484, %fd21483, 0d3FBD2F1A9FBE76C9, %fd21482;
	cvt.rzi.u32.f64 	%r8791, %fd21484;
	st.local.u8 	[%rd152+7], %r8791;
	add.s32 	%r10528, %r10528, 8;
$L__BB1_2488:
	setp.ge.s32 	%p4383, %r2624, %r4288;
	add.s32 	%r8792, %r144, 1;
	setp.lt.s32 	%p4384, %r8792, 0;
	setp.ge.s32 	%p4385, %r8792, %r4284;
	or.pred  	%p4386, %p4385, %p4383;
	or.pred  	%p4387, %p4386, %p4384;
	@%p4387 bra 	$L__BB1_2554;
	setp.eq.f64 	%p4388, %fd2, 0d7FF0000000000000;
	mad.lo.s32 	%r8794, %r4286, %r144, %r4286;
	shl.b32 	%r2770, %r8794, 1;
	mul.lo.s32 	%r8795, %r2624, %r4287;
	shl.b32 	%r2771, %r8795, 2;
	mov.b32 	%r11280, 1;
	mov.f64 	%fd28378, %fd28663;
	@%p4388 bra 	$L__BB1_2493;
	setp.ltu.f64 	%p4389, %fd2, 0d41E0000000000000;
	mov.f64 	%fd28378, %fd28662;
	mov.u32 	%r11279, %r11575;
	@%p4389 bra 	$L__BB1_2492;
	{ // callseq 1380, 0
	.param .b64 param0;
	st.param.f64 	[param0], %fd1;
	.param .align 16 .b8 retval0[16];
	call.uni (retval0), 
	__internal_trig_reduction_slowpathd, 
	(
	param0
	);
	ld.param.f64 	%fd28378, [retval0];
	ld.param.b32 	%r11279, [retval0+8];
	} // callseq 1380
$L__BB1_2492:
	add.s32 	%r11280, %r11279, 1;
$L__BB1_2493:
	shl.b32 	%r8797, %r11280, 6;
	cvt.u64.u32 	%rd3854, %r8797;
	and.b64  	%rd3855, %rd3854, 64;
	mov.u64 	%rd3856, __cudart_sin_cos_coeffs;
	add.s64 	%rd3857, %rd3856, %rd3855;
	mul.rn.f64 	%fd21486, %fd28378, %fd28378;
	and.b32  	%r8798, %r11280, 1;
	setp.eq.b32 	%p4390, %r8798, 1;
	selp.f64 	%fd21487, 0dBDA8FF8320FD8164, 0d3DE5DB65F9785EBA, %p4390;
	ld.global.nc.v2.f64 	{%fd21488, %fd21489}, [%rd3857];
	fma.rn.f64 	%fd21490, %fd21487, %fd21486, %fd21488;
	fma.rn.f64 	%fd21491, %fd21490, %fd21486, %fd21489;
	ld.global.nc.v2.f64 	{%fd21492, %fd21493}, [%rd3857+16];
	fma.rn.f64 	%fd21494, %fd21491, %fd21486, %fd21492;
	fma.rn.f64 	%fd21495, %fd21494, %fd21486, %fd21493;
	ld.global.nc.v2.f64 	{%fd21496, %fd21497}, [%rd3857+32];
	fma.rn.f64 	%fd21498, %fd21495, %fd21486, %fd21496;
	fma.rn.f64 	%fd21499, %fd21498, %fd21486, %fd21497;
	fma.rn.f64 	%fd21500, %fd21499, %fd28378, %fd28378;
	fma.rn.f64 	%fd21501, %fd21499, %fd21486, 0d3FF0000000000000;
	selp.f64 	%fd21502, %fd21501, %fd21500, %p4390;
	and.b32  	%r8799, %r11280, 2;
	setp.eq.s32 	%p4391, %r8799, 0;
	mov.f64 	%fd21503, 0d0000000000000000;
	sub.f64 	%fd21504, %fd21503, %fd21502;
	selp.f64 	%fd2048, %fd21502, %fd21504, %p4391;
	mov.f64 	%fd28379, %fd28664;
	mov.u32 	%r11281, %r11577;
	@%p2 bra 	$L__BB1_2495;
	{ // callseq 1381, 0
	.param .b64 param0;
	st.param.f64 	[param0], %fd1;
	.param .align 16 .b8 retval0[16];
	call.uni (retval0), 
	__internal_trig_reduction_slowpathd, 
	(
	param0
	);
	ld.param.f64 	%fd28379, [retval0];
	ld.param.b32 	%r11281, [retval0+8];
	} // callseq 1381
$L__BB1_2495:
	shl.b32 	%r8801, %r11281, 6;
	cvt.u64.u32 	%rd3858, %r8801;
	and.b64  	%rd3859, %rd3858, 64;
	mov.u64 	%rd3860, __cudart_sin_cos_coeffs;
	add.s64 	%rd3861, %rd3860, %rd3859;
	mul.rn.f64 	%fd21506, %fd28379, %fd28379;
	and.b32  	%r8802, %r11281, 1;
	setp.eq.b32 	%p4392, %r8802, 1;
	selp.f64 	%fd21507, 0dBDA8FF8320FD8164, 0d3DE5DB65F9785EBA, %p4392;
	ld.global.nc.v2.f64 	{%fd21508, %fd21509}, [%rd3861];
	fma.rn.f64 	%fd21510, %fd21507, %fd21506, %fd21508;
	fma.rn.f64 	%fd21511, %fd21510, %fd21506, %fd21509;
	ld.global.nc.v2.f64 	{%fd21512, %fd21513}, [%rd3861+16];
	fma.rn.f64 	%fd21514, %fd21511, %fd21506, %fd21512;
	fma.rn.f64 	%fd21515, %fd21514, %fd21506, %fd21513;
	ld.global.nc.v2.f64 	{%fd21516, %fd21517}, [%rd3861+32];
	fma.rn.f64 	%fd21518, %fd21515, %fd21506, %fd21516;
	fma.rn.f64 	%fd21519, %fd21518, %fd21506, %fd21517;
	fma.rn.f64 	%fd21520, %fd21519, %fd28379, %fd28379;
	fma.rn.f64 	%fd21521, %fd21519, %fd21506, 0d3FF0000000000000;
	selp.f64 	%fd21522, %fd21521, %fd21520, %p4392;
	and.b32  	%r8803, %r11281, 2;
	setp.eq.s32 	%p4393, %r8803, 0;
	mov.f64 	%fd21523, 0d0000000000000000;
	sub.f64 	%fd21524, %fd21523, %fd21522;
	selp.f64 	%fd21525, %fd21522, %fd21524, %p4393;
	div.s32 	%r8804, %r2770, %r4282;
	max.s32 	%r8805, %r8804, 0;
	min.s32 	%r8806, %r8805, %r9;
	cvt.rn.f64.s32 	%fd21526, %r8806;
	sub.f64 	%fd2051, %fd21526, %fd5;
	div.s32 	%r8807, %r2771, %r4283;
	max.s32 	%r8808, %r8807, 0;
	min.s32 	%r8809, %r8808, %r10;
	cvt.rn.f64.s32 	%fd21527, %r8809;
	sub.f64 	%fd2052, %fd21527, %fd6;
	mul.f64 	%fd21528, %fd2052, %fd21525;
	fma.rn.f64 	%fd21529, %fd2051, %fd2048, %fd21528;
	add.f64 	%fd21530, %fd7, %fd21529;
	mul.f64 	%fd21531, %fd2052, %fd2048;
	mul.f64 	%fd21532, %fd2051, %fd21525;
	sub.f64 	%fd21533, %fd21531, %fd21532;
	add.f64 	%fd21534, %fd8, %fd21533;
	mov.f64 	%fd21535, 0d3FE0000000000000;
	copysign.f64 	%fd21536, %fd21530, %fd21535;
	add.rz.f64 	%fd21537, %fd21530, %fd21536;
	cvt.rzi.f64.f64 	%fd21538, %fd21537;
	cvt.rzi.s32.f64 	%r2778, %fd21538;
	copysign.f64 	%fd21539, %fd21534, %fd21535;
	add.rz.f64 	%fd21540, %fd21534, %fd21539;
	cvt.rzi.f64.f64 	%fd21541, %fd21540;
	cvt.rzi.s32.f64 	%r2779, %fd21541;
	setp.lt.s32 	%p4394, %r2778, 0;
	setp.ge.s32 	%p4395, %r2778, %r4279;
	or.pred  	%p4396, %p4394, %p4395;
	setp.lt.s32 	%p4397, %r2779, 0;
	setp.ge.s32 	%p4398, %r2779, %r4280;
	or.pred  	%p4399, %p4397, %p4398;
	or.pred  	%p4401, %p4396, %p4399;
	mov.b16 	%rs5086, 0;
	mov.u16 	%rs5087, %rs5086;
	mov.u16 	%rs5088, %rs5086;
	@%p4401 bra 	$L__BB1_2497;
	mul.lo.s32 	%r8810, %r2779, %r4281;
	cvt.u64.u32 	%rd3862, %r8810;
	shl.b32 	%r8811, %r2778, 2;
	cvt.u64.u32 	%rd3863, %r8811;
	add.s64 	%rd3864, %rd3862, %rd3863;
	add.s64 	%rd3865, %rd1, %rd3864;
	ld.global.u8 	%rs5086, [%rd3865];
	ld.global.u8 	%rs5087, [%rd3865+1];
	ld.global.u8 	%rs5088, [%rd3865+2];
$L__BB1_2497:
	cvt.u64.u32 	%rd3866, %r10528;
	add.s64 	%rd153, %rd2, %rd3866;
	st.local.u8 	[%rd153], %rs5088;
	and.b16  	%rs3651, %rs5088, 255;
	add.s64 	%rd154, %rd3, %rd3866;
	st.local.u8 	[%rd154], %rs5087;
	and.b16  	%rs3652, %rs5087, 255;
	add.s64 	%rd155, %rd4, %rd3866;
	st.local.u8 	[%rd155], %rs5086;
	and.b16  	%rs3653, %rs5086, 255;
	cvt.rn.f64.u16 	%fd21542, %rs3651;
	mul.f64 	%fd21543, %fd21542, 0d3FD322D0E5604189;
	cvt.rn.f64.u16 	%fd21544, %rs3652;
	fma.rn.f64 	%fd21545, %fd21544, 0d3FE2C8B439581062, %fd21543;
	cvt.rn.f64.u16 	%fd21546, %rs3653;
	fma.rn.f64 	%fd21547, %fd21546, 0d3FBD2F1A9FBE76C9, %fd21545;
	cvt.rzi.u32.f64 	%r8813, %fd21547;
	add.s64 	%rd156, %rd5, %rd3866;
	st.local.u8 	[%rd156], %r8813;
	add.s32 	%r2780, %r2771, %r4287;
	mov.b32 	%r11283, 1;
	mov.f64 	%fd28381, %fd28663;
	@%p4388 bra 	$L__BB1_2501;
	setp.ltu.f64 	%p4403, %fd2, 0d41E0000000000000;
	mov.f64 	%fd28381, %fd28662;
	mov.u32 	%r11282, %r11575;
	@%p4403 bra 	$L__BB1_2500;
	{ // callseq 1382, 0
	.param .b64 param0;
	st.param.f64 	[param0], %fd1;
	.param .align 16 .b8 retval0[16];
	call.uni (retval0), 
	__internal_trig_reduction_slowpathd, 
	(
	param0
	);
	ld.param.f64 	%fd28381, [retval0];
	ld.param.b32 	%r11282, [retval0+8];
	} // callseq 1382
$L__BB1_2500:
	add.s32 	%r11283, %r11282, 1;
$L__BB1_2501:
	shl.b32 	%r8815, %r11283, 6;
	cvt.u64.u32 	%rd3867, %r8815;
	and.b64  	%rd3868, %rd3867, 64;
	mov.u64 	%rd3869, __cudart_sin_cos_coeffs;
	add.s64 	%rd3870, %rd3869, %rd3868;
	mul.rn.f64 	%fd21549, %fd28381, %fd28381;
	and.b32  	%r8816, %r11283, 1;
	setp.eq.b32 	%p4404, %r8816, 1;
	selp.f64 	%fd21550, 0dBDA8FF8320FD8164, 0d3DE5DB65F9785EBA, %p4404;
	ld.global.nc.v2.f64 	{%fd21551, %fd21552}, [%rd3870];
	fma.rn.f64 	%fd21553, %fd21550, %fd21549, %fd21551;
	fma.rn.f64 	%fd21554, %fd21553, %fd21549, %fd21552;
	ld.global.nc.v2.f64 	{%fd21555, %fd21556}, [%rd3870+16];
	fma.rn.f64 	%fd21557, %fd21554, %fd21549, %fd21555;
	fma.rn.f64 	%fd21558, %fd21557, %fd21549, %fd21556;
	ld.global.nc.v2.f64 	{%fd21559, %fd21560}, [%rd3870+32];
	fma.rn.f64 	%fd21561, %fd21558, %fd21549, %fd21559;
	fma.rn.f64 	%fd21562, %fd21561, %fd21549, %fd21560;
	fma.rn.f64 	%fd21563, %fd21562, %fd28381, %fd28381;
	fma.rn.f64 	%fd21564, %fd21562, %fd21549, 0d3FF0000000000000;
	selp.f64 	%fd21565, %fd21564, %fd21563, %p4404;
	and.b32  	%r8817, %r11283, 2;
	setp.eq.s32 	%p4405, %r8817, 0;
	mov.f64 	%fd21566, 0d0000000000000000;
	sub.f64 	%fd21567, %fd21566, %fd21565;
	selp.f64 	%fd2056, %fd21565, %fd21567, %p4405;
	mov.f64 	%fd28382, %fd28664;
	mov.u32 	%r11284, %r11577;
	@%p2 bra 	$L__BB1_2503;
	{ // callseq 1383, 0
	.param .b64 param0;
	st.param.f64 	[param0], %fd1;
	.param .align 16 .b8 retval0[16];
	call.uni (retval0), 
	__internal_trig_reduction_slowpathd, 
	(
	param0
	);
	ld.param.f64 	%fd28382, [retval0];
	ld.param.b32 	%r11284, [retval0+8];
	} // callseq 1383
$L__BB1_2503:
	shl.b32 	%r8819, %r11284, 6;
	cvt.u64.u32 	%rd3871, %r8819;
	and.b64  	%rd3872, %rd3871, 64;
	mov.u64 	%rd3873, __cudart_sin_cos_coeffs;
	add.s64 	%rd3874, %rd3873, %rd3872;
	mul.rn.f64 	%fd21569, %fd28382, %fd28382;
	and.b32  	%r8820, %r11284, 1;
	setp.eq.b32 	%p4406, %r8820, 1;
	selp.f64 	%fd21570, 0dBDA8FF8320FD8164, 0d3DE5DB65F9785EBA, %p4406;
	ld.global.nc.v2.f64 	{%fd21571, %fd21572}, [%rd3874];
	fma.rn.f64 	%fd21573, %fd21570, %fd21569, %fd21571;
	fma.rn.f64 	%fd21574, %fd21573, %fd21569, %fd21572;
	ld.global.nc.v2.f64 	{%fd21575, %fd21576}, [%rd3874+16];
	fma.rn.f64 	%fd21577, %fd21574, %fd21569, %fd21575;
	fma.rn.f64 	%fd21578, %fd21577, %fd21569, %fd21576;
	ld.global.nc.v2.f64 	{%fd21579, %fd21580}, [%rd3874+32];
	fma.rn.f64 	%fd21581, %fd21578, %fd21569, %fd21579;
	fma.rn.f64 	%fd21582, %fd21581, %fd21569, %fd21580;
	fma.rn.f64 	%fd21583, %fd21582, %fd28382, %fd28382;
	fma.rn.f64 	%fd21584, %fd21582, %fd21569, 0d3FF0000000000000;
	selp.f64 	%fd21585, %fd21584, %fd21583, %p4406;
	and.b32  	%r8821, %r11284, 2;
	setp.eq.s32 	%p4407, %r8821, 0;
	mov.f64 	%fd21586, 0d0000000000000000;
	sub.f64 	%fd21587, %fd21586, %fd21585;
	selp.f64 	%fd21588, %fd21585, %fd21587, %p4407;
	div.s32 	%r8822, %r2780, %r4283;
	max.s32 	%r8823, %r8822, 0;
	min.s32 	%r8824, %r8823, %r10;
	cvt.rn.f64.s32 	%fd21589, %r8824;
	sub.f64 	%fd2059, %fd21589, %fd6;
	mul.f64 	%fd21590, %fd2059, %fd21588;
	fma.rn.f64 	%fd21591, %fd2051, %fd2056, %fd21590;
	add.f64 	%fd21592, %fd7, %fd21591;
	mul.f64 	%fd21593, %fd2059, %fd2056;
	mul.f64 	%fd21594, %fd2051, %fd21588;
	sub.f64 	%fd21595, %fd21593, %fd21594;
	add.f64 	%fd21596, %fd8, %fd21595;
	mov.f64 	%fd21597, 0d3FE0000000000000;
	copysign.f64 	%fd21598, %fd21592, %fd21597;
	add.rz.f64 	%fd21599, %fd21592, %fd21598;
	cvt.rzi.f64.f64 	%fd21600, %fd21599;
	cvt.rzi.s32.f64 	%r2787, %fd21600;
	copysign.f64 	%fd21601, %fd21596, %fd21597;
	add.rz.f64 	%fd21602, %fd21596, %fd21601;
	cvt.rzi.f64.f64 	%fd21603, %fd21602;
	cvt.rzi.s32.f64 	%r2788, %fd21603;
	setp.lt.s32 	%p4408, %r2787, 0;
	setp.ge.s32 	%p4409, %r2787, %r4279;
	or.pred  	%p4410, %p4408, %p4409;
	setp.lt.s32 	%p4411, %r2788, 0;
	setp.ge.s32 	%p4412, %r2788, %r4280;
	or.pred  	%p4413, %p4411, %p4412;
	or.pred  	%p4415, %p4410, %p4413;
	mov.b16 	%rs5089, 0;
	mov.u16 	%rs5090, %rs5089;
	mov.u16 	%rs5091, %rs5089;
	@%p4415 bra 	$L__BB1_2505;
	mul.lo.s32 	%r8825, %r2788, %r4281;
	cvt.u64.u32 	%rd3875, %r8825;
	shl.b32 	%r8826, %r2787, 2;
	cvt.u64.u32 	%rd3876, %r8826;
	add.s64 	%rd3877, %rd3875, %rd3876;
	add.s64 	%rd3878, %rd1, %rd3877;
	ld.global.u8 	%rs5089, [%rd3878];
	ld.global.u8 	%rs5090, [%rd3878+1];
	ld.global.u8 	%rs5091, [%rd3878+2];
$L__BB1_2505:
	setp.eq.f64 	%p4416, %fd2, 0d7FF0000000000000;
	st.local.u8 	[%rd153+1], %rs5091;
	and.b16  	%rs3655, %rs5091, 255;
	st.local.u8 	[%rd154+1], %rs5090;
	and.b16  	%rs3656, %rs5090, 255;
	st.local.u8 	[%rd155+1], %rs5089;
	and.b16  	%rs3657, %rs5089, 255;
	cvt.rn.f64.u16 	%fd21604, %rs3655;
	mul.f64 	%fd21605, %fd21604, 0d3FD322D0E5604189;
	cvt.rn.f64.u16 	%fd21606, %rs3656;
	fma.rn.f64 	%fd21607, %fd21606, 0d3FE2C8B439581062, %fd21605;
	cvt.rn.f64.u16 	%fd21608, %rs3657;
	fma.rn.f64 	%fd21609, %fd21608, 0d3FBD2F1A9FBE76C9, %fd21607;
	cvt.rzi.u32.f64 	%r8828, %fd21609;
	st.local.u8 	[%rd156+1], %r8828;
	add.s32 	%r2789, %r2780, %r4287;
	mov.b32 	%r11286, 1;
	mov.f64 	%fd28384, %fd28663;
	@%p4416 bra 	$L__BB1_2509;
	setp.ltu.f64 	%p4417, %fd2, 0d41E0000000000000;
	mov.f64 	%fd28384, %fd28662;
	mov.u32 	%r11285, %r11575;
	@%p4417 bra 	$L__BB1_2508;
	{ // callseq 1384, 0
	.param .b64 param0;
	st.param.f64 	[param0], %fd1;
	.param .align 16 .b8 retval0[16];
	call.uni (retval0), 
	__internal_trig_reduction_slowpathd, 
	(
	param0
	);
	ld.param.f64 	%fd28384, [retval0];
	ld.param.b32 	%r11285, [retval0+8];
	} // callseq 1384
$L__BB1_2508:
	add.s32 	%r11286, %r11285, 1;
$L__BB1_2509:
	shl.b32 	%r8830, %r11286, 6;
	cvt.u64.u32 	%rd3879, %r8830;
	and.b64  	%rd3880, %rd3879, 64;
	mov.u64 	%rd3881, __cudart_sin_cos_coeffs;
	add.s64 	%rd3882, %rd3881, %rd3880;
	mul.rn.f64 	%fd21611, %fd28384, %fd28384;
	and.b32  	%r8831, %r11286, 1;
	setp.eq.b32 	%p4418, %r8831, 1;
	selp.f64 	%fd21612, 0dBDA8FF8320FD8164, 0d3DE5DB65F9785EBA, %p4418;
	ld.global.nc.v2.f64 	{%fd21613, %fd21614}, [%rd3882];
	fma.rn.f64 	%fd21615, %fd21612, %fd21611, %fd21613;
	fma.rn.f64 	%fd21616, %fd21615, %fd21611, %fd21614;
	ld.global.nc.v2.f64 	{%fd21617, %fd21618}, [%rd3882+16];
	fma.rn.f64 	%fd21619, %fd21616, %fd21611, %fd21617;
	fma.rn.f64 	%fd21620, %fd21619, %fd21611, %fd21618;
	ld.global.nc.v2.f64 	{%fd21621, %fd21622}, [%rd3882+32];
	fma.rn.f64 	%fd21623, %fd21620, %fd21611, %fd21621;
	fma.rn.f64 	%fd21624, %fd21623, %fd21611, %fd21622;
	fma.rn.f64 	%fd21625, %fd21624, %fd28384, %fd28384;
	fma.rn.f64 	%fd21626, %fd21624, %fd21611, 0d3FF0000000000000;
	selp.f64 	%fd21627, %fd21626, %fd21625, %p4418;
	and.b32  	%r8832, %r11286, 2;
	setp.eq.s32 	%p4419, %r8832, 0;
	mov.f64 	%fd21628, 0d0000000000000000;
	sub.f64 	%fd21629, %fd21628, %fd21627;
	selp.f64 	%fd2063, %fd21627, %fd21629, %p4419;
	mov.f64 	%fd28385, %fd28664;
	mov.u32 	%r11287, %r11577;
	@%p2 bra 	$L__BB1_2511;
	{ // callseq 1385, 0
	.param .b64 param0;
	st.param.f64 	[param0], %fd1;
	.param .align 16 .b8 retval0[16];
	call.uni (retval0), 
	__internal_trig_reduction_slowpathd, 
	(
	param0
	);
	ld.param.f64 	%fd28385, [retval0];
	ld.param.b32 	%r11287, [retval0+8];
	} // callseq 1385
$L__BB1_2511:
	shl.b32 	%r8834, %r11287, 6;
	cvt.u64.u32 	%rd3883, %r8834;
	and.b64  	%rd3884, %rd3883, 64;
	mov.u64 	%rd3885, __cudart_sin_cos_coeffs;
	add.s64 	%rd3886, %rd3885, %rd3884;
	mul.rn.f64 	%fd21631, %fd28385, %fd28385;
	and.b32  	%r8835, %r11287, 1;
	setp.eq.b32 	%p4420, %r8835, 1;
	selp.f64 	%fd21632, 0dBDA8FF8320FD8164, 0d3DE5DB65F9785EBA, %p4420;
	ld.global.nc.v2.f64 	{%fd21633, %fd21634}, [%rd3886];
	fma.rn.f64 	%fd21635, %fd21632, %fd21631, %fd21633;
	fma.rn.f64 	%fd21636, %fd21635, %fd21631, %fd21634;
	ld.global.nc.v2.f64 	{%fd21637, %fd21638}, [%rd3886+16];
	fma.rn.f64 	%fd21639, %fd21636, %fd21631, %fd21637;
	fma.rn.f64 	%fd21640, %fd21639, %fd21631, %fd21638;
	ld.global.nc.v2.f64 	{%fd21641, %fd21642}, [%rd3886+32];
	fma.rn.f64 	%fd21643, %fd21640, %fd21631, %fd21641;
	fma.rn.f64 	%fd21644, %fd21643, %fd21631, %fd21642;
	fma.rn.f64 	%fd21645, %fd21644, %fd28385, %fd28385;
	fma.rn.f64 	%fd21646, %fd21644, %fd21631, 0d3FF0000000000000;
	selp.f64 	%fd21647, %fd21646, %fd21645, %p4420;
	and.b32  	%r8836, %r11287, 2;
	setp.eq.s32 	%p4421, %r8836, 0;
	mov.f64 	%fd21648, 0d0000000000000000;
	sub.f64 	%fd21649, %fd21648, %fd21647;
	selp.f64 	%fd21650, %fd21647, %fd21649, %p4421;
	div.s32 	%r8837, %r2789, %r4283;
	max.s32 	%r8838, %r8837, 0;
	min.s32 	%r8839, %r8838, %r10;
	cvt.rn.f64.s32 	%fd21651, %r8839;
	sub.f64 	%fd2066, %fd21651, %fd6;
	mul.f64 	%fd21652, %fd2066, %fd21650;
	fma.rn.f64 	%fd21653, %fd2051, %fd2063, %fd21652;
	add.f64 	%fd21654, %fd7, %fd21653;
	mul.f64 	%fd21655, %fd2066, %fd2063;
	mul.f64 	%fd21656, %fd2051, %fd21650;
	sub.f64 	%fd21657, %fd21655, %fd21656;
	add.f64 	%fd21658, %fd8, %fd21657;
	mov.f64 	%fd21659, 0d3FE0000000000000;
	copysign.f64 	%fd21660, %fd21654, %fd21659;
	add.rz.f64 	%fd21661, %fd21654, %fd21660;
	cvt.rzi.f64.f64 	%fd21662, %fd21661;
	cvt.rzi.s32.f64 	%r2796, %fd21662;
	copysign.f64 	%fd21663, %fd21658, %fd21659;
	add.rz.f64 	%fd21664, %fd21658, %fd21663;
	cvt.rzi.f64.f64 	%fd21665, %fd21664;
	cvt.rzi.s32.f64 	%r2797, %fd21665;
	setp.lt.s32 	%p4422, %r2796, 0;
	setp.ge.s32 	%p4423, %r2796, %r4279;
	or.pred  	%p4424, %p4422, %p4423;
	setp.lt.s32 	%p4425, %r2797, 0;
	setp.ge.s32 	%p4426, %r2797, %r4280;
	or.pred  	%p4427, %p4425, %p4426;
	or.pred  	%p4429, %p4424, %p4427;
	mov.b16 	%rs5092, 0;
	mov.u16 	%rs5093, %rs5092;
	mov.u16 	%rs5094, %rs5092;
	@%p4429 bra 	$L__BB1_2513;
	mul.lo.s32 	%r8840, %r2797, %r4281;
	cvt.u64.u32 	%rd3887, %r8840;
	shl.b32 	%r8841, %r2796, 2;
	cvt.u64.u32 	%rd3888, %r8841;
	add.s64 	%rd3889, %rd3887, %rd3888;
	add.s64 	%rd3890, %rd1, %rd3889;
	ld.global.u8 	%rs5092, [%rd3890];
	ld.global.u8 	%rs5093, [%rd3890+1];
	ld.global.u8 	%rs5094, [%rd3890+2];
$L__BB1_2513:
	st.local.u8 	[%rd153+2], %rs5094;
	and.b16  	%rs3659, %rs5094, 255;
	st.local.u8 	[%rd154+2], %rs5093;
	and.b16  	%rs3660, %rs5093, 255;
	st.local.u8 	[%rd155+2], %rs5092;
	and.b16  	%rs3661, %rs5092, 255;
	cvt.rn.f64.u16 	%fd21666, %rs3659;
	mul.f64 	%fd21667, %fd21666, 0d3FD322D0E5604189;
	cvt.rn.f64.u16 	%fd21668, %rs3660;
	fma.rn.f64 	%fd21669, %fd21668, 0d3FE2C8B439581062, %fd21667;
	cvt.rn.f64.u16 	%fd21670, %rs3661;
	fma.rn.f64 	%fd21671, %fd21670, 0d3FBD2F1A9FBE76C9, %fd21669;
	cvt.rzi.u32.f64 	%r8843, %fd21671;
	st.local.u8 	[%rd156+2], %r8843;
	add.s32 	%r8844, %r2770, %r4286;
	div.s32 	%r8845, %r8844, %r4282;
	max.s32 	%r2798, %r8845, 0;
	mov.b32 	%r11289, 1;
	mov.f64 	%fd28387, %fd28663;
	@%p4416 bra 	$L__BB1_2517;
	setp.ltu.f64 	%p4431, %fd2, 0d41E0000000000000;
	mov.f64 	%fd28387, %fd28662;
	mov.u32 	%r11288, %r11575;
	@%p4431 bra 	$L__BB1_2516;
	{ // callseq 1386, 0
	.param .b64 param0;
	st.param.f64 	[param0], %fd1;
	.param .align 16 .b8 retval0[16];
	call.uni (retval0), 
	__internal_trig_reduction_slowpathd, 
	(
	param0
	);
	ld.param.f64 	%fd28387, [retval0];
	ld.param.b32 	%r11288, [retval0+8];
	} // callseq 1386
$L__BB1_2516:
	add.s32 	%r11289, %r11288, 1;
$L__BB1_2517:
	shl.b32 	%r8847, %r11289, 6;
	cvt.u64.u32 	%rd3891, %r8847;
	and.b64  	%rd3892, %rd3891, 64;
	mov.u64 	%rd3893, __cudart_sin_cos_coeffs;
	add.s64 	%rd3894, %rd3893, %rd3892;
	mul.rn.f64 	%fd21673, %fd28387, %fd28387;
	and.b32  	%r8848, %r11289, 1;
	setp.eq.b32 	%p4432, %r8848, 1;
	selp.f64 	%fd21674, 0dBDA8FF8320FD8164, 0d3DE5DB65F9785EBA, %p4432;
	ld.global.nc.v2.f64 	{%fd21675, %fd21676}, [%rd3894];
	fma.rn.f64 	%fd21677, %fd21674, %fd21673, %fd21675;
	fma.rn.f64 	%fd21678, %fd21677, %fd21673, %fd21676;
	ld.global.nc.v2.f64 	{%fd21679, %fd21680}, [%rd3894+16];
	fma.rn.f64 	%fd21681, %fd21678, %fd21673, %fd21679;
	fma.rn.f64 	%fd21682, %fd21681, %fd21673, %fd21680;
	ld.global.nc.v2.f64 	{%fd21683, %fd21684}, [%rd3894+32];
	fma.rn.f64 	%fd21685, %fd21682, %fd21673, %fd21683;
	fma.rn.f64 	%fd21686, %fd21685, %fd21673, %fd21684;
	fma.rn.f64 	%fd21687, %fd21686, %fd28387, %fd28387;
	fma.rn.f64 	%fd21688, %fd21686, %fd21673, 0d3FF0000000000000;
	selp.f64 	%fd21689, %fd21688, %fd21687, %p4432;
	and.b32  	%r8849, %r11289, 2;
	setp.eq.s32 	%p4433, %r8849, 0;
	mov.f64 	%fd21690, 0d0000000000000000;
	sub.f64 	%fd21691, %fd21690, %fd21689;
	selp.f64 	%fd2070, %fd21689, %fd21691, %p4433;
	mov.f64 	%fd28388, %fd28664;
	mov.u32 	%r11290, %r11577;
	@%p2 bra 	$L__BB1_2519;
	{ // callseq 1387, 0
	.param .b64 param0;
	st.param.f64 	[param0], %fd1;
	.param .align 16 .b8 retval0[16];
	call.uni (retval0), 
	__internal_trig_reduction_slowpathd, 
	(
	param0
	);
	ld.param.f64 	%fd28388, [retval0];
	ld.param.b32 	%r11290, [retval0+8];
	} // callseq 1387
$L__BB1_2519:
	shl.b32 	%r8851, %r11290, 6;
	cvt.u64.u32 	%rd3895, %r8851;
	and.b64  	%rd3896, %rd3895, 64;
	mov.u64 	%rd3897, __cudart_sin_cos_coeffs;
	add.s64 	%rd3898, %rd3897, %rd3896;
	mul.rn.f64 	%fd21693, %fd28388, %fd28388;
	and.b32  	%r8852, %r11290, 1;
	setp.eq.b32 	%p4434, %r8852, 1;
	selp.f64 	%fd21694, 0dBDA8FF8320FD8164, 0d3DE5DB65F9785EBA, %p4434;
	ld.global.nc.v2.f64 	{%fd21695, %fd21696}, [%rd3898];
	fma.rn.f64 	%fd21697, %fd21694, %fd21693, %fd21695;
	fma.rn.f64 	%fd21698, %fd21697, %fd21693, %fd21696;
	ld.global.nc.v2.f64 	{%fd21699, %fd21700}, [%rd3898+16];
	fma.rn.f64 	%fd21701, %fd21698, %fd21693, %fd21699;
	fma.rn.f64 	%fd21702, %fd21701, %fd21693, %fd21700;
	ld.global.nc.v2.f64 	{%fd21703, %fd21704}, [%rd3898+32];
	fma.rn.f64 	%fd21705, %fd21702, %fd21693, %fd21703;
	fma.rn.f64 	%fd21706, %fd21705, %fd21693, %fd21704;
	fma.rn.f64 	%fd21707, %fd21706, %fd28388, %fd28388;
	fma.rn.f64 	%fd21708, %fd21706, %fd21693, 0d3FF0000000000000;
	selp.f64 	%fd21709, %fd21708, %fd21707, %p4434;
	and.b32  	%r8853, %r11290, 2;
	setp.eq.s32 	%p4435, %r8853, 0;
	mov.f64 	%fd21710, 0d0000000000000000;
	sub.f64 	%fd21711, %fd21710, %fd21709;
	selp.f64 	%fd21712, %fd21709, %fd21711, %p4435;
	min.s32 	%r8854, %r2798, %r9;
	cvt.rn.f64.s32 	%fd21713, %r8854;
	sub.f64 	%fd2073, %fd21713, %fd5;
	mul.f64 	%fd21714, %fd2052, %fd21712;
	fma.rn.f64 	%fd21715, %fd2073, %fd2070, %fd21714;
	add.f64 	%fd21716, %fd7, %fd21715;
	mul.f64 	%fd21717, %fd2052, %fd2070;
	mul.f64 	%fd21718, %fd2073, %fd21712;
	sub.f64 	%fd21719, %fd21717, %fd21718;
	add.f64 	%fd21720, %fd8, %fd21719;
	mov.f64 	%fd21721, 0d3FE0000000000000;
	copysign.f64 	%fd21722, %fd21716, %fd21721;
	add.rz.f64 	%fd21723, %fd21716, %fd21722;
	cvt.rzi.f64.f64 	%fd21724, %fd21723;
	cvt.rzi.s32.f64 	%r2805, %fd21724;
	copysign.f64 	%fd21725, %fd21720, %fd21721;
	add.rz.f64 	%fd21726, %fd21720, %fd21725;
	cvt.rzi.f64.f64 	%fd21727, %fd21726;
	cvt.rzi.s32.f64 	%r2806, %fd21727;
	setp.lt.s32 	%p4436, %r2805, 0;
	setp.ge.s32 	%p4437, %r2805, %r4279;
	or.pred  	%p4438, %p4436, %p4437;
	setp.lt.s32 	%p4439, %r2806, 0;
	setp.ge.s32 	%p4440, %r2806, %r4280;
	or.pred  	%p4441, %p4439, %p4440;
	or.pred  	%p4443, %p4438, %p4441;
	mov.b16 	%rs5095, 0;
	mov.u16 	%rs5096, %rs5095;
	mov.u16 	%rs5097, %rs5095;
	@%p4443 bra 	$L__BB1_2521;
	mul.lo.s32 	%r8855, %r2806, %r4281;
	cvt.u64.u32 	%rd3899, %r8855;
	shl.b32 	%r8856, %r2805, 2;
	cvt.u64.u32 	%rd3900, %r8856;
	add.s64 	%rd3901, %rd3899, %rd3900;
	add.s64 	%rd3902, %rd1, %rd3901;
	ld.global.u8 	%rs5095, [%rd3902];
	ld.global.u8 	%rs5096, [%rd3902+1];
	ld.global.u8 	%rs5097, [%rd3902+2];
$L__BB1_2521:
	setp.eq.f64 	%p4444, %fd2, 0d7FF0000000000000;
	st.local.u8 	[%rd153+3], %rs5097;
	and.b16  	%rs3663, %rs5097, 255;
	st.local.u8 	[%rd154+3], %rs5096;
	and.b16  	%rs3664, %rs5096, 255;
	st.local.u8 	[%rd155+3], %rs5095;
	and.b16  	%rs3665, %rs5095, 255;
	cvt.rn.f64.u16 	%fd21728, %rs3663;
	mul.f64 	%fd21729, %fd21728, 0d3FD322D0E5604189;
	cvt.rn.f64.u16 	%fd21730, %rs3664;
	fma.rn.f64 	%fd21731, %fd21730, 0d3FE2C8B439581062, %fd21729;
	cvt.rn.f64.u16 	%fd21732, %rs3665;
	fma.rn.f64 	%fd21733, %fd21732, 0d3FBD2F1A9FBE76C9, %fd21731;
	cvt.rzi.u32.f64 	%r8858, %fd21733;
	st.local.u8 	[%rd156+3], %r8858;
	mov.b32 	%r11292, 1;
	mov.f64 	%fd28390, %fd28663;
	@%p4444 bra 	$L__BB1_2525;
	setp.ltu.f64 	%p4445, %fd2, 0d41E0000000000000;
	mov.f64 	%fd28390, %fd28662;
	mov.u32 	%r11291, %r11575;
	@%p4445 bra 	$L__BB1_2524;
	{ // callseq 1388, 0
	.param .b64 param0;
	st.param.f64 	[param0], %fd1;
	.param .align 16 .b8 retval0[16];
	call.uni (retval0), 
	__internal_trig_reduction_slowpathd, 
	(
	param0
	);
	ld.param.f64 	%fd28390, [retval0];
	ld.param.b32 	%r11291, [retval0+8];
	} // callseq 1388
$L__BB1_2524:
	add.s32 	%r11292, %r11291, 1;
$L__BB1_2525:
	shl.b32 	%r8860, %r11292, 6;
	cvt.u64.u32 	%rd3903, %r8860;
	and.b64  	%rd3904, %rd3903, 64;
	mov.u64 	%rd3905, __cudart_sin_cos_coeffs;
	add.s64 	%rd3906, %rd3905, %rd3904;
	mul.rn.f64 	%fd21735, %fd28390, %fd28390;
	and.b32  	%r8861, %r11292, 1;
	setp.eq.b32 	%p4446, %r8861, 1;
	selp.f64 	%fd21736, 0dBDA8FF8320FD8164, 0d3DE5DB65F9785EBA, %p4446;
	ld.global.nc.v2.f64 	{%fd21737, %fd21738}, [%rd3906];
	fma.rn.f64 	%fd21739, %fd21736, %fd21735, %fd21737;
	fma.rn.f64 	%fd21740, %fd21739, %fd21735, %fd21738;
	ld.global.nc.v2.f64 	{%fd21741, %fd21742}, [%rd3906+16];
	fma.rn.f64 	%fd21743, %fd21740, %fd21735, %fd21741;
	fma.rn.f64 	%fd21744, %fd21743, %fd21735, %fd21742;
	ld.global.nc.v2.f64 	{%fd21745, %fd21746}, [%rd3906+32];
	fma.rn.f64 	%fd21747, %fd21744, %fd21735, %fd21745;
	fma.rn.f64 	%fd21748, %fd21747, %fd21735, %fd21746;
	fma.rn.f64 	%fd21749, %fd21748, %fd28390, %fd28390;
	fma.rn.f64 	%fd21750, %fd21748, %fd21735, 0d3FF0000000000000;
	selp.f64 	%fd21751, %fd21750, %fd21749, %p4446;
	and.b32  	%r8862, %r11292, 2;
	setp.eq.s32 	%p4447, %r8862, 0;
	mov.f64 	%fd21752, 0d0000000000000000;
	sub.f64 	%fd21753, %fd21752, %fd21751;
	selp.f64 	%fd2077, %fd21751, %fd21753, %p4447;
	mov.f64 	%fd28391, %fd28664;
	mov.u32 	%r11293, %r11577;
	@%p2 bra 	$L__BB1_2527;
	{ // callseq 1389, 0
	.param .b64 param0;
	st.param.f64 	[param0], %fd1;
	.param .align 16 .b8 retval0[16];
	call.uni (retval0), 
	__internal_trig_reduction_slowpathd, 
	(
	param0
	);
	ld.param.f64 	%fd28391, [retval0];
	ld.param.b32 	%r11293, [retval0+8];
	} // callseq 1389
$L__BB1_2527:
	shl.b32 	%r8864, %r11293, 6;
	cvt.u64.u32 	%rd3907, %r8864;
	and.b64  	%rd3908, %rd3907, 64;
	mov.u64 	%rd3909, __cudart_sin_cos_coeffs;
	add.s64 	%rd3910, %rd3909, %rd3908;
	mul.rn.f64 	%fd21755, %fd28391, %fd28391;
	and.b32  	%r8865, %r11293, 1;
	setp.eq.b32 	%p4448, %r8865, 1;
	selp.f64 	%fd21756, 0dBDA8FF8320FD8164, 0d3DE5DB65F9785EBA, %p4448;
	ld.global.nc.v2.f64 	{%fd21757, %fd21758}, [%rd3910];
	fma.rn.f64 	%fd21759, %fd21756, %fd21755, %fd21757;
	fma.rn.f64 	%fd21760, %fd21759, %fd21755, %fd21758;
	ld.global.nc.v2.f64 	{%fd21761, %fd21762}, [%rd3910+16];
	fma.rn.f64 	%fd21763, %fd21760, %fd21755, %fd21761;
	fma.rn.f64 	%fd21764, %fd21763, %fd21755, %fd21762;
	ld.global.nc.v2.f64 	{%fd21765, %fd21766}, [%rd3910+32];
	fma.rn.f64 	%fd21767, %fd21764, %fd21755, %fd21765;
	fma.rn.f64 	%fd21768, %fd21767, %fd21755, %fd21766;
	fma.rn.f64 	%fd21769, %fd21768, %fd28391, %fd28391;
	fma.rn.f64 	%fd21770, %fd21768, %fd21755, 0d3FF0000000000000;
	selp.f64 	%fd21771, %fd21770, %fd21769, %p4448;
	and.b32  	%r8866, %r11293, 2;
	setp.eq.s32 	%p4449, %r8866, 0;
	mov.f64 	%fd21772, 0d0000000000000000;
	sub.f64 	%fd21773, %fd21772, %fd21771;
	selp.f64 	%fd21774, %fd21771, %fd21773, %p4449;
	mul.f64 	%fd21775, %fd2059, %fd21774;
	fma.rn.f64 	%fd21776, %fd2073, %fd2077, %fd21775;
	add.f64 	%fd21777, %fd7, %fd21776;
	mul.f64 	%fd21778, %fd2059, %fd2077;
	mul.f64 	%fd21779, %fd2073, %fd21774;
	sub.f64 	%fd21780, %fd21778, %fd21779;
	add.f64 	%fd21781, %fd8, %fd21780;
	mov.f64 	%fd21782, 0d3FE0000000000000;
	copysign.f64 	%fd21783, %fd21777, %fd21782;
	add.rz.f64 	%fd21784, %fd21777, %fd21783;
	cvt.rzi.f64.f64 	%fd21785, %fd21784;
	cvt.rzi.s32.f64 	%r2813, %fd21785;
	copysign.f64 	%fd21786, %fd21781, %fd21782;
	add.rz.f64 	%fd21787, %fd21781, %fd21786;
	cvt.rzi.f64.f64 	%fd21788, %fd21787;
	cvt.rzi.s32.f64 	%r2814, %fd21788;
	setp.lt.s32 	%p4450, %r2813, 0;
	setp.ge.s32 	%p4451, %r2813, %r4279;
	or.pred  	%p4452, %p4450, %p4451;
	setp.lt.s32 	%p4453, %r2814, 0;
	setp.ge.s32 	%p4454, %r2814, %r4280;
	or.pred  	%p4455, %p4453, %p4454;
	or.pred  	%p4457, %p4452, %p4455;
	mov.b16 	%rs5098, 0;
	mov.u16 	%rs5099, %rs5098;
	mov.u16 	%rs5100, %rs5098;
	@%p4457 bra 	$L__BB1_2529;
	mul.lo.s32 	%r8867, %r2814, %r4281;
	cvt.u64.u32 	%rd3911, %r8867;
	shl.b32 	%r8868, %r2813, 2;
	cvt.u64.u32 	%rd3912, %r8868;
	add.s64 	%rd3913, %rd3911, %rd3912;
	add.s64 	%rd3914, %rd1, %rd3913;
	ld.global.u8 	%rs5098, [%rd3914];
	ld.global.u8 	%rs5099, [%rd3914+1];
	ld.global.u8 	%rs5100, [%rd3914+2];
$L__BB1_2529:
	st.local.u8 	[%rd153+4], %rs5100;
	and.b16  	%rs3667, %rs5100, 255;
	st.local.u8 	[%rd154+4], %rs5099;
	and.b16  	%rs3668, %rs5099, 255;
	st.local.u8 	[%rd155+4], %rs5098;
	and.b16  	%rs3669, %rs5098, 255;
	cvt.rn.f64.u16 	%fd21789, %rs3667;
	mul.f64 	%fd21790, %fd21789, 0d3FD322D0E5604189;
	cvt.rn.f64.u16 	%fd21791, %rs3668;
	fma.rn.f64 	%fd21792, %fd21791, 0d3FE2C8B439581062, %fd21790;
	cvt.rn.f64.u16 	%fd21793, %rs3669;
	fma.rn.f64 	%fd21794, %fd21793, 0d3FBD2F1A9FBE76C9, %fd21792;
	cvt.rzi.u32.f64 	%r8870, %fd21794;
	st.local.u8 	[%rd156+4], %r8870;
	mov.b32 	%r11295, 1;
	mov.f64 	%fd28393, %fd28663;
	@%p4444 bra 	$L__BB1_2533;
	setp.ltu.f64 	%p4459, %fd2, 0d41E0000000000000;
	mov.f64 	%fd28393, %fd28662;
	mov.u32 	%r11294, %r11575;
	@%p4459 bra 	$L__BB1_2532;
	{ // callseq 1390, 0
	.param .b64 param0;
	st.param.f64 	[param0], %fd1;
	.param .align 16 .b8 retval0[16];
	call.uni (retval0), 
	__internal_trig_reduction_slowpathd, 
	(
	param0
	);
	ld.param.f64 	%fd28393, [retval0];
	ld.param.b32 	%r11294, [retval0+8];
	} // callseq 1390
$L__BB1_2532:
	add.s32 	%r11295, %r11294, 1;
$L__BB1_2533:
	shl.b32 	%r8872, %r11295, 6;
	cvt.u64.u32 	%rd3915, %r8872;
	and.b64  	%rd3916, %rd3915, 64;
	mov.u64 	%rd3917, __cudart_sin_cos_coeffs;
	add.s64 	%rd3918, %rd3917, %rd3916;
	mul.rn.f64 	%fd21796, %fd28393, %fd28393;
	and.b32  	%r8873, %r11295, 1;
	setp.eq.b32 	%p4460, %r8873, 1;
	selp.f64 	%fd21797, 0dBDA8FF8320FD8164, 0d3DE5DB65F9785EBA, %p4460;
	ld.global.nc.v2.f64 	{%fd21798, %fd21799}, [%rd3918];
	fma.rn.f64 	%fd21800, %fd21797, %fd21796, %fd21798;
	fma.rn.f64 	%fd21801, %fd21800, %fd21796, %fd21799;
	ld.global.nc.v2.f64 	{%fd21802, %fd21803}, [%rd3918+16];
	fma.rn.f64 	%fd21804, %fd21801, %fd21796, %fd21802;
	fma.rn.f64 	%fd21805, %fd21804, %fd21796, %fd21803;
	ld.global.nc.v2.f64 	{%fd21806, %fd21807}, [%rd3918+32];
	fma.rn.f64 	%fd21808, %fd21805, %fd21796, %fd21806;
	fma.rn.f64 	%fd21809, %fd21808, %fd21796, %fd21807;
	fma.rn.f64 	%fd21810, %fd21809, %fd28393, %fd28393;
	fma.rn.f64 	%fd21811, %fd21809, %fd21796, 0d3FF0000000000000;
	selp.f64 	%fd21812, %fd21811, %fd21810, %p4460;
	and.b32  	%r8874, %r11295, 2;
	setp.eq.s32 	%p4461, %r8874, 0;
	mov.f64 	%fd21813, 0d0000000000000000;
	sub.f64 	%fd21814, %fd21813, %fd21812;
	selp.f64 	%fd2083, %fd21812, %fd21814, %p4461;
	mov.f64 	%fd28394, %fd28664;
	mov.u32 	%r11296, %r11577;
	@%p2 bra 	$L__BB1_2535;
	{ // callseq 1391, 0
	.param .b64 param0;
	st.param.f64 	[param0], %fd1;
	.param .align 16 .b8 retval0[16];
	call.uni (retval0), 
	__internal_trig_reduction_slowpathd, 
	(
	param0
	);
	ld.param.f64 	%fd28394, [retval0];
	ld.param.b32 	%r11296, [retval0+8];
	} // callseq 1391
$L__BB1_2535:
	shl.b32 	%r8876, %r11296, 6;
	cvt.u64.u32 	%rd3919, %r8876;
	and.b64  	%rd3920, %rd3919, 64;
	mov.u64 	%rd3921, __cudart_sin_cos_coeffs;
	add.s64 	%rd3922, %rd3921, %rd3920;
	mul.rn.f64 	%fd21816, %fd28394, %fd28394;
	and.b32  	%r8877, %r11296, 1;
	setp.eq.b32 	%p4462, %r8877, 1;
	selp.f64 	%fd21817, 0dBDA8FF8320FD8164, 0d3DE5DB65F9785EBA, %p4462;
	ld.global.nc.v2.f64 	{%fd21818, %fd21819}, [%rd3922];
	fma.rn.f64 	%fd21820, %fd21817, %fd21816, %fd21818;
	fma.rn.f64 	%fd21821, %fd21820, %fd21816, %fd21819;
	ld.global.nc.v2.f64 	{%fd21822, %fd21823}, [%rd3922+16];
	fma.rn.f64 	%fd21824, %fd21821, %fd21816, %fd21822;
	fma.rn.f64 	%fd21825, %fd21824, %fd21816, %fd21823;
	ld.global.nc.v2.f64 	{%fd21826, %fd21827}, [%rd3922+32];
	fma.rn.f64 	%fd21828, %fd21825, %fd21816, %fd21826;
	fma.rn.f64 	%fd21829, %fd21828, %fd21816, %fd21827;
	fma.rn.f64 	%fd21830, %fd21829, %fd28394, %fd28394;
	fma.rn.f64 	%fd21831, %fd21829, %fd21816, 0d3FF0000000000000;
	selp.f64 	%fd21832, %fd21831, %fd21830, %p4462;
	and.b32  	%r8878, %r11296, 2;
	setp.eq.s32 	%p4463, %r8878, 0;
	mov.f64 	%fd21833, 0d0000000000000000;
	sub.f64 	%fd21834, %fd21833, %fd21832;
	selp.f64 	%fd21835, %fd21832, %fd21834, %p4463;
	mul.f64 	%fd21836, %fd2066, %fd21835;
	fma.rn.f64 	%fd21837, %fd2073, %fd2083, %fd21836;
	add.f64 	%fd21838, %fd7, %fd21837;
	mul.f64 	%fd21839, %fd2066, %fd2083;
	mul.f64 	%fd21840, %fd2073, %fd21835;
	sub.f64 	%fd21841, %fd21839, %fd21840;
	add.f64 	%fd21842, %fd8, %fd21841;
	mov.f64 	%fd21843, 0d3FE0000000000000;
	copysign.f64 	%fd21844, %fd21838, %fd21843;
	add.rz.f64 	%fd21845, %fd21838, %fd21844;
	cvt.rzi.f64.f64 	%fd21846, %fd21845;
	cvt.rzi.s32.f64 	%r2821, %fd21846;
	copysign.f64 	%fd21847, %fd21842, %fd21843;
	add.rz.f64 	%fd21848, %fd21842, %fd21847;
	cvt.rzi.f64.f64 	%fd21849, %fd21848;
	cvt.rzi.s32.f64 	%r2822, %fd21849;
	setp.lt.s32 	%p4464, %r2821, 0;
	setp.ge.s32 	%p4465, %r2821, %r4279;
	or.pred  	%p4466, %p4464, %p4465;
	setp.lt.s32 	%p4467, %r2822, 0;
	setp.ge.s32 	%p4468, %r2822, %r4280;
	or.pred  	%p4469, %p4467, %p4468;
	or.pred  	%p4471, %p4466, %p4469;
	mov.b16 	%rs5101, 0;
	mov.u16 	%rs5102, %rs5101;
	mov.u16 	%rs5103, %rs5101;
	@%p4471 bra 	$L__BB1_2537;
	mul.lo.s32 	%r8879, %r2822, %r4281;
	cvt.u64.u32 	%rd3923, %r8879;
	shl.b32 	%r8880, %r2821, 2;
	cvt.u64.u32 	%rd3924, %r8880;
	add.s64 	%rd3925, %rd3923, %rd3924;
	add.s64 	%rd3926, %rd1, %rd3925;
	ld.global.u8 	%rs5101, [%rd3926];
	ld.global.u8 	%rs5102, [%rd3926+1];
	ld.global.u8 	%rs5103, [%rd3926+2];
$L__BB1_2537:
	setp.eq.f64 	%p4472, %fd2, 0d7FF0000000000000;
	st.local.u8 	[%rd153+5], %rs5103;
	and.b16  	%rs3671, %rs5103, 255;
	st.local.u8 	[%rd154+5], %rs5102;
	and.b16  	%rs3672, %rs5102, 255;
	st.local.u8 	[%rd155+5], %rs5101;
	and.b16  	%rs3673, %rs5101, 255;
	cvt.rn.f64.u16 	%fd21850, %rs3671;
	mul.f64 	%fd21851, %fd21850, 0d3FD322D0E5604189;
	cvt.rn.f64.u16 	%fd21852, %rs3672;
	fma.rn.f64 	%fd21853, %fd21852, 0d3FE2C8B439581062, %fd21851;
	cvt.rn.f64.u16 	%fd21854, %rs3673;
	fma.rn.f64 	%fd21855, %fd21854, 0d3FBD2F1A9FBE76C9, %fd21853;
	cvt.rzi.u32.f64 	%r8882, %fd21855;
	st.local.u8 	[%rd156+5], %r8882;
	add.s32 	%r8883, %r2789, %r4287;
	div.s32 	%r8884, %r8883, %r4283;
	max.s32 	%r2823, %r8884, 0;
	mov.b32 	%r11298, 1;
	mov.f64 	%fd28396, %fd28663;
	@%p4472 bra 	$L__BB1_2541;
	setp.ltu.f64 	%p4473, %fd2, 0d41E0000000000000;
	mov.f64 	%fd28396, %fd28662;
	mov.u32 	%r11297, %r11575;
	@%p4473 bra 	$L__BB1_2540;
	{ // callseq 1392, 0
	.param .b64 param0;
	st.param.f64 	[param0], %fd1;
	.param .align 16 .b8 retval0[16];
	call.uni (retval0), 
	__internal_trig_reduction_slowpathd, 
	(
	param0
	);
	ld.param.f64 	%fd28396, [retval0];
	ld.param.b32 	%r11297, [retval0+8];
	} // callseq 1392
$L__BB1_2540:
	add.s32 	%r11298, %r11297, 1;
$L__BB1_2541:
	shl.b32 	%r8886, %r11298, 6;
	cvt.u64.u32 	%rd3927, %r8886;
	and.b64  	%rd3928, %rd3927, 64;
	mov.u64 	%rd3929, __cudart_sin_cos_coeffs;
	add.s64 	%rd3930, %rd3929, %rd3928;
	mul.rn.f64 	%fd21857, %fd28396, %fd28396;
	and.b32  	%r8887, %r11298, 1;
	setp.eq.b32 	%p4474, %r8887, 1;
	selp.f64 	%fd21858, 0dBDA8FF8320FD8164, 0d3DE5DB65F9785EBA, %p4474;
	ld.global.nc.v2.f64 	{%fd21859, %fd21860}, [%rd3930];
	fma.rn.f64 	%fd21861, %fd21858, %fd21857, %fd21859;
	fma.rn.f64 	%fd21862, %fd21861, %fd21857, %fd21860;
	ld.global.nc.v2.f64 	{%fd21863, %fd21864}, [%rd3930+16];
	fma.rn.f64 	%fd21865, %fd21862, %fd21857, %fd21863;
	fma.rn.f64 	%fd21866, %fd21865, %fd21857, %fd21864;
	ld.global.nc.v2.f64 	{%fd21867, %fd21868}, [%rd3930+32];
	fma.rn.f64 	%fd21869, %fd21866, %fd21857, %fd21867;
	fma.rn.f64 	%fd21870, %fd21869, %fd21857, %fd21868;
	fma.rn.f64 	%fd21871, %fd21870, %fd28396, %fd28396;
	fma.rn.f64 	%fd21872, %fd21870, %fd21857, 0d3FF0000000000000;
	selp.f64 	%fd21873, %fd21872, %fd21871, %p4474;
	and.b32  	%r8888, %r11298, 2;
	setp.eq.s32 	%p4475, %r8888, 0;
	mov.f64 	%fd21874, 0d0000000000000000;
	sub.f64 	%fd21875, %fd21874, %fd21873;
	selp.f64 	%fd2089, %fd21873, %fd21875, %p4475;
	mov.f64 	%fd28397, %fd28664;
	mov.u32 	%r11299, %r11577;
	@%p2 bra 	$L__BB1_2543;
	{ // callseq 1393, 0
	.param .b64 param0;
	st.param.f64 	[param0], %fd1;
	.param .align 16 .b8 retval0[16];
	call.uni (retval0), 
	__internal_trig_reduction_slowpathd, 
	(
	param0
	);
	ld.param.f64 	%fd28397, [retval0];
	ld.param.b32 	%r11299, [retval0+8];
	} // callseq 1393
$L__BB1_2543:
	shl.b32 	%r8890, %r11299, 6;
	cvt.u64.u32 	%rd3931, %r8890;
	and.b64  	%rd3932, %rd3931, 64;
	mov.u64 	%rd3933, __cudart_sin_cos_coeffs;
	add.s64 	%rd3934, %rd3933, %rd3932;
	mul.rn.f64 	%fd21877, %fd28397, %fd28397;
	and.b32  	%r8891, %r11299, 1;
	setp.eq.b32 	%p4476, %r8891, 1;
	selp.f64 	%fd21878, 0dBDA8FF8320FD8164, 0d3DE5DB65F9785EBA, %p4476;
	ld.global.nc.v2.f64 	{%fd21879, %fd21880}, [%rd3934];
	fma.rn.f64 	%fd21881, %fd21878, %fd21877, %fd21879;
	fma.rn.f64 	%fd21882, %fd21881, %fd21877, %fd21880;
	ld.global.nc.v2.f64 	{%fd21883, %fd21884}, [%rd3934+16];
	fma.rn.f64 	%fd21885, %fd21882, %fd21877, %fd21883;
	fma.rn.f64 	%fd21886, %fd21885, %fd21877, %fd21884;
	ld.global.nc.v2.f64 	{%fd21887, %fd21888}, [%rd3934+32];
	fma.rn.f64 	%fd21889, %fd21886, %fd21877, %fd21887;
	fma.rn.f64 	%fd21890, %fd21889, %fd21877, %fd21888;
	fma.rn.f64 	%fd21891, %fd21890, %fd28397, %fd28397;
	fma.rn.f64 	%fd21892, %fd21890, %fd21877, 0d3FF0000000000000;
	selp.f64 	%fd21893, %fd21892, %fd21891, %p4476;
	and.b32  	%r8892, %r11299, 2;
	setp.eq.s32 	%p4477, %r8892, 0;
	mov.f64 	%fd21894, 0d0000000000000000;
	sub.f64 	%fd21895, %fd21894, %fd21893;
	selp.f64 	%fd21896, %fd21893, %fd21895, %p4477;
	min.s32 	%r8893, %r2823, %r10;
	cvt.rn.f64.s32 	%fd21897, %r8893;
	sub.f64 	%fd2092, %fd21897, %fd6;
	mul.f64 	%fd21898, %fd2092, %fd21896;
	fma.rn.f64 	%fd21899, %fd2051, %fd2089, %fd21898;
	add.f64 	%fd21900, %fd7, %fd21899;
	mul.f64 	%fd21901, %fd2092, %fd2089;
	mul.f64 	%fd21902, %fd2051, %fd21896;
	sub.f64 	%fd21903, %fd21901, %fd21902;
	add.f64 	%fd21904, %fd8, %fd21903;
	mov.f64 	%fd21905, 0d3FE0000000000000;
	copysign.f64 	%fd21906, %fd21900, %fd21905;
	add.rz.f64 	%fd21907, %fd21900, %fd21906;
	cvt.rzi.f64.f64 	%fd21908, %fd21907;
	cvt.rzi.s32.f64 	%r2830, %fd21908;
	copysign.f64 	%fd21909, %fd21904, %fd21905;
	add.rz.f64 	%fd21910, %fd21904, %fd21909;
	cvt.rzi.f64.f64 	%fd21911, %fd21910;
	cvt.rzi.s32.f64 	%r2831, %fd21911;
	setp.lt.s32 	%p4478, %r2830, 0;
	setp.ge.s32 	%p4479, %r2830, %r4279;
	or.pred  	%p4480, %p4478, %p4479;
	setp.lt.s32 	%p4481, %r2831, 0;
	setp.ge.s32 	%p4482, %r2831, %r4280;
	or.pred  	%p4483, %p4481, %p4482;
	or.pred  	%p4485, %p4480, %p4483;
	mov.b16 	%rs5104, 0;
	mov.u16 	%rs5105, %rs5104;
	mov.u16 	%rs5106, %rs5104;
	@%p4485 bra 	$L__BB1_2545;
	mul.lo.s32 	%r8894, %r2831, %r4281;
	cvt.u64.u32 	%rd3935, %r8894;
	shl.b32 	%r8895, %r2830, 2;
	cvt.u64.u32 	%rd3936, %r8895;
	add.s64 	%rd3937, %rd3935, %rd3936;
	add.s64 	%rd3938, %rd1, %rd3937;
	ld.global.u8 	%rs5104, [%rd3938];
	ld.global.u8 	%rs5105, [%rd3938+1];
	ld.global.u8 	%rs5106, [%rd3938+2];
$L__BB1_2545:
	st.local.u8 	[%rd153+6], %rs5106;
	and.b16  	%rs3675, %rs5106, 255;
	st.local.u8 	[%rd154+6], %rs5105;
	and.b16  	%rs3676, %rs5105, 255;
	st.local.u8 	[%rd155+6], %rs5104;
	and.b16  	%rs3677, %rs5104, 255;
	cvt.rn.f64.u16 	%fd21912, %rs3675;
	mul.f64 	%fd21913, %fd21912, 0d3FD322D0E5604189;
	cvt.rn.f64.u16 	%fd21914, %rs3676;
	fma.rn.f64 	%fd21915, %fd21914, 0d3FE2C8B439581062, %fd21913;
	cvt.rn.f64.u16 	%fd21916, %rs3677;
	fma.rn.f64 	%fd21917, %fd21916, 0d3FBD2F1A9FBE76C9, %fd21915;
	cvt.rzi.u32.f64 	%r8897, %fd21917;
	st.local.u8 	[%rd156+6], %r8897;
	mov.b32 	%r11301, 1;
	mov.f64 	%fd28399, %fd28663;
	@%p4472 bra 	$L__BB1_2549;
	setp.ltu.f64 	%p4487, %fd2, 0d41E0000000000000;
	mov.f64 	%fd28399, %fd28662;
	mov.u32 	%r11300, %r11575;
	@%p4487 bra 	$L__BB1_2548;
	{ // callseq 1394, 0
	.param .b64 param0;
	st.param.f64 	[param0], %fd1;
	.param .align 16 .b8 retval0[16];
	call.uni (retval0), 
	__internal_trig_reduction_slowpathd, 
	(
	param0
	);
	ld.param.f64 	%fd28399, [retval0];
	ld.param.b32 	%r11300, [retval0+8];
	} // callseq 1394
$L__BB1_2548:
	add.s32 	%r11301, %r11300, 1;
$L__BB1_2549:
	shl.b32 	%r8899, %r11301, 6;
	cvt.u64.u32 	%rd3939, %r8899;
	and.b64  	%rd3940, %rd3939, 64;
	mov.u64 	%rd3941, __cudart_sin_cos_coeffs;
	add.s64 	%rd3942, %rd3941, %rd3940;
	mul.rn.f64 	%fd21919, %fd28399, %fd28399;
	and.b32  	%r8900, %r11301, 1;
	setp.eq.b32 	%p4488, %r8900, 1;
	selp.f64 	%fd21920, 0dBDA8FF8320FD8164, 0d3DE5DB65F9785EBA, %p4488;
	ld.global.nc.v2.f64 	{%fd21921, %fd21922}, [%rd3942];
	fma.rn.f64 	%fd21923, %fd21920, %fd21919, %fd21921;
	fma.rn.f64 	%fd21924, %fd21923, %fd21919, %fd21922;
	ld.global.nc.v2.f64 	{%fd21925, %fd21926}, [%rd3942+16];
	fma.rn.f64 	%fd21927, %fd21924, %fd21919, %fd21925;
	fma.rn.f64 	%fd21928, %fd21927, %fd21919, %fd21926;
	ld.global.nc.v2.f64 	{%fd21929, %fd21930}, [%rd3942+32];
	fma.rn.f64 	%fd21931, %fd21928, %fd21919, %fd21929;
	fma.rn.f64 	%fd21932, %fd21931, %fd21919, %fd21930;
	fma.rn.f64 	%fd21933, %fd21932, %fd28399, %fd28399;
	fma.rn.f64 	%fd21934, %fd21932, %fd21919, 0d3FF0000000000000;
	selp.f64 	%fd21935, %fd21934, %fd21933, %p4488;
	and.b32  	%r8901, %r11301, 2;
	setp.eq.s32 	%p4489, %r8901, 0;
	mov.f64 	%fd21936, 0d0000000000000000;
	sub.f64 	%fd21937, %fd21936, %fd21935;
	selp.f64 	%fd2096, %fd21935, %fd21937, %p4489;
	mov.f64 	%fd28400, %fd28664;
	mov.u32 	%r11302, %r11577;
	@%p2 bra 	$L__BB1_2551;
	{ // callseq 1395, 0
	.param .b64 param0;
	st.param.f64 	[param0], %fd1;
	.param .align 16 .b8 retval0[16];
	call.uni (retval0), 
	__internal_trig_reduction_slowpathd, 
	(
	param0
	);
	ld.param.f64 	%fd28400, [retval0];
	ld.param.b32 	%r11302, [retval0+8];
	} // callseq 1395
$L__BB1_2551:
	shl.b32 	%r8903, %r11302, 6;
	cvt.u64.u32 	%rd3943, %r8903;
	and.b64  	%rd3944, %rd3943, 64;
	mov.u64 	%rd3945, __cudart_sin_cos_coeffs;
	add.s64 	%rd3946, %rd3945, %rd3944;
	mul.rn.f64 	%fd21939, %fd28400, %fd28400;
	and.b32  	%r8904, %r11302, 1;
	setp.eq.b32 	%p4490, %r8904, 1;
	selp.f64 	%fd21940, 0dBDA8FF8320FD8164, 0d3DE5DB65F9785EBA, %p4490;
	ld.global.nc.v2.f64 	{%fd21941, %fd21942}, [%rd3946];
	fma.rn.f64 	%fd21943, %fd21940, %fd21939, %fd21941;
	fma.rn.f64 	%fd21944, %fd21943, %fd21939, %fd21942;
	ld.global.nc.v2.f64 	{%fd21945, %fd21946}, [%rd3946+16];
	fma.rn.f64 	%fd21947, %fd21944, %fd21939, %fd21945;
	fma.rn.f64 	%fd21948, %fd21947, %fd21939, %fd21946;
	ld.global.nc.v2.f64 	{%fd21949, %fd21950}, [%rd3946+32];
	fma.rn.f64 	%fd21951, %fd21948, %fd21939, %fd21949;
	fma.rn.f64 	%fd21952, %fd21951, %fd21939, %fd21950;
	fma.rn.f64 	%fd21953, %fd21952, %fd28400, %fd28400;
	fma.rn.f64 	%fd21954, %fd21952, %fd21939, 0d3FF0000000000000;
	selp.f64 	%fd21955, %fd21954, %fd21953, %p4490;
	and.b32  	%r8905, %r11302, 2;
	setp.eq.s32 	%p4491, %r8905, 0;
	mov.f64 	%fd21956, 0d0000000000000000;
	sub.f64 	%fd21957, %fd21956, %fd21955;
	selp.f64 	%fd21958, %fd21955, %fd21957, %p4491;
	mul.f64 	%fd21959, %fd2092, %fd21958;
	fma.rn.f64 	%fd21960, %fd2073, %fd2096, %fd21959;
	add.f64 	%fd21961, %fd7, %fd21960;
	mul.f64 	%fd21962, %fd2092, %fd2096;
	mul.f64 	%fd21963, %fd2073, %fd21958;
	sub.f64 	%fd21964, %fd21962, %fd21963;
	add.f64 	%fd21965, %fd8, %fd21964;
	mov.f64 	%fd21966, 0d3FE0000000000000;
	copysign.f64 	%fd21967, %fd21961, %fd21966;
	add.rz.f64 	%fd21968, %fd21961, %fd21967;
	cvt.rzi.f64.f64 	%fd21969, %fd21968;
	cvt.rzi.s32.f64 	%r2838, %fd21969;
	copysign.f64 	%fd21970, %fd21965, %fd21966;
	add.rz.f64 	%fd21971, %fd21965, %fd21970;
	cvt.rzi.f64.f64 	%fd21972, %fd21971;
	cvt.rzi.s32.f64 	%r2839, %fd21972;
	setp.lt.s32 	%p4492, %r2838, 0;
	setp.ge.s32 	%p4493, %r2838, %r4279;
	or.pred  	%p4494, %p4492, %p4493;
	setp.lt.s32 	%p4495, %r2839, 0;
	setp.ge.s32 	%p4496, %r2839, %r4280;
	or.pred  	%p4497, %p4495, %p4496;
	or.pred  	%p4499, %p4494, %p4497;
	mov.b16 	%rs5107, 0;
	mov.u16 	%rs5108, %rs5107;
	mov.u16 	%rs5109, %rs5107;
	@%p4499 bra 	$L__BB1_2553;
	mul.lo.s32 	%r8906, %r2839, %r4281;
	cvt.u64.u32 	%rd3947, %r8906;
	shl.b32 	%r8907, %r2838, 2;
	cvt.u64.u32 	%rd3948, %r8907;
	add.s64 	%rd3949, %rd3947, %rd3948;
	add.s64 	%rd3950, %rd1, %rd3949;
	ld.global.u8 	%rs5107, [%rd3950];
	ld.global.u8 	%rs5108, [%rd3950+1];
	ld.global.u8 	%rs5109, [%rd3950+2];
$L__BB1_2553:
	st.local.u8 	[%rd153+7], %rs5109;
	and.b16  	%rs3679, %rs5109, 255;
	st.local.u8 	[%rd154+7], %rs5108;
	and.b16  	%rs3680, %rs5108, 255;
	st.local.u8 	[%rd155+7], %rs5107;
	and.b16  	%rs3681, %rs5107, 255;
	cvt.rn.f64.u16 	%fd21973, %rs3679;
	mul.f64 	%fd21974, %fd21973, 0d3FD322D0E5604189;
	cvt.rn.f64.u16 	%fd21975, %rs3680;
	fma.rn.f64 	%fd21976, %fd21975, 0d3FE2C8B439581062, %fd21974;
	cvt.rn.f64.u16 	%fd21977, %rs3681;
	fma.rn.f64 	%fd21978, %fd21977, 0d3FBD2F1A9FBE76C9, %fd21976;
	cvt.rzi.u32.f64 	%r8908, %fd21978;
	st.local.u8 	[%rd156+7], %r8908;
	add.s32 	%r10528, %r10528, 8;
$L__BB1_2554:
	setp.gt.u32 	%p4500, %r10528, 299;
	@%p4500 bra 	$L__BB1_2822;
	setp.ge.s32 	%p4501, %r2624, %r4288;
	setp.lt.s32 	%p4502, %r1819, 0;
	setp.ge.s32 	%p4503, %r1819, %r4284;
	or.pred  	%p4504, %p4503, %p4501;
	or.pred  	%p4505, %p4504, %p4502;
	@%p4505 bra 	$L__BB1_2621;
	setp.eq.f64 	%p4506, %fd2, 0d7FF0000000000000;
	mul.lo.s32 	%r8910, %r1819, %r4286;
	shl.b32 	%r2842, %r8910, 1;
	mul.lo.s32 	%r8911, %r2624, %r4287;
	shl.b32 	%r2843, %r8911, 2;
	mov.b32 	%r11305, 1;
	mov.f64 	%fd28402, %fd28663;
	@%p4506 bra 	$L__BB1_2560;
	setp.ltu.f64 	%p4507, %fd2, 0d41E0000000000000;
	mov.f64 	%fd28402, %fd28662;
	mov.u32 	%r11304, %r11575;
	@%p4507 bra 	$L__BB1_2559;
	{ // callseq 1396, 0
	.param .b64 param0;
	st.param.f64 	[param0], %fd1;
	.param .align 16 .b8 retval0[16];
	call.uni (retval0), 
	__internal_trig_reduction_slowpathd, 
	(
	param0
	);
	ld.param.f64 	%fd28402, [retval0];
	ld.param.b32 	%r11304, [retval0+8];
	} // callseq 1396
$L__BB1_2559:
	add.s32 	%r11305, %r11304, 1;
$L__BB1_2560:
	shl.b32 	%r8913, %r11305, 6;
	cvt.u64.u32 	%rd3951, %r8913;
	and.b64  	%rd3952, %rd3951, 64;
	mov.u64 	%rd3953, __cudart_sin_cos_coeffs;
	add.s64 	%rd3954, %rd3953, %rd3952;
	mul.rn.f64 	%fd21980, %fd28402, %fd28402;
	and.b32  	%r8914, %r11305, 1;
	setp.eq.b32 	%p4508, %r8914, 1;
	selp.f64 	%fd21981, 0dBDA8FF8320FD8164, 0d3DE5DB65F9785EBA, %p4508;
	ld.global.nc.v2.f64 	{%fd21982, %fd21983}, [%rd3954];
	fma.rn.f64 	%fd21984, %fd21981, %fd21980, %fd21982;
	fma.rn.f64 	%fd21985, %fd21984, %fd21980, %fd21983;
	ld.global.nc.v2.f64 	{%fd21986, %fd21987}, [%rd3954+16];
	fma.rn.f64 	%fd21988, %fd21985, %fd21980, %fd21986;
	fma.rn.f64 	%fd21989, %fd21988, %fd21980, %fd21987;
	ld.global.nc.v2.f64 	{%fd21990, %fd21991}, [%rd3954+32];
	fma.rn.f64 	%fd21992, %fd21989, %fd21980, %fd21990;
	fma.rn.f64 	%fd21993, %fd21992, %fd21980, %fd21991;
	fma.rn.f64 	%fd21994, %fd21993, %fd28402, %fd28402;
	fma.rn.f64 	%fd21995, %fd21993, %fd21980, 0d3FF0000000000000;
	selp.f64 	%fd21996, %fd21995, %fd21994, %p4508;
	and.b32  	%r8915, %r11305, 2;
	setp.eq.s32 	%p4509, %r8915, 0;
	mov.f64 	%fd21997, 0d0000000000000000;
	sub.f64 	%fd21998, %fd21997, %fd21996;
	selp.f64 	%fd2102, %fd21996, %fd21998, %p4509;
	mov.f64 	%fd28403, %fd28664;
	mov.u32 	%r11306, %r11577;
	@%p2 bra 	$L__BB1_2562;
	{ // callseq 1397, 0
	.param .b64 param0;
	st.param.f64 	[param0], %fd1;
	.param .align 16 .b8 retval0[16];
	call.uni (retval0), 
	__internal_trig_reduction_slowpathd, 
	(
	param0
	);
	ld.param.f64 	%fd28403, [retval0];
	ld.param.b32 	%r11306, [retval0+8];
	} // callseq 1397
$L__BB1_2562:
	shl.b32 	%r8917, %r11306, 6;
	cvt.u64.u32 	%rd3955, %r8917;
	and.b64  	%rd3956, %rd3955, 64;
	mov.u64 	%rd3957, __cudart_sin_cos_coeffs;
	add.s64 	%rd3958, %rd3957, %rd3956;
	mul.rn.f64 	%fd22000, %fd28403, %fd28403;
	and.b32  	%r8918, %r11306, 1;
	setp.eq.b32 	%p4510, %r8918, 1;
	selp.f64 	%fd22001, 0dBDA8FF8320FD8164, 0d3DE5DB65F9785EBA, %p4510;
	ld.global.nc.v2.f64 	{%fd22002, %fd22003}, [%rd3958];
	fma.rn.f64 	%fd22004, %fd22001, %fd22000, %fd22002;
	fma.rn.f64 	%fd22005, %fd22004, %fd22000, %fd22003;
	ld.global.nc.v2.f64 	{%fd22006, %fd22007}, [%rd3958+16];
	fma.rn.f64 	%fd22008, %fd22005, %fd22000, %fd22006;
	fma.rn.f64 	%fd22009, %fd22008, %fd22000, %fd22007;
	ld.global.nc.v2.f64 	{%fd22010, %fd22011}, [%rd3958+32];
	fma.rn.f64 	%fd22012, %fd22009, %fd22000, %fd22010;
	fma.rn.f64 	%fd22013, %fd22012, %fd22000, %fd22011;
	fma.rn.f64 	%fd22014, %fd22013, %fd28403, %fd28403;
	fma.rn.f64 	%fd22015, %fd22013, %fd22000, 0d3FF0000000000000;
	selp.f64 	%fd22016, %fd22015, %fd22014, %p4510;
	and.b32  	%r8919, %r11306, 2;
	setp.eq.s32 	%p4511, %r8919, 0;
	mov.f64 	%fd22017, 0d0000000000000000;
	sub.f64 	%fd22018, %fd22017, %fd22016;
	selp.f64 	%fd22019, %fd22016, %fd22018, %p4511;
	div.s32 	%r8920, %r2842, %r4282;
	max.s32 	%r8921, %r8920, 0;
	min.s32 	%r8922, %r8921, %r9;
	cvt.rn.f64.s32 	%fd22020, %r8922;
	sub.f64 	%fd2105, %fd22020, %fd5;
	div.s32 	%r8923, %r2843, %r4283;
	max.s32 	%r8924, %r8923, 0;
	min.s32 	%r8925, %r8924, %r10;
	cvt.rn.f64.s32 	%fd22021, %r8925;
	sub.f64 	%fd2106, %fd22021, %fd6;
	mul.f64 	%fd22022, %fd2106, %fd22019;
	fma.rn.f64 	%fd22023, %fd2105, %fd2102, %fd22022;
	add.f64 	%fd22024, %fd7, %fd22023;
	mul.f64 	%fd22025, %fd2106, %fd2102;
	mul.f64 	%fd22026, %fd2105, %fd22019;
	sub.f64 	%fd22027, %fd22025, %fd22026;
	add.f64 	%fd22028, %fd8, %fd22027;
	mov.f64 	%fd22029, 0d3FE0000000000000;
	copysign.f64 	%fd22030, %fd22024, %fd22029;
	add.rz.f64 	%fd22031, %fd22024, %fd22030;
	cvt.rzi.f64.f64 	%fd22032, %fd22031;
	cvt.rzi.s32.f64 	%r2850, %fd22032;
	copysign.f64 	%fd22033, %fd22028, %fd22029;
	add.rz.f64 	%fd22034, %fd22028, %fd22033;
	cvt.rzi.f64.f64 	%fd22035, %fd22034;
	cvt.rzi.s32.f64 	%r2851, %fd22035;
	setp.lt.s32 	%p4512, %r2850, 0;
	setp.ge.s32 	%p4513, %r2850, %r4279;
	or.pred  	%p4514, %p4512, %p4513;
	setp.lt.s32 	%p4515, %r2851, 0;
	setp.ge.s32 	%p4516, %r2851, %r4280;
	or.pred  	%p4517, %p4515, %p4516;
	or.pred  	%p4519, %p4514, %p4517;
	mov.b16 	%rs5110, 0;
	mov.u16 	%rs5111, %rs5110;
	mov.u16 	%rs5112, %rs5110;
	@%p4519 bra 	$L__BB1_2564;
	mul.lo.s32 	%r8926, %r2851, %r4281;
	cvt.u64.u32 	%rd3959, %r8926;
	shl.b32 	%r8927, %r2850, 2;
	cvt.u64.u32 	%rd3960, %r8927;
	add.s64 	%rd3961, %rd3959, %rd3960;
	add.s64 	%rd3962, %rd1, %rd3961;
	ld.global.u8 	%rs5110, [%rd3962];
	ld.global.u8 	%rs5111, [%rd3962+1];
	ld.global.u8 	%rs5112, [%rd3962+2];
$L__BB1_2564:
	cvt.u64.u32 	%rd3963, %r10528;
	add.s64 	%rd157, %rd2, %rd3963;
	st.local.u8 	[%rd157], %rs5112;
	and.b16  	%rs3683, %rs5112, 255;
	add.s64 	%rd158, %rd3, %rd3963;
	st.local.u8 	[%rd158], %rs5111;
	and.b16  	%rs3684, %rs5111, 255;
	add.s64 	%rd159, %rd4, %rd3963;
	st.local.u8 	[%rd159], %rs5110;
	and.b16  	%rs3685, %rs5110, 255;
	cvt.rn.f64.u16 	%fd22036, %rs3683;
	mul.f64 	%fd22037, %fd22036, 0d3FD322D0E5604189;
	cvt.rn.f64.u16 	%fd22038, %rs3684;
	fma.rn.f64 	%fd22039, %fd22038, 0d3FE2C8B439581062, %fd22037;
	cvt.rn.f64.u16 	%fd22040, %rs3685;
	fma.rn.f64 	%fd22041, %fd22040, 0d3FBD2F1A9FBE76C9, %fd22039;
	cvt.rzi.u32.f64 	%r8929, %fd22041;
	add.s64 	%rd160, %rd5, %rd3963;
	st.local.u8 	[%rd160], %r8929;
	add.s32 	%r2852, %r2843, %r4287;
	mov.b32 	%r11308, 1;
	mov.f64 	%fd28405, %fd28663;
	@%p4506 bra 	$L__BB1_2568;
	setp.ltu.f64 	%p4521, %fd2, 0d41E0000000000000;
	mov.f64 	%fd28405, %fd28662;
	mov.u32 	%r11307, %r11575;
	@%p4521 bra 	$L__BB1_2567;
	{ // callseq 1398, 0
	.param .b64 param0;
	st.param.f64 	[param0], %fd1;
	.param .align 16 .b8 retval0[16];
	call.uni (retval0), 
	__internal_trig_reduction_slowpathd, 
	(
	param0
	);
	ld.param.f64 	%fd28405, [retval0];
	ld.param.b32 	%r11307, [retval0+8];
	} // callseq 1398
$L__BB1_2567:
	add.s32 	%r11308, %r11307, 1;
$L__BB1_2568:
	shl.b32 	%r8931, %r11308, 6;
	cvt.u64.u32 	%rd3964, %r8931;
	and.b64  	%rd3965, %rd3964, 64;
	mov.u64 	%rd3966, __cudart_sin_cos_coeffs;
	add.s64 	%rd3967, %rd3966, %rd3965;
	mul.rn.f64 	%fd22043, %fd28405, %fd28405;
	and.b32  	%r8932, %r11308, 1;
	setp.eq.b32 	%p4522, %r8932, 1;
	selp.f64 	%fd22044, 0dBDA8FF8320FD8164, 0d3DE5DB65F9785EBA, %p4522;
	ld.global.nc.v2.f64 	{%fd22045, %fd22046}, [%rd3967];
	fma.rn.f64 	%fd22047, %fd22044, %fd22043, %fd22045;
	fma.rn.f64 	%fd22048, %fd22047, %fd22043, %fd22046;
	ld.global.nc.v2.f64 	{%fd22049, %fd22050}, [%rd3967+16];
	fma.rn.f64 	%fd22051, %fd22048, %fd22043, %fd22049;
	fma.rn.f64 	%fd22052, %fd22051, %fd22043, %fd22050;
	ld.global.nc.v2.f64 	{%fd22053, %fd22054}, [%rd3967+32];
	fma.rn.f64 	%fd22055, %fd22052, %fd22043, %fd22053;
	fma.rn.f64 	%fd22056, %fd22055, %fd22043, %fd22054;
	fma.rn.f64 	%fd22057, %fd22056, %fd28405, %fd28405;
	fma.rn.f64 	%fd22058, %fd22056, %fd22043, 0d3FF0000000000000;
	selp.f64 	%fd22059, %fd22058, %fd22057, %p4522;
	and.b32  	%r8933, %r11308, 2;
	setp.eq.s32 	%p4523, %r8933, 0;
	mov.f64 	%fd22060, 0d0000000000000000;
	sub.f64 	%fd22061, %fd22060, %fd22059;
	selp.f64 	%fd2110, %fd22059, %fd22061, %p4523;
	mov.f64 	%fd28406, %fd28664;
	mov.u32 	%r11309, %r11577;
	@%p2 bra 	$L__BB1_2570;
	{ // callseq 1399, 0
	.param .b64 param0;
	st.param.f64 	[param0], %fd1;
	.param .align 16 .b8 retval0[16];
	call.uni (retval0), 
	__internal_trig_reduction_slowpathd, 
	(
	param0
	);
	ld.param.f64 	%fd28406, [retval0];
	ld.param.b32 	%r11309, [retval0+8];
	} // callseq 1399
$L__BB1_2570:
	shl.b32 	%r8935, %r11309, 6;
	cvt.u64.u32 	%rd3968, %r8935;
	and.b64  	%rd3969, %rd3968, 64;
	mov.u64 	%rd3970, __cudart_sin_cos_coeffs;
	add.s64 	%rd3971, %rd3970, %rd3969;
	mul.rn.f64 	%fd22063, %fd28406, %fd28406;
	and.b32  	%r8936, %r11309, 1;
	setp.eq.b32 	%p4524, %r8936, 1;
	selp.f64 	%fd22064, 0dBDA8FF8320FD8164, 0d3DE5DB65F9785EBA, %p4524;
	ld.global.nc.v2.f64 	{%fd22065, %fd22066}, [%rd3971];
	fma.rn.f64 	%fd22067, %fd22064, %fd22063, %fd22065;
	fma.rn.f64 	%fd22068, %fd22067, %fd22063, %fd22066;
	ld.global.nc.v2.f64 	{%fd22069, %fd22070}, [%rd3971+16];
	fma.rn.f64 	%fd22071, %fd22068, %fd22063, %fd22069;
	fma.rn.f64 	%fd22072, %fd22071, %fd22063, %fd22070;
	ld.global.nc.v2.f64 	{%fd22073, %fd22074}, [%rd3971+32];
	fma.rn.f64 	%fd22075, %fd22072, %fd22063, %fd22073;
	fma.rn.f64 	%fd22076, %fd22075, %fd22063, %fd22074;
	fma.rn.f64 	%fd22077, %fd22076, %fd28406, %fd28406;
	fma.rn.f64 	%fd22078, %fd22076, %fd22063, 0d3FF0000000000000;
	selp.f64 	%fd22079, %fd22078, %fd22077, %p4524;
	and.b32  	%r8937, %r11309, 2;
	setp.eq.s32 	%p4525, %r8937, 0;
	mov.f64 	%fd22080, 0d0000000000000000;
	sub.f64 	%fd22081, %fd22080, %fd22079;
	selp.f64 	%fd22082, %fd22079, %fd22081, %p4525;
	div.s32 	%r8938, %r2852, %r4283;
	max.s32 	%r8939, %r8938, 0;
	min.s32 	%r8940, %r8939, %r10;
	cvt.rn.f64.s32 	%fd22083, %r8940;
	sub.f64 	%fd2113, %fd22083, %fd6;
	mul.f64 	%fd22084, %fd2113, %fd22082;
	fma.rn.f64 	%fd22085, %fd2105, %fd2110, %fd22084;
	add.f64 	%fd22086, %fd7, %fd22085;
	mul.f64 	%fd22087, %fd2113, %fd2110;
	mul.f64 	%fd22088, %fd2105, %fd22082;
	sub.f64 	%fd22089, %fd22087, %fd22088;
	add.f64 	%fd22090, %fd8, %fd22089;
	mov.f64 	%fd22091, 0d3FE0000000000000;
	copysign.f64 	%fd22092, %fd22086, %fd22091;
	add.rz.f64 	%fd22093, %fd22086, %fd22092;
	cvt.rzi.f64.f64 	%fd22094, %fd22093;
	cvt.rzi.s32.f64 	%r2859, %fd22094;
	copysign.f64 	%fd22095, %fd22090, %fd22091;
	add.rz.f64 	%fd22096, %fd22090, %fd22095;
	cvt.rzi.f64.f64 	%fd22097, %fd22096;
	cvt.rzi.s32.f64 	%r2860, %fd22097;
	setp.lt.s32 	%p4526, %r2859, 0;
	setp.ge.s32 	%p4527, %r2859, %r4279;
	or.pred  	%p4528, %p4526, %p4527;
	setp.lt.s32 	%p4529, %r2860, 0;
	setp.ge.s32 	%p4530, %r2860, %r4280;
	or.pred  	%p4531, %p4529, %p4530;
	or.pred  	%p4533, %p4528, %p4531;
	mov.b16 	%rs5113, 0;
	mov.u16 	%rs5114, %rs5113;
	mov.u16 	%rs5115, %rs5113;
	@%p4533 bra 	$L__BB1_2572;
	mul.lo.s32 	%r8941, %r2860, %r4281;
	cvt.u64.u32 	%rd3972, %r8941;
	shl.b32 	%r8942, %r2859, 2;
	cvt.u64.u32 	%rd3973, %r8942;
	add.s64 	%rd3974, %rd3972, %rd3973;
	add.s64 	%rd3975, %rd1, %rd3974;
	ld.global.u8 	%rs5113, [%rd3975];
	ld.global.u8 	%rs5114, [%rd3975+1];
	ld.global.u8 	%rs5115, [%rd3975+2];
$L__BB1_2572:
	setp.eq.f64 	%p4534, %fd2, 0d7FF0000000000000;
	st.local.u8 	[%rd157+1], %rs5115;
	and.b16  	%rs3687, %rs5115, 255;
	st.local.u8 	[%rd158+1], %rs5114;
	and.b16  	%rs3688, %rs5114, 255;
	st.local.u8 	[%rd159+1], %rs5113;
	and.b16  	%rs3689, %rs5113, 255;
	cvt.rn.f64.u16 	%fd22098, %rs3687;
	mul.f64 	%fd22099, %fd22098, 0d3FD322D0E5604189;
	cvt.rn.f64.u16 	%fd22100, %rs3688;
	fma.rn.f64 	%fd22101, %fd22100, 0d3FE2C8B439581062, %fd22099;
	cvt.rn.f64.u16 	%fd22102, %rs3689;
	fma.rn.f64 	%fd22103, %fd22102, 0d3FBD2F1A9FBE76C9, %fd22101;
	cvt.rzi.u32.f64 	%r8944, %fd22103;
	st.local.u8 	[%rd160+1], %r8944;
	add.s32 	%r2861, %r2852, %r4287;
	mov.b32 	%r11311, 1;
	mov.f64 	%fd28408, %fd28663;
	@%p4534 bra 	$L__BB1_2576;
	setp.ltu.f64 	%p4535, %fd2, 0d41E0000000000000;
	mov.f64 	%fd28408, %fd28662;
	mov.u32 	%r11310, %r11575;
	@%p4535 bra 	$L__BB1_2575;
	{ // callseq 1400, 0
	.param .b64 param0;
	st.param.f64 	[param0], %fd1;
	.param .align 16 .b8 retval0[16];
	call.uni (retval0), 
	__internal_trig_reduction_slowpathd, 
	(
	param0
	);
	ld.param.f64 	%fd28408, [retval0];
	ld.param.b32 	%r11310, [retval0+8];
	} // callseq 1400
$L__BB1_2575:
	add.s32 	%r11311, %r11310, 1;
$L__BB1_2576:
	shl.b32 	%r8946, %r11311, 6;
	cvt.u64.u32 	%rd3976, %r8946;
	and.b64  	%rd3977, %rd3976, 64;
	mov.u64 	%rd3978, __cudart_sin_cos_coeffs;
	add.s64 	%rd3979, %rd3978, %rd3977;
	mul.rn.f64 	%fd22105, %fd28408, %fd28408;
	and.b32  	%r8947, %r11311, 1;
	setp.eq.b32 	%p4536, %r8947, 1;
	selp.f64 	%fd22106, 0dBDA8FF8320FD8164, 0d3DE5DB65F9785EBA, %p4536;
	ld.global.nc.v2.f64 	{%fd22107, %fd22108}, [%rd3979];
	fma.rn.f64 	%fd22109, %fd22106, %fd22105, %fd22107;
	fma.rn.f64 	%fd22110, %fd22109, %fd22105, %fd22108;
	ld.global.nc.v2.f64 	{%fd22111, %fd22112}, [%rd3979+16];
	fma.rn.f64 	%fd22113, %fd22110, %fd22105, %fd22111;
	fma.rn.f64 	%fd22114, %fd22113, %fd22105, %fd22112;
	ld.global.nc.v2.f64 	{%fd22115, %fd22116}, [%rd3979+32];
	fma.rn.f64 	%fd22117, %fd22114, %fd22105, %fd22115;
	fma.rn.f64 	%fd22118, %fd22117, %fd22105, %fd22116;
	fma.rn.f64 	%fd22119, %fd22118, %fd28408, %fd28408;
	fma.rn.f64 	%fd22120, %fd22118, %fd22105, 0d3FF0000000000000;
	selp.f64 	%fd22121, %fd22120, %fd22119, %p4536;
	and.b32  	%r8948, %r11311, 2;
	setp.eq.s32 	%p4537, %r8948, 0;
	mov.f64 	%fd22122, 0d0000000000000000;
	sub.f64 	%fd22123, %fd22122, %fd22121;
	selp.f64 	%fd2117, %fd22121, %fd22123, %p4537;
	mov.f64 	%fd28409, %fd28664;
	mov.u32 	%r11312, %r11577;
	@%p2 bra 	$L__BB1_2578;
	{ // callseq 1401, 0
	.param .b64 param0;
	st.param.f64 	[param0], %fd1;
	.param .align 16 .b8 retval0[16];
	call.uni (retval0), 
	__internal_trig_reduction_slowpathd, 
	(
	param0
	);
	ld.param.f64 	%fd28409, [retval0];
	ld.param.b32 	%r11312, [retval0+8];
	} // callseq 1401
$L__BB1_2578:
	shl.b32 	%r8950, %r11312, 6;
	cvt.u64.u32 	%rd3980, %r8950;
	and.b64  	%rd3981, %rd3980, 64;
	mov.u64 	%rd3982, __cudart_sin_cos_coeffs;
	add.s64 	%rd3983, %rd3982, %rd3981;
	mul.rn.f64 	%fd22125, %fd28409, %fd28409;
	and.b32  	%r8951, %r11312, 1;
	setp.eq.b32 	%p4538, %r8951, 1;
	selp.f64 	%fd22126, 0dBDA8FF8320FD8164, 0d3DE5DB65F9785EBA, %p4538;
	ld.global.nc.v2.f64 	{%fd22127, %fd22128}, [%rd3983];
	fma.rn.f64 	%fd22129, %fd22126, %fd22125, %fd22127;
	fma.rn.f64 	%fd22130, %fd22129, %fd22125, %fd22128;
	ld.global.nc.v2.f64 	{%fd22131, %fd22132}, [%rd3983+16];
	fma.rn.f64 	%fd22133, %fd22130, %fd22125, %fd22131;
	fma.rn.f64 	%fd22134, %fd22133, %fd22125, %fd22132;
	ld.global.nc.v2.f64 	{%fd22135, %fd22136}, [%rd3983+32];
	fma.rn.f64 	%fd22137, %fd22134, %fd22125, %fd22135;
	fma.rn.f64 	%fd22138, %fd22137, %fd22125, %fd22136;
	fma.rn.f64 	%fd22139, %fd22138, %fd28409, %fd28409;
	fma.rn.f64 	%fd22140, %fd22138, %fd22125, 0d3FF0000000000000;
	selp.f64 	%fd22141, %fd22140, %fd22139, %p4538;
	and.b32  	%r8952, %r11312, 2;
	setp.eq.s32 	%p4539, %r8952, 0;
	mov.f64 	%fd22142, 0d0000000000000000;
	sub.f64 	%fd22143, %fd22142, %fd22141;
	selp.f64 	%fd22144, %fd22141, %fd22143, %p4539;
	div.s32 	%r8953, %r2861, %r4283;
	max.s32 	%r8954, %r8953, 0;
	min.s32 	%r8955, %r8954, %r10;
	cvt.rn.f64.s32 	%fd22145, %r8955;
	sub.f64 	%fd2120, %fd22145, %fd6;
	mul.f64 	%fd22146, %fd2120, %fd22144;
	fma.rn.f64 	%fd22147, %fd2105, %fd2117, %fd22146;
	add.f64 	%fd22148, %fd7, %fd22147;
	mul.f64 	%fd22149, %fd2120, %fd2117;
	mul.f64 	%fd22150, %fd2105, %fd22144;
	sub.f64 	%fd22151, %fd22149, %fd22150;
	add.f64 	%fd22152, %fd8, %fd22151;
	mov.f64 	%fd22153, 0d3FE0000000000000;
	copysign.f64 	%fd22154, %fd22148, %fd22153;
	add.rz.f64 	%fd22155, %fd22148, %fd22154;
	cvt.rzi.f64.f64 	%fd22156, %fd22155;
	cvt.rzi.s32.f64 	%r2868, %fd22156;
	copysign.f64 	%fd22157, %fd22152, %fd22153;
	add.rz.f64 	%fd22158, %fd22152, %fd22157;
	cvt.rzi.f64.f64 	%fd22159, %fd22158;
	cvt.rzi.s32.f64 	%r2869, %fd22159;
	setp.lt.s32 	%p4540, %r2868, 0;
	setp.ge.s32 	%p4541, %r2868, %r4279;
	or.pred  	%p4542, %p4540, %p4541;
	setp.lt.s32 	%p4543, %r2869, 0;
	setp.ge.s32 	%p4544, %r2869, %r4280;
	or.pred  	%p4545, %p4543, %p4544;
	or.pred  	%p4547, %p4542, %p4545;
	mov.b16 	%rs5116, 0;
	mov.u16 	%rs5117, %rs5116;
	mov.u16 	%rs5118, %rs5116;
	@%p4547 bra 	$L__BB1_2580;
	mul.lo.s32 	%r8956, %r2869, %r4281;
	cvt.u64.u32 	%rd3984, %r8956;
	shl.b32 	%r8957, %r2868, 2;
	cvt.u64.u32 	%rd3985, %r8957;
	add.s64 	%rd3986, %rd3984, %rd3985;
	add.s64 	%rd3987, %rd1, %rd3986;
	ld.global.u8 	%rs5116, [%rd3987];
	ld.global.u8 	%rs5117, [%rd3987+1];
	ld.global.u8 	%rs5118, [%rd3987+2];
$L__BB1_2580:
	st.local.u8 	[%rd157+2], %rs5118;
	and.b16  	%rs3691, %rs5118, 255;
	st.local.u8 	[%rd158+2], %rs5117;
	and.b16  	%rs3692, %rs5117, 255;
	st.local.u8 	[%rd159+2], %rs5116;
	and.b16  	%rs3693, %rs5116, 255;
	cvt.rn.f64.u16 	%fd22160, %rs3691;
	mul.f64 	%fd22161, %fd22160, 0d3FD322D0E5604189;
	cvt.rn.f64.u16 	%fd22162, %rs3692;
	fma.rn.f64 	%fd22163, %fd22162, 0d3FE2C8B439581062, %fd22161;
	cvt.rn.f64.u16 	%fd22164, %rs3693;
	fma.rn.f64 	%fd22165, %fd22164, 0d3FBD2F1A9FBE76C9, %fd22163;
	cvt.rzi.u32.f64 	%r8959, %fd22165;
	st.local.u8 	[%rd160+2], %r8959;
	add.s32 	%r8960, %r2842, %r4286;
	div.s32 	%r8961, %r8960, %r4282;
	max.s32 	%r2870, %r8961, 0;
	mov.b32 	%r11314, 1;
	mov.f64 	%fd28411, %fd28663;
	@%p4534 bra 	$L__BB1_2584;
	setp.ltu.f64 	%p4549, %fd2, 0d41E0000000000000;
	mov.f64 	%fd28411, %fd28662;
	mov.u32 	%r11313, %r11575;
	@%p4549 bra 	$L__BB1_2583;
	{ // callseq 1402, 0
	.param .b64 param0;
	st.param.f64 	[param0], %fd1;
	.param .align 16 .b8 retval0[16];
	call.uni (retval0), 
	__internal_trig_reduction_slowpathd, 
	(
	param0
	);
	ld.param.f64 	%fd28411, [retval0];
	ld.param.b32 	%r11313, [retval0+8];
	} // callseq 1402
$L__BB1_2583:
	add.s32 	%r11314, %r11313, 1;
$L__BB1_2584:
	shl.b32 	%r8963, %r11314, 6;
	cvt.u64.u32 	%rd3988, %r8963;
	and.b64  	%rd3989, %rd3988, 64;
	mov.u64 	%rd3990, __cudart_sin_cos_coeffs;
	add.s64 	%rd3991, %rd3990, %rd3989;
	mul.rn.f64 	%fd22167, %fd28411, %fd28411;
	and.b32  	%r8964, %r11314, 1;
	setp.eq.b32 	%p4550, %r8964, 1;
	selp.f64 	%fd22168, 0dBDA8FF8320FD8164, 0d3DE5DB65F9785EBA, %p4550;
	ld.global.nc.v2.f64 	{%fd22169, %fd22170}, [%rd3991];
	fma.rn.f64 	%fd22171, %fd22168, %fd22167, %fd22169;
	fma.rn.f64 	%fd22172, %fd22171, %fd22167, %fd22170;
	ld.global.nc.v2.f64 	{%fd22173, %fd22174}, [%rd3991+16];
	fma.rn.f64 	%fd22175, %fd22172, %fd22167, %fd22173;
	fma.rn.f64 	%fd22176, %fd22175, %fd22167, %fd22174;
	ld.global.nc.v2.f64 	{%fd22177, %fd22178}, [%rd3991+32];
	fma.rn.f64 	%fd22179, %fd22176, %fd22167, %fd22177;
	fma.rn.f64 	%fd22180, %fd22179, %fd22167, %fd22178;
	fma.rn.f64 	%fd22181, %fd22180, %fd28411, %fd28411;
	fma.rn.f64 	%fd22182, %fd22180, %fd22167, 0d3FF0000000000000;
	selp.f64 	%fd22183, %fd22182, %fd22181, %p4550;
	and.b32  	%r8965, %r11314, 2;
	setp.eq.s32 	%p4551, %r8965, 0;
	mov.f64 	%fd22184, 0d0000000000000000;
	sub.f64 	%fd22185, %fd22184, %fd22183;
	selp.f64 	%fd2124, %fd22183, %fd22185, %p4551;
	mov.f64 	%fd28412, %fd28664;
	mov.u32 	%r11315, %r11577;
	@%p2 bra 	$L__BB1_2586;
	{ // callseq 1403, 0
	.param .b64 param0;
	st.param.f64 	[param0], %fd1;
	.param .align 16 .b8 retval0[16];
	call.uni (retval0), 
	__internal_trig_reduction_slowpathd, 
	(
	param0
	);
	ld.param.f64 	%fd28412, [retval0];
	ld.param.b32 	%r11315, [retval0+8];
	} // callseq 1403
$L__BB1_2586:
	shl.b32 	%r8967, %r11315, 6;
	cvt.u64.u32 	%rd3992, %r8967;
	and.b64  	%rd3993, %rd3992, 64;
	mov.u64 	%rd3994, __cudart_sin_cos_coeffs;
	add.s64 	%rd3995, %rd3994, %rd3993;
	mul.rn.f64 	%fd22187, %fd28412, %fd28412;
	and.b32  	%r8968, %r11315, 1;
	setp.eq.b32 	%p4552, %r8968, 1;
	selp.f64 	%fd22188, 0dBDA8FF8320FD8164, 0d3DE5DB65F9785EBA, %p4552;
	ld.global.nc.v2.f64 	{%fd22189, %fd22190}, [%rd3995];
	fma.rn.f64 	%fd22191, %fd22188, %fd22187, %fd22189;
	fma.rn.f64 	%fd22192, %fd22191, %fd22187, %fd22190;
	ld.global.nc.v2.f64 	{%fd22193, %fd22194}, [%rd3995+16];
	fma.rn.f64 	%fd22195, %fd22192, %fd22187, %fd22193;
	fma.rn.f64 	%fd22196, %fd22195, %fd22187, %fd22194;
	ld.global.nc.v2.f64 	{%fd22197, %fd22198}, [%rd3995+32];
	fma.rn.f64 	%fd22199, %fd22196, %fd22187, %fd22197;
	fma.rn.f64 	%fd22200, %fd22199, %fd22187, %fd22198;
	fma.rn.f64 	%fd22201, %fd22200, %fd28412, %fd28412;
	fma.rn.f64 	%fd22202, %fd22200, %fd22187, 0d3FF0000000000000;
	selp.f64 	%fd22203, %fd22202, %fd22201, %p4552;
	and.b32  	%r8969, %r11315, 2;
	setp.eq.s32 	%p4553, %r8969, 0;
	mov.f64 	%fd22204, 0d0000000000000000;
	sub.f64 	%fd22205, %fd22204, %fd22203;
	selp.f64 	%fd22206, %fd22203, %fd22205, %p4553;
	min.s32 	%r8970, %r2870, %r9;
	cvt.rn.f64.s32 	%fd22207, %r8970;
	sub.f64 	%fd2127, %fd22207, %fd5;
	mul.f64 	%fd22208, %fd2106, %fd22206;
	fma.rn.f64 	%fd22209, %fd2127, %fd2124, %fd22208;
	add.f64 	%fd22210, %fd7, %fd22209;
	mul.f64 	%fd22211, %fd2106, %fd2124;
	mul.f64 	%fd22212, %fd2127, %fd22206;
	sub.f64 	%fd22213, %fd22211, %fd22212;
	add.f64 	%fd22214, %fd8, %fd22213;
	mov.f64 	%fd22215, 0d3FE0000000000000;
	copysign.f64 	%fd22216, %fd22210, %fd22215;
	add.rz.f64 	%fd22217, %fd22210, %fd22216;
	cvt.rzi.f64.f64 	%fd22218, %fd22217;
	cvt.rzi.s32.f64 	%r2877, %fd22218;
	copysign.f64 	%fd22219, %fd22214, %fd22215;
	add.rz.f64 	%fd22220, %fd22214, %fd22219;
	cvt.rzi.f64.f64 	%fd22221, %fd22220;
	cvt.rzi.s32.f64 	%r2878, %fd22221;
	setp.lt.s32 	%p4554, %r2877, 0;
	setp.ge.s32 	%p4555, %r2877, %r4279;
	or.pred  	%p4556, %p4554, %p4555;
	setp.lt.s32 	%p4557, %r2878, 0;
	setp.ge.s32 	%p4558, %r2878, %r4280;
	or.pred  	%p4559, %p4557, %p4558;
	or.pred  	%p4561, %p4556, %p4559;
	mov.b16 	%rs5119, 0;
	mov.u16 	%rs5120, %rs5119;
	mov.u16 	%rs5121, %rs5119;
	@%p4561 bra 	$L__BB1_2588;
	mul.lo.s32 	%r8971, %r2878, %r4281;
	cvt.u64.u32 	%rd3996, %r8971;
	shl.b32 	%r8972, %r2877, 2;
	cvt.u64.u32 	%rd3997, %r8972;
	add.s64 	%rd3998, %rd3996, %rd3997;
	add.s64 	%rd3999, %rd1, %rd3998;
	ld.global.u8 	%rs5119, [%rd3999];
	ld.global.u8 	%rs5120, [%rd3999+1];
	ld.global.u8 	%rs5121, [%rd3999+2];
$L__BB1_2588:
	setp.eq.f64 	%p4562, %fd2, 0d7FF0000000000000;
	st.local.u8 	[%rd157+3], %rs5121;
	and.b16  	%rs3695, %rs5121, 255;
	st.local.u8 	[%rd158+3], %rs5120;
	and.b16  	%rs3696, %rs5120, 255;
	st.local.u8 	[%rd159+3], %rs5119;
	and.b16  	%rs3697, %rs5119, 255;
	cvt.rn.f64.u16 	%fd22222, %rs3695;
	mul.f64 	%fd22223, %fd22222, 0d3FD322D0E5604189;
	cvt.rn.f64.u16 	%fd22224, %rs3696;
	fma.rn.f64 	%fd22225, %fd22224, 0d3FE2C8B439581062, %fd22223;
	cvt.rn.f64.u16 	%fd22226, %rs3697;
	fma.rn.f64 	%fd22227, %fd22226, 0d3FBD2F1A9FBE76C9, %fd22225;
	cvt.rzi.u32.f64 	%r8974, %fd22227;
	st.local.u8 	[%rd160+3], %r8974;
	mov.b32 	%r11317, 1;
	mov.f64 	%fd28414, %fd28663;
	@%p4562 bra 	$L__BB1_2592;
	setp.ltu.f64 	%p4563, %fd2, 0d41E0000000000000;
	mov.f64 	%fd28414, %fd28662;
	mov.u32 	%r11316, %r11575;
	@%p4563 bra 	$L__BB1_2591;
	{ // callseq 1404, 0
	.param .b64 param0;
	st.param.f64 	[param0], %fd1;
	.param .align 16 .b8 retval0[16];
	call.uni (retval0), 
	__internal_trig_reduction_slowpathd, 
	(
	param0
	);
	ld.param.f64 	%fd28414, [retval0];
	ld.param.b32 	%r11316, [retval0+8];
	} // callseq 1404
$L__BB1_2591:
	add.s32 	%r11317, %r11316, 1;
$L__BB1_2592:
	shl.b32 	%r8976, %r11317, 6;
	cvt.u64.u32 	%rd4000, %r8976;
	and.b64  	%rd4001, %rd4000, 64;
	mov.u64 	%rd4002, __cudart_sin_cos_coeffs;
	add.s64 	%rd4003, %rd4002, %rd4001;
	mul.rn.f64 	%fd22229, %fd28414, %fd28414;
	and.b32  	%r8977, %r11317, 1;
	setp.eq.b32 	%p4564, %r8977, 1;
	selp.f64 	%fd22230, 0dBDA8FF8320FD8164, 0d3DE5DB65F9785EBA, %p4564;
	ld.global.nc.v2.f64 	{%fd22231, %fd22232}, [%rd4003];
	fma.rn.f64 	%fd22233, %fd22230, %fd22229, %fd22231;
	fma.rn.f64 	%fd22234, %fd22233, %fd22229, %fd22232;
	ld.global.nc.v2.f64 	{%fd22235, %fd22236}, [%rd4003+16];
	fma.rn.f64 	%fd22237, %fd22234, %fd22229, %fd22235;
	fma.rn.f64 	%fd22238, %fd22237, %fd22229, %fd22236;
	ld.global.nc.v2.f64 	{%fd22239, %fd22240}, [%rd4003+32];
	fma.rn.f64 	%fd22241, %fd22238, %fd22229, %fd22239;
	fma.rn.f64 	%fd22242, %fd22241, %fd22229, %fd22240;
	fma.rn.f64 	%fd22243, %fd22242, %fd28414, %fd28414;
	fma.rn.f64 	%fd22244, %fd22242, %fd22229, 0d3FF0000000000000;
	selp.f64 	%fd22245, %fd22244, %fd22243, %p4564;
	and.b32  	%r8978, %r11317, 2;
	setp.eq.s32 	%p4565, %r8978, 0;
	mov.f64 	%fd22246, 0d0000000000000000;
	sub.f64 	%fd22247, %fd22246, %fd22245;
	selp.f64 	%fd2131, %fd22245, %fd22247, %p4565;
	mov.f64 	%fd28415, %fd28664;
	mov.u32 	%r11318, %r11577;
	@%p2 bra 	$L__BB1_2594;
	{ // callseq 1405, 0
	.param .b64 param0;
	st.param.f64 	[param0], %fd1;
	.param .align 16 .b8 retval0[16];
	call.uni (retval0), 
	__internal_trig_reduction_slowpathd, 
	(
	param0
	);
	ld.param.f64 	%fd28415, [retval0];
	ld.param.b32 	%r11318, [retval0+8];
	} // callseq 1405
$L__BB1_2594:
	shl.b32 	%r8980, %r11318, 6;
	cvt.u64.u32 	%rd4004, %r8980;
	and.b64  	%rd4005, %rd4004, 64;
	mov.u64 	%rd4006, __cudart_sin_cos_coeffs;
	add.s64 	%rd4007, %rd4006, %rd4005;
	mul.rn.f64 	%fd22249, %fd28415, %fd28415;
	and.b32  	%r8981, %r11318, 1;
	setp.eq.b32 	%p4566, %r8981, 1;
	selp.f64 	%fd22250, 0dBDA8FF8320FD8164, 0d3DE5DB65F9785EBA, %p4566;
	ld.global.nc.v2.f64 	{%fd22251, %fd22252}, [%rd4007];
	fma.rn.f64 	%fd22253, %fd22250, %fd22249, %fd22251;
	fma.rn.f64 	%fd22254, %fd22253, %fd22249, %fd22252;
	ld.global.nc.v2.f64 	{%fd22255, %fd22256}, [%rd4007+16];
	fma.rn.f64 	%fd22257, %fd22254, %fd22249, %fd22255;
	fma.rn.f64 	%fd22258, %fd22257, %fd22249, %fd22256;
	ld.global.nc.v2.f64 	{%fd22259, %fd22260}, [%rd4007+32];
	fma.rn.f64 	%fd22261, %fd22258, %fd22249, %fd22259;
	fma.rn.f64 	%fd22262, %fd22261, %fd22249, %fd22260;
	fma.rn.f64 	%fd22263, %fd22262, %fd28415, %fd28415;
	fma.rn.f64 	%fd22264, %fd22262, %fd22249, 0d3FF0000000000000;
	selp.f64 	%fd22265, %fd22264, %fd22263, %p4566;
	and.b32  	%r8982, %r11318, 2;
	setp.eq.s32 	%p4567, %r8982, 0;
	mov.f64 	%fd22266, 0d0000000000000000;
	sub.f64 	%fd22267, %fd22266, %fd22265;
	selp.f64 	%fd22268, %fd22265, %fd22267, %p4567;
	mul.f64 	%fd22269, %fd2113, %fd22268;
	fma.rn.f64 	%fd22270, %fd2127, %fd2131, %fd22269;
	add.f64 	%fd22271, %fd7, %fd22270;
	mul.f64 	%fd22272, %fd2113, %fd2131;
	mul.f64 	%fd22273, %fd2127, %fd22268;
	sub.f64 	%fd22274, %fd22272, %fd22273;
	add.f64 	%fd22275, %fd8, %fd22274;
	mov.f64 	%fd22276, 0d3FE0000000000000;
	copysign.f64 	%fd22277, %fd22271, %fd22276;
	add.rz.f64 	%fd22278, %fd22271, %fd22277;
	cvt.rzi.f64.f64 	%fd22279, %fd22278;
	cvt.rzi.s32.f64 	%r2885, %fd22279;
	copysign.f64 	%fd22280, %fd22275, %fd22276;
	add.rz.f64 	%fd22281, %fd22275, %fd22280;
	cvt.rzi.f64.f64 	%fd22282, %fd22281;
	cvt.rzi.s32.f64 	%r2886, %fd22282;
	setp.lt.s32 	%p4568, %r2885, 0;
	setp.ge.s32 	%p4569, %r2885, %r4279;
	or.pred  	%p4570, %p4568, %p4569;
	setp.lt.s32 	%p4571, %r2886, 0;
	setp.ge.s32 	%p4572, %r2886, %r4280;
	or.pred  	%p4573, %p4571, %p4572;
	or.pred  	%p4575, %p4570, %p4573;
	mov.b16 	%rs5122, 0;
	mov.u16 	%rs5123, %rs5122;
	mov.u16 	%rs5124, %rs5122;
	@%p4575 bra 	$L__BB1_2596;
	mul.lo.s32 	%r8983, %r2886, %r4281;
	cvt.u64.u32 	%rd4008, %r8983;
	shl.b32 	%r8984, %r2885, 2;
	cvt.u64.u32 	%rd4009, %r8984;
	add.s64 	%rd4010, %rd4008, %rd4009;
	add.s64 	%rd4011, %rd1, %rd4010;
	ld.global.u8 	%rs5122, [%rd4011];
	ld.global.u8 	%rs5123, [%rd4011+1];
	ld.global.u8 	%rs5124, [%rd4011+2];
$L__BB1_2596:
	st.local.u8 	[%rd157+4], %rs5124;
	and.b16  	%rs3699, %rs5124, 255;
	st.local.u8 	[%rd158+4], %rs5123;
	and.b16  	%rs3700, %rs5123, 255;
	st.local.u8 	[%rd159+4], %rs5122;
	and.b16  	%rs3701, %rs5122, 255;
	cvt.rn.f64.u16 	%fd22283, %rs3699;
	mul.f64 	%fd22284, %fd22283, 0d3FD322D0E5604189;
	cvt.rn.f64.u16 	%fd22285, %rs3700;
	fma.rn.f64 	%fd22286, %fd22285, 0d3FE2C8B439581062, %fd22284;
	cvt.rn.f64.u16 	%fd22287, %rs3701;
	fma.rn.f64 	%fd22288, %fd22287, 0d3FBD2F1A9FBE76C9, %fd22286;
	cvt.rzi.u32.f64 	%r8986, %fd22288;
	st.local.u8 	[%rd160+4], %r8986;
	mov.b32 	%r11320, 1;
	mov.f64 	%fd28417, %fd28663;
	@%p4562 bra 	$L__BB1_2600;
	setp.ltu.f64 	%p4577, %fd2, 0d41E0000000000000;
	mov.f64 	%fd28417, %fd28662;
	mov.u32 	%r11319, %r11575;
	@%p4577 bra 	$L__BB1_2599;
	{ // callseq 1406, 0
	.param .b64 param0;
	st.param.f64 	[param0], %fd1;
	.param .align 16 .b8 retval0[16];
	call.uni (retval0), 
	__internal_trig_reduction_slowpathd, 
	(
	param0
	);
	ld.param.f64 	%fd28417, [retval0];
	ld.param.b32 	%r11319, [retval0+8];
	} // callseq 1406
$L__BB1_2599:
	add.s32 	%r11320, %r11319, 1;
$L__BB1_2600:
	shl.b32 	%r8988, %r11320, 6;
	cvt.u64.u32 	%rd4012, %r8988;
	and.b64  	%rd4013, %rd4012, 64;
	mov.u64 	%rd4014, __cudart_sin_cos_coeffs;
	add.s64 	%rd4015, %rd4014, %rd4013;
	mul.rn.f64 	%fd22290, %fd28417, %fd28417;
	and.b32  	%r8989, %r11320, 1;
	setp.eq.b32 	%p4578, %r8989, 1;
	selp.f64 	%fd22291, 0dBDA8FF8320FD8164, 0d3DE5DB65F9785EBA, %p4578;
	ld.global.nc.v2.f64 	{%fd22292, %fd22293}, [%rd4015];
	fma.rn.f64 	%fd22294, %fd22291, %fd22290, %fd22292;
	fma.rn.f64 	%fd22295, %fd22294, %fd22290, %fd22293;
	ld.global.nc.v2.f64 	{%fd22296, %fd22297}, [%rd4015+16];
	fma.rn.f64 	%fd22298, %fd22295, %fd22290, %fd22296;
	fma.rn.f64 	%fd22299, %fd22298, %fd22290, %fd22297;
	ld.global.nc.v2.f64 	{%fd22300, %fd22301}, [%rd4015+32];
	fma.rn.f64 	%fd22302, %fd22299, %fd22290, %fd22300;
	fma.rn.f64 	%fd22303, %fd22302, %fd22290, %fd22301;
	fma.rn.f64 	%fd22304, %fd22303, %fd28417, %fd28417;
	fma.rn.f64 	%fd22305, %fd22303, %fd22290, 0d3FF0000000000000;
	selp.f64 	%fd22306, %fd22305, %fd22304, %p4578;
	and.b32  	%r8990, %r11320, 2;
	setp.eq.s32 	%p4579, %r8990, 0;
	mov.f64 	%fd22307, 0d0000000000000000;
	sub.f64 	%fd22308, %fd22307, %fd22306;
	selp.f64 	%fd2137, %fd22306, %fd22308, %p4579;
	mov.f64 	%fd28418, %fd28664;
	mov.u32 	%r11321, %r11577;
	@%p2 bra 	$L__BB1_2602;
	{ // callseq 1407, 0
	.param .b64 param0;
	st.param.f64 	[param0], %fd1;
	.param .align 16 .b8 retval0[16];
	call.uni (retval0), 
	__internal_trig_reduction_slowpathd, 
	(
	param0
	);
	ld.param.f64 	%fd28418, [retval0];
	ld.param.b32 	%r11321, [retval0+8];
	} // callseq 1407
$L__BB1_2602:
	shl.b32 	%r8992, %r11321, 6;
	cvt.u64.u32 	%rd4016, %r8992;
	and.b64  	%rd4017, %rd4016, 64;
	mov.u64 	%rd4018, __cudart_sin_cos_coeffs;
	add.s64 	%rd4019, %rd4018, %rd4017;
	mul.rn.f64 	%fd22310, %fd28418, %fd28418;
	and.b32  	%r8993, %r11321, 1;
	setp.eq.b32 	%p4580, %r8993, 1;
	selp.f64 	%fd22311, 0dBDA8FF8320FD8164, 0d3DE5DB65F9785EBA, %p4580;
	ld.global.nc.v2.f64 	{%fd22312, %fd22313}, [%rd4019];
	fma.rn.f64 	%fd22314, %fd22311, %fd22310, %fd22312;
	fma.rn.f64 	%fd22315, %fd22314, %fd22310, %fd22313;
	ld.global.nc.v2.f64 	{%fd22316, %fd22317}, [%rd4019+16];
	fma.rn.f64 	%fd22318, %fd22315, %fd22310, %fd22316;
	fma.rn.f64 	%fd22319, %fd22318, %fd22310, %fd22317;
	ld.global.nc.v2.f64 	{%fd22320, %fd22321}, [%rd4019+32];
	fma.rn.f64 	%fd22322, %fd22319, %fd22310, %fd22320;
	fma.rn.f64 	%fd22323, %fd22322, %fd22310, %fd22321;
	fma.rn.f64 	%fd22324, %fd22323, %fd28418, %fd28418;
	fma.rn.f64 	%fd22325, %fd22323, %fd22310, 0d3FF0000000000000;
	selp.f64 	%fd22326, %fd22325, %fd22324, %p4580;
	and.b32  	%r8994, %r11321, 2;
	setp.eq.s32 	%p4581, %r8994, 0;
	mov.f64 	%fd22327, 0d0000000000000000;
	sub.f64 	%fd22328, %fd22327, %fd22326;
	selp.f64 	%fd22329, %fd22326, %fd22328, %p4581;
	mul.f64 	%fd22330, %fd2120, %fd22329;
	fma.rn.f64 	%fd22331, %fd2127, %fd2137, %fd22330;
	add.f64 	%fd22332, %fd7, %fd22331;
	mul.f64 	%fd22333, %fd2120, %fd2137;
	mul.f64 	%fd22334, %fd2127, %fd22329;
	sub.f64 	%fd22335, %fd22333, %fd22334;
	add.f64 	%fd22336, %fd8, %fd22335;
	mov.f64 	%fd22337, 0d3FE0000000000000;
	copysign.f64 	%fd22338, %fd22332, %fd22337;
	add.rz.f64 	%fd22339, %fd22332, %fd22338;
	cvt.rzi.f64.f64 	%fd22340, %fd22339;
	cvt.rzi.s32.f64 	%r2893, %fd22340;
	copysign.f64 	%fd22341, %fd22336, %fd22337;
	add.rz.f64 	%fd22342, %fd22336, %fd22341;
	cvt.rzi.f64.f64 	%fd22343, %fd22342;
	cvt.rzi.s32.f64 	%r2894, %fd22343;
	setp.lt.s32 	%p4582, %r2893, 0;
	setp.ge.s32 	%p4583, %r2893, %r4279;
	or.pred  	%p4584, %p4582, %p4583;
	setp.lt.s32 	%p4585, %r2894, 0;
	setp.ge.s32 	%p4586, %r2894, %r4280;
	or.pred  	%p4587, %p4585, %p4586;
	or.pred  	%p4589, %p4584, %p4587;
	mov.b16 	%rs5125, 0;
	mov.u16 	%rs5126, %rs5125;
	mov.u16 	%rs5127, %rs5125;
	@%p4589 bra 	$L__BB1_2604;
	mul.lo.s32 	%r8995, %r2894, %r4281;
	cvt.u64.u32 	%rd4020, %r8995;
	shl.b32 	%r8996, %r2893, 2;
	cvt.u64.u32 	%rd4021, %r8996;
	add.s64 	%rd4022, %rd4020, %rd4021;
	add.s64 	%rd4023, %rd1, %rd4022;
	ld.global.u8 	%rs5125, [%rd4023];
	ld.global.u8 	%rs5126, [%rd4023+1];
	ld.global.u8 	%rs5127, [%rd4023+2];
$L__BB1_2604:
	setp.eq.f64 	%p4590, %fd2, 0d7FF0000000000000;
	st.local.u8 	[%rd157+5], %rs5127;
	and.b16  	%rs3703, %rs5127, 255;
	st.local.u8 	[%rd158+5], %rs5126;
	and.b16  	%rs3704, %rs5126, 255;
	st.local.u8 	[%rd159+5], %rs5125;
	and.b16  	%rs3705, %rs5125, 255;
	cvt.rn.f64.u16 	%fd22344, %rs3703;
	mul.f64 	%fd22345, %fd22344, 0d3FD322D0E5604189;
	cvt.rn.f64.u16 	%fd22346, %rs3704;
	fma.rn.f64 	%fd22347, %fd22346, 0d3FE2C8B439581062, %fd22345;
	cvt.rn.f64.u16 	%fd22348, %rs3705;
	fma.rn.f64 	%fd22349, %fd22348, 0d3FBD2F1A9FBE76C9, %fd22347;
	cvt.rzi.u32.f64 	%r8998, %fd22349;
	st.local.u8 	[%rd160+5], %r8998;
	add.s32 	%r8999, %r2861, %r4287;
	div.s32 	%r9000, %r8999, %r4283;
	max.s32 	%r2895, %r9000, 0;
	mov.b32 	%r11323, 1;
	mov.f64 	%fd28420, %fd28663;
	@%p4590 bra 	$L__BB1_2608;
	setp.ltu.f64 	%p4591, %fd2, 0d41E0000000000000;
	mov.f64 	%fd28420, %fd28662;
	mov.u32 	%r11322, %r11575;
	@%p4591 bra 	$L__BB1_2607;
	{ // callseq 1408, 0
	.param .b64 param0;
	st.param.f64 	[param0], %fd1;
	.param .align 16 .b8 retval0[16];
	call.uni (retval0), 
	__internal_trig_reduction_slowpathd, 
	(
	param0
	);
	ld.param.f64 	%fd28420, [retval0];
	ld.param.b32 	%r11322, [retval0+8];
	} // callseq 1408
$L__BB1_2607:
	add.s32 	%r11323, %r11322, 1;
$L__BB1_2608:
	shl.b32 	%r9002, %r11323, 6;
	cvt.u64.u32 	%rd4024, %r9002;
	and.b64  	%rd4025, %rd4024, 64;
	mov.u64 	%rd4026, __cudart_sin_cos_coeffs;
	add.s64 	%rd4027, %rd4026, %rd4025;
	mul.rn.f64 	%fd22351, %fd28420, %fd28420;
	and.b32  	%r9003, %r11323, 1;
	setp.eq.b32 	%p4592, %r9003, 1;
	selp.f64 	%fd22352, 0dBDA8FF8320FD8164, 0d3DE5DB65F9785EBA, %p4592;
	ld.global.nc.v2.f64 	{%fd22353, %fd22354}, [%rd4027];
	fma.rn.f64 	%fd22355, %fd22352, %fd22351, %fd22353;
	fma.rn.f64 	%fd22356, %fd22355, %fd22351, %fd22354;
	ld.global.nc.v2.f64 	{%fd22357, %fd22358}, [%rd4027+16];
	fma.rn.f64 	%fd22359, %fd22356, %fd22351, %fd22357;
	fma.rn.f64 	%fd22360, %fd22359, %fd22351, %fd22358;
	ld.global.nc.v2.f64 	{%fd22361, %fd22362}, [%rd4027+32];
	fma.rn.f64 	%fd22363, %fd22360, %fd22351, %fd22361;
	fma.rn.f64 	%fd22364, %fd22363, %fd22351, %fd22362;
	fma.rn.f64 	%fd22365, %fd22364, %fd28420, %fd28420;
	fma.rn.f64 	%fd22366, %fd22364, %fd22351, 0d3FF0000000000000;
	selp.f64 	%fd22367, %fd22366, %fd22365, %p4592;
	and.b32  	%r9004, %r11323, 2;
	setp.eq.s32 	%p4593, %r9004, 0;
	mov.f64 	%fd22368, 0d0000000000000000;
	sub.f64 	%fd22369, %fd22368, %fd22367;
	selp.f64 	%fd2143, %fd22367, %fd22369, %p4593;
	mov.f64 	%fd28421, %fd28664;
	mov.u32 	%r11324, %r11577;
	@%p2 bra 	$L__BB1_2610;
	{ // callseq 1409, 0
	.param .b64 param0;
	st.param.f64 	[param0], %fd1;
	.param .align 16 .b8 retval0[16];
	call.uni (retval0), 
	__internal_trig_reduction_slowpathd, 
	(
	param0
	);
	ld.param.f64 	%fd28421, [retval0];
	ld.param.b32 	%r11324, [retval0+8];
	} // callseq 1409
$L__BB1_2610:
	shl.b32 	%r9006, %r11324, 6;
	cvt.u64.u32 	%rd4028, %r9006;
	and.b64  	%rd4029, %rd4028, 64;
	mov.u64 	%rd4030, __cudart_sin_cos_coeffs;
	add.s64 	%rd4031, %rd4030, %rd4029;
	mul.rn.f64 	%fd22371, %fd28421, %fd28421;
	and.b32  	%r9007, %r11324, 1;
	setp.eq.b32 	%p4594, %r9007, 1;
	selp.f64 	%fd22372, 0dBDA8FF8320FD8164, 0d3DE5DB65F9785EBA, %p4594;
	ld.global.nc.v2.f64 	{%fd22373, %fd22374}, [%rd4031];
	fma.rn.f64 	%fd22375, %fd22372, %fd22371, %fd22373;
	fma.rn.f64 	%fd22376, %fd22375, %fd22371, %fd22374;
	ld.global.nc.v2.f64 	{%fd22377, %fd22378}, [%rd4031+16];
	fma.rn.f64 	%fd22379, %fd22376, %fd22371, %fd22377;
	fma.rn.f64 	%fd22380, %fd22379, %fd22371, %fd22378;
	ld.global.nc.v2.f64 	{%fd22381, %fd22382}, [%rd4031+32];
	fma.rn.f64 	%fd22383, %fd22380, %fd22371, %fd22381;
	fma.rn.f64 	%fd22384, %fd22383, %fd22371, %fd22382;
	fma.rn.f64 	%fd22385, %fd22384, %fd28421, %fd28421;
	fma.rn.f64 	%fd22386, %fd22384, %fd22371, 0d3FF0000000000000;
	selp.f64 	%fd22387, %fd22386, %fd22385, %p4594;
	and.b32  	%r9008, %r11324, 2;
	setp.eq.s32 	%p4595, %r9008, 0;
	mov.f64 	%fd22388, 0d0000000000000000;
	sub.f64 	%fd22389, %fd22388, %fd22387;
	selp.f64 	%fd22390, %fd22387, %fd22389, %p4595;
	min.s32 	%r9009, %r2895, %r10;
	cvt.rn.f64.s32 	%fd22391, %r9009;
	sub.f64 	%fd2146, %fd22391, %fd6;
	mul.f64 	%fd22392, %fd2146, %fd22390;
	fma.rn.f64 	%fd22393, %fd2105, %fd2143, %fd22392;
	add.f64 	%fd22394, %fd7, %fd22393;
	mul.f64 	%fd22395, %fd2146, %fd2143;
	mul.f64 	%fd22396, %fd2105, %fd22390;
	sub.f64 	%fd22397, %fd22395, %fd22396;
	add.f64 	%fd22398, %fd8, %fd22397;
	mov.f64 	%fd22399, 0d3FE0000000000000;
	copysign.f64 	%fd22400, %fd22394, %fd22399;
	add.rz.f64 	%fd22401, %fd22394, %fd22400;
	cvt.rzi.f64.f64 	%fd22402, %fd22401;
	cvt.rzi.s32.f64 	%r2902, %fd22402;
	copysign.f64 	%fd22403, %fd22398, %fd22399;
	add.rz.f64 	%fd22404, %fd22398, %fd22403;
	cvt.rzi.f64.f64 	%fd22405, %fd22404;
	cvt.rzi.s32.f64 	%r2903, %fd22405;
	setp.lt.s32 	%p4596, %r2902, 0;
	setp.ge.s32 	%p4597, %r2902, %r4279;
	or.pred  	%p4598, %p4596, %p4597;
	setp.lt.s32 	%p4599, %r2903, 0;
	setp.ge.s32 	%p4600, %r2903, %r4280;
	or.pred  	%p4601, %p4599, %p4600;
	or.pred  	%p4603, %p4598, %p4601;
	mov.b16 	%rs5128, 0;
	mov.u16 	%rs5129, %rs5128;
	mov.u16 	%rs5130, %rs5128;
	@%p4603 bra 	$L__BB1_2612;
	mul.lo.s32 	%r9010, %r2903, %r4281;
	cvt.u64.u32 	%rd4032, %r9010;
	shl.b32 	%r9011, %r2902, 2;
	cvt.u64.u32 	%rd4033, %r9011;
	add.s64 	%rd4034, %rd4032, %rd4033;
	add.s64 	%rd4035, %rd1, %rd4034;
	ld.global.u8 	%rs5128, [%rd4035];
	ld.global.u8 	%rs5129, [%rd4035+1];
	ld.global.u8 	%rs5130, [%rd4035+2];
$L__BB1_2612:
	st.local.u8 	[%rd157+6], %rs5130;
	and.b16  	%rs3707, %rs5130, 255;
	st.local.u8 	[%rd158+6], %rs5129;
	and.b16  	%rs3708, %rs5129, 255;
	st.local.u8 	[%rd159+6], %rs5128;
	and.b16  	%rs3709, %rs5128, 255;
	cvt.rn.f64.u16 	%fd22406, %rs3707;
	mul.f64 	%fd22407, %fd22406, 0d3FD322D0E5604189;
	cvt.rn.f64.u16 	%fd22408, %rs3708;
	fma.rn.f64 	%fd22409, %fd22408, 0d3FE2C8B439581062, %fd22407;
	cvt.rn.f64.u16 	%fd22410, %rs3709;
	fma.rn.f64 	%fd22411, %fd22410, 0d3FBD2F1A9FBE76C9, %fd22409;
	cvt.rzi.u32.f64 	%r9013, %fd22411;
	st.local.u8 	[%rd160+6], %r9013;
	mov.b32 	%r11326, 1;
	mov.f64 	%fd28423, %fd28663;
	@%p4590 bra 	$L__BB1_2616;
	setp.ltu.f64 	%p4605, %fd2, 0d41E0000000000000;
	mov.f64 	%fd28423, %fd28662;
	mov.u32 	%r11325, %r11575;
	@%p4605 bra 	$L__BB1_2615;
	{ // callseq 1410, 0
	.param .b64 param0;
	st.param.f64 	[param0], %fd1;
	.param .align 16 .b8 retval0[16];
	call.uni (retval0), 
	__internal_trig_reduction_slowpathd, 
	(
	param0
	);
	ld.param.f64 	%fd28423, [retval0];
	ld.param.b32 	%r11325, [retval0+8];
	} // callseq 1410
$L__BB1_2615:
	add.s32 	%r11326, %r11325, 1;
$L__BB1_2616:
	shl.b32 	%r9015, %r11326, 6;
	cvt.u64.u32 	%rd4036, %r9015;
	and.b64  	%rd4037, %rd4036, 64;
	mov.u64 	%rd4038, __cudart_sin_cos_coeffs;
	add.s64 	%rd4039, %rd4038, %rd4037;
	mul.rn.f64 	%fd22413, %fd28423, %fd28423;
	and.b32  	%r9016, %r11326, 1;
	setp.eq.b32 	%p4606, %r9016, 1;
	selp.f64 	%fd22414, 0dBDA8FF8320FD8164, 0d3DE5DB65F9785EBA, %p4606;
	ld.global.nc.v2.f64 	{%fd22415, %fd22416}, [%rd4039];
	fma.rn.f64 	%fd22417, %fd22414, %fd22413, %fd22415;
	fma.rn.f64 	%fd22418, %fd22417, %fd22413, %fd22416;
	ld.global.nc.v2.f64 	{%fd22419, %fd22420}, [%rd4039+16];
	fma.rn.f64 	%fd22421, %fd22418, %fd22413, %fd22419;
	fma.rn.f64 	%fd22422, %fd22421, %fd22413, %fd22420;
	ld.global.nc.v2.f64 	{%fd22423, %fd22424}, [%rd4039+32];
	fma.rn.f64 	%fd22425, %fd22422, %fd22413, %fd22423;
	fma.rn.f64 	%fd22426, %fd22425, %fd22413, %fd22424;
	fma.rn.f64 	%fd22427, %fd22426, %fd28423, %fd28423;
	fma.rn.f64 	%fd22428, %fd22426, %fd22413, 0d3FF0000000000000;
	selp.f64 	%fd22429, %fd22428, %fd22427, %p4606;
	and.b32  	%r9017, %r11326, 2;
	setp.eq.s32 	%p4607, %r9017, 0;
	mov.f64 	%fd22430, 0d0000000000000000;
	sub.f64 	%fd22431, %fd22430, %fd22429;
	selp.f64 	%fd2150, %fd22429, %fd22431, %p4607;
	mov.f64 	%fd28424, %fd28664;
	mov.u32 	%r11327, %r11577;
	@%p2 bra 	$L__BB1_2618;
	{ // callseq 1411, 0
	.param .b64 param0;
	st.param.f64 	[param0], %fd1;
	.param .align 16 .b8 retval0[16];
	call.uni (retval0), 
	__internal_trig_reduction_slowpathd, 
	(
	param0
	);
	ld.param.f64 	%fd28424, [retval0];
	ld.param.b32 	%r11327, [retval0+8];
	} // callseq 1411
$L__BB1_2618:
	shl.b32 	%r9019, %r11327, 6;
	cvt.u64.u32 	%rd4040, %r9019;
	and.b64  	%rd4041, %rd4040, 64;
	mov.u64 	%rd4042, __cudart_sin_cos_coeffs;
	add.s64 	%rd4043, %rd4042, %rd4041;
	mul.rn.f64 	%fd22433, %fd28424, %fd28424;
	and.b32  	%r9020, %r11327, 1;
	setp.eq.b32 	%p4608, %r9020, 1;
	selp.f64 	%fd22434, 0dBDA8FF8320FD8164, 0d3DE5DB65F9785EBA, %p4608;
	ld.global.nc.v2.f64 	{%fd22435, %fd22436}, [%rd4043];
	fma.rn.f64 	%fd22437, %fd22434, %fd22433, %fd22435;
	fma.rn.f64 	%fd22438, %fd22437, %fd22433, %fd22436;
	ld.global.nc.v2.f64 	{%fd22439, %fd22440}, [%rd4043+16];
	fma.rn.f64 	%fd22441, %fd22438, %fd22433, %fd22439;
	fma.rn.f64 	%fd22442, %fd22441, %fd22433, %fd22440;
	ld.global.nc.v2.f64 	{%fd22443, %fd22444}, [%rd4043+32];
	fma.rn.f64 	%fd22445, %fd22442, %fd22433, %fd22443;
	fma.rn.f64 	%fd22446, %fd22445, %fd22433, %fd22444;
	fma.rn.f64 	%fd22447, %fd22446, %fd28424, %fd28424;
	fma.rn.f64 	%fd22448, %fd22446, %fd22433, 0d3FF0000000000000;
	selp.f64 	%fd22449, %fd22448, %fd22447, %p4608;
	and.b32  	%r9021, %r11327, 2;
	setp.eq.s32 	%p4609, %r9021, 0;
	mov.f64 	%fd22450, 0d0000000000000000;
	sub.f64 	%fd22451, %fd22450, %fd22449;
	selp.f64 	%fd22452, %fd22449, %fd22451, %p4609;
	mul.f64 	%fd22453, %fd2146, %fd22452;
	fma.rn.f64 	%fd22454, %fd2127, %fd2150, %fd22453;
	add.f64 	%fd22455, %fd7, %fd22454;
	mul.f64 	%fd22456, %fd2146, %fd2150;
	mul.f64 	%fd22457, %fd2127, %fd22452;
	sub.f64 	%fd22458, %fd22456, %fd22457;
	add.f64 	%fd22459, %fd8, %fd22458;
	mov.f64 	%fd22460, 0d3FE0000000000000;
	copysign.f64 	%fd22461, %fd22455, %fd22460;
	add.rz.f64 	%fd22462, %fd22455, %fd22461;
	cvt.rzi.f64.f64 	%fd22463, %fd22462;
	cvt.rzi.s32.f64 	%r2910, %fd22463;
	copysign.f64 	%fd22464, %fd22459, %fd22460;
	add.rz.f64 	%fd22465, %fd22459, %fd22464;
	cvt.rzi.f64.f64 	%fd22466, %fd22465;
	cvt.rzi.s32.f64 	%r2911, %fd22466;
	setp.lt.s32 	%p4610, %r2910, 0;
	setp.ge.s32 	%p4611, %r2910, %r4279;
	or.pred  	%p4612, %p4610, %p4611;
	setp.lt.s32 	%p4613, %r2911, 0;
	setp.ge.s32 	%p4614, %r2911, %r4280;
	or.pred  	%p4615, %p4613, %p4614;
	or.pred  	%p4617, %p4612, %p4615;
	mov.b16 	%rs5131, 0;
	mov.u16 	%rs5132, %rs5131;
	mov.u16 	%rs5133, %rs5131;
	@%p4617 bra 	$L__BB1_2620;
	mul.lo.s32 	%r9022, %r2911, %r4281;
	cvt.u64.u32 	%rd4044, %r9022;
	shl.b32 	%r9023, %r2910, 2;
	cvt.u64.u32 	%rd4045, %r9023;
	add.s64 	%rd4046, %rd4044, %rd4045;
	add.s64 	%rd4047, %rd1, %rd4046;
	ld.global.u8 	%rs5131, [%rd4047];
	ld.global.u8 	%rs5132, [%rd4047+1];
	ld.global.u8 	%rs5133, [%rd4047+2];
$L__BB1_2620:
	st.local.u8 	[%rd157+7], %rs5133;
	and.b16  	%rs3711, %rs5133, 255;
	st.local.u8 	[%rd158+7], %rs5132;
	and.b16  	%rs3712, %rs5132, 255;
	st.local.u8 	[%rd159+7], %rs5131;
	and.b16  	%rs3713, %rs5131, 255;
	cvt.rn.f64.u16 	%fd22467, %rs3711;
	mul.f64 	%fd22468, %fd22467, 0d3FD322D0E5604189;
	cvt.rn.f64.u16 	%fd22469, %rs3712;
	fma.rn.f64 	%fd22470, %fd22469, 0d3FE2C8B439581062, %fd22468;
	cvt.rn.f64.u16 	%fd22471, %rs3713;
	fma.rn.f64 	%fd22472, %fd22471, 0d3FBD2F1A9FBE76C9, %fd22470;
	cvt.rzi.u32.f64 	%r9024, %fd22472;
	st.local.u8 	[%rd160+7], %r9024;
	add.s32 	%r10528, %r10528, 8;
$L__BB1_2621:
	setp.gt.u32 	%p4618, %r10528, 299;
	@%p4618 bra 	$L__BB1_2822;
	setp.ge.s32 	%p4619, %r2624, %r4288;
	add.s32 	%r9025, %r144, 3;
	setp.lt.s32 	%p4620, %r9025, 0;
	setp.ge.s32 	%p4621, %r9025, %r4284;
	or.pred  	%p4622, %p4621, %p4619;
	or.pred  	%p4623, %p4622, %p4620;
	@%p4623 bra 	$L__BB1_2688;
	setp.eq.f64 	%p4624, %fd2, 0d7FF0000000000000;
	add.s32 	%r9027, %r144, 3;
	mul.lo.s32 	%r9028, %r9027, %r4286;
	shl.b32 	%r2914, %r9028, 1;
	mul.lo.s32 	%r9029, %r2624, %r4287;
	shl.b32 	%r2915, %r9029, 2;
	mov.b32 	%r11330, 1;
	mov.f64 	%fd28426, %fd28663;
	@%p4624 bra 	$L__BB1_2627;
	setp.ltu.f64 	%p4625, %fd2, 0d41E0000000000000;
	mov.f64 	%fd28426, %fd28662;
	mov.u32 	%r11329, %r11575;
	@%p4625 bra 	$L__BB1_2626;
	{ // callseq 1412, 0
	.param .b64 param0;
	st.param.f64 	[param0], %fd1;
	.param .align 16 .b8 retval0[16];
	call.uni (retval0), 
	__internal_trig_reduction_slowpathd, 
	(
	param0
	);
	ld.param.f64 	%fd28426, [retval0];
	ld.param.b32 	%r11329, [retval0+8];
	} // callseq 1412
$L__BB1_2626:
	add.s32 	%r11330, %r11329, 1;
$L__BB1_2627:
	shl.b32 	%r9031, %r11330, 6;
	cvt.u64.u32 	%rd4048, %r9031;
	and.b64  	%rd4049, %rd4048, 64;
	mov.u64 	%rd4050, __cudart_sin_cos_coeffs;
	add.s64 	%rd4051, %rd4050, %rd4049;
	mul.rn.f64 	%fd22474, %fd28426, %fd28426;
	and.b32  	%r9032, %r11330, 1;
	setp.eq.b32 	%p4626, %r9032, 1;
	selp.f64 	%fd22475, 0dBDA8FF8320FD8164, 0d3DE5DB65F9785EBA, %p4626;
	ld.global.nc.v2.f64 	{%fd22476, %fd22477}, [%rd4051];
	fma.rn.f64 	%fd22478, %fd22475, %fd22474, %fd22476;
	fma.rn.f64 	%fd22479, %fd22478, %fd22474, %fd22477;
	ld.global.nc.v2.f64 	{%fd22480, %fd22481}, [%rd4051+16];
	fma.rn.f64 	%fd22482, %fd22479, %fd22474, %fd22480;
	fma.rn.f64 	%fd22483, %fd22482, %fd22474, %fd22481;
	ld.global.nc.v2.f64 	{%fd22484, %fd22485}, [%rd4051+32];
	fma.rn.f64 	%fd22486, %fd22483, %fd22474, %fd22484;
	fma.rn.f64 	%fd22487, %fd22486, %fd22474, %fd22485;
	fma.rn.f64 	%fd22488, %fd22487, %fd28426, %fd28426;
	fma.rn.f64 	%fd22489, %fd22487, %fd22474, 0d3FF0000000000000;
	selp.f64 	%fd22490, %fd22489, %fd22488, %p4626;
	and.b32  	%r9033, %r11330, 2;
	setp.eq.s32 	%p4627, %r9033, 0;
	mov.f64 	%fd22491, 0d0000000000000000;
	sub.f64 	%fd22492, %fd22491, %fd22490;
	selp.f64 	%fd2156, %fd22490, %fd22492, %p4627;
	mov.f64 	%fd28427, %fd28664;
	mov.u32 	%r11331, %r11577;
	@%p2 bra 	$L__BB1_2629;
	{ // callseq 1413, 0
	.param .b64 param0;
	st.param.f64 	[param0], %fd1;
	.param .align 16 .b8 retval0[16];
	call.uni (retval0), 
	__internal_trig_reduction_slowpathd, 
	(
	param0
	);
	ld.param.f64 	%fd28427, [retval0];
	ld.param.b32 	%r11331, [retval0+8];
	} // callseq 1413
$L__BB1_2629:
	shl.b32 	%r9035, %r11331, 6;
	cvt.u64.u32 	%rd4052, %r9035;
	and.b64  	%rd4053, %rd4052, 64;
	mov.u64 	%rd4054, __cudart_sin_cos_coeffs;
	add.s64 	%rd4055, %rd4054, %rd4053;
	mul.rn.f64 	%fd22494, %fd28427, %fd28427;
	and.b32  	%r9036, %r11331, 1;
	setp.eq.b32 	%p4628, %r9036, 1;
	selp.f64 	%fd22495, 0dBDA8FF8320FD8164, 0d3DE5DB65F9785EBA, %p4628;
	ld.global.nc.v2.f64 	{%fd22496, %fd22497}, [%rd4055];
	fma.rn.f64 	%fd22498, %fd22495, %fd22494, %fd22496;
	fma.rn.f64 	%fd22499, %fd22498, %fd22494, %fd22497;
	ld.global.nc.v2.f64 	{%fd22500, %fd22501}, [%rd4055+16];
	fma.rn.f64 	%fd22502, %fd22499, %fd22494, %fd22500;
	fma.rn.f64 	%fd22503, %fd22502, %fd22494, %fd22501;
	ld.global.nc.v2.f64 	{%fd22504, %fd22505}, [%rd4055+32];
	fma.rn.f64 	%fd22506, %fd22503, %fd22494, %fd22504;
	fma.rn.f64 	%fd22507, %fd22506, %fd22494, %fd22505;
	fma.rn.f64 	%fd22508, %fd22507, %fd28427, %fd28427;
	fma.rn.f64 	%fd22509, %fd22507, %fd22494, 0d3FF0000000000000;
	selp.f64 	%fd22510, %fd22509, %fd22508, %p4628;
	and.b32  	%r9037, %r11331, 2;
	setp.eq.s32 	%p4629, %r9037, 0;
	mov.f64 	%fd22511, 0d0000000000000000;
	sub.f64 	%fd22512, %fd22511, %fd22510;
	selp.f64 	%fd22513, %fd22510, %fd22512, %p4629;
	div.s32 	%r9038, %r2914, %r4282;
	max.s32 	%r9039, %r9038, 0;
	min.s32 	%r9040, %r9039, %r9;
	cvt.rn.f64.s32 	%fd22514, %r9040;
	sub.f64 	%fd2159, %fd22514, %fd5;
	div.s32 	%r9041, %r2915, %r4283;
	max.s32 	%r9042, %r9041, 0;
	min.s32 	%r9043, %r9042, %r10;
	cvt.rn.f64.s32 	%fd22515, %r9043;
	sub.f64 	%fd2160, %fd22515, %fd6;
	mul.f64 	%fd22516, %fd2160, %fd22513;
	fma.rn.f64 	%fd22517, %fd2159, %fd2156, %fd22516;
	add.f64 	%fd22518, %fd7, %fd22517;
	mul.f64 	%fd22519, %fd2160, %fd2156;
	mul.f64 	%fd22520, %fd2159, %fd22513;
	sub.f64 	%fd22521, %fd22519, %fd22520;
	add.f64 	%fd22522, %fd8, %fd22521;
	mov.f64 	%fd22523, 0d3FE0000000000000;
	copysign.f64 	%fd22524, %fd22518, %fd22523;
	add.rz.f64 	%fd22525, %fd22518, %fd22524;
	cvt.rzi.f64.f64 	%fd22526, %fd22525;
	cvt.rzi.s32.f64 	%r2922, %fd22526;
	copysign.f64 	%fd22527, %fd22522, %fd22523;
	add.rz.f64 	%fd22528, %fd22522, %fd22527;
	cvt.rzi.f64.f64 	%fd22529, %fd22528;
	cvt.rzi.s32.f64 	%r2923, %fd22529;
	setp.lt.s32 	%p4630, %r2922, 0;
	setp.ge.s32 	%p4631, %r2922, %r4279;
	or.pred  	%p4632, %p4630, %p4631;
	setp.lt.s32 	%p4633, %r2923, 0;
	setp.ge.s32 	%p4634, %r2923, %r4280;
	or.pred  	%p4635, %p4633, %p4634;
	or.pred  	%p4637, %p4632, %p4635;
	mov.b16 	%rs5134, 0;
	mov.u16 	%rs5135, %rs5134;
	mov.u16 	%rs5136, %rs5134;
	@%p4637 bra 	$L__BB1_2631;
	mul.lo.s32 	%r9044, %r2923, %r4281;
	cvt.u64.u32 	%rd4056, %r9044;
	shl.b32 	%r9045, %r2922, 2;
	cvt.u64.u32 	%rd4057, %r9045;
	add.s64 	%rd4058, %rd4056, %rd4057;
	add.s64 	%rd4059, %rd1, %rd4058;
	ld.global.u8 	%rs5134, [%rd4059];
	ld.global.u8 	%rs5135, [%rd4059+1];
	ld.global.u8 	%rs5136, [%rd4059+2];
$L__BB1_2631:
	cvt.u64.u32 	%rd4060, %r10528;
	add.s64 	%rd161, %rd2, %rd4060;
	st.local.u8 	[%rd161], %rs5136;
	and.b16  	%rs3715, %rs5136, 255;
	add.s64 	%rd162, %rd3, %rd4060;
	st.local.u8 	[%rd162], %rs5135;
	and.b16  	%rs3716, %rs5135, 255;
	add.s64 	%rd163, %rd4, %rd4060;
	st.local.u8 	[%rd163], %rs5134;
	and.b16  	%rs3717, %rs5134, 255;
	cvt.rn.f64.u16 	%fd22530, %rs3715;
	mul.f64 	%fd22531, %fd22530, 0d3FD322D0E5604189;
	cvt.rn.f64.u16 	%fd22532, %rs3716;
	fma.rn.f64 	%fd22533, %fd22532, 0d3FE2C8B439581062, %fd22531;
	cvt.rn.f64.u16 	%fd22534, %rs3717;
	fma.rn.f64 	%fd22535, %fd22534, 0d3FBD2F1A9FBE76C9, %fd22533;
	cvt.rzi.u32.f64 	%r9047, %fd22535;
	add.s64 	%rd164, %rd5, %rd4060;
	st.local.u8 	[%rd164], %r9047;
	add.s32 	%r2924, %r2915, %r4287;
	mov.b32 	%r11333, 1;
	mov.f64 	%fd28429, %fd28663;
	@%p4624 bra 	$L__BB1_2635;
	setp.ltu.f64 	%p4639, %fd2, 0d41E0000000000000;
	mov.f64 	%fd28429, %fd28662;
	mov.u32 	%r11332, %r11575;
	@%p4639 bra 	$L__BB1_2634;
	{ // callseq 1414, 0
	.param .b64 param0;
	st.param.f64 	[param0], %fd1;
	.param .align 16 .b8 retval0[16];
	call.uni (retval0), 
	__internal_trig_reduction_slowpathd, 
	(
	param0
	);
	ld.param.f64 	%fd28429, [retval0];
	ld.param.b32 	%r11332, [retval0+8];
	} // callseq 1414
$L__BB1_2634:
	add.s32 	%r11333, %r11332, 1;
$L__BB1_2635:
	shl.b32 	%r9049, %r11333, 6;
	cvt.u64.u32 	%rd4061, %r9049;
	and.b64  	%rd4062, %rd4061, 64;
	mov.u64 	%rd4063, __cudart_sin_cos_coeffs;
	add.s64 	%rd4064, %rd4063, %rd4062;
	mul.rn.f64 	%fd22537, %fd28429, %fd28429;
	and.b32  	%r9050, %r11333, 1;
	setp.eq.b32 	%p4640, %r9050, 1;
	selp.f64 	%fd22538, 0dBDA8FF8320FD8164, 0d3DE5DB65F9785EBA, %p4640;
	ld.global.nc.v2.f64 	{%fd22539, %fd22540}, [%rd4064];
	fma.rn.f64 	%fd22541, %fd22538, %fd22537, %fd22539;
	fma.rn.f64 	%fd22542, %fd22541, %fd22537, %fd22540;
	ld.global.nc.v2.f64 	{%fd22543, %fd22544}, [%rd4064+16];
	fma.rn.f64 	%fd22545, %fd22542, %fd22537, %fd22543;
	fma.rn.f64 	%fd22546, %fd22545, %fd22537, %fd22544;
	ld.global.nc.v2.f64 	{%fd22547, %fd22548}, [%rd4064+32];
	fma.rn.f64 	%fd22549, %fd22546, %fd22537, %fd22547;
	fma.rn.f64 	%fd22550, %fd22549, %fd22537, %fd22548;
	fma.rn.f64 	%fd22551, %fd22550, %fd28429, %fd28429;
	fma.rn.f64 	%fd22552, %fd22550, %fd22537, 0d3FF0000000000000;
	selp.f64 	%fd22553, %fd22552, %fd22551, %p4640;
	and.b32  	%r9051, %r11333, 2;
	setp.eq.s32 	%p4641, %r9051, 0;
	mov.f64 	%fd22554, 0d0000000000000000;
	sub.f64 	%fd22555, %fd22554, %fd22553;
	selp.f64 	%fd2164, %fd22553, %fd22555, %p4641;
	mov.f64 	%fd28430, %fd28664;
	mov.u32 	%r11334, %r11577;
	@%p2 bra 	$L__BB1_2637;
	{ // callseq 1415, 0
	.param .b64 param0;
	st.param.f64 	[param0], %fd1;
	.param .align 16 .b8 retval0[16];
	call.uni (retval0), 
	__internal_trig_reduction_slowpathd, 
	(
	param0
	);
	ld.param.f64 	%fd28430, [retval0];
	ld.param.b32 	%r11334, [retval0+8];
	} // callseq 1415
$L__BB1_2637:
	shl.b32 	%r9053, %r11334, 6;
	cvt.u64.u32 	%rd4065, %r9053;
	and.b64  	%rd4066, %rd4065, 64;
	mov.u64 	%rd4067, __cudart_sin_cos_coeffs;
	add.s64 	%rd4068, %rd4067, %rd4066;
	mul.rn.f64 	%fd22557, %fd28430, %fd28430;
	and.b32  	%r9054, %r11334, 1;
	setp.eq.b32 	%p4642, %r9054, 1;
	selp.f64 	%fd22558, 0dBDA8FF8320FD8164, 0d3DE5DB65F9785EBA, %p4642;
	ld.global.nc.v2.f64 	{%fd22559, %fd22560}, [%rd4068];
	fma.rn.f64 	%fd22561, %fd22558, %fd22557, %fd22559;
	fma.rn.f64 	%fd22562, %fd22561, %fd22557, %fd22560;
	ld.global.nc.v2.f64 	{%fd22563, %fd22564}, [%rd4068+16];
	fma.rn.f64 	%fd22565, %fd22562, %fd22557, %fd22563;
	fma.rn.f64 	%fd22566, %fd22565, %fd22557, %fd22564;
	ld.global.nc.v2.f64 	{%fd22567, %fd22568}, [%rd4068+32];
	fma.rn.f64 	%fd22569, %fd22566, %fd22557, %fd22567;
	fma.rn.f64 	%fd22570, %fd22569, %fd22557, %fd22568;
	fma.rn.f64 	%fd22571, %fd22570, %fd28430, %fd28430;
	fma.rn.f64 	%fd22572, %fd22570, %fd22557, 0d3FF0000000000000;
	selp.f64 	%fd22573, %fd22572, %fd22571, %p4642;
	and.b32  	%r9055, %r11334, 2;
	setp.eq.s32 	%p4643, %r9055, 0;
	mov.f64 	%fd22574, 0d0000000000000000;
	sub.f64 	%fd22575, %fd22574, %fd22573;
	selp.f64 	%fd22576, %fd22573, %fd22575, %p4643;
	div.s32 	%r9056, %r2924, %r4283;
	max.s32 	%r9057, %r9056, 0;
	min.s32 	%r9058, %r9057, %r10;
	cvt.rn.f64.s32 	%fd22577, %r9058;
	sub.f64 	%fd2167, %fd22577, %fd6;
	mul.f64 	%fd22578, %fd2167, %fd22576;
	fma.rn.f64 	%fd22579, %fd2159, %fd2164, %fd22578;
	add.f64 	%fd22580, %fd7, %fd22579;
	mul.f64 	%fd22581, %fd2167, %fd2164;
	mul.f64 	%fd22582, %fd2159, %fd22576;
	sub.f64 	%fd22583, %fd22581, %fd22582;
	add.f64 	%fd22584, %fd8, %fd22583;
	mov.f64 	%fd22585, 0d3FE0000000000000;
	copysign.f64 	%fd22586, %fd22580, %fd22585;
	add.rz.f64 	%fd22587, %fd22580, %fd22586;
	cvt.rzi.f64.f64 	%fd22588, %fd22587;
	cvt.rzi.s32.f64 	%r2931, %fd22588;
	copysign.f64 	%fd22589, %fd22584, %fd22585;
	add.rz.f64 	%fd22590, %fd22584, %fd22589;
	cvt.rzi.f64.f64 	%fd22591, %fd22590;
	cvt.rzi.s32.f64 	%r2932, %fd22591;
	setp.lt.s32 	%p4644, %r2931, 0;
	setp.ge.s32 	%p4645, %r2931, %r4279;
	or.pred  	%p4646, %p4644, %p4645;
	setp.lt.s32 	%p4647, %r2932, 0;
	setp.ge.s32 	%p4648, %r2932, %r4280;
	or.pred  	%p4649, %p4647, %p4648;
	or.pred  	%p4651, %p4646, %p4649;
	mov.b16 	%rs5137, 0;
	mov.u16 	%rs5138, %rs5137;
	mov.u16 	%rs5139, %rs5137;
	@%p4651 bra 	$L__BB1_2639;
	mul.lo.s32 	%r9059, %r2932, %r4281;
	cvt.u64.u32 	%rd4069, %r9059;
	shl.b32 	%r9060, %r2931, 2;
	cvt.u64.u32 	%rd4070, %r9060;
	add.s64 	%rd4071, %rd4069, %rd4070;
	add.s64 	%rd4072, %rd1, %rd4071;
	ld.global.u8 	%rs5137, [%rd4072];
	ld.global.u8 	%rs5138, [%rd4072+1];
	ld.global.u8 	%rs5139, [%rd4072+2];
$L__BB1_2639:
	setp.eq.f64 	%p4652, %fd2, 0d7FF0000000000000;
	st.local.u8 	[%rd161+1], %rs5139;
	and.b16  	%rs3719, %rs5139, 255;
	st.local.u8 	[%rd162+1], %rs5138;
	and.b16  	%rs3720, %rs5138, 255;
	st.local.u8 	[%rd163+1], %rs5137;
	and.b16  	%rs3721, %rs5137, 255;
	cvt.rn.f64.u16 	%fd22592, %rs3719;
	mul.f64 	%fd22593, %fd22592, 0d3FD322D0E5604189;
	cvt.rn.f64.u16 	%fd22594, %rs3720;
	fma.rn.f64 	%fd22595, %fd22594, 0d3FE2C8B439581062, %fd22593;
	cvt.rn.f64.u16 	%fd22596, %rs3721;
	fma.rn.f64 	%fd22597, %fd22596, 0d3FBD2F1A9FBE76C9, %fd22595;
	cvt.rzi.u32.f64 	%r9062, %fd22597;
	st.local.u8 	[%rd164+1], %r9062;
	add.s32 	%r2933, %r2924, %r4287;
	mov.b32 	%r11336, 1;
	mov.f64 	%fd28432, %fd28663;
	@%p4652 bra 	$L__BB1_2643;
	setp.ltu.f64 	%p4653, %fd2, 0d41E0000000000000;
	mov.f64 	%fd28432, %fd28662;
	mov.u32 	%r11335, %r11575;
	@%p4653 bra 	$L__BB1_2642;
	{ // callseq 1416, 0
	.param .b64 param0;
	st.param.f64 	[param0], %fd1;
	.param .align 16 .b8 retval0[16];
	call.uni (retval0), 
	__internal_trig_reduction_slowpathd, 
	(
	param0
	);
	ld.param.f64 	%fd28432, [retval0];
	ld.param.b32 	%r11335, [retval0+8];
	} // callseq 1416
$L__BB1_2642:
	add.s32 	%r11336, %r11335, 1;
$L__BB1_2643:
	shl.b32 	%r9064, %r11336, 6;
	cvt.u64.u32 	%rd4073, %r9064;
	and.b64  	%rd4074, %rd4073, 64;
	mov.u64 	%rd4075, __cudart_sin_cos_coeffs;
	add.s64 	%rd4076, %rd4075, %rd4074;
	mul.rn.f64 	%fd22599, %fd28432, %fd28432;
	and.b32  	%r9065, %r11336, 1;
	setp.eq.b32 	%p4654, %r9065, 1;
	selp.f64 	%fd22600, 0dBDA8FF8320FD8164, 0d3DE5DB65F9785EBA, %p4654;
	ld.global.nc.v2.f64 	{%fd22601, %fd22602}, [%rd4076];
	fma.rn.f64 	%fd22603, %fd22600, %fd22599, %fd22601;
	fma.rn.f64 	%fd22604, %fd22603, %fd22599, %fd22602;
	ld.global.nc.v2.f64 	{%fd22605, %fd22606}, [%rd4076+16];
	fma.rn.f64 	%fd22607, %fd22604, %fd22599, %fd22605;
	fma.rn.f64 	%fd22608, %fd22607, %fd22599, %fd22606;
	ld.global.nc.v2.f64 	{%fd22609, %fd22610}, [%rd4076+32];
	fma.rn.f64 	%fd22611, %fd22608, %fd22599, %fd22609;
	fma.rn.f64 	%fd22612, %fd22611, %fd22599, %fd22610;
	fma.rn.f64 	%fd22613, %fd22612, %fd28432, %fd28432;
	fma.rn.f64 	%fd22614, %fd22612, %fd22599, 0d3FF0000000000000;
	selp.f64 	%fd22615, %fd22614, %fd22613, %p4654;
	and.b32  	%r9066, %r11336, 2;
	setp.eq.s32 	%p4655, %r9066, 0;
	mov.f64 	%fd22616, 0d0000000000000000;
	sub.f64 	%fd22617, %fd22616, %fd22615;
	selp.f64 	%fd2171, %fd22615, %fd22617, %p4655;
	mov.f64 	%fd28433, %fd28664;
	mov.u32 	%r11337, %r11577;
	@%p2 bra 	$L__BB1_2645;
	{ // callseq 1417, 0
	.param .b64 param0;
	st.param.f64 	[param0], %fd1;
	.param .align 16 .b8 retval0[16];
	call.uni (retval0), 
	__internal_trig_reduction_slowpathd, 
	(
	param0
	);
	ld.param.f64 	%fd28433, [retval0];
	ld.param.b32 	%r11337, [retval0+8];
	} // callseq 1417
$L__BB1_2645:
	shl.b32 	%r9068, %r11337, 6;
	cvt.u64.u32 	%rd4077, %r9068;
	and.b64  	%rd4078, %rd4077, 64;
	mov.u64 	%rd4079, __cudart_sin_cos_coeffs;
	add.s64 	%rd4080, %rd4079, %rd4078;
	mul.rn.f64 	%fd22619, %fd28433, %fd28433;
	and.b32  	%r9069, %r11337, 1;
	setp.eq.b32 	%p4656, %r9069, 1;
	selp.f64 	%fd22620, 0dBDA8FF8320FD8164, 0d3DE5DB65F9785EBA, %p4656;
	ld.global.nc.v2.f64 	{%fd22621, %fd22622}, [%rd4080];
	fma.rn.f64 	%fd22623, %fd22620, %fd22619, %fd22621;
	fma.rn.f64 	%fd22624, %fd22623, %fd22619, %fd22622;
	ld.global.nc.v2.f64 	{%fd22625, %fd22626}, [%rd4080+16];
	fma.rn.f64 	%fd22627, %fd22624, %fd22619, %fd22625;
	fma.rn.f64 	%fd22628, %fd22627, %fd22619, %fd22626;
	ld.global.nc.v2.f64 	{%fd22629, %fd22630}, [%rd4080+32];
	fma.rn.f64 	%fd22631, %fd22628, %fd22619, %fd22629;
	fma.rn.f64 	%fd22632, %fd22631, %fd22619, %fd22630;
	fma.rn.f64 	%fd22633, %fd22632, %fd28433, %fd28433;
	fma.rn.f64 	%fd22634, %fd22632, %fd22619, 0d3FF0000000000000;
	selp.f64 	%fd22635, %fd22634, %fd22633, %p4656;
	and.b32  	%r9070, %r11337, 2;
	setp.eq.s32 	%p4657, %r9070, 0;
	mov.f64 	%fd22636, 0d0000000000000000;
	sub.f64 	%fd22637, %fd22636, %fd22635;
	selp.f64 	%fd22638, %fd22635, %fd22637, %p4657;
	div.s32 	%r9071, %r2933, %r4283;
	max.s32 	%r9072, %r9071, 0;
	min.s32 	%r9073, %r9072, %r10;
	cvt.rn.f64.s32 	%fd22639, %r9073;
	sub.f64 	%fd2174, %fd22639, %fd6;
	mul.f64 	%fd22640, %fd2174, %fd22638;
	fma.rn.f64 	%fd22641, %fd2159, %fd2171, %fd22640;
	add.f64 	%fd22642, %fd7, %fd22641;
	mul.f64 	%fd22643, %fd2174, %fd2171;
	mul.f64 	%fd22644, %fd2159, %fd22638;
	sub.f64 	%fd22645, %fd22643, %fd22644;
	add.f64 	%fd22646, %fd8, %fd22645;
	mov.f64 	%fd22647, 0d3FE0000000000000;
	copysign.f64 	%fd22648, %fd22642, %fd22647;
	add.rz.f64 	%fd22649, %fd22642, %fd22648;
	cvt.rzi.f64.f64 	%fd22650, %fd22649;
	cvt.rzi.s32.f64 	%r2940, %fd22650;
	copysign.f64 	%fd22651, %fd22646, %fd22647;
	add.rz.f64 	%fd22652, %fd22646, %fd22651;
	cvt.rzi.f64.f64 	%fd22653, %fd22652;
	cvt.rzi.s32.f64 	%r2941, %fd22653;
	setp.lt.s32 	%p4658, %r2940, 0;
	setp.ge.s32 	%p4659, %r2940, %r4279;
	or.pred  	%p4660, %p4658, %p4659;
	setp.lt.s32 	%p4661, %r2941, 0;
	setp.ge.s32 	%p4662, %r2941, %r4280;
	or.pred  	%p4663, %p4661, %p4662;
	or.pred  	%p4665, %p4660, %p4663;
	mov.b16 	%rs5140, 0;
	mov.u16 	%rs5141, %rs5140;
	mov.u16 	%rs5142, %rs5140;
	@%p4665 bra 	$L__BB1_2647;
	mul.lo.s32 	%r9074, %r2941, %r4281;
	cvt.u64.u32 	%rd4081, %r9074;
	shl.b32 	%r9075, %r2940, 2;
	cvt.u64.u32 	%rd4082, %r9075;
	add.s64 	%rd4083, %rd4081, %rd4082;
	add.s64 	%rd4084, %rd1, %rd4083;
	ld.global.u8 	%rs5140, [%rd4084];
	ld.global.u8 	%rs5141, [%rd4084+1];
	ld.global.u8 	%rs5142, [%rd4084+2];
$L__BB1_2647:
	st.local.u8 	[%rd161+2], %rs5142;
	and.b16  	%rs3723, %rs5142, 255;
	st.local.u8 	[%rd162+2], %rs5141;
	and.b16  	%rs3724, %rs5141, 255;
	st.local.u8 	[%rd163+2], %rs5140;
	and.b16  	%rs3725, %rs5140, 255;
	cvt.rn.f64.u16 	%fd22654, %rs3723;
	mul.f64 	%fd22655, %fd22654, 0d3FD322D0E5604189;
	cvt.rn.f64.u16 	%fd22656, %rs3724;
	fma.rn.f64 	%fd22657, %fd22656, 0d3FE2C8B439581062, %fd22655;
	cvt.rn.f64.u16 	%fd22658, %rs3725;
	fma.rn.f64 	%fd22659, %fd22658, 0d3FBD2F1A9FBE76C9, %fd22657;
	cvt.rzi.u32.f64 	%r9077, %fd22659;
	st.local.u8 	[%rd164+2], %r9077;
	add.s32 	%r9078, %r2914, %r4286;
	div.s32 	%r9079, %r9078, %r4282;
	max.s32 	%r2942, %r9079, 0;
	mov.b32 	%r11339, 1;
	mov.f64 	%fd28435, %fd28663;
	@%p4652 bra 	$L__BB1_2651;
	setp.ltu.f64 	%p4667, %fd2, 0d41E0000000000000;
	mov.f64 	%fd28435, %fd28662;
	mov.u32 	%r11338, %r11575;
	@%p4667 bra 	$L__BB1_2650;
	{ // callseq 1418, 0
	.param .b64 param0;
	st.param.f64 	[param0], %fd1;
	.param .align 16 .b8 retval0[16];
	call.uni (retval0), 
	__internal_trig_reduction_slowpathd, 
	(
	param0
	);
	ld.param.f64 	%fd28435, [retval0];
	ld.param.b32 	%r11338, [retval0+8];
	} // callseq 1418
$L__BB1_2650:
	add.s32 	%r11339, %r11338, 1;
$L__BB1_2651:
	shl.b32 	%r9081, %r11339, 6;
	cvt.u64.u32 	%rd4085, %r9081;
	and.b64  	%rd4086, %rd4085, 64;
	mov.u64 	%rd4087, __cudart_sin_cos_coeffs;
	add.s64 	%rd4088, %rd4087, %rd4086;
	mul.rn.f64 	%fd22661, %fd28435, %fd28435;
	and.b32  	%r9082, %r11339, 1;
	setp.eq.b32 	%p4668, %r9082, 1;
	selp.f64 	%fd22662, 0dBDA8FF8320FD8164, 0d3DE5DB65F9785EBA, %p4668;
	ld.global.nc.v2.f64 	{%fd22663, %fd22664}, [%rd4088];
	fma.rn.f64 	%fd22665, %fd22662, %fd22661, %fd22663;
	fma.rn.f64 	%fd22666, %fd22665, %fd22661, %fd22664;
	ld.global.nc.v2.f64 	{%fd22667, %fd22668}, [%rd4088+16];
	fma.rn.f64 	%fd22669, %fd22666, %fd22661, %fd22667;
	fma.rn.f64 	%fd22670, %fd22669, %fd22661, %fd22668;
	ld.global.nc.v2.f64 	{%fd22671, %fd22672}, [%rd4088+32];
	fma.rn.f64 	%fd22673, %fd22670, %fd22661, %fd22671;
	fma.rn.f64 	%fd22674, %fd22673, %fd22661, %fd22672;
	fma.rn.f64 	%fd22675, %fd22674, %fd28435, %fd28435;
	fma.rn.f64 	%fd22676, %fd22674, %fd22661, 0d3FF0000000000000;
	selp.f64 	%fd22677, %fd22676, %fd22675, %p4668;
	and.b32  	%r9083, %r11339, 2;
	setp.eq.s32 	%p4669, %r9083, 0;
	mov.f64 	%fd22678, 0d0000000000000000;
	sub.f64 	%fd22679, %fd22678, %fd22677;
	selp.f64 	%fd2178, %fd22677, %fd22679, %p4669;
	mov.f64 	%fd28436, %fd28664;
	mov.u32 	%r11340, %r11577;
	@%p2 bra 	$L__BB1_2653;
	{ // callseq 1419, 0
	.param .b64 param0;
	st.param.f64 	[param0], %fd1;
	.param .align 16 .b8 retval0[16];
	call.uni (retval0), 
	__internal_trig_reduction_slowpathd, 
	(
	param0
	);
	ld.param.f64 	%fd28436, [retval0];
	ld.param.b32 	%r11340, [retval0+8];
	} // callseq 1419
$L__BB1_2653:
	shl.b32 	%r9085, %r11340, 6;
	cvt.u64.u32 	%rd4089, %r9085;
	and.b64  	%rd4090, %rd4089, 64;
	mov.u64 	%rd4091, __cudart_sin_cos_coeffs;
	add.s64 	%rd4092, %rd4091, %rd4090;
	mul.rn.f64 	%fd22681, %fd28436, %fd28436;
	and.b32  	%r9086, %r11340, 1;
	setp.eq.b32 	%p4670, %r9086, 1;
	selp.f64 	%fd22682, 0dBDA8FF8320FD8164, 0d3DE5DB65F9785EBA, %p4670;
	ld.global.nc.v2.f64 	{%fd22683, %fd22684}, [%rd4092];
	fma.rn.f64 	%fd22685, %fd22682, %fd22681, %fd22683;
	fma.rn.f64 	%fd22686, %fd22685, %fd22681, %fd22684;
	ld.global.nc.v2.f64 	{%fd22687, %fd22688}, [%rd4092+16];
	fma.rn.f64 	%fd22689, %fd22686, %fd22681, %fd22687;
	fma.rn.f64 	%fd22690, %fd22689, %fd22681, %fd22688;
	ld.global.nc.v2.f64 	{%fd22691, %fd22692}, [%rd4092+32];
	fma.rn.f64 	%fd22693, %fd22690, %fd22681, %fd22691;
	fma.rn.f64 	%fd22694, %fd22693, %fd22681, %fd22692;
	fma.rn.f64 	%fd22695, %fd22694, %fd28436, %fd28436;
	fma.rn.f64 	%fd22696, %fd22694, %fd22681, 0d3FF0000000000000;
	selp.f64 	%fd22697, %fd22696, %fd22695, %p4670;
	and.b32  	%r9087, %r11340, 2;
	setp.eq.s32 	%p4671, %r9087, 0;
	mov.f64 	%fd22698, 0d0000000000000000;
	sub.f64 	%fd22699, %fd22698, %fd22697;
	selp.f64 	%fd22700, %fd22697, %fd22699, %p4671;
	min.s32 	%r9088, %r2942, %r9;
	cvt.rn.f64.s32 	%fd22701, %r9088;
	sub.f64 	%fd2181, %fd22701, %fd5;
	mul.f64 	%fd22702, %fd2160, %fd22700;
	fma.rn.f64 	%fd22703, %fd2181, %fd2178, %fd22702;
	add.f64 	%fd22704, %fd7, %fd22703;
	mul.f64 	%fd22705, %fd2160, %fd2178;
	mul.f64 	%fd22706, %fd2181, %fd22700;
	sub.f64 	%fd22707, %fd22705, %fd22706;
	add.f64 	%fd22708, %fd8, %fd22707;
	mov.f64 	%fd22709, 0d3FE0000000000000;
	copysign.f64 	%fd22710, %fd22704, %fd22709;
	add.rz.f64 	%fd22711, %fd22704, %fd22710;
	cvt.rzi.f64.f64 	%fd22712, %fd22711;
	cvt.rzi.s32.f64 	%r2949, %fd22712;
	copysign.f64 	%fd22713, %fd22708, %fd22709;
	add.rz.f64 	%fd22714, %fd22708, %fd22713;
	cvt.rzi.f64.f64 	%fd22715, %fd22714;
	cvt.rzi.s32.f64 	%r2950, %fd22715;
	setp.lt.s32 	%p4672, %r2949, 0;
	setp.ge.s32 	%p4673, %r2949, %r4279;
	or.pred  	%p4674, %p4672, %p4673;
	setp.lt.s32 	%p4675, %r2950, 0;
	setp.ge.s32 	%p4676, %r2950, %r4280;
	or.pred  	%p4677, %p4675, %p4676;
	or.pred  	%p4679, %p4674, %p4677;
	mov.b16 	%rs5143, 0;
	mov.u16 	%rs5144, %rs5143;
	mov.u16 	%rs5145, %rs5143;
	@%p4679 bra 	$L__BB1_2655;
	mul.lo.s32 	%r9089, %r2950, %r4281;
	cvt.u64.u32 	%rd4093, %r9089;
	shl.b32 	%r9090, %r2949, 2;
	cvt.u64.u32 	%rd4094, %r9090;
	add.s64 	%rd4095, %rd4093, %rd4094;
	add.s64 	%rd4096, %rd1, %rd4095;
	ld.global.u8 	%rs5143, [%rd4096];
	ld.global.u8 	%rs5144, [%rd4096+1];
	ld.global.u8 	%rs5145, [%rd4096+2];
$L__BB1_2655:
	setp.eq.f64 	%p4680, %fd2, 0d7FF0000000000000;
	st.local.u8 	[%rd161+3], %rs5145;
	and.b16  	%rs3727, %rs5145, 255;
	st.local.u8 	[%rd162+3], %rs5144;
	and.b16  	%rs3728, %rs5144, 255;
	st.local.u8 	[%rd163+3], %rs5143;
	and.b16  	%rs3729, %rs5143, 255;
	cvt.rn.f64.u16 	%fd22716, %rs3727;
	mul.f64 	%fd22717, %fd22716, 0d3FD322D0E5604189;
	cvt.rn.f64.u16 	%fd22718, %rs3728;
	fma.rn.f64 	%fd22719, %fd22718, 0d3FE2C8B439581062, %fd22717;
	cvt.rn.f64.u16 	%fd22720, %rs3729;
	fma.rn.f64 	%fd22721, %fd22720, 0d3FBD2F1A9FBE76C9, %fd22719;
	cvt.rzi.u32.f64 	%r9092, %fd22721;
	st.local.u8 	[%rd164+3], %r9092;
	mov.b32 	%r11342, 1;
	mov.f64 	%fd28438, %fd28663;
	@%p4680 bra 	$L__BB1_2659;
	setp.ltu.f64 	%p4681, %fd2, 0d41E0000000000000;
	mov.f64 	%fd28438, %fd28662;
	mov.u32 	%r11341, %r11575;
	@%p4681 bra 	$L__BB1_2658;
	{ // callseq 1420, 0
	.param .b64 param0;
	st.param.f64 	[param0], %fd1;
	.param .align 16 .b8 retval0[16];
	call.uni (retval0), 
	__internal_trig_reduction_slowpathd, 
	(
	param0
	);
	ld.param.f64 	%fd28438, [retval0];
	ld.param.b32 	%r11341, [retval0+8];
	} // callseq 1420
$L__BB1_2658:
	add.s32 	%r11342, %r11341, 1;
$L__BB1_2659:
	shl.b32 	%r9094, %r11342, 6;
	cvt.u64.u32 	%rd4097, %r9094;
	and.b64  	%rd4098, %rd4097, 64;
	mov.u64 	%rd4099, __cudart_sin_cos_coeffs;
	add.s64 	%rd4100, %rd4099, %rd4098;
	mul.rn.f64 	%fd22723, %fd28438, %fd28438;
	and.b32  	%r9095, %r11342, 1;
	setp.eq.b32 	%p4682, %r9095, 1;
	selp.f64 	%fd22724, 0dBDA8FF8320FD8164, 0d3DE5DB65F9785EBA, %p4682;
	ld.global.nc.v2.f64 	{%fd22725, %fd22726}, [%rd4100];
	fma.rn.f64 	%fd22727, %fd22724, %fd22723, %fd22725;
	fma.rn.f64 	%fd22728, %fd22727, %fd22723, %fd22726;
	ld.global.nc.v2.f64 	{%fd22729, %fd22730}, [%rd4100+16];
	fma.rn.f64 	%fd22731, %fd22728, %fd22723, %fd22729;
	fma.rn.f64 	%fd22732, %fd22731, %fd22723, %fd22730;
	ld.global.nc.v2.f64 	{%fd22733, %fd22734}, [%rd4100+32];
	fma.rn.f64 	%fd22735, %fd22732, %fd22723, %fd22733;
	fma.rn.f64 	%fd22736, %fd22735, %fd22723, %fd22734;
	fma.rn.f64 	%fd22737, %fd22736, %fd28438, %fd28438;
	fma.rn.f64 	%fd22738, %fd22736, %fd22723, 0d3FF0000000000000;
	selp.f64 	%fd22739, %fd22738, %fd22737, %p4682;
	and.b32  	%r9096, %r11342, 2;
	setp.eq.s32 	%p4683, %r9096, 0;
	mov.f64 	%fd22740, 0d0000000000000000;
	sub.f64 	%fd22741, %fd22740, %fd22739;
	selp.f64 	%fd2185, %fd22739, %fd22741, %p4683;
	mov.f64 	%fd28439, %fd28664;
	mov.u32 	%r11343, %r11577;
	@%p2 bra 	$L__BB1_2661;
	{ // callseq 1421, 0
	.param .b64 param0;
	st.param.f64 	[param0], %fd1;
	.param .align 16 .b8 retval0[16];
	call.uni (retval0), 
	__internal_trig_reduction_slowpathd, 
	(
	param0
	);
	ld.param.f64 	%fd28439, [retval0];
	ld.param.b32 	%r11343, [retval0+8];
	} // callseq 1421
$L__BB1_2661:
	shl.b32 	%r9098, %r11343, 6;
	cvt.u64.u32 	%rd4101, %r9098;
	and.b64  	%rd4102, %rd4101, 64;
	mov.u64 	%rd4103, __cudart_sin_cos_coeffs;
	add.s64 	%rd4104, %rd4103, %rd4102;
	mul.rn.f64 	%fd22743, %fd28439, %fd28439;
	and.b32  	%r9099, %r11343, 1;
	setp.eq.b32 	%p4684, %r9099, 1;
	selp.f64 	%fd22744, 0dBDA8FF8320FD8164, 0d3DE5DB65F9785EBA, %p4684;
	ld.global.nc.v2.f64 	{%fd22745, %fd22746}, [%rd4104];
	fma.rn.f64 	%fd22747, %fd22744, %fd22743, %fd22745;
	fma.rn.f64 	%fd22748, %fd22747, %fd22743, %fd22746;
	ld.global.nc.v2.f64 	{%fd22749, %fd22750}, [%rd4104+16];
	fma.rn.f64 	%fd22751, %fd22748, %fd22743, %fd22749;
	fma.rn.f64 	%fd22752, %fd22751, %fd22743, %fd22750;
	ld.global.nc.v2.f64 	{%fd22753, %fd22754}, [%rd4104+32];
	fma.rn.f64 	%fd22755, %fd22752, %fd22743, %fd22753;
	fma.rn.f64 	%fd22756, %fd22755, %fd22743, %fd22754;
	fma.rn.f64 	%fd22757, %fd22756, %fd28439, %fd28439;
	fma.rn.f64 	%fd22758, %fd22756, %fd22743, 0d3FF0000000000000;
	selp.f64 	%fd22759, %fd22758, %fd22757, %p4684;
	and.b32  	%r9100, %r11343, 2;
	setp.eq.s32 	%p4685, %r9100, 0;
	mov.f64 	%fd22760, 0d0000000000000000;
	sub.f64 	%fd22761, %fd22760, %fd22759;
	selp.f64 	%fd22762, %fd22759, %fd22761, %p4685;
	mul.f64 	%fd22763, %fd2167, %fd22762;
	fma.rn.f64 	%fd22764, %fd2181, %fd2185, %fd22763;
	add.f64 	%fd22765, %fd7, %fd22764;
	mul.f64 	%fd22766, %fd2167, %fd2185;
	mul.f64 	%fd22767, %fd2181, %fd22762;
	sub.f64 	%fd22768, %fd22766, %fd22767;
	add.f64 	%fd22769, %fd8, %fd22768;
	mov.f64 	%fd22770, 0d3FE0000000000000;
	copysign.f64 	%fd22771, %fd22765, %fd22770;
	add.rz.f64 	%fd22772, %fd22765, %fd22771;
	cvt.rzi.f64.f64 	%fd22773, %fd22772;
	cvt.rzi.s32.f64 	%r2957, %fd22773;
	copysign.f64 	%fd22774, %fd22769, %fd22770;
	add.rz.f64 	%fd22775, %fd22769, %fd22774;
	cvt.rzi.f64.f64 	%fd22776, %fd22775;
	cvt.rzi.s32.f64 	%r2958, %fd22776;
	setp.lt.s32 	%p4686, %r2957, 0;
	setp.ge.s32 	%p4687, %r2957, %r4279;
	or.pred  	%p4688, %p4686, %p4687;
	setp.lt.s32 	%p4689, %r2958, 0;
	setp.ge.s32 	%p4690, %r2958, %r4280;
	or.pred  	%p4691, %p4689, %p4690;
	or.pred  	%p4693, %p4688, %p4691;
	mov.b16 	%rs5146, 0;
	mov.u16 	%rs5147, %rs5146;
	mov.u16 	%rs5148, %rs5146;
	@%p4693 bra 	$L__BB1_2663;
	mul.lo.s32 	%r9101, %r2958, %r4281;
	cvt.u64.u32 	%rd4105, %r9101;
	shl.b32 	%r9102, %r2957, 2;
	cvt.u64.u32 	%rd4106, %r9102;
	add.s64 	%rd4107, %rd4105, %rd4106;
	add.s64 	%rd4108, %rd1, %rd4107;
	ld.global.u8 	%rs5146, [%rd4108];
	ld.global.u8 	%rs5147, [%rd4108+1];
	ld.global.u8 	%rs5148, [%rd4108+2];
$L__BB1_2663:
	st.local.u8 	[%rd161+4], %rs5148;
	and.b16  	%rs3731, %rs5148, 255;
	st.local.u8 	[%rd162+4], %rs5147;
	and.b16  	%rs3732, %rs5147, 255;
	st.local.u8 	[%rd163+4], %rs5146;
	and.b16  	%rs3733, %rs5146, 255;
	cvt.rn.f64.u16 	%fd22777, %rs3731;
	mul.f64 	%fd22778, %fd22777, 0d3FD322D0E5604189;
	cvt.rn.f64.u16 	%fd22779, %rs3732;
	fma.rn.f64 	%fd22780, %fd22779, 0d3FE2C8B439581062, %fd22778;
	cvt.rn.f64.u16 	%fd22781, %rs3733;
	fma.rn.f64 	%fd22782, %fd22781, 0d3FBD2F1A9FBE76C9, %fd22780;
	cvt.rzi.u32.f64 	%r9104, %fd22782;
	st.local.u8 	[%rd164+4], %r9104;
	mov.b32 	%r11345, 1;
	mov.f64 	%fd28441, %fd28663;
	@%p4680 bra 	$L__BB1_2667;
	setp.ltu.f64 	%p4695, %fd2, 0d41E0000000000000;
	mov.f64 	%fd28441, %fd28662;
	mov.u32 	%r11344, %r11575;
	@%p4695 bra 	$L__BB1_2666;
	{ // callseq 1422, 0
	.param .b64 param0;
	st.param.f64 	[param0], %fd1;
	.param .align 16 .b8 retval0[16];
	call.uni (retval0), 
	__internal_trig_reduction_slowpathd, 
	(
	param0
	);
	ld.param.f64 	%fd28441, [retval0];
	ld.param.b32 	%r11344, [retval0+8];
	} // callseq 1422
$L__BB1_2666:
	add.s32 	%r11345, %r11344, 1;
$L__BB1_2667:
	shl.b32 	%r9106, %r11345, 6;
	cvt.u64.u32 	%rd4109, %r9106;
	and.b64  	%rd4110, %rd4109, 64;
	mov.u64 	%rd4111, __cudart_sin_cos_coeffs;
	add.s64 	%rd4112, %rd4111, %rd4110;
	mul.rn.f64 	%fd22784, %fd28441, %fd28441;
	and.b32  	%r9107, %r11345, 1;
	setp.eq.b32 	%p4696, %r9107, 1;
	selp.f64 	%fd22785, 0dBDA8FF8320FD8164, 0d3DE5DB65F9785EBA, %p4696;
	ld.global.nc.v2.f64 	{%fd22786, %fd22787}, [%rd4112];
	fma.rn.f64 	%fd22788, %fd22785, %fd22784, %fd22786;
	fma.rn.f64 	%fd22789, %fd22788, %fd22784, %fd22787;
	ld.global.nc.v2.f64 	{%fd22790, %fd22791}, [%rd4112+16];
	fma.rn.f64 	%fd22792, %fd22789, %fd22784, %fd22790;
	fma.rn.f64 	%fd22793, %fd22792, %fd22784, %fd22791;
	ld.global.nc.v2.f64 	{%fd22794, %fd22795}, [%rd4112+32];
	fma.rn.f64 	%fd22796, %fd22793, %fd22784, %fd22794;
	fma.rn.f64 	%fd22797, %fd22796, %fd22784, %fd22795;
	fma.rn.f64 	%fd22798, %fd22797, %fd28441, %fd28441;
	fma.rn.f64 	%fd22799, %fd22797, %fd22784, 0d3FF0000000000000;
	selp.f64 	%fd22800, %fd22799, %fd22798, %p4696;
	and.b32  	%r9108, %r11345, 2;
	setp.eq.s32 	%p4697, %r9108, 0;
	mov.f64 	%fd22801, 0d0000000000000000;
	sub.f64 	%fd22802, %fd22801, %fd22800;
	selp.f64 	%fd2191, %fd22800, %fd22802, %p4697;
	mov.f64 	%fd28442, %fd28664;
	mov.u32 	%r11346, %r11577;
	@%p2 bra 	$L__BB1_2669;
	{ // callseq 1423, 0
	.param .b64 param0;
	st.param.f64 	[param0], %fd1;
	.param .align 16 .b8 retval0[16];
	call.uni (retval0), 
	__internal_trig_reduction_slowpathd, 
	(
	param0
	);
	ld.param.f64 	%fd28442, [retval0];
	ld.param.b32 	%r11346, [retval0+8];
	} // callseq 1423
$L__BB1_2669:
	shl.b32 	%r9110, %r11346, 6;
	cvt.u64.u32 	%rd4113, %r9110;
	and.b64  	%rd4114, %rd4113, 64;
	mov.u64 	%rd4115, __cudart_sin_cos_coeffs;
	add.s64 	%rd4116, %rd4115, %rd4114;
	mul.rn.f64 	%fd22804, %fd28442, %fd28442;
	and.b32  	%r9111, %r11346, 1;
	setp.eq.b32 	%p4698, %r9111, 1;
	selp.f64 	%fd22805, 0dBDA8FF8320FD8164, 0d3DE5DB65F9785EBA, %p4698;
	ld.global.nc.v2.f64 	{%fd22806, %fd22807}, [%rd4116];
	fma.rn.f64 	%fd22808, %fd22805, %fd22804, %fd22806;
	fma.rn.f64 	%fd22809, %fd22808, %fd22804, %fd22807;
	ld.global.nc.v2.f64 	{%fd22810, %fd22811}, [%rd4116+16];
	fma.rn.f64 	%fd22812, %fd22809, %fd22804, %fd22810;
	fma.rn.f64 	%fd22813, %fd22812, %fd22804, %fd22811;
	ld.global.nc.v2.f64 	{%fd22814, %fd22815}, [%rd4116+32];
	fma.rn.f64 	%fd22816, %fd22813, %fd22804, %fd22814;
	fma.rn.f64 	%fd22817, %fd22816, %fd22804, %fd22815;
	fma.rn.f64 	%fd22818, %fd22817, %fd28442, %fd28442;
	fma.rn.f64 	%fd22819, %fd22817, %fd22804, 0d3FF0000000000000;
	selp.f64 	%fd22820, %fd22819, %fd22818, %p4698;
	and.b32  	%r9112, %r11346, 2;
	setp.eq.s32 	%p4699, %r9112, 0;
	mov.f64 	%fd22821, 0d0000000000000000;
	sub.f64 	%fd22822, %fd22821, %fd22820;
	selp.f64 	%fd22823, %fd22820, %fd22822, %p4699;
	mul.f64 	%fd22824, %fd2174, %fd22823;
	fma.rn.f64 	%fd22825, %fd2181, %fd2191, %fd22824;
	add.f64 	%fd22826, %fd7, %fd22825;
	mul.f64 	%fd22827, %fd2174, %fd2191;
	mul.f64 	%fd22828, %fd2181, %fd22823;
	sub.f64 	%fd22829, %fd22827, %fd22828;
	add.f64 	%fd22830, %fd8, %fd22829;
	mov.f64 	%fd22831, 0d3FE0000000000000;
	copysign.f64 	%fd22832, %fd22826, %fd22831;
	add.rz.f64 	%fd22833, %fd22826, %fd22832;
	cvt.rzi.f64.f64 	%fd22834, %fd22833;
	cvt.rzi.s32.f64 	%r2965, %fd22834;
	copysign.f64 	%fd22835, %fd22830, %fd22831;
	add.rz.f64 	%fd22836, %fd22830, %fd22835;
	cvt.rzi.f64.f64 	%fd22837, %fd22836;
	cvt.rzi.s32.f64 	%r2966, %fd22837;
	setp.lt.s32 	%p4700, %r2965, 0;
	setp.ge.s32 	%p4701, %r2965, %r4279;
	or.pred  	%p4702, %p4700, %p4701;
	setp.lt.s32 	%p4703, %r2966, 0;
	setp.ge.s32 	%p4704, %r2966, %r4280;
	or.pred  	%p4705, %p4703, %p4704;
	or.pred  	%p4707, %p4702, %p4705;
	mov.b16 	%rs5149, 0;
	mov.u16 	%rs5150, %rs5149;
	mov.u16 	%rs5151, %rs5149;
	@%p4707 bra 	$L__BB1_2671;
	mul.lo.s32 	%r9113, %r2966, %r4281;
	cvt.u64.u32 	%rd4117, %r9113;
	shl.b32 	%r9114, %r2965, 2;
	cvt.u64.u32 	%rd4118, %r9114;
	add.s64 	%rd4119, %rd4117, %rd4118;
	add.s64 	%rd4120, %rd1, %rd4119;
	ld.global.u8 	%rs5149, [%rd4120];
	ld.global.u8 	%rs5150, [%rd4120+1];
	ld.global.u8 	%rs5151, [%rd4120+2];
$L__BB1_2671:
	setp.eq.f64 	%p4708, %fd2, 0d7FF0000000000000;
	st.local.u8 	[%rd161+5], %rs5151;
	and.b16  	%rs3735, %rs5151, 255;
	st.local.u8 	[%rd162+5], %rs5150;
	and.b16  	%rs3736, %rs5150, 255;
	st.local.u8 	[%rd163+5], %rs5149;
	and.b16  	%rs3737, %rs5149, 255;
	cvt.rn.f64.u16 	%fd22838, %rs3735;
	mul.f64 	%fd22839, %fd22838, 0d3FD322D0E5604189;
	cvt.rn.f64.u16 	%fd22840, %rs3736;
	fma.rn.f64 	%fd22841, %fd22840, 0d3FE2C8B439581062, %fd22839;
	cvt.rn.f64.u16 	%fd22842, %rs3737;
	fma.rn.f64 	%fd22843, %fd22842, 0d3FBD2F1A9FBE76C9, %fd22841;
	cvt.rzi.u32.f64 	%r9116, %fd22843;
	st.local.u8 	[%rd164+5], %r9116;
	add.s32 	%r9117, %r2933, %r4287;
	div.s32 	%r9118, %r9117, %r4283;
	max.s32 	%r2967, %r9118, 0;
	mov.b32 	%r11348, 1;
	mov.f64 	%fd28444, %fd28663;
	@%p4708 bra 	$L__BB1_2675;
	setp.ltu.f64 	%p4709, %fd2, 0d41E0000000000000;
	mov.f64 	%fd28444, %fd28662;
	mov.u32 	%r11347, %r11575;
	@%p4709 bra 	$L__BB1_2674;
	{ // callseq 1424, 0
	.param .b64 param0;
	st.param.f64 	[param0], %fd1;
	.param .align 16 .b8 retval0[16];
	call.uni (retval0), 
	__internal_trig_reduction_slowpathd, 
	(
	param0
	);
	ld.param.f64 	%fd28444, [retval0];
	ld.param.b32 	%r11347, [retval0+8];
	} // callseq 1424
$L__BB1_2674:
	add.s32 	%r11348, %r11347, 1;
$L__BB1_2675:
	shl.b32 	%r9120, %r11348, 6;
	cvt.u64.u32 	%rd4121, %r9120;
	and.b64  	%rd4122, %rd4121, 64;
	mov.u64 	%rd4123, __cudart_sin_cos_coeffs;
	add.s64 	%rd4124, %rd4123, %rd4122;
	mul.rn.f64 	%fd22845, %fd28444, %fd28444;
	and.b32  	%r9121, %r11348, 1;
	setp.eq.b32 	%p4710, %r9121, 1;
	selp.f64 	%fd22846, 0dBDA8FF8320FD8164, 0d3DE5DB65F9785EBA, %p4710;
	ld.global.nc.v2.f64 	{%fd22847, %fd22848}, [%rd4124];
	fma.rn.f64 	%fd22849, %fd22846, %fd22845, %fd22847;
	fma.rn.f64 	%fd22850, %fd22849, %fd22845, %fd22848;
	ld.global.nc.v2.f64 	{%fd22851, %fd22852}, [%rd4124+16];
	fma.rn.f64 	%fd22853, %fd22850, %fd22845, %fd22851;
	fma.rn.f64 	%fd22854, %fd22853, %fd22845, %fd22852;
	ld.global.nc.v2.f64 	{%fd22855, %fd22856}, [%rd4124+32];
	fma.rn.f64 	%fd22857, %fd22854, %fd22845, %fd22855;
	fma.rn.f64 	%fd22858, %fd22857, %fd22845, %fd22856;
	fma.rn.f64 	%fd22859, %fd22858, %fd28444, %fd28444;
	fma.rn.f64 	%fd22860, %fd22858, %fd22845, 0d3FF0000000000000;
	selp.f64 	%fd22861, %fd22860, %fd22859, %p4710;
	and.b32  	%r9122, %r11348, 2;
	setp.eq.s32 	%p4711, %r9122, 0;
	mov.f64 	%fd22862, 0d0000000000000000;
	sub.f64 	%fd22863, %fd22862, %fd22861;
	selp.f64 	%fd2197, %fd22861, %fd22863, %p4711;
	mov.f64 	%fd28445, %fd28664;
	mov.u32 	%r11349, %r11577;
	@%p2 bra 	$L__BB1_2677;
	{ // callseq 1425, 0
	.param .b64 param0;
	st.param.f64 	[param0], %fd1;
	.param .align 16 .b8 retval0[16];
	call.uni (retval0), 
	__internal_trig_reduction_slowpathd, 
	(
	param0
	);
	ld.param.f64 	%fd28445, [retval0];
	ld.param.b32 	%r11349, [retval0+8];
	} // callseq 1425
$L__BB1_2677:
	shl.b32 	%r9124, %r11349, 6;
	cvt.u64.u32 	%rd4125, %r9124;
	and.b64  	%rd4126, %rd4125, 64;
	mov.u64 	%rd4127, __cudart_sin_cos_coeffs;
	add.s64 	%rd4128, %rd4127, %rd4126;
	mul.rn.f64 	%fd22865, %fd28445, %fd28445;
	and.b32  	%r9125, %r11349, 1;
	setp.eq.b32 	%p4712, %r9125, 1;
	selp.f64 	%fd22866, 0dBDA8FF8320FD8164, 0d3DE5DB65F9785EBA, %p4712;
	ld.global.nc.v2.f64 	{%fd22867, %fd22868}, [%rd4128];
	fma.rn.f64 	%fd22869, %fd22866, %fd22865, %fd22867;
	fma.rn.f64 	%fd22870, %fd22869, %fd22865, %fd22868;
	ld.global.nc.v2.f64 	{%fd22871, %fd22872}, [%rd4128+16];
	fma.rn.f64 	%fd22873, %fd22870, %fd22865, %fd22871;
	fma.rn.f64 	%fd22874, %fd22873, %fd22865, %fd22872;
	ld.global.nc.v2.f64 	{%fd22875, %fd22876}, [%rd4128+32];
	fma.rn.f64 	%fd22877, %fd22874, %fd22865, %fd22875;
	fma.rn.f64 	%fd22878, %fd22877, %fd22865, %fd22876;
	fma.rn.f64 	%fd22879, %fd22878, %fd28445, %fd28445;
	fma.rn.f64 	%fd22880, %fd22878, %fd22865, 0d3FF0000000000000;
	selp.f64 	%fd22881, %fd22880, %fd22879, %p4712;
	and.b32  	%r9126, %r11349, 2;
	setp.eq.s32 	%p4713, %r9126, 0;
	mov.f64 	%fd22882, 0d0000000000000000;
	sub.f64 	%fd22883, %fd22882, %fd22881;
	selp.f64 	%fd22884, %fd22881, %fd22883, %p4713;
	min.s32 	%r9127, %r2967, %r10;
	cvt.rn.f64.s32 	%fd22885, %r9127;
	sub.f64 	%fd2200, %fd22885, %fd6;
	mul.f64 	%fd22886, %fd2200, %fd22884;
	fma.rn.f64 	%fd22887, %fd2159, %fd2197, %fd22886;
	add.f64 	%fd22888, %fd7, %fd22887;
	mul.f64 	%fd22889, %fd2200, %fd2197;
	mul.f64 	%fd22890, %fd2159, %fd22884;
	sub.f64 	%fd22891, %fd22889, %fd22890;
	add.f64 	%fd22892, %fd8, %fd22891;
	mov.f64 	%fd22893, 0d3FE0000000000000;
	copysign.f64 	%fd22894, %fd22888, %fd22893;
	add.rz.f64 	%fd22895, %fd22888, %fd22894;
	cvt.rzi.f64.f64 	%fd22896, %fd22895;
	cvt.rzi.s32.f64 	%r2974, %fd22896;
	copysign.f64 	%fd22897, %fd22892, %fd22893;
	add.rz.f64 	%fd22898, %fd22892, %fd22897;
	cvt.rzi.f64.f64 	%fd22899, %fd22898;
	cvt.rzi.s32.f64 	%r2975, %fd22899;
	setp.lt.s32 	%p4714, %r2974, 0;
	setp.ge.s32 	%p4715, %r2974, %r4279;
	or.pred  	%p4716, %p4714, %p4715;
	setp.lt.s32 	%p4717, %r2975, 0;
	setp.ge.s32 	%p4718, %r2975, %r4280;
	or.pred  	%p4719, %p4717, %p4718;
	or.pred  	%p4721, %p4716, %p4719;
	mov.b16 	%rs5152, 0;
	mov.u16 	%rs5153, %rs5152;
	mov.u16 	%rs5154, %rs5152;
	@%p4721 bra 	$L__BB1_2679;
	mul.lo.s32 	%r9128, %r2975, %r4281;
	cvt.u64.u32 	%rd4129, %r9128;
	shl.b32 	%r9129, %r2974, 2;
	cvt.u64.u32 	%rd4130, %r9129;
	add.s64 	%rd4131, %rd4129, %rd4130;
	add.s64 	%rd4132, %rd1, %rd4131;
	ld.global.u8 	%rs5152, [%rd4132];
	ld.global.u8 	%rs5153, [%rd4132+1];
	ld.global.u8 	%rs5154, [%rd4132+2];
$L__BB1_2679:
	st.local.u8 	[%rd161+6], %rs5154;
	and.b16  	%rs3739, %rs5154, 255;
	st.local.u8 	[%rd162+6], %rs5153;
	and.b16  	%rs3740, %rs5153, 255;
	st.local.u8 	[%rd163+6], %rs5152;
	and.b16  	%rs3741, %rs5152, 255;
	cvt.rn.f64.u16 	%fd22900, %rs3739;
	mul.f64 	%fd22901, %fd22900, 0d3FD322D0E5604189;
	cvt.rn.f64.u16 	%fd22902, %rs3740;
	fma.rn.f64 	%fd22903, %fd22902, 0d3FE2C8B439581062, %fd22901;
	cvt.rn.f64.u16 	%fd22904, %rs3741;
	fma.rn.f64 	%fd22905, %fd22904, 0d3FBD2F1A9FBE76C9, %fd22903;
	cvt.rzi.u32.f64 	%r9131, %fd22905;
	st.local.u8 	[%rd164+6], %r9131;
	mov.b32 	%r11351, 1;
	mov.f64 	%fd28447, %fd28663;
	@%p4708 bra 	$L__BB1_2683;
	setp.ltu.f64 	%p4723, %fd2, 0d41E0000000000000;
	mov.f64 	%fd28447, %fd28662;
	mov.u32 	%r11350, %r11575;
	@%p4723 bra 	$L__BB1_2682;
	{ // callseq 1426, 0
	.param .b64 param0;
	st.param.f64 	[param0], %fd1;
	.param .align 16 .b8 retval0[16];
	call.uni (retval0), 
	__internal_trig_reduction_slowpathd, 
	(
	param0
	);
	ld.param.f64 	%fd28447, [retval0];
	ld.param.b32 	%r11350, [retval0+8];
	} // callseq 1426
$L__BB1_2682:
	add.s32 	%r11351, %r11350, 1;
$L__BB1_2683:
	shl.b32 	%r9133, %r11351, 6;
	cvt.u64.u32 	%rd4133, %r9133;
	and.b64  	%rd4134, %rd4133, 64;
	mov.u64 	%rd4135, __cudart_sin_cos_coeffs;
	add.s64 	%rd4136, %rd4135, %rd4134;
	mul.rn.f64 	%fd22907, %fd28447, %fd28447;
	and.b32  	%r9134, %r11351, 1;
	setp.eq.b32 	%p4724, %r9134, 1;
	selp.f64 	%fd22908, 0dBDA8FF8320FD8164, 0d3DE5DB65F9785EBA, %p4724;
	ld.global.nc.v2.f64 	{%fd22909, %fd22910}, [%rd4136];
	fma.rn.f64 	%fd22911, %fd22908, %fd22907, %fd22909;
	fma.rn.f64 	%fd22912, %fd22911, %fd22907, %fd22910;
	ld.global.nc.v2.f64 	{%fd22913, %fd22914}, [%rd4136+16];
	fma.rn.f64 	%fd22915, %fd22912, %fd22907, %fd22913;
	fma.rn.f64 	%fd22916, %fd22915, %fd22907, %fd22914;
	ld.global.nc.v2.f64 	{%fd22917, %fd22918}, [%rd4136+32];
	fma.rn.f64 	%fd22919, %fd22916, %fd22907, %fd22917;
	fma.rn.f64 	%fd22920, %fd22919, %fd22907, %fd22918;
	fma.rn.f64 	%fd22921, %fd22920, %fd28447, %fd28447;
	fma.rn.f64 	%fd22922, %fd22920, %fd22907, 0d3FF0000000000000;
	selp.f64 	%fd22923, %fd22922, %fd22921, %p4724;
	and.b32  	%r9135, %r11351, 2;
	setp.eq.s32 	%p4725, %r9135, 0;
	mov.f64 	%fd22924, 0d0000000000000000;
	sub.f64 	%fd22925, %fd22924, %fd22923;
	selp.f64 	%fd2204, %fd22923, %fd22925, %p4725;
	mov.f64 	%fd28448, %fd28664;
	mov.u32 	%r11352, %r11577;
	@%p2 bra 	$L__BB1_2685;
	{ // callseq 1427, 0
	.param .b64 param0;
	st.param.f64 	[param0], %fd1;
	.param .align 16 .b8 retval0[16];
	call.uni (retval0), 
	__internal_trig_reduction_slowpathd, 
	(
	param0
	);
	ld.param.f64 	%fd28448, [retval0];
	ld.param.b32 	%r11352, [retval0+8];
	} // callseq 1427
$L__BB1_2685:
	shl.b32 	%r9137, %r11352, 6;
	cvt.u64.u32 	%rd4137, %r9137;
	and.b64  	%rd4138, %rd4137, 64;
	mov.u64 	%rd4139, __cudart_sin_cos_coeffs;
	add.s64 	%rd4140, %rd4139, %rd4138;
	mul.rn.f64 	%fd22927, %fd28448, %fd28448;
	and.b32  	%r9138, %r11352, 1;
	setp.eq.b32 	%p4726, %r9138, 1;
	selp.f64 	%fd22928, 0dBDA8FF8320FD8164, 0d3DE5DB65F9785EBA, %p4726;
	ld.global.nc.v2.f64 	{%fd22929, %fd22930}, [%rd4140];
	fma.rn.f64 	%fd22931, %fd22928, %fd22927, %fd22929;
	fma.rn.f64 	%fd22932, %fd22931, %fd22927, %fd22930;
	ld.global.nc.v2.f64 	{%fd22933, %fd22934}, [%rd4140+16];
	fma.rn.f64 	%fd22935, %fd22932, %fd22927, %fd22933;
	fma.rn.f64 	%fd22936, %fd22935, %fd22927, %fd22934;
	ld.global.nc.v2.f64 	{%fd22937, %fd22938}, [%rd4140+32];
	fma.rn.f64 	%fd22939, %fd22936, %fd22927, %fd22937;
	fma.rn.f64 	%fd22940, %fd22939, %fd22927, %fd22938;
	fma.rn.f64 	%fd22941, %fd22940, %fd28448, %fd28448;
	fma.rn.f64 	%fd22942, %fd22940, %fd22927, 0d3FF0000000000000;
	selp.f64 	%fd22943, %fd22942, %fd22941, %p4726;
	and.b32  	%r9139, %r11352, 2;
	setp.eq.s32 	%p4727, %r9139, 0;
	mov.f64 	%fd22944, 0d0000000000000000;
	sub.f64 	%fd22945, %fd22944, %fd22943;
	selp.f64 	%fd22946, %fd22943, %fd22945, %p4727;
	mul.f64 	%fd22947, %fd2200, %fd22946;
	fma.rn.f64 	%fd22948, %fd2181, %fd2204, %fd22947;
	add.f64 	%fd22949, %fd7, %fd22948;
	mul.f64 	%fd22950, %fd2200, %fd2204;
	mul.f64 	%fd22951, %fd2181, %fd22946;
	sub.f64 	%fd22952, %fd22950, %fd22951;
	add.f64 	%fd22953, %fd8, %fd22952;
	mov.f64 	%fd22954, 0d3FE0000000000000;
	copysign.f64 	%fd22955, %fd22949, %fd22954;
	add.rz.f64 	%fd22956, %fd22949, %fd22955;
	cvt.rzi.f64.f64 	%fd22957, %fd22956;
	cvt.rzi.s32.f64 	%r2982, %fd22957;
	copysign.f64 	%fd22958, %fd22953, %fd22954;
	add.rz.f64 	%fd22959, %fd22953, %fd22958;
	cvt.rzi.f64.f64 	%fd22960, %fd22959;
	cvt.rzi.s32.f64 	%r2983, %fd22960;
	setp.lt.s32 	%p4728, %r2982, 0;
	setp.ge.s32 	%p4729, %r2982, %r4279;
	or.pred  	%p4730, %p4728, %p4729;
	setp.lt.s32 	%p4731, %r2983, 0;
	setp.ge.s32 	%p4732, %r2983, %r4280;
	or.pred  	%p4733, %p4731, %p4732;
	or.pred  	%p4735, %p4730, %p4733;
	mov.b16 	%rs5155, 0;
	mov.u16 	%rs5156, %rs5155;
	mov.u16 	%rs5157, %rs5155;
	@%p4735 bra 	$L__BB1_2687;
	mul.lo.s32 	%r9140, %r2983, %r4281;
	cvt.u64.u32 	%rd4141, %r9140;
	shl.b32 	%r9141, %r2982, 2;
	cvt.u64.u32 	%rd4142, %r9141;
	add.s64 	%rd4143, %rd4141, %rd4142;
	add.s64 	%rd4144, %rd1, %rd4143;
	ld.global.u8 	%rs5155, [%rd4144];
	ld.global.u8 	%rs5156, [%rd4144+1];
	ld.global.u8 	%rs5157, [%rd4144+2];
$L__BB1_2687:
	st.local.u8 	[%rd161+7], %rs5157;
	and.b16  	%rs3743, %rs5157, 255;
	st.local.u8 	[%rd162+7], %rs5156;
	and.b16  	%rs3744, %rs5156, 255;
	st.local.u8 	[%rd163+7], %rs5155;
	and.b16  	%rs3745, %rs5155, 255;
	cvt.rn.f64.u16 	%fd22961, %rs3743;
	mul.f64 	%fd22962, %fd22961, 0d3FD322D0E5604189;
	cvt.rn.f64.u16 	%fd22963, %rs3744;
	fma.rn.f64 	%fd22964, %fd22963, 0d3FE2C8B439581062, %fd22962;
	cvt.rn.f64.u16 	%fd22965, %rs3745;
	fma.rn.f64 	%fd22966, %fd22965, 0d3FBD2F1A9FBE76C9, %fd22964;
	cvt.rzi.u32.f64 	%r9142, %fd22966;
	st.local.u8 	[%rd164+7], %r9142;
	add.s32 	%r10528, %r10528, 8;
$L__BB1_2688:
	setp.gt.u32 	%p4736, %r10528, 299;
	@%p4736 bra 	$L__BB1_2822;
	setp.ge.s32 	%p4737, %r2624, %r4288;
	add.s32 	%r2986, %r144, 4;
	setp.lt.s32 	%p4738, %r2986, 0;
	setp.ge.s32 	%p4739, %r2986, %r4284;
	or.pred  	%p4740, %p4739, %p4737;
	or.pred  	%p4741, %p4740, %p4738;
	@%p4741 bra 	$L__BB1_2755;
	setp.eq.f64 	%p4742, %fd2, 0d7FF0000000000000;
	mul.lo.s32 	%r9144, %r2986, %r4286;
	shl.b32 	%r2987, %r9144, 1;
	mul.lo.s32 	%r9145, %r2624, %r4287;
	shl.b32 	%r2988, %r9145, 2;
	mov.b32 	%r11355, 1;
	mov.f64 	%fd28450, %fd28663;
	@%p4742 bra 	$L__BB1_2694;
	setp.ltu.f64 	%p4743, %fd2, 0d41E0000000000000;
	mov.f64 	%fd28450, %fd28662;
	mov.u32 	%r11354, %r11575;
	@%p4743 bra 	$L__BB1_2693;
	{ // callseq 1428, 0
	.param .b64 param0;
	st.param.f64 	[param0], %fd1;
	.param .align 16 .b8 retval0[16];
	call.uni (retval0), 
	__internal_trig_reduction_slowpathd, 
	(
	param0
	);
	ld.param.f64 	%fd28450, [retval0];
	ld.param.b32 	%r11354, [retval0+8];
	} // callseq 1428
$L__BB1_2693:
	add.s32 	%r11355, %r11354, 1;
$L__BB1_2694:
	shl.b32 	%r9147, %r11355, 6;
	cvt.u64.u32 	%rd4145, %r9147;
	and.b64  	%rd4146, %rd4145, 64;
	mov.u64 	%rd4147, __cudart_sin_cos_coeffs;
	add.s64 	%rd4148, %rd4147, %rd4146;
	mul.rn.f64 	%fd22968, %fd28450, %fd28450;
	and.b32  	%r9148, %r11355, 1;
	setp.eq.b32 	%p4744, %r9148, 1;
	selp.f64 	%fd22969, 0dBDA8FF8320FD8164, 0d3DE5DB65F9785EBA, %p4744;
	ld.global.nc.v2.f64 	{%fd22970, %fd22971}, [%rd4148];
	fma.rn.f64 	%fd22972, %fd22969, %fd22968, %fd22970;
	fma.rn.f64 	%fd22973, %fd22972, %fd22968, %fd22971;
	ld.global.nc.v2.f64 	{%fd22974, %fd22975}, [%rd4148+16];
	fma.rn.f64 	%fd22976, %fd22973, %fd22968, %fd22974;
	fma.rn.f64 	%fd22977, %fd22976, %fd22968, %fd22975;
	ld.global.nc.v2.f64 	{%fd22978, %fd22979}, [%rd4148+32];
	fma.rn.f64 	%fd22980, %fd22977, %fd22968, %fd22978;
	fma.rn.f64 	%fd22981, %fd22980, %fd22968, %fd22979;
	fma.rn.f64 	%fd22982, %fd22981, %fd28450, %fd28450;
	fma.rn.f64 	%fd22983, %fd22981, %fd22968, 0d3FF0000000000000;
	selp.f64 	%fd22984, %fd22983, %fd22982, %p4744;
	and.b32  	%r9149, %r11355, 2;
	setp.eq.s32 	%p4745, %r9149, 0;
	mov.f64 	%fd22985, 0d0000000000000000;
	sub.f64 	%fd22986, %fd22985, %fd22984;
	selp.f64 	%fd2210, %fd22984, %fd22986, %p4745;
	mov.f64 	%fd28451, %fd28664;
	mov.u32 	%r11356, %r11577;
	@%p2 bra 	$L__BB1_2696;
	{ // callseq 1429, 0
	.param .b64 param0;
	st.param.f64 	[param0], %fd1;
	.param .align 16 .b8 retval0[16];
	call.uni (retval0), 
	__internal_trig_reduction_slowpathd, 
	(
	param0
	);
	ld.param.f64 	%fd28451, [retval0];
	ld.param.b32 	%r11356, [retval0+8];
	} // callseq 1429
$L__BB1_2696:
	shl.b32 	%r9151, %r11356, 6;
	cvt.u64.u32 	%rd4149, %r9151;
	and.b64  	%rd4150, %rd4149, 64;
	mov.u64 	%rd4151, __cudart_sin_cos_coeffs;
	add.s64 	%rd4152, %rd4151, %rd4150;
	mul.rn.f64 	%fd22988, %fd28451, %fd28451;
	and.b32  	%r9152, %r11356, 1;
	setp.eq.b32 	%p4746, %r9152, 1;
	selp.f64 	%fd22989, 0dBDA8FF8320FD8164, 0d3DE5DB65F9785EBA, %p4746;
	ld.global.nc.v2.f64 	{%fd22990, %fd22991}, [%rd4152];
	fma.rn.f64 	%fd22992, %fd22989, %fd22988, %fd22990;
	fma.rn.f64 	%fd22993, %fd22992, %fd22988, %fd22991;
	ld.global.nc.v2.f64 	{%fd22994, %fd22995}, [%rd4152+16];
	fma.rn.f64 	%fd22996, %fd22993, %fd22988, %fd22994;
	fma.rn.f64 	%fd22997, %fd22996, %fd22988, %fd22995;
	ld.global.nc.v2.f64 	{%fd22998, %fd22999}, [%rd4152+32];
	fma.rn.f64 	%fd23000, %fd22997, %fd22988, %fd22998;
	fma.rn.f64 	%fd23001, %fd23000, %fd22988, %fd22999;
	fma.rn.f64 	%fd23002, %fd23001, %fd28451, %fd28451;
	fma.rn.f64 	%fd23003, %fd23001, %fd22988, 0d3FF0000000000000;
	selp.f64 	%fd23004, %fd23003, %fd23002, %p4746;
	and.b32  	%r9153, %r11356, 2;
	setp.eq.s32 	%p4747, %r9153, 0;
	mov.f64 	%fd23005, 0d0000000000000000;
	sub.f64 	%fd23006, %fd23005, %fd23004;
	selp.f64 	%fd23007, %fd23004, %fd23006, %p4747;
	div.s32 	%r9154, %r2987, %r4282;
	max.s32 	%r9155, %r9154, 0;
	min.s32 	%r9156, %r9155, %r9;
	cvt.rn.f64.s32 	%fd23008, %r9156;
	sub.f64 	%fd2213, %fd23008, %fd5;
	div.s32 	%r9157, %r2988, %r4283;
	max.s32 	%r9158, %r9157, 0;
	min.s32 	%r9159, %r9158, %r10;
	cvt.rn.f64.s32 	%fd23009, %r9159;
	sub.f64 	%fd2214, %fd23009, %fd6;
	mul.f64 	%fd23010, %fd2214, %fd23007;
	fma.rn.f64 	%fd23011, %fd2213, %fd2210, %fd23010;
	add.f64 	%fd23012, %fd7, %fd23011;
	mul.f64 	%fd23013, %fd2214, %fd2210;
	mul.f64 	%fd23014, %fd2213, %fd23007;
	sub.f64 	%fd23015, %fd23013, %fd23014;
	add.f64 	%fd23016, %fd8, %fd23015;
	mov.f64 	%fd23017, 0d3FE0000000000000;
	copysign.f64 	%fd23018, %fd23012, %fd23017;
	add.rz.f64 	%fd23019, %fd23012, %fd23018;
	cvt.rzi.f64.f64 	%fd23020, %fd23019;
	cvt.rzi.s32.f64 	%r2995, %fd23020;
	copysign.f64 	%fd23021, %fd23016, %fd23017;
	add.rz.f64 	%fd23022, %fd23016, %fd23021;
	cvt.rzi.f64.f64 	%fd23023, %fd23022;
	cvt.rzi.s32.f64 	%r2996, %fd23023;
	setp.lt.s32 	%p4748, %r2995, 0;
	setp.ge.s32 	%p4749, %r2995, %r4279;
	or.pred  	%p4750, %p4748, %p4749;
	setp.lt.s32 	%p4751, %r2996, 0;
	setp.ge.s32 	%p4752, %r2996, %r4280;
	or.pred  	%p4753, %p4751, %p4752;
	or.pred  	%p4755, %p4750, %p4753;
	mov.b16 	%rs5158, 0;
	mov.u16 	%rs5159, %rs5158;
	mov.u16 	%rs5160, %rs5158;
	@%p4755 bra 	$L__BB1_2698;
	mul.lo.s32 	%r9160, %r2996, %r4281;
	cvt.u64.u32 	%rd4153, %r9160;
	shl.b32 	%r9161, %r2995, 2;
	cvt.u64.u32 	%rd4154, %r9161;
	add.s64 	%rd4155, %rd4153, %rd4154;
	add.s64 	%rd4156, %rd1, %rd4155;
	ld.global.u8 	%rs5158, [%rd4156];
	ld.global.u8 	%rs5159, [%rd4156+1];
	ld.global.u8 	%rs5160, [%rd4156+2];
$L__BB1_2698:
	cvt.u64.u32 	%rd4157, %r10528;
	add.s64 	%rd165, %rd2, %rd4157;
	st.local.u8 	[%rd165], %rs5160;
	and.b16  	%rs3747, %rs5160, 255;
	add.s64 	%rd166, %rd3, %rd4157;
	st.local.u8 	[%rd166], %rs5159;
	and.b16  	%rs3748, %rs5159, 255;
	add.s64 	%rd167, %rd4, %rd4157;
	st.local.u8 	[%rd167], %rs5158;
	and.b16  	%rs3749, %rs5158, 255;
	cvt.rn.f64.u16 	%fd23024, %rs3747;
	mul.f64 	%fd23025, %fd23024, 0d3FD322D0E5604189;
	cvt.rn.f64.u16 	%fd23026, %rs3748;
	fma.rn.f64 	%fd23027, %fd23026, 0d3FE2C8B439581062, %fd23025;
	cvt.rn.f64.u16 	%fd23028, %rs3749;
	fma.rn.f64 	%fd23029, %fd23028, 0d3FBD2F1A9FBE76C9, %fd23027;
	cvt.rzi.u32.f64 	%r9163, %fd23029;
	add.s64 	%rd168, %rd5, %rd4157;
	st.local.u8 	[%rd168], %r9163;
	add.s32 	%r2997, %r2988, %r4287;
	mov.b32 	%r11358, 1;
	mov.f64 	%fd28453, %fd28663;
	@%p4742 bra 	$L__BB1_2702;
	setp.ltu.f64 	%p4757, %fd2, 0d41E0000000000000;
	mov.f64 	%fd28453, %fd28662;
	mov.u32 	%r11357, %r11575;
	@%p4757 bra 	$L__BB1_2701;
	{ // callseq 1430, 0
	.param .b64 param0;
	st.param.f64 	[param0], %fd1;
	.param .align 16 .b8 retval0[16];
	call.uni (retval0), 
	__internal_trig_reduction_slowpathd, 
	(
	param0
	);
	ld.param.f64 	%fd28453, [retval0];
	ld.param.b32 	%r11357, [retval0+8];
	} // callseq 1430
$L__BB1_2701:
	add.s32 	%r11358, %r11357, 1;
$L__BB1_2702:
	shl.b32 	%r9165, %r11358, 6;
	cvt.u64.u32 	%rd4158, %r9165;
	and.b64  	%rd4159, %rd4158, 64;
	mov.u64 	%rd4160, __cudart_sin_cos_coeffs;
	add.s64 	%rd4161, %rd4160, %rd4159;
	mul.rn.f64 	%fd23031, %fd28453, %fd28453;
	and.b32  	%r9166, %r11358, 1;
	setp.eq.b32 	%p4758, %r9166, 1;
	selp.f64 	%fd23032, 0dBDA8FF8320FD8164, 0d3DE5DB65F9785EBA, %p4758;
	ld.global.nc.v2.f64 	{%fd23033, %fd23034}, [%rd4161];
	fma.rn.f64 	%fd23035, %fd23032, %fd23031, %fd23033;
	fma.rn.f64 	%fd23036, %fd23035, %fd23031, %fd23034;
	ld.global.nc.v2.f64 	{%fd23037, %fd23038}, [%rd4161+16];
	fma.rn.f64 	%fd23039, %fd23036, %fd23031, %fd23037;
	fma.rn.f64 	%fd23040, %fd23039, %fd23031, %fd23038;
	ld.global.nc.v2.f64 	{%fd23041, %fd23042}, [%rd4161+32];
	fma.rn.f64 	%fd23043, %fd23040, %fd23031, %fd23041;
	fma.rn.f64 	%fd23044, %fd23043, %fd23031, %fd23042;
	fma.rn.f64 	%fd23045, %fd23044, %fd28453, %fd28453;
	fma.rn.f64 	%fd23046, %fd23044, %fd23031, 0d3FF0000000000000;
	selp.f64 	%fd23047, %fd23046, %fd23045, %p4758;
	and.b32  	%r9167, %r11358, 2;
	setp.eq.s32 	%p4759, %r9167, 0;
	mov.f64 	%fd23048, 0d0000000000000000;
	sub.f64 	%fd23049, %fd23048, %fd23047;
	selp.f64 	%fd2218, %fd23047, %fd23049, %p4759;
	mov.f64 	%fd28454, %fd28664;
	mov.u32 	%r11359, %r11577;
	@%p2 bra 	$L__BB1_2704;
	{ // callseq 1431, 0
	.param .b64 param0;
	st.param.f64 	[param0], %fd1;
	.param .align 16 .b8 retval0[16];
	call.uni (retval0), 
	__internal_trig_reduction_slowpathd, 
	(
	param0
	);
	ld.param.f64 	%fd28454, [retval0];
	ld.param.b32 	%r11359, [retval0+8];
	} // callseq 1431
$L__BB1_2704:
	shl.b32 	%r9169, %r11359, 6;
	cvt.u64.u32 	%rd4162, %r9169;
	and.b64  	%rd4163, %rd4162, 64;
	mov.u64 	%rd4164, __cudart_sin_cos_coeffs;
	add.s64 	%rd4165, %rd4164, %rd4163;
	mul.rn.f64 	%fd23051, %fd28454, %fd28454;
	and.b32  	%r9170, %r11359, 1;
	setp.eq.b32 	%p4760, %r9170, 1;
	selp.f64 	%fd23052, 0dBDA8FF8320FD8164, 0d3DE5DB65F9785EBA, %p4760;
	ld.global.nc.v2.f64 	{%fd23053, %fd23054}, [%rd4165];
	fma.rn.f64 	%fd23055, %fd23052, %fd23051, %fd23053;
	fma.rn.f64 	%fd23056, %fd23055, %fd23051, %fd23054;
	ld.global.nc.v2.f64 	{%fd23057, %fd23058}, [%rd4165+16];
	fma.rn.f64 	%fd23059, %fd23056, %fd23051, %fd23057;
	fma.rn.f64 	%fd23060, %fd23059, %fd23051, %fd23058;
	ld.global.nc.v2.f64 	{%fd23061, %fd23062}, [%rd4165+32];
	fma.rn.f64 	%fd23063, %fd23060, %fd23051, %fd23061;
	fma.rn.f64 	%fd23064, %fd23063, %fd23051, %fd23062;
	fma.rn.f64 	%fd23065, %fd23064, %fd28454, %fd28454;
	fma.rn.f64 	%fd23066, %fd23064, %fd23051, 0d3FF0000000000000;
	selp.f64 	%fd23067, %fd23066, %fd23065, %p4760;
	and.b32  	%r9171, %r11359, 2;
	setp.eq.s32 	%p4761, %r9171, 0;
	mov.f64 	%fd23068, 0d0000000000000000;
	sub.f64 	%fd23069, %fd23068, %fd23067;
	selp.f64 	%fd23070, %fd23067, %fd23069, %p4761;
	div.s32 	%r9172, %r2997, %r4283;
	max.s32 	%r9173, %r9172, 0;
	min.s32 	%r9174, %r9173, %r10;
	cvt.rn.f64.s32 	%fd23071, %r9174;
	sub.f64 	%fd2221, %fd23071, %fd6;
	mul.f64 	%fd23072, %fd2221, %fd23070;
	fma.rn.f64 	%fd23073, %fd2213, %fd2218, %fd23072;
	add.f64 	%fd23074, %fd7, %fd23073;
	mul.f64 	%fd23075, %fd2221, %fd2218;
	mul.f64 	%fd23076, %fd2213, %fd23070;
	sub.f64 	%fd23077, %fd23075, %fd23076;
	add.f64 	%fd23078, %fd8, %fd23077;
	mov.f64 	%fd23079, 0d3FE0000000000000;
	copysign.f64 	%fd23080, %fd23074, %fd23079;
	add.rz.f64 	%fd23081, %fd23074, %fd23080;
	cvt.rzi.f64.f64 	%fd23082, %fd23081;
	cvt.rzi.s32.f64 	%r3004, %fd23082;
	copysign.f64 	%fd23083, %fd23078, %fd23079;
	add.rz.f64 	%fd23084, %fd23078, %fd23083;
	cvt.rzi.f64.f64 	%fd23085, %fd23084;
	cvt.rzi.s32.f64 	%r3005, %fd23085;
	setp.lt.s32 	%p4762, %r3004, 0;
	setp.ge.s32 	%p4763, %r3004, %r4279;
	or.pred  	%p4764, %p4762, %p4763;
	setp.lt.s32 	%p4765, %r3005, 0;
	setp.ge.s32 	%p4766, %r3005, %r4280;
	or.pred  	%p4767, %p4765, %p4766;
	or.pred  	%p4769, %p4764, %p4767;
	mov.b16 	%rs5161, 0;
	mov.u16 	%rs5162, %rs5161;
	mov.u16 	%rs5163, %rs5161;
	@%p4769 bra 	$L__BB1_2706;
	mul.lo.s32 	%r9175, %r3005, %r4281;
	cvt.u64.u32 	%rd4166, %r9175;
	shl.b32 	%r9176, %r3004, 2;
	cvt.u64.u32 	%rd4167, %r9176;
	add.s64 	%rd4168, %rd4166, %rd4167;
	add.s64 	%rd4169, %rd1, %rd4168;
	ld.global.u8 	%rs5161, [%rd4169];
	ld.global.u8 	%rs5162, [%rd4169+1];
	ld.global.u8 	%rs5163, [%rd4169+2];
$L__BB1_2706:
	setp.eq.f64 	%p4770, %fd2, 0d7FF0000000000000;
	st.local.u8 	[%rd165+1], %rs5163;
	and.b16  	%rs3751, %rs5163, 255;
	st.local.u8 	[%rd166+1], %rs5162;
	and.b16  	%rs3752, %rs5162, 255;
	st.local.u8 	[%rd167+1], %rs5161;
	and.b16  	%rs3753, %rs5161, 255;
	cvt.rn.f64.u16 	%fd23086, %rs3751;
	mul.f64 	%fd23087, %fd23086, 0d3FD322D0E5604189;
	cvt.rn.f64.u16 	%fd23088, %rs3752;
	fma.rn.f64 	%fd23089, %fd23088, 0d3FE2C8B439581062, %fd23087;
	cvt.rn.f64.u16 	%fd23090, %rs3753;
	fma.rn.f64 	%fd23091, %fd23090, 0d3FBD2F1A9FBE76C9, %fd23089;
	cvt.rzi.u32.f64 	%r9178, %fd23091;
	st.local.u8 	[%rd168+1], %r9178;
	add.s32 	%r3006, %r2997, %r4287;
	mov.b32 	%r11361, 1;
	mov.f64 	%fd28456, %fd28663;
	@%p4770 bra 	$L__BB1_2710;
	setp.ltu.f64 	%p4771, %fd2, 0d41E0000000000000;
	mov.f64 	%fd28456, %fd28662;
	mov.u32 	%r11360, %r11575;
	@%p4771 bra 	$L__BB1_2709;
	{ // callseq 1432, 0
	.param .b64 param0;
	st.param.f64 	[param0], %fd1;
	.param .align 16 .b8 retval0[16];
	call.uni (retval0), 
	__internal_trig_reduction_slowpathd, 
	(
	param0
	);
	ld.param.f64 	%fd28456, [retval0];
	ld.param.b32 	%r11360, [retval0+8];
	} // callseq 1432
$L__BB1_2709:
	add.s32 	%r11361, %r11360, 1;
$L__BB1_2710:
	shl.b32 	%r9180, %r11361, 6;
	cvt.u64.u32 	%rd4170, %r9180;
	and.b64  	%rd4171, %rd4170, 64;
	mov.u64 	%rd4172, __cudart_sin_cos_coeffs;
	add.s64 	%rd4173, %rd4172, %rd4171;
	mul.rn.f64 	%fd23093, %fd28456, %fd28456;
	and.b32  	%r9181, %r11361, 1;
	setp.eq.b32 	%p4772, %r9181, 1;
	selp.f64 	%fd23094, 0dBDA8FF8320FD8164, 0d3DE5DB65F9785EBA, %p4772;
	ld.global.nc.v2.f64 	{%fd23095, %fd23096}, [%rd4173];
	fma.rn.f64 	%fd23097, %fd23094, %fd23093, %fd23095;
	fma.rn.f64 	%fd23098, %fd23097, %fd23093, %fd23096;
	ld.global.nc.v2.f64 	{%fd23099, %fd23100}, [%rd4173+16];
	fma.rn.f64 	%fd23101, %fd23098, %fd23093, %fd23099;
	fma.rn.f64 	%fd23102, %fd23101, %fd23093, %fd23100;
	ld.global.nc.v2.f64 	{%fd23103, %fd23104}, [%rd4173+32];
	fma.rn.f64 	%fd23105, %fd23102, %fd23093, %fd23103;
	fma.rn.f64 	%fd23106, %fd23105, %fd23093, %fd23104;
	fma.rn.f64 	%fd23107, %fd23106, %fd28456, %fd28456;
	fma.rn.f64 	%fd23108, %fd23106, %fd23093, 0d3FF0000000000000;
	selp.f64 	%fd23109, %fd23108, %fd23107, %p4772;
	and.b32  	%r9182, %r11361, 2;
	setp.eq.s32 	%p4773, %r9182, 0;
	mov.f64 	%fd23110, 0d0000000000000000;
	sub.f64 	%fd23111, %fd23110, %fd23109;
	selp.f64 	%fd2225, %fd23109, %fd23111, %p4773;
	mov.f64 	%fd28457, %fd28664;
	mov.u32 	%r11362, %r11577;
	@%p2 bra 	$L__BB1_2712;
	{ // callseq 1433, 0
	.param .b64 param0;
	st.param.f64 	[param0], %fd1;
	.param .align 16 .b8 retval0[16];
	call.uni (retval0), 
	__internal_trig_reduction_slowpathd, 
	(
	param0
	);
	ld.param.f64 	%fd28457, [retval0];
	ld.param.b32 	%r11362, [retval0+8];
	} // callseq 1433
$L__BB1_2712:
	shl.b32 	%r9184, %r11362, 6;
	cvt.u64.u32 	%rd4174, %r9184;
	and.b64  	%rd4175, %rd4174, 64;
	mov.u64 	%rd4176, __cudart_sin_cos_coeffs;
	add.s64 	%rd4177, %rd4176, %rd4175;
	mul.rn.f64 	%fd23113, %fd28457, %fd28457;
	and.b32  	%r9185, %r11362, 1;
	setp.eq.b32 	%p4774, %r9185, 1;
	selp.f64 	%fd23114, 0dBDA8FF8320FD8164, 0d3DE5DB65F9785EBA, %p4774;
	ld.global.nc.v2.f64 	{%fd23115, %fd23116}, [%rd4177];
	fma.rn.f64 	%fd23117, %fd23114, %fd23113, %fd23115;
	fma.rn.f64 	%fd23118, %fd23117, %fd23113, %fd23116;
	ld.global.nc.v2.f64 	{%fd23119, %fd23120}, [%rd4177+16];
	fma.rn.f64 	%fd23121, %fd23118, %fd23113, %fd23119;
	fma.rn.f64 	%fd23122, %fd23121, %fd23113, %fd23120;
	ld.global.nc.v2.f64 	{%fd23123, %fd23124}, [%rd4177+32];
	fma.rn.f64 	%fd23125, %fd23122, %fd23113, %fd23123;
	fma.rn.f64 	%fd23126, %fd23125, %fd23113, %fd23124;
	fma.rn.f64 	%fd23127, %fd23126, %fd28457, %fd28457;
	fma.rn.f64 	%fd23128, %fd23126, %fd23113, 0d3FF0000000000000;
	selp.f64 	%fd23129, %fd23128, %fd23127, %p4774;
	and.b32  	%r9186, %r11362, 2;
	setp.eq.s32 	%p4775, %r9186, 0;
	mov.f64 	%fd23130, 0d0000000000000000;
	sub.f64 	%fd23131, %fd23130, %fd23129;
	selp.f64 	%fd23132, %fd23129, %fd23131, %p4775;
	div.s32 	%r9187, %r3006, %r4283;
	max.s32 	%r9188, %r9187, 0;
	min.s32 	%r9189, %r9188, %r10;
	cvt.rn.f64.s32 	%fd23133, %r9189;
	sub.f64 	%fd2228, %fd23133, %fd6;
	mul.f64 	%fd23134, %fd2228, %fd23132;
	fma.rn.f64 	%fd23135, %fd2213, %fd2225, %fd23134;
	add.f64 	%fd23136, %fd7, %fd23135;
	mul.f64 	%fd23137, %fd2228, %fd2225;
	mul.f64 	%fd23138, %fd2213, %fd23132;
	sub.f64 	%fd23139, %fd23137, %fd23138;
	add.f64 	%fd23140, %fd8, %fd23139;
	mov.f64 	%fd23141, 0d3FE0000000000000;
	copysign.f64 	%fd23142, %fd23136, %fd23141;
	add.rz.f64 	%fd23143, %fd23136, %fd23142;
	cvt.rzi.f64.f64 	%fd23144, %fd23143;
	cvt.rzi.s32.f64 	%r3013, %fd23144;
	copysign.f64 	%fd23145, %fd23140, %fd23141;
	add.rz.f64 	%fd23146, %fd23140, %fd23145;
	cvt.rzi.f64.f64 	%fd23147, %fd23146;
	cvt.rzi.s32.f64 	%r3014, %fd23147;
	setp.lt.s32 	%p4776, %r3013, 0;
	setp.ge.s32 	%p4777, %r3013, %r4279;
	or.pred  	%p4778, %p4776, %p4777;
	setp.lt.s32 	%p4779, %r3014, 0;
	setp.ge.s32 	%p4780, %r3014, %r4280;
	or.pred  	%p4781, %p4779, %p4780;
	or.pred  	%p4783, %p4778, %p4781;
	mov.b16 	%rs5164, 0;
	mov.u16 	%rs5165, %rs5164;
	mov.u16 	%rs5166, %rs5164;
	@%p4783 bra 	$L__BB1_2714;
	mul.lo.s32 	%r9190, %r3014, %r4281;
	cvt.u64.u32 	%rd4178, %r9190;
	shl.b32 	%r9191, %r3013, 2;
	cvt.u64.u32 	%rd4179, %r9191;
	add.s64 	%rd4180, %rd4178, %rd4179;
	add.s64 	%rd4181, %rd1, %rd4180;
	ld.global.u8 	%rs5164, [%rd4181];
	ld.global.u8 	%rs5165, [%rd4181+1];
	ld.global.u8 	%rs5166, [%rd4181+2];
$L__BB1_2714:
	st.local.u8 	[%rd165+2], %rs5166;
	and.b16  	%rs3755, %rs5166, 255;
	st.local.u8 	[%rd166+2], %rs5165;
	and.b16  	%rs3756, %rs5165, 255;
	st.local.u8 	[%rd167+2], %rs5164;
	and.b16  	%rs3757, %rs5164, 255;
	cvt.rn.f64.u16 	%fd23148, %rs3755;
	mul.f64 	%fd23149, %fd23148, 0d3FD322D0E5604189;
	cvt.rn.f64.u16 	%fd23150, %rs3756;
	fma.rn.f64 	%fd23151, %fd23150, 0d3FE2C8B439581062, %fd23149;
	cvt.rn.f64.u16 	%fd23152, %rs3757;
	fma.rn.f64 	%fd23153, %fd23152, 0d3FBD2F1A9FBE76C9, %fd23151;
	cvt.rzi.u32.f64 	%r9193, %fd23153;
	st.local.u8 	[%rd168+2], %r9193;
	add.s32 	%r9194, %r2987, %r4286;
	div.s32 	%r9195, %r9194, %r4282;
	max.s32 	%r3015, %r9195, 0;
	mov.b32 	%r11364, 1;
	mov.f64 	%fd28459, %fd28663;
	@%p4770 bra 	$L__BB1_2718;
	setp.ltu.f64 	%p4785, %fd2, 0d41E0000000000000;
	mov.f64 	%fd28459, %fd28662;
	mov.u32 	%r11363, %r11575;
	@%p4785 bra 	$L__BB1_2717;
	{ // callseq 1434, 0
	.param .b64 param0;
	st.param.f64 	[param0], %fd1;
	.param .align 16 .b8 retval0[16];
	call.uni (retval0), 
	__internal_trig_reduction_slowpathd, 
	(
	param0
	);
	ld.param.f64 	%fd28459, [retval0];
	ld.param.b32 	%r11363, [retval0+8];
	} // callseq 1434
$L__BB1_2717:
	add.s32 	%r11364, %r11363, 1;
$L__BB1_2718:
	shl.b32 	%r9197, %r11364, 6;
	cvt.u64.u32 	%rd4182, %r9197;
	and.b64  	%rd4183, %rd4182, 64;
	mov.u64 	%rd4184, __cudart_sin_cos_coeffs;
	add.s64 	%rd4185, %rd4184, %rd4183;
	mul.rn.f64 	%fd23155, %fd28459, %fd28459;
	and.b32  	%r9198, %r11364, 1;
	setp.eq.b32 	%p4786, %r9198, 1;
	selp.f64 	%fd23156, 0dBDA8FF8320FD8164, 0d3DE5DB65F9785EBA, %p4786;
	ld.global.nc.v2.f64 	{%fd23157, %fd23158}, [%rd4185];
	fma.rn.f64 	%fd23159, %fd23156, %fd23155, %fd23157;
	fma.rn.f64 	%fd23160, %fd23159, %fd23155, %fd23158;
	ld.global.nc.v2.f64 	{%fd23161, %fd23162}, [%rd4185+16];
	fma.rn.f64 	%fd23163, %fd23160, %fd23155, %fd23161;
	fma.rn.f64 	%fd23164, %fd23163, %fd23155, %fd23162;
	ld.global.nc.v2.f64 	{%fd23165, %fd23166}, [%rd4185+32];
	fma.rn.f64 	%fd23167, %fd23164, %fd23155, %fd23165;
	fma.rn.f64 	%fd23168, %fd23167, %fd23155, %fd23166;
	fma.rn.f64 	%fd23169, %fd23168, %fd28459, %fd28459;
	fma.rn.f64 	%fd23170, %fd23168, %fd23155, 0d3FF0000000000000;
	selp.f64 	%fd23171, %fd23170, %fd23169, %p4786;
	and.b32  	%r9199, %r11364, 2;
	setp.eq.s32 	%p4787, %r9199, 0;
	mov.f64 	%fd23172, 0d0000000000000000;
	sub.f64 	%fd23173, %fd23172, %fd23171;
	selp.f64 	%fd2232, %fd23171, %fd23173, %p4787;
	mov.f64 	%fd28460, %fd28664;
	mov.u32 	%r11365, %r11577;
	@%p2 bra 	$L__BB1_2720;
	{ // callseq 1435, 0
	.param .b64 param0;
	st.param.f64 	[param0], %fd1;
	.param .align 16 .b8 retval0[16];
	call.uni (retval0), 
	__internal_trig_reduction_slowpathd, 
	(
	param0
	);
	ld.param.f64 	%fd28460, [retval0];
	ld.param.b32 	%r11365, [retval0+8];
	} // callseq 1435
$L__BB1_2720:
	shl.b32 	%r9201, %r11365, 6;
	cvt.u64.u32 	%rd4186, %r9201;
	and.b64  	%rd4187, %rd4186, 64;
	mov.u64 	%rd4188, __cudart_sin_cos_coeffs;
	add.s64 	%rd4189, %rd4188, %rd4187;
	mul.rn.f64 	%fd23175, %fd28460, %fd28460;
	and.b32  	%r9202, %r11365, 1;
	setp.eq.b32 	%p4788, %r9202, 1;
	selp.f64 	%fd23176, 0dBDA8FF8320FD8164, 0d3DE5DB65F9785EBA, %p4788;
	ld.global.nc.v2.f64 	{%fd23177, %fd23178}, [%rd4189];
	fma.rn.f64 	%fd23179, %fd23176, %fd23175, %fd23177;
	fma.rn.f64 	%fd23180, %fd23179, %fd23175, %fd23178;
	ld.global.nc.v2.f64 	{%fd23181, %fd23182}, [%rd4189+16];
	fma.rn.f64 	%fd23183, %fd23180, %fd23175, %fd23181;
	fma.rn.f64 	%fd23184, %fd23183, %fd23175, %fd23182;
	ld.global.nc.v2.f64 	{%fd23185, %fd23186}, [%rd4189+32];
	fma.rn.f64 	%fd23187, %fd23184, %fd23175, %fd23185;
	fma.rn.f64 	%fd23188, %fd23187, %fd23175, %fd23186;
	fma.rn.f64 	%fd23189, %fd23188, %fd28460, %fd28460;
	fma.rn.f64 	%fd23190, %fd23188, %fd23175, 0d3FF0000000000000;
	selp.f64 	%fd23191, %fd23190, %fd23189, %p4788;
	and.b32  	%r9203, %r11365, 2;
	setp.eq.s32 	%p4789, %r9203, 0;
	mov.f64 	%fd23192, 0d0000000000000000;
	sub.f64 	%fd23193, %fd23192, %fd23191;
	selp.f64 	%fd23194, %fd23191, %fd23193, %p4789;
	min.s32 	%r9204, %r3015, %r9;
	cvt.rn.f64.s32 	%fd23195, %r9204;
	sub.f64 	%fd2235, %fd23195, %fd5;
	mul.f64 	%fd23196, %fd2214, %fd23194;
	fma.rn.f64 	%fd23197, %fd2235, %fd2232, %fd23196;
	add.f64 	%fd23198, %fd7, %fd23197;
	mul.f64 	%fd23199, %fd2214, %fd2232;
	mul.f64 	%fd23200, %fd2235, %fd23194;
	sub.f64 	%fd23201, %fd23199, %fd23200;
	add.f64 	%fd23202, %fd8, %fd23201;
	mov.f64 	%fd23203, 0d3FE0000000000000;
	copysign.f64 	%fd23204, %fd23198, %fd23203;
	add.rz.f64 	%fd23205, %fd23198, %fd23204;
	cvt.rzi.f64.f64 	%fd23206, %fd23205;
	cvt.rzi.s32.f64 	%r3022, %fd23206;
	copysign.f64 	%fd23207, %fd23202, %fd23203;
	add.rz.f64 	%fd23208, %fd23202, %fd23207;
	cvt.rzi.f64.f64 	%fd23209, %fd23208;
	cvt.rzi.s32.f64 	%r3023, %fd23209;
	setp.lt.s32 	%p4790, %r3022, 0;
	setp.ge.s32 	%p4791, %r3022, %r4279;
	or.pred  	%p4792, %p4790, %p4791;
	setp.lt.s32 	%p4793, %r3023, 0;
	setp.ge.s32 	%p4794, %r3023, %r4280;
	or.pred  	%p4795, %p4793, %p4794;
	or.pred  	%p4797, %p4792, %p4795;
	mov.b16 	%rs5167, 0;
	mov.u16 	%rs5168, %rs5167;
	mov.u16 	%rs5169, %rs5167;
	@%p4797 bra 	$L__BB1_2722;
	mul.lo.s32 	%r9205, %r3023, %r4281;
	cvt.u64.u32 	%rd4190, %r9205;
	shl.b32 	%r9206, %r3022, 2;
	cvt.u64.u32 	%rd4191, %r9206;
	add.s64 	%rd4192, %rd4190, %rd4191;
	add.s64 	%rd4193, %rd1, %rd4192;
	ld.global.u8 	%rs5167, [%rd4193];
	ld.global.u8 	%rs5168, [%rd4193+1];
	ld.global.u8 	%rs5169, [%rd4193+2];
$L__BB1_2722:
	setp.eq.f64 	%p4798, %fd2, 0d7FF0000000000000;
	st.local.u8 	[%rd165+3], %rs5169;
	and.b16  	%rs3759, %rs5169, 255;
	st.local.u8 	[%rd166+3], %rs5168;
	and.b16  	%rs3760, %rs5168, 255;
	st.local.u8 	[%rd167+3], %rs5167;
	and.b16  	%rs3761, %rs5167, 255;
	cvt.rn.f64.u16 	%fd23210, %rs3759;
	mul.f64 	%fd23211, %fd23210, 0d3FD322D0E5604189;
	cvt.rn.f64.u16 	%fd23212, %rs3760;
	fma.rn.f64 	%fd23213, %fd23212, 0d3FE2C8B439581062, %fd23211;
	cvt.rn.f64.u16 	%fd23214, %rs3761;
	fma.rn.f64 	%fd23215, %fd23214, 0d3FBD2F1A9FBE76C9, %fd23213;
	cvt.rzi.u32.f64 	%r9208, %fd23215;
	st.local.u8 	[%rd168+3], %r9208;
	mov.b32 	%r11367, 1;
	mov.f64 	%fd28462, %fd28663;
	@%p4798 bra 	$L__BB1_2726;
	setp.ltu.f64 	%p4799, %fd2, 0d41E0000000000000;
	mov.f64 	%fd28462, %fd28662;
	mov.u32 	%r11366, %r11575;
	@%p4799 bra 	$L__BB1_2725;
	{ // callseq 1436, 0
	.param .b64 param0;
	st.param.f64 	[param0], %fd1;
	.param .align 16 .b8 retval0[16];
	call.uni (retval0), 
	__internal_trig_reduction_slowpathd, 
	(
	param0
	);
	ld.param.f64 	%fd28462, [retval0];
	ld.param.b32 	%r11366, [retval0+8];
	} // callseq 1436
$L__BB1_2725:
	add.s32 	%r11367, %r11366, 1;
$L__BB1_2726:
	shl.b32 	%r9210, %r11367, 6;
	cvt.u64.u32 	%rd4194, %r9210;
	and.b64  	%rd4195, %rd4194, 64;
	mov.u64 	%rd4196, __cudart_sin_cos_coeffs;
	add.s64 	%rd4197, %rd4196, %rd4195;
	mul.rn.f64 	%fd23217, %fd28462, %fd28462;
	and.b32  	%r9211, %r11367, 1;
	setp.eq.b32 	%p4800, %r9211, 1;
	selp.f64 	%fd23218, 0dBDA8FF8320FD8164, 0d3DE5DB65F9785EBA, %p4800;
	ld.global.nc.v2.f64 	{%fd23219, %fd23220}, [%rd4197];
	fma.rn.f64 	%fd23221, %fd23218, %fd23217, %fd23219;
	fma.rn.f64 	%fd23222, %fd23221, %fd23217, %fd23220;
	ld.global.nc.v2.f64 	{%fd23223, %fd23224}, [%rd4197+16];
	fma.rn.f64 	%fd23225, %fd23222, %fd23217, %fd23223;
	fma.rn.f64 	%fd23226, %fd23225, %fd23217, %fd23224;
	ld.global.nc.v2.f64 	{%fd23227, %fd23228}, [%rd4197+32];
	fma.rn.f64 	%fd23229, %fd23226, %fd23217, %fd23227;
	fma.rn.f64 	%fd23230, %fd23229, %fd23217, %fd23228;
	fma.rn.f64 	%fd23231, %fd23230, %fd28462, %fd28462;
	fma.rn.f64 	%fd23232, %fd23230, %fd23217, 0d3FF0000000000000;
	selp.f64 	%fd23233, %fd23232, %fd23231, %p4800;
	and.b32  	%r9212, %r11367, 2;
	setp.eq.s32 	%p4801, %r9212, 0;
	mov.f64 	%fd23234, 0d0000000000000000;
	sub.f64 	%fd23235, %fd23234, %fd23233;
	selp.f64 	%fd2239, %fd23233, %fd23235, %p4801;
	mov.f64 	%fd28463, %fd28664;
	mov.u32 	%r11368, %r11577;
	@%p2 bra 	$L__BB1_2728;
	{ // callseq 1437, 0
	.param .b64 param0;
	st.param.f64 	[param0], %fd1;
	.param .align 16 .b8 retval0[16];
	call.uni (retval0), 
	__internal_trig_reduction_slowpathd, 
	(
	param0
	);
	ld.param.f64 	%fd28463, [retval0];
	ld.param.b32 	%r11368, [retval0+8];
	} // callseq 1437
$L__BB1_2728:
	shl.b32 	%r9214, %r11368, 6;
	cvt.u64.u32 	%rd4198, %r9214;
	and.b64  	%rd4199, %rd4198, 64;
	mov.u64 	%rd4200, __cudart_sin_cos_coeffs;
	add.s64 	%rd4201, %rd4200, %rd4199;
	mul.rn.f64 	%fd23237, %fd28463, %fd28463;
	and.b32  	%r9215, %r11368, 1;
	setp.eq.b32 	%p4802, %r9215, 1;
	selp.f64 	%fd23238, 0dBDA8FF8320FD8164, 0d3DE5DB65F9785EBA, %p4802;
	ld.global.nc.v2.f64 	{%fd23239, %fd23240}, [%rd4201];
	fma.rn.f64 	%fd23241, %fd23238, %fd23237, %fd23239;
	fma.rn.f64 	%fd23242, %fd23241, %fd23237, %fd23240;
	ld.global.nc.v2.f64 	{%fd23243, %fd23244}, [%rd4201+16];
	fma.rn.f64 	%fd23245, %fd23242, %fd23237, %fd23243;
	fma.rn.f64 	%fd23246, %fd23245, %fd23237, %fd23244;
	ld.global.nc.v2.f64 	{%fd23247, %fd23248}, [%rd4201+32];
	fma.rn.f64 	%fd23249, %fd23246, %fd23237, %fd23247;
	fma.rn.f64 	%fd23250, %fd23249, %fd23237, %fd23248;
	fma.rn.f64 	%fd23251, %fd23250, %fd28463, %fd28463;
	fma.rn.f64 	%fd23252, %fd23250, %fd23237, 0d3FF0000000000000;
	selp.f64 	%fd23253, %fd23252, %fd23251, %p4802;
	and.b32  	%r9216, %r11368, 2;
	setp.eq.s32 	%p4803, %r9216, 0;
	mov.f64 	%fd23254, 0d0000000000000000;
	sub.f64 	%fd23255, %fd23254, %fd23253;
	selp.f64 	%fd23256, %fd23253, %fd23255, %p4803;
	mul.f64 	%fd23257, %fd2221, %fd23256;
	fma.rn.f64 	%fd23258, %fd2235, %fd2239, %fd23257;
	add.f64 	%fd23259, %fd7, %fd23258;
	mul.f64 	%fd23260, %fd2221, %fd2239;
	mul.f64 	%fd23261, %fd2235, %fd23256;
	sub.f64 	%fd23262, %fd23260, %fd23261;
	add.f64 	%fd23263, %fd8, %fd23262;
	mov.f64 	%fd23264, 0d3FE0000000000000;
	copysign.f64 	%fd23265, %fd23259, %fd23264;
	add.rz.f64 	%fd23266, %fd23259, %fd23265;
	cvt.rzi.f64.f64 	%fd23267, %fd23266;
	cvt.rzi.s32.f64 	%r3030, %fd23267;
	copysign.f64 	%fd23268, %fd23263, %fd23264;
	add.rz.f64 	%fd23269, %fd23263, %fd23268;
	cvt.rzi.f64.f64 	%fd23270, %fd23269;
	cvt.rzi.s32.f64 	%r3031, %fd23270;
	setp.lt.s32 	%p4804, %r3030, 0;
	setp.ge.s32 	%p4805, %r3030, %r4279;
	or.pred  	%p4806, %p4804, %p4805;
	setp.lt.s32 	%p4807, %r3031, 0;
	setp.ge.s32 	%p4808, %r3031, %r4280;
	or.pred  	%p4809, %p4807, %p4808;
	or.pred  	%p4811, %p4806, %p4809;
	mov.b16 	%rs5170, 0;
	mov.u16 	%rs5171, %rs5170;
	mov.u16 	%rs5172, %rs5170;
	@%p4811 bra 	$L__BB1_2730;
	mul.lo.s32 	%r9217, %r3031, %r4281;
	cvt.u64.u32 	%rd4202, %r9217;
	shl.b32 	%r9218, %r3030, 2;
	cvt.u64.u32 	%rd4203, %r9218;
	add.s64 	%rd4204, %rd4202, %rd4203;
	add.s64 	%rd4205, %rd1, %rd4204;
	ld.global.u8 	%rs5170, [%rd4205];
	ld.global.u8 	%rs5171, [%rd4205+1];
	ld.global.u8 	%rs5172, [%rd4205+2];
$L__BB1_2730:
	st.local.u8 	[%rd165+4], %rs5172;
	and.b16  	%rs3763, %rs5172, 255;
	st.local.u8 	[%rd166+4], %rs5171;
	and.b16  	%rs3764, %rs5171, 255;
	st.local.u8 	[%rd167+4], %rs5170;
	and.b16  	%rs3765, %rs5170, 255;
	cvt.rn.f64.u16 	%fd23271, %rs3763;
	mul.f64 	%fd23272, %fd23271, 0d3FD322D0E5604189;
	cvt.rn.f64.u16 	%fd23273, %rs3764;
	fma.rn.f64 	%fd23274, %fd23273, 0d3FE2C8B439581062, %fd23272;
	cvt.rn.f64.u16 	%fd23275, %rs3765;
	fma.rn.f64 	%fd23276, %fd23275, 0d3FBD2F1A9FBE76C9, %fd23274;
	cvt.rzi.u32.f64 	%r9220, %fd23276;
	st.local.u8 	[%rd168+4], %r9220;
	mov.b32 	%r11370, 1;
	mov.f64 	%fd28465, %fd28663;
	@%p4798 bra 	$L__BB1_2734;
	setp.ltu.f64 	%p4813, %fd2, 0d41E0000000000000;
	mov.f64 	%fd28465, %fd28662;
	mov.u32 	%r11369, %r11575;
	@%p4813 bra 	$L__BB1_2733;
	{ // callseq 1438, 0
	.param .b64 param0;
	st.param.f64 	[param0], %fd1;
	.param .align 16 .b8 retval0[16];
	call.uni (retval0), 
	__internal_trig_reduction_slowpathd, 
	(
	param0
	);
	ld.param.f64 	%fd28465, [retval0];
	ld.param.b32 	%r11369, [retval0+8];
	} // callseq 1438
$L__BB1_2733:
	add.s32 	%r11370, %r11369, 1;
$L__BB1_2734:
	shl.b32 	%r9222, %r11370, 6;
	cvt.u64.u32 	%rd4206, %r9222;
	and.b64  	%rd4207, %rd4206, 64;
	mov.u64 	%rd4208, __cudart_sin_cos_coeffs;
	add.s64 	%rd4209, %rd4208, %rd4207;
	mul.rn.f64 	%fd23278, %fd28465, %fd28465;
	and.b32  	%r9223, %r11370, 1;
	setp.eq.b32 	%p4814, %r9223, 1;
	selp.f64 	%fd23279, 0dBDA8FF8320FD8164, 0d3DE5DB65F9785EBA, %p4814;
	ld.global.nc.v2.f64 	{%fd23280, %fd23281}, [%rd4209];
	fma.rn.f64 	%fd23282, %fd23279, %fd23278, %fd23280;
	fma.rn.f64 	%fd23283, %fd23282, %fd23278, %fd23281;
	ld.global.nc.v2.f64 	{%fd23284, %fd23285}, [%rd4209+16];
	fma.rn.f64 	%fd23286, %fd23283, %fd23278, %fd23284;
	fma.rn.f64 	%fd23287, %fd23286, %fd23278, %fd23285;
	ld.global.nc.v2.f64 	{%fd23288, %fd23289}, [%rd4209+32];
	fma.rn.f64 	%fd23290, %fd23287, %fd23278, %fd23288;
	fma.rn.f64 	%fd23291, %fd23290, %fd23278, %fd23289;
	fma.rn.f64 	%fd23292, %fd23291, %fd28465, %fd28465;
	fma.rn.f64 	%fd23293, %fd23291, %fd23278, 0d3FF0000000000000;
	selp.f64 	%fd23294, %fd23293, %fd23292, %p4814;
	and.b32  	%r9224, %r11370, 2;
	setp.eq.s32 	%p4815, %r9224, 0;
	mov.f64 	%fd23295, 0d0000000000000000;
	sub.f64 	%fd23296, %fd23295, %fd23294;
	selp.f64 	%fd2245, %fd23294, %fd23296, %p4815;
	mov.f64 	%fd28466, %fd28664;
	mov.u32 	%r11371, %r11577;
	@%p2 bra 	$L__BB1_2736;
	{ // callseq 1439, 0
	.param .b64 param0;
	st.param.f64 	[param0], %fd1;
	.param .align 16 .b8 retval0[16];
	call.uni (retval0), 
	__internal_trig_reduction_slowpathd, 
	(
	param0
	);
	ld.param.f64 	%fd28466, [retval0];
	ld.param.b32 	%r11371, [retval0+8];
	} // callseq 1439
$L__BB1_2736:
	shl.b32 	%r9226, %r11371, 6;
	cvt.u64.u32 	%rd4210, %r9226;
	and.b64  	%rd4211, %rd4210, 64;
	mov.u64 	%rd4212, __cudart_sin_cos_coeffs;
	add.s64 	%rd4213, %rd4212, %rd4211;
	mul.rn.f64 	%fd23298, %fd28466, %fd28466;
	and.b32  	%r9227, %r11371, 1;
	setp.eq.b32 	%p4816, %r9227, 1;
	selp.f64 	%fd23299, 0dBDA8FF8320FD8164, 0d3DE5DB65F9785EBA, %p4816;
	ld.global.nc.v2.f64 	{%fd23300, %fd23301}, [%rd4213];
	fma.rn.f64 	%fd23302, %fd23299, %fd23298, %fd23300;
	fma.rn.f64 	%fd23303, %fd23302, %fd23298, %fd23301;
	ld.global.nc.v2.f64 	{%fd23304, %fd23305}, [%rd4213+16];
	fma.rn.f64 	%fd23306, %fd23303, %fd23298, %fd23304;
	fma.rn.f64 	%fd23307, %fd23306, %fd23298, %fd23305;
	ld.global.nc.v2.f64 	{%fd23308, %fd23309}, [%rd4213+32];
	fma.rn.f64 	%fd23310, %fd23307, %fd23298, %fd23308;
	fma.rn.f64 	%fd23311, %fd23310, %fd23298, %fd23309;
	fma.rn.f64 	%fd23312, %fd23311, %fd28466, %fd28466;
	fma.rn.f64 	%fd23313, %fd23311, %fd23298, 0d3FF0000000000000;
	selp.f64 	%fd23314, %fd23313, %fd23312, %p4816;
	and.b32  	%r9228, %r11371, 2;
	setp.eq.s32 	%p4817, %r9228, 0;
	mov.f64 	%fd23315, 0d0000000000000000;
	sub.f64 	%fd23316, %fd23315, %fd23314;
	selp.f64 	%fd23317, %fd23314, %fd23316, %p4817;
	mul.f64 	%fd23318, %fd2228, %fd23317;
	fma.rn.f64 	%fd23319, %fd2235, %fd2245, %fd23318;
	add.f64 	%fd23320, %fd7, %fd23319;
	mul.f64 	%fd23321, %fd2228, %fd2245;
	mul.f64 	%fd23322, %fd2235, %fd23317;
	sub.f64 	%fd23323, %fd23321, %fd23322;
	add.f64 	%fd23324, %fd8, %fd23323;
	mov.f64 	%fd23325, 0d3FE0000000000000;
	copysign.f64 	%fd23326, %fd23320, %fd23325;
	add.rz.f64 	%fd23327, %fd23320, %fd23326;
	cvt.rzi.f64.f64 	%fd23328, %fd23327;
	cvt.rzi.s32.f64 	%r3038, %fd23328;
	copysign.f64 	%fd23329, %fd23324, %fd23325;
	add.rz.f64 	%fd23330, %fd23324, %fd23329;
	cvt.rzi.f64.f64 	%fd23331, %fd23330;
	cvt.rzi.s32.f64 	%r3039, %fd23331;
	setp.lt.s32 	%p4818, %r3038, 0;
	setp.ge.s32 	%p4819, %r3038, %r4279;
	or.pred  	%p4820, %p4818, %p4819;
	setp.lt.s32 	%p4821, %r3039, 0;
	setp.ge.s32 	%p4822, %r3039, %r4280;
	or.pred  	%p4823, %p4821, %p4822;
	or.pred  	%p4825, %p4820, %p4823;
	mov.b16 	%rs5173, 0;
	mov.u16 	%rs5174, %rs5173;
	mov.u16 	%rs5175, %rs5173;
	@%p4825 bra 	$L__BB1_2738;
	mul.lo.s32 	%r9229, %r3039, %r4281;
	cvt.u64.u32 	%rd4214, %r9229;
	shl.b32 	%r9230, %r3038, 2;
	cvt.u64.u32 	%rd4215, %r9230;
	add.s64 	%rd4216, %rd4214, %rd4215;
	add.s64 	%rd4217, %rd1, %rd4216;
	ld.global.u8 	%rs5173, [%rd4217];
	ld.global.u8 	%rs5174, [%rd4217+1];
	ld.global.u8 	%rs5175, [%rd4217+2];
$L__BB1_2738:
	setp.eq.f64 	%p4826, %fd2, 0d7FF0000000000000;
	st.local.u8 	[%rd165+5], %rs5175;
	and.b16  	%rs3767, %rs5175, 255;
	st.local.u8 	[%rd166+5], %rs5174;
	and.b16  	%rs3768, %rs5174, 255;
	st.local.u8 	[%rd167+5], %rs5173;
	and.b16  	%rs3769, %rs5173, 255;
	cvt.rn.f64.u16 	%fd23332, %rs3767;
	mul.f64 	%fd23333, %fd23332, 0d3FD322D0E5604189;
	cvt.rn.f64.u16 	%fd23334, %rs3768;
	fma.rn.f64 	%fd23335, %fd23334, 0d3FE2C8B439581062, %fd23333;
	cvt.rn.f64.u16 	%fd23336, %rs3769;
	fma.rn.f64 	%fd23337, %fd23336, 0d3FBD2F1A9FBE76C9, %fd23335;
	cvt.rzi.u32.f64 	%r9232, %fd23337;
	st.local.u8 	[%rd168+5], %r9232;
	add.s32 	%r9233, %r3006, %r4287;
	div.s32 	%r9234, %r9233, %r4283;
	max.s32 	%r3040, %r9234, 0;
	mov.b32 	%r11373, 1;
	mov.f64 	%fd28468, %fd28663;
	@%p4826 bra 	$L__BB1_2742;
	setp.ltu.f64 	%p4827, %fd2, 0d41E0000000000000;
	mov.f64 	%fd28468, %fd28662;
	mov.u32 	%r11372, %r11575;
	@%p4827 bra 	$L__BB1_2741;
	{ // callseq 1440, 0
	.param .b64 param0;
	st.param.f64 	[param0], %fd1;
	.param .align 16 .b8 retval0[16];
	call.uni (retval0), 
	__internal_trig_reduction_slowpathd, 
	(
	param0
	);
	ld.param.f64 	%fd28468, [retval0];
	ld.param.b32 	%r11372, [retval0+8];
	} // callseq 1440
$L__BB1_2741:
	add.s32 	%r11373, %r11372, 1;
$L__BB1_2742:
	shl.b32 	%r9236, %r11373, 6;
	cvt.u64.u32 	%rd4218, %r9236;
	and.b64  	%rd4219, %rd4218, 64;
	mov.u64 	%rd4220, __cudart_sin_cos_coeffs;
	add.s64 	%rd4221, %rd4220, %rd4219;
	mul.rn.f64 	%fd23339, %fd28468, %fd28468;
	and.b32  	%r9237, %r11373, 1;
	setp.eq.b32 	%p4828, %r9237, 1;
	selp.f64 	%fd23340, 0dBDA8FF8320FD8164, 0d3DE5DB65F9785EBA, %p4828;
	ld.global.nc.v2.f64 	{%fd23341, %fd23342}, [%rd4221];
	fma.rn.f64 	%fd23343, %fd23340, %fd23339, %fd23341;
	fma.rn.f64 	%fd23344, %fd23343, %fd23339, %fd23342;
	ld.global.nc.v2.f64 	{%fd23345, %fd23346}, [%rd4221+16];
	fma.rn.f64 	%fd23347, %fd23344, %fd23339, %fd23345;
	fma.rn.f64 	%fd23348, %fd23347, %fd23339, %fd23346;
	ld.global.nc.v2.f64 	{%fd23349, %fd23350}, [%rd4221+32];
	fma.rn.f64 	%fd23351, %fd23348, %fd23339, %fd23349;
	fma.rn.f64 	%fd23352, %fd23351, %fd23339, %fd23350;
	fma.rn.f64 	%fd23353, %fd23352, %fd28468, %fd28468;
	fma.rn.f64 	%fd23354, %fd23352, %fd23339, 0d3FF0000000000000;
	selp.f64 	%fd23355, %fd23354, %fd23353, %p4828;
	and.b32  	%r9238, %r11373, 2;
	setp.eq.s32 	%p4829, %r9238, 0;
	mov.f64 	%fd23356, 0d0000000000000000;
	sub.f64 	%fd23357, %fd23356, %fd23355;
	selp.f64 	%fd2251, %fd23355, %fd23357, %p4829;
	mov.f64 	%fd28469, %fd28664;
	mov.u32 	%r11374, %r11577;
	@%p2 bra 	$L__BB1_2744;
	{ // callseq 1441, 0
	.param .b64 param0;
	st.param.f64 	[param0], %fd1;
	.param .align 16 .b8 retval0[16];
	call.uni (retval0), 
	__internal_trig_reduction_slowpathd, 
	(
	param0
	);
	ld.param.f64 	%fd28469, [retval0];
	ld.param.b32 	%r11374, [retval0+8];
	} // callseq 1441
$L__BB1_2744:
	shl.b32 	%r9240, %r11374, 6;
	cvt.u64.u32 	%rd4222, %r9240;
	and.b64  	%rd4223, %rd4222, 64;
	mov.u64 	%rd4224, __cudart_sin_cos_coeffs;
	add.s64 	%rd4225, %rd4224, %rd4223;
	mul.rn.f64 	%fd23359, %fd28469, %fd28469;
	and.b32  	%r9241, %r11374, 1;
	setp.eq.b32 	%p4830, %r9241, 1;
	selp.f64 	%fd23360, 0dBDA8FF8320FD8164, 0d3DE5DB65F9785EBA, %p4830;
	ld.global.nc.v2.f64 	{%fd23361, %fd23362}, [%rd4225];
	fma.rn.f64 	%fd23363, %fd23360, %fd23359, %fd23361;
	fma.rn.f64 	%fd23364, %fd23363, %fd23359, %fd23362;
	ld.global.nc.v2.f64 	{%fd23365, %fd23366}, [%rd4225+16];
	fma.rn.f64 	%fd23367, %fd23364, %fd23359, %fd23365;
	fma.rn.f64 	%fd23368, %fd23367, %fd23359, %fd23366;
	ld.global.nc.v2.f64 	{%fd23369, %fd23370}, [%rd4225+32];
	fma.rn.f64 	%fd23371, %fd23368, %fd23359, %fd23369;
	fma.rn.f64 	%fd23372, %fd23371, %fd23359, %fd23370;
	fma.rn.f64 	%fd23373, %fd23372, %fd28469, %fd28469;
	fma.rn.f64 	%fd23374, %fd23372, %fd23359, 0d3FF0000000000000;
	selp.f64 	%fd23375, %fd23374, %fd23373, %p4830;
	and.b32  	%r9242, %r11374, 2;
	setp.eq.s32 	%p4831, %r9242, 0;
	mov.f64 	%fd23376, 0d0000000000000000;
	sub.f64 	%fd23377, %fd23376, %fd23375;
	selp.f64 	%fd23378, %fd23375, %fd23377, %p4831;
	min.s32 	%r9243, %r3040, %r10;
	cvt.rn.f64.s32 	%fd23379, %r9243;
	sub.f64 	%fd2254, %fd23379, %fd6;
	mul.f64 	%fd23380, %fd2254, %fd23378;
	fma.rn.f64 	%fd23381, %fd2213, %fd2251, %fd23380;
	add.f64 	%fd23382, %fd7, %fd23381;
	mul.f64 	%fd23383, %fd2254, %fd2251;
	mul.f64 	%fd23384, %fd2213, %fd23378;
	sub.f64 	%fd23385, %fd23383, %fd23384;
	add.f64 	%fd23386, %fd8, %fd23385;
	mov.f64 	%fd23387, 0d3FE0000000000000;
	copysign.f64 	%fd23388, %fd23382, %fd23387;
	add.rz.f64 	%fd23389, %fd23382, %fd23388;
	cvt.rzi.f64.f64 	%fd23390, %fd23389;
	cvt.rzi.s32.f64 	%r3047, %fd23390;
	copysign.f64 	%fd23391, %fd23386, %fd23387;
	add.rz.f64 	%fd23392, %fd23386, %fd23391;
	cvt.rzi.f64.f64 	%fd23393, %fd23392;
	cvt.rzi.s32.f64 	%r3048, %fd23393;
	setp.lt.s32 	%p4832, %r3047, 0;
	setp.ge.s32 	%p4833, %r3047, %r4279;
	or.pred  	%p4834, %p4832, %p4833;
	setp.lt.s32 	%p4835, %r3048, 0;
	setp.ge.s32 	%p4836, %r3048, %r4280;
	or.pred  	%p4837, %p4835, %p4836;
	or.pred  	%p4839, %p4834, %p4837;
	mov.b16 	%rs5176, 0;
	mov.u16 	%rs5177, %rs5176;
	mov.u16 	%rs5178, %rs5176;
	@%p4839 bra 	$L__BB1_2746;
	mul.lo.s32 	%r9244, %r3048, %r4281;
	cvt.u64.u32 	%rd4226, %r9244;
	shl.b32 	%r9245, %r3047, 2;
	cvt.u64.u32 	%rd4227, %r9245;
	add.s64 	%rd4228, %rd4226, %rd4227;
	add.s64 	%rd4229, %rd1, %rd4228;
	ld.global.u8 	%rs5176, [%rd4229];
	ld.global.u8 	%rs5177, [%rd4229+1];
	ld.global.u8 	%rs5178, [%rd4229+2];
$L__BB1_2746:
	st.local.u8 	[%rd165+6], %rs5178;
	and.b16  	%rs3771, %rs5178, 255;
	st.local.u8 	[%rd166+6], %rs5177;
	and.b16  	%rs3772, %rs5177, 255;
	st.local.u8 	[%rd167+6], %rs5176;
	and.b16  	%rs3773, %rs5176, 255;
	cvt.rn.f64.u16 	%fd23394, %rs3771;
	mul.f64 	%fd23395, %fd23394, 0d3FD322D0E5604189;
	cvt.rn.f64.u16 	%fd23396, %rs3772;
	fma.rn.f64 	%fd23397, %fd23396, 0d3FE2C8B439581062, %fd23395;
	cvt.rn.f64.u16 	%fd23398, %rs3773;
	fma.rn.f64 	%fd23399, %fd23398, 0d3FBD2F1A9FBE76C9, %fd23397;
	cvt.rzi.u32.f64 	%r9247, %fd23399;
	st.local.u8 	[%rd168+6], %r9247;
	mov.b32 	%r11376, 1;
	mov.f64 	%fd28471, %fd28663;
	@%p4826 bra 	$L__BB1_2750;
	setp.ltu.f64 	%p4841, %fd2, 0d41E0000000000000;
	mov.f64 	%fd28471, %fd28662;
	mov.u32 	%r11375, %r11575;
	@%p4841 bra 	$L__BB1_2749;
	{ // callseq 1442, 0
	.param .b64 param0;
	st.param.f64 	[param0], %fd1;
	.param .align 16 .b8 retval0[16];
	call.uni (retval0), 
	__internal_trig_reduction_slowpathd, 
	(
	param0
	);
	ld.param.f64 	%fd28471, [retval0];
	ld.param.b32 	%r11375, [retval0+8];
	} // callseq 1442
$L__BB1_2749:
	add.s32 	%r11376, %r11375, 1;
$L__BB1_2750:
	shl.b32 	%r9249, %r11376, 6;
	cvt.u64.u32 	%rd4230, %r9249;
	and.b64  	%rd4231, %rd4230, 64;
	mov.u64 	%rd4232, __cudart_sin_cos_coeffs;
	add.s64 	%rd4233, %rd4232, %rd4231;
	mul.rn.f64 	%fd23401, %fd28471, %fd28471;
	and.b32  	%r9250, %r11376, 1;
	setp.eq.b32 	%p4842, %r9250, 1;
	selp.f64 	%fd23402, 0dBDA8FF8320FD8164, 0d3DE5DB65F9785EBA, %p4842;
	ld.global.nc.v2.f64 	{%fd23403, %fd23404}, [%rd4233];
	fma.rn.f64 	%fd23405, %fd23402, %fd23401, %fd23403;
	fma.rn.f64 	%fd23406, %fd23405, %fd23401, %fd23404;
	ld.global.nc.v2.f64 	{%fd23407, %fd23408}, [%rd4233+16];
	fma.rn.f64 	%fd23409, %fd23406, %fd23401, %fd23407;
	fma.rn.f64 	%fd23410, %fd23409, %fd23401, %fd23408;
	ld.global.nc.v2.f64 	{%fd23411, %fd23412}, [%rd4233+32];
	fma.rn.f64 	%fd23413, %fd23410, %fd23401, %fd23411;
	fma.rn.f64 	%fd23414, %fd23413, %fd23401, %fd23412;
	fma.rn.f64 	%fd23415, %fd23414, %fd28471, %fd28471;
	fma.rn.f64 	%fd23416, %fd23414, %fd23401, 0d3FF0000000000000;
	selp.f64 	%fd23417, %fd23416, %fd23415, %p4842;
	and.b32  	%r9251, %r11376, 2;
	setp.eq.s32 	%p4843, %r9251, 0;
	mov.f64 	%fd23418, 0d0000000000000000;
	sub.f64 	%fd23419, %fd23418, %fd23417;
	selp.f64 	%fd2258, %fd23417, %fd23419, %p4843;
	mov.f64 	%fd28472, %fd28664;
	mov.u32 	%r11377, %r11577;
	@%p2 bra 	$L__BB1_2752;
	{ // callseq 1443, 0
	.param .b64 param0;
	st.param.f64 	[param0], %fd1;
	.param .align 16 .b8 retval0[16];
	call.uni (retval0), 
	__internal_trig_reduction_slowpathd, 
	(
	param0
	);
	ld.param.f64 	%fd28472, [retval0];
	ld.param.b32 	%r11377, [retval0+8];
	} // callseq 1443
$L__BB1_2752:
	shl.b32 	%r9253, %r11377, 6;
	cvt.u64.u32 	%rd4234, %r9253;
	and.b64  	%rd4235, %rd4234, 64;
	mov.u64 	%rd4236, __cudart_sin_cos_coeffs;
	add.s64 	%rd4237, %rd4236, %rd4235;
	mul.rn.f64 	%fd23421, %fd28472, %fd28472;
	and.b32  	%r9254, %r11377, 1;
	setp.eq.b32 	%p4844, %r9254, 1;
	selp.f64 	%fd23422, 0dBDA8FF8320FD8164, 0d3DE5DB65F9785EBA, %p4844;
	ld.global.nc.v2.f64 	{%fd23423, %fd23424}, [%rd4237];
	fma.rn.f64 	%fd23425, %fd23422, %fd23421, %fd23423;
	fma.rn.f64 	%fd23426, %fd23425, %fd23421, %fd23424;
	ld.global.nc.v2.f64 	{%fd23427, %fd23428}, [%rd4237+16];
	fma.rn.f64 	%fd23429, %fd23426, %fd23421, %fd23427;
	fma.rn.f64 	%fd23430, %fd23429, %fd23421, %fd23428;
	ld.global.nc.v2.f64 	{%fd23431, %fd23432}, [%rd4237+32];
	fma.rn.f64 	%fd23433, %fd23430, %fd23421, %fd23431;
	fma.rn.f64 	%fd23434, %fd23433, %fd23421, %fd23432;
	fma.rn.f64 	%fd23435, %fd23434, %fd28472, %fd28472;
	fma.rn.f64 	%fd23436, %fd23434, %fd23421, 0d3FF0000000000000;
	selp.f64 	%fd23437, %fd23436, %fd23435, %p4844;
	and.b32  	%r9255, %r11377, 2;
	setp.eq.s32 	%p4845, %r9255, 0;
	mov.f64 	%fd23438, 0d0000000000000000;
	sub.f64 	%fd23439, %fd23438, %fd23437;
	selp.f64 	%fd23440, %fd23437, %fd23439, %p4845;
	mul.f64 	%fd23441, %fd2254, %fd23440;
	fma.rn.f64 	%fd23442, %fd2235, %fd2258, %fd23441;
	add.f64 	%fd23443, %fd7, %fd23442;
	mul.f64 	%fd23444, %fd2254, %fd2258;
	mul.f64 	%fd23445, %fd2235, %fd23440;
	sub.f64 	%fd23446, %fd23444, %fd23445;
	add.f64 	%fd23447, %fd8, %fd23446;
	mov.f64 	%fd23448, 0d3FE0000000000000;
	copysign.f64 	%fd23449, %fd23443, %fd23448;
	add.rz.f64 	%fd23450, %fd23443, %fd23449;
	cvt.rzi.f64.f64 	%fd23451, %fd23450;
	cvt.rzi.s32.f64 	%r3055, %fd23451;
	copysign.f64 	%fd23452, %fd23447, %fd23448;
	add.rz.f64 	%fd23453, %fd23447, %fd23452;
	cvt.rzi.f64.f64 	%fd23454, %fd23453;
	cvt.rzi.s32.f64 	%r3056, %fd23454;
	setp.lt.s32 	%p4846, %r3055, 0;
	setp.ge.s32 	%p4847, %r3055, %r4279;
	or.pred  	%p4848, %p4846, %p4847;
	setp.lt.s32 	%p4849, %r3056, 0;
	setp.ge.s32 	%p4850, %r3056, %r4280;
	or.pred  	%p4851, %p4849, %p4850;
	or.pred  	%p4853, %p4848, %p4851;
	mov.b16 	%rs5179, 0;
	mov.u16 	%rs5180, %rs5179;
	mov.u16 	%rs5181, %rs5179;
	@%p4853 bra 	$L__BB1_2754;
	mul.lo.s32 	%r9256, %r3056, %r4281;
	cvt.u64.u32 	%rd4238, %r9256;
	shl.b32 	%r9257, %r3055, 2;
	cvt.u64.u32 	%rd4239, %r9257;
	add.s64 	%rd4240, %rd4238, %rd4239;
	add.s64 	%rd4241, %rd1, %rd4240;
	ld.global.u8 	%rs5179, [%rd4241];
	ld.global.u8 	%rs5180, [%rd4241+1];
	ld.global.u8 	%rs5181, [%rd4241+2];
$L__BB1_2754:
	st.local.u8 	[%rd165+7], %rs5181;
	and.b16  	%rs3775, %rs5181, 255;
	st.local.u8 	[%rd166+7], %rs5180;
	and.b16  	%rs3776, %rs5180, 255;
	st.local.u8 	[%rd167+7], %rs5179;
	and.b16  	%rs3777, %rs5179, 255;
	cvt.rn.f64.u16 	%fd23455, %rs3775;
	mul.f64 	%fd23456, %fd23455, 0d3FD322D0E5604189;
	cvt.rn.f64.u16 	%fd23457, %rs3776;
	fma.rn.f64 	%fd23458, %fd23457, 0d3FE2C8B439581062, %fd23456;
	cvt.rn.f64.u16 	%fd23459, %rs3777;
	fma.rn.f64 	%fd23460, %fd23459, 0d3FBD2F1A9FBE76C9, %fd23458;
	cvt.rzi.u32.f64 	%r9258, %fd23460;
	st.local.u8 	[%rd168+7], %r9258;
	add.s32 	%r10528, %r10528, 8;
$L__BB1_2755:
	sub.s32 	%r9259, 5, %r69;
	setp.ge.u32 	%p4854, %r9259, %r69;
	setp.gt.u32 	%p4855, %r10528, 299;
	or.pred  	%p4856, %p4854, %p4855;
	@%p4856 bra 	$L__BB1_2822;
	setp.ge.s32 	%p4857, %r2624, %r4288;
	add.s32 	%r3059, %r72, 6;
	setp.lt.s32 	%p4858, %r3059, 0;
	setp.ge.s32 	%p4859, %r3059, %r4284;
	or.pred  	%p4860, %p4859, %p4857;
	or.pred  	%p4861, %p4860, %p4858;
	@%p4861 bra 	$L__BB1_2822;
	setp.eq.f64 	%p4862, %fd2, 0d7FF0000000000000;
	mul.lo.s32 	%r9262, %r3059, %r4286;
	shl.b32 	%r3060, %r9262, 1;
	mov.u32 	%r9263, %ctaid.y;
	mov.u32 	%r9264, %ntid.y;
	mov.u32 	%r9265, %tid.y;
	mad.lo.s32 	%r9266, %r9263, %r9264, %r9265;
	sub.s32 	%r9267, %r9266, %r69;
	add.s32 	%r9268, %r9267, 5;
	mul.lo.s32 	%r9269, %r9268, %r4287;
	shl.b32 	%r3061, %r9269, 2;
	mov.b32 	%r11380, 1;
	mov.f64 	%fd28474, %fd28663;
	@%p4862 bra 	$L__BB1_2761;
	setp.ltu.f64 	%p4863, %fd2, 0d41E0000000000000;
	mov.f64 	%fd28474, %fd28662;
	mov.u32 	%r11379, %r11575;
	@%p4863 bra 	$L__BB1_2760;
	{ // callseq 1444, 0
	.param .b64 param0;
	st.param.f64 	[param0], %fd1;
	.param .align 16 .b8 retval0[16];
	call.uni (retval0), 
	__internal_trig_reduction_slowpathd, 
	(
	param0
	);
	ld.param.f64 	%fd28474, [retval0];
	ld.param.b32 	%r11379, [retval0+8];
	} // callseq 1444
$L__BB1_2760:
	add.s32 	%r11380, %r11379, 1;
$L__BB1_2761:
	shl.b32 	%r9271, %r11380, 6;
	cvt.u64.u32 	%rd4242, %r9271;
	and.b64  	%rd4243, %rd4242, 64;
	mov.u64 	%rd4244, __cudart_sin_cos_coeffs;
	add.s64 	%rd4245, %rd4244, %rd4243;
	mul.rn.f64 	%fd23462, %fd28474, %fd28474;
	and.b32  	%r9272, %r11380, 1;
	setp.eq.b32 	%p4864, %r9272, 1;
	selp.f64 	%fd23463, 0dBDA8FF8320FD8164, 0d3DE5DB65F9785EBA, %p4864;
	ld.global.nc.v2.f64 	{%fd23464, %fd23465}, [%rd4245];
	fma.rn.f64 	%fd23466, %fd23463, %fd23462, %fd23464;
	fma.rn.f64 	%fd23467, %fd23466, %fd23462, %fd23465;
	ld.global.nc.v2.f64 	{%fd23468, %fd23469}, [%rd4245+16];
	fma.rn.f64 	%fd23470, %fd23467, %fd23462, %fd23468;
	fma.rn.f64 	%fd23471, %fd23470, %fd23462, %fd23469;
	ld.global.nc.v2.f64 	{%fd23472, %fd23473}, [%rd4245+32];
	fma.rn.f64 	%fd23474, %fd23471, %fd23462, %fd23472;
	fma.rn.f64 	%fd23475, %fd23474, %fd23462, %fd23473;
	fma.rn.f64 	%fd23476, %fd23475, %fd28474, %fd28474;
	fma.rn.f64 	%fd23477, %fd23475, %fd23462, 0d3FF0000000000000;
	selp.f64 	%fd23478, %fd23477, %fd23476, %p4864;
	and.b32  	%r9273, %r11380, 2;
	setp.eq.s32 	%p4865, %r9273, 0;
	mov.f64 	%fd23479, 0d0000000000000000;
	sub.f64 	%fd23480, %fd23479, %fd23478;
	selp.f64 	%fd2264, %fd23478, %fd23480, %p4865;
	mov.f64 	%fd28475, %fd28664;
	mov.u32 	%r11381, %r11577;
	@%p2 bra 	$L__BB1_2763;
	{ // callseq 1445, 0
	.param .b64 param0;
	st.param.f64 	[param0], %fd1;
	.param .align 16 .b8 retval0[16];
	call.uni (retval0), 
	__internal_trig_reduction_slowpathd, 
	(
	param0
	);
	ld.param.f64 	%fd28475, [retval0];
	ld.param.b32 	%r11381, [retval0+8];
	} // callseq 1445
$L__BB1_2763:
	shl.b32 	%r9275, %r11381, 6;
	cvt.u64.u32 	%rd4246, %r9275;
	and.b64  	%rd4247, %rd4246, 64;
	mov.u64 	%rd4248, __cudart_sin_cos_coeffs;
	add.s64 	%rd4249, %rd4248, %rd4247;
	mul.rn.f64 	%fd23482, %fd28475, %fd28475;
	and.b32  	%r9276, %r11381, 1;
	setp.eq.b32 	%p4866, %r9276, 1;
	selp.f64 	%fd23483, 0dBDA8FF8320FD8164, 0d3DE5DB65F9785EBA, %p4866;
	ld.global.nc.v2.f64 	{%fd23484, %fd23485}, [%rd4249];
	fma.rn.f64 	%fd23486, %fd23483, %fd23482, %fd23484;
	fma.rn.f64 	%fd23487, %fd23486, %fd23482, %fd23485;
	ld.global.nc.v2.f64 	{%fd23488, %fd23489}, [%rd4249+16];
	fma.rn.f64 	%fd23490, %fd23487, %fd23482, %fd23488;
	fma.rn.f64 	%fd23491, %fd23490, %fd23482, %fd23489;
	ld.global.nc.v2.f64 	{%fd23492, %fd23493}, [%rd4249+32];
	fma.rn.f64 	%fd23494, %fd23491, %fd23482, %fd23492;
	fma.rn.f64 	%fd23495, %fd23494, %fd23482, %fd23493;
	fma.rn.f64 	%fd23496, %fd23495, %fd28475, %fd28475;
	fma.rn.f64 	%fd23497, %fd23495, %fd23482, 0d3FF0000000000000;
	selp.f64 	%fd23498, %fd23497, %fd23496, %p4866;
	and.b32  	%r9277, %r11381, 2;
	setp.eq.s32 	%p4867, %r9277, 0;
	mov.f64 	%fd23499, 0d0000000000000000;
	sub.f64 	%fd23500, %fd23499, %fd23498;
	selp.f64 	%fd23501, %fd23498, %fd23500, %p4867;
	div.s32 	%r9278, %r3060, %r4282;
	max.s32 	%r9279, %r9278, 0;
	min.s32 	%r9280, %r9279, %r9;
	cvt.rn.f64.s32 	%fd23502, %r9280;
	sub.f64 	%fd2267, %fd23502, %fd5;
	div.s32 	%r9281, %r3061, %r4283;
	max.s32 	%r9282, %r9281, 0;
	min.s32 	%r9283, %r9282, %r10;
	cvt.rn.f64.s32 	%fd23503, %r9283;
	sub.f64 	%fd2268, %fd23503, %fd6;
	mul.f64 	%fd23504, %fd2268, %fd23501;
	fma.rn.f64 	%fd23505, %fd2267, %fd2264, %fd23504;
	add.f64 	%fd23506, %fd7, %fd23505;
	mul.f64 	%fd23507, %fd2268, %fd2264;
	mul.f64 	%fd23508, %fd2267, %fd23501;
	sub.f64 	%fd23509, %fd23507, %fd23508;
	add.f64 	%fd23510, %fd8, %fd23509;
	mov.f64 	%fd23511, 0d3FE0000000000000;
	copysign.f64 	%fd23512, %fd23506, %fd23511;
	add.rz.f64 	%fd23513, %fd23506, %fd23512;
	cvt.rzi.f64.f64 	%fd23514, %fd23513;
	cvt.rzi.s32.f64 	%r3068, %fd23514;
	copysign.f64 	%fd23515, %fd23510, %fd23511;
	add.rz.f64 	%fd23516, %fd23510, %fd23515;
	cvt.rzi.f64.f64 	%fd23517, %fd23516;
	cvt.rzi.s32.f64 	%r3069, %fd23517;
	setp.lt.s32 	%p4868, %r3068, 0;
	setp.ge.s32 	%p4869, %r3068, %r4279;
	or.pred  	%p4870, %p4868, %p4869;
	setp.lt.s32 	%p4871, %r3069, 0;
	setp.ge.s32 	%p4872, %r3069, %r4280;
	or.pred  	%p4873, %p4871, %p4872;
	or.pred  	%p4875, %p4870, %p4873;
	mov.b16 	%rs5182, 0;
	mov.u16 	%rs5183, %rs5182;
	mov.u16 	%rs5184, %rs5182;
	@%p4875 bra 	$L__BB1_2765;
	mul.lo.s32 	%r9284, %r3069, %r4281;
	cvt.u64.u32 	%rd4250, %r9284;
	shl.b32 	%r9285, %r3068, 2;
	cvt.u64.u32 	%rd4251, %r9285;
	add.s64 	%rd4252, %rd4250, %rd4251;
	add.s64 	%rd4253, %rd1, %rd4252;
	ld.global.u8 	%rs5182, [%rd4253];
	ld.global.u8 	%rs5183, [%rd4253+1];
	ld.global.u8 	%rs5184, [%rd4253+2];
$L__BB1_2765:
	cvt.u64.u32 	%rd4254, %r10528;
	add.s64 	%rd169, %rd2, %rd4254;
	st.local.u8 	[%rd169], %rs5184;
	and.b16  	%rs3779, %rs5184, 255;
	add.s64 	%rd170, %rd3, %rd4254;
	st.local.u8 	[%rd170], %rs5183;
	and.b16  	%rs3780, %rs5183, 255;
	add.s64 	%rd171, %rd4, %rd4254;
	st.local.u8 	[%rd171], %rs5182;
	and.b16  	%rs3781, %rs5182, 255;
	cvt.rn.f64.u16 	%fd23518, %rs3779;
	mul.f64 	%fd23519, %fd23518, 0d3FD322D0E5604189;
	cvt.rn.f64.u16 	%fd23520, %rs3780;
	fma.rn.f64 	%fd23521, %fd23520, 0d3FE2C8B439581062, %fd23519;
	cvt.rn.f64.u16 	%fd23522, %rs3781;
	fma.rn.f64 	%fd23523, %fd23522, 0d3FBD2F1A9FBE76C9, %fd23521;
	cvt.rzi.u32.f64 	%r9287, %fd23523;
	add.s64 	%rd172, %rd5, %rd4254;
	st.local.u8 	[%rd172], %r9287;
	add.s32 	%r3070, %r3061, %r4287;
	mov.b32 	%r11383, 1;
	mov.f64 	%fd28477, %fd28663;
	@%p4862 bra 	$L__BB1_2769;
	setp.ltu.f64 	%p4877, %fd2, 0d41E0000000000000;
	mov.f64 	%fd28477, %fd28662;
	mov.u32 	%r11382, %r11575;
	@%p4877 bra 	$L__BB1_2768;
	{ // callseq 1446, 0
	.param .b64 param0;
	st.param.f64 	[param0], %fd1;
	.param .align 16 .b8 retval0[16];
	call.uni (retval0), 
	__internal_trig_reduction_slowpathd, 
	(
	param0
	);
	ld.param.f64 	%fd28477, [retval0];
	ld.param.b32 	%r11382, [retval0+8];
	} // callseq 1446
$L__BB1_2768:
	add.s32 	%r11383, %r11382, 1;
$L__BB1_2769:
	shl.b32 	%r9289, %r11383, 6;
	cvt.u64.u32 	%rd4255, %r9289;
	and.b64  	%rd4256, %rd4255, 64;
	mov.u64 	%rd4257, __cudart_sin_cos_coeffs;
	add.s64 	%rd4258, %rd4257, %rd4256;
	mul.rn.f64 	%fd23525, %fd28477, %fd28477;
	and.b32  	%r9290, %r11383, 1;
	setp.eq.b32 	%p4878, %r9290, 1;
	selp.f64 	%fd23526, 0dBDA8FF8320FD8164, 0d3DE5DB65F9785EBA, %p4878;
	ld.global.nc.v2.f64 	{%fd23527, %fd23528}, [%rd4258];
	fma.rn.f64 	%fd23529, %fd23526, %fd23525, %fd23527;
	fma.rn.f64 	%fd23530, %fd23529, %fd23525, %fd23528;
	ld.global.nc.v2.f64 	{%fd23531, %fd23532}, [%rd4258+16];
	fma.rn.f64 	%fd23533, %fd23530, %fd23525, %fd23531;
	fma.rn.f64 	%fd23534, %fd23533, %fd23525, %fd23532;
	ld.global.nc.v2.f64 	{%fd23535, %fd23536}, [%rd4258+32];
	fma.rn.f64 	%fd23537, %fd23534, %fd23525, %fd23535;
	fma.rn.f64 	%fd23538, %fd23537, %fd23525, %fd23536;
	fma.rn.f64 	%fd23539, %fd23538, %fd28477, %fd28477;
	fma.rn.f64 	%fd23540, %fd23538, %fd23525, 0d3FF0000000000000;
	selp.f64 	%fd23541, %fd23540, %fd23539, %p4878;
	and.b32  	%r9291, %r11383, 2;
	setp.eq.s32 	%p4879, %r9291, 0;
	mov.f64 	%fd23542, 0d0000000000000000;
	sub.f64 	%fd23543, %fd23542, %fd23541;
	selp.f64 	%fd2272, %fd23541, %fd23543, %p4879;
	mov.f64 	%fd28478, %fd28664;
	mov.u32 	%r11384, %r11577;
	@%p2 bra 	$L__BB1_2771;
	{ // callseq 1447, 0
	.param .b64 param0;
	st.param.f64 	[param0], %fd1;
	.param .align 16 .b8 retval0[16];
	call.uni (retval0), 
	__internal_trig_reduction_slowpathd, 
	(
	param0
	);
	ld.param.f64 	%fd28478, [retval0];
	ld.param.b32 	%r11384, [retval0+8];
	} // callseq 1447
$L__BB1_2771:
	shl.b32 	%r9293, %r11384, 6;
	cvt.u64.u32 	%rd4259, %r9293;
	and.b64  	%rd4260, %rd4259, 64;
	mov.u64 	%rd4261, __cudart_sin_cos_coeffs;
	add.s64 	%rd4262, %rd4261, %rd4260;
	mul.rn.f64 	%fd23545, %fd28478, %fd28478;
	and.b32  	%r9294, %r11384, 1;
	setp.eq.b32 	%p4880, %r9294, 1;
	selp.f64 	%fd23546, 0dBDA8FF8320FD8164, 0d3DE5DB65F9785EBA, %p4880;
	ld.global.nc.v2.f64 	{%fd23547, %fd23548}, [%rd4262];
	fma.rn.f64 	%fd23549, %fd23546, %fd23545, %fd23547;
	fma.rn.f64 	%fd23550, %fd23549, %fd23545, %fd23548;
	ld.global.nc.v2.f64 	{%fd23551, %fd23552}, [%rd4262+16];
	fma.rn.f64 	%fd23553, %fd23550, %fd23545, %fd23551;
	fma.rn.f64 	%fd23554, %fd23553, %fd23545, %fd23552;
	ld.global.nc.v2.f64 	{%fd23555, %fd23556}, [%rd4262+32];
	fma.rn.f64 	%fd23557, %fd23554, %fd23545, %fd23555;
	fma.rn.f64 	%fd23558, %fd23557, %fd23545, %fd23556;
	fma.rn.f64 	%fd23559, %fd23558, %fd28478, %fd28478;
	fma.rn.f64 	%fd23560, %fd23558, %fd23545, 0d3FF0000000000000;
	selp.f64 	%fd23561, %fd23560, %fd23559, %p4880;
	and.b32  	%r9295, %r11384, 2;
	setp.eq.s32 	%p4881, %r9295, 0;
	mov.f64 	%fd23562, 0d0000000000000000;
	sub.f64 	%fd23563, %fd23562, %fd23561;
	selp.f64 	%fd23564, %fd23561, %fd23563, %p4881;
	div.s32 	%r9296, %r3070, %r4283;
	max.s32 	%r9297, %r9296, 0;
	min.s32 	%r9298, %r9297, %r10;
	cvt.rn.f64.s32 	%fd23565, %r9298;
	sub.f64 	%fd2275, %fd23565, %fd6;
	mul.f64 	%fd23566, %fd2275, %fd23564;
	fma.rn.f64 	%fd23567, %fd2267, %fd2272, %fd23566;
	add.f64 	%fd23568, %fd7, %fd23567;
	mul.f64 	%fd23569, %fd2275, %fd2272;
	mul.f64 	%fd23570, %fd2267, %fd23564;
	sub.f64 	%fd23571, %fd23569, %fd23570;
	add.f64 	%fd23572, %fd8, %fd23571;
	mov.f64 	%fd23573, 0d3FE0000000000000;
	copysign.f64 	%fd23574, %fd23568, %fd23573;
	add.rz.f64 	%fd23575, %fd23568, %fd23574;
	cvt.rzi.f64.f64 	%fd23576, %fd23575;
	cvt.rzi.s32.f64 	%r3077, %fd23576;
	copysign.f64 	%fd23577, %fd23572, %fd23573;
	add.rz.f64 	%fd23578, %fd23572, %fd23577;
	cvt.rzi.f64.f64 	%fd23579, %fd23578;
	cvt.rzi.s32.f64 	%r3078, %fd23579;
	setp.lt.s32 	%p4882, %r3077, 0;
	setp.ge.s32 	%p4883, %r3077, %r4279;
	or.pred  	%p4884, %p4882, %p4883;
	setp.lt.s32 	%p4885, %r3078, 0;
	setp.ge.s32 	%p4886, %r3078, %r4280;
	or.pred  	%p4887, %p4885, %p4886;
	or.pred  	%p4889, %p4884, %p4887;
	mov.b16 	%rs5185, 0;
	mov.u16 	%rs5186, %rs5185;
	mov.u16 	%rs5187, %rs5185;
	@%p4889 bra 	$L__BB1_2773;
	mul.lo.s32 	%r9299, %r3078, %r4281;
	cvt.u64.u32 	%rd4263, %r9299;
	shl.b32 	%r9300, %r3077, 2;
	cvt.u64.u32 	%rd4264, %r9300;
	add.s64 	%rd4265, %rd4263, %rd4264;
	add.s64 	%rd4266, %rd1, %rd4265;
	ld.global.u8 	%rs5185, [%rd4266];
	ld.global.u8 	%rs5186, [%rd4266+1];
	ld.global.u8 	%rs5187, [%rd4266+2];
$L__BB1_2773:
	setp.eq.f64 	%p4890, %fd2, 0d7FF0000000000000;
	st.local.u8 	[%rd169+1], %rs5187;
	and.b16  	%rs3783, %rs5187, 255;
	st.local.u8 	[%rd170+1], %rs5186;
	and.b16  	%rs3784, %rs5186, 255;
	st.local.u8 	[%rd171+1], %rs5185;
	and.b16  	%rs3785, %rs5185, 255;
	cvt.rn.f64.u16 	%fd23580, %rs3783;
	mul.f64 	%fd23581, %fd23580, 0d3FD322D0E5604189;
	cvt.rn.f64.u16 	%fd23582, %rs3784;
	fma.rn.f64 	%fd23583, %fd23582, 0d3FE2C8B439581062, %fd23581;
	cvt.rn.f64.u16 	%fd23584, %rs3785;
	fma.rn.f64 	%fd23585, %fd23584, 0d3FBD2F1A9FBE76C9, %fd23583;
	cvt.rzi.u32.f64 	%r9302, %fd23585;
	st.local.u8 	[%rd172+1], %r9302;
	add.s32 	%r3079, %r3070, %r4287;
	mov.b32 	%r11386, 1;
	mov.f64 	%fd28480, %fd28663;
	@%p4890 bra 	$L__BB1_2777;
	setp.ltu.f64 	%p4891, %fd2, 0d41E0000000000000;
	mov.f64 	%fd28480, %fd28662;
	mov.u32 	%r11385, %r11575;
	@%p4891 bra 	$L__BB1_2776;
	{ // callseq 1448, 0
	.param .b64 param0;
	st.param.f64 	[param0], %fd1;
	.param .align 16 .b8 retval0[16];
	call.uni (retval0), 
	__internal_trig_reduction_slowpathd, 
	(
	param0
	);
	ld.param.f64 	%fd28480, [retval0];
	ld.param.b32 	%r11385, [retval0+8];
	} // callseq 1448
$L__BB1_2776:
	add.s32 	%r11386, %r11385, 1;
$L__BB1_2777:
	shl.b32 	%r9304, %r11386, 6;
	cvt.u64.u32 	%rd4267, %r9304;
	and.b64  	%rd4268, %rd4267, 64;
	mov.u64 	%rd4269, __cudart_sin_cos_coeffs;
	add.s64 	%rd4270, %rd4269, %rd4268;
	mul.rn.f64 	%fd23587, %fd28480, %fd28480;
	and.b32  	%r9305, %r11386, 1;
	setp.eq.b32 	%p4892, %r9305, 1;
	selp.f64 	%fd23588, 0dBDA8FF8320FD8164, 0d3DE5DB65F9785EBA, %p4892;
	ld.global.nc.v2.f64 	{%fd23589, %fd23590}, [%rd4270];
	fma.rn.f64 	%fd23591, %fd23588, %fd23587, %fd23589;
	fma.rn.f64 	%fd23592, %fd23591, %fd23587, %fd23590;
	ld.global.nc.v2.f64 	{%fd23593, %fd23594}, [%rd4270+16];
	fma.rn.f64 	%fd23595, %fd23592, %fd23587, %fd23593;
	fma.rn.f64 	%fd23596, %fd23595, %fd23587, %fd23594;
	ld.global.nc.v2.f64 	{%fd23597, %fd23598}, [%rd4270+32];
	fma.rn.f64 	%fd23599, %fd23596, %fd23587, %fd23597;
	fma.rn.f64 	%fd23600, %fd23599, %fd23587, %fd23598;
	fma.rn.f64 	%fd23601, %fd23600, %fd28480, %fd28480;
	fma.rn.f64 	%fd23602, %fd23600, %fd23587, 0d3FF0000000000000;
	selp.f64 	%fd23603, %fd23602, %fd23601, %p4892;
	and.b32  	%r9306, %r11386, 2;
	setp.eq.s32 	%p4893, %r9306, 0;
	mov.f64 	%fd23604, 0d0000000000000000;
	sub.f64 	%fd23605, %fd23604, %fd23603;
	selp.f64 	%fd2279, %fd23603, %fd23605, %p4893;
	mov.f64 	%fd28481, %fd28664;
	mov.u32 	%r11387, %r11577;
	@%p2 bra 	$L__BB1_2779;
	{ // callseq 1449, 0
	.param .b64 param0;
	st.param.f64 	[param0], %fd1;
	.param .align 16 .b8 retval0[16];
	call.uni (retval0), 
	__internal_trig_reduction_slowpathd, 
	(
	param0
	);
	ld.param.f64 	%fd28481, [retval0];
	ld.param.b32 	%r11387, [retval0+8];
	} // callseq 1449
$L__BB1_2779:
	shl.b32 	%r9308, %r11387, 6;
	cvt.u64.u32 	%rd4271, %r9308;
	and.b64  	%rd4272, %rd4271, 64;
	mov.u64 	%rd4273, __cudart_sin_cos_coeffs;
	add.s64 	%rd4274, %rd4273, %rd4272;
	mul.rn.f64 	%fd23607, %fd28481, %fd28481;
	and.b32  	%r9309, %r11387, 1;
	setp.eq.b32 	%p4894, %r9309, 1;
	selp.f64 	%fd23608, 0dBDA8FF8320FD8164, 0d3DE5DB65F9785EBA, %p4894;
	ld.global.nc.v2.f64 	{%fd23609, %fd23610}, [%rd4274];
	fma.rn.f64 	%fd23611, %fd23608, %fd23607, %fd23609;
	fma.rn.f64 	%fd23612, %fd23611, %fd23607, %fd23610;
	ld.global.nc.v2.f64 	{%fd23613, %fd23614}, [%rd4274+16];
	fma.rn.f64 	%fd23615, %fd23612, %fd23607, %fd23613;
	fma.rn.f64 	%fd23616, %fd23615, %fd23607, %fd23614;
	ld.global.nc.v2.f64 	{%fd23617, %fd23618}, [%rd4274+32];
	fma.rn.f64 	%fd23619, %fd23616, %fd23607, %fd23617;
	fma.rn.f64 	%fd23620, %fd23619, %fd23607, %fd23618;
	fma.rn.f64 	%fd23621, %fd23620, %fd28481, %fd28481;
	fma.rn.f64 	%fd23622, %fd23620, %fd23607, 0d3FF0000000000000;
	selp.f64 	%fd23623, %fd23622, %fd23621, %p4894;
	and.b32  	%r9310, %r11387, 2;
	setp.eq.s32 	%p4895, %r9310, 0;
	mov.f64 	%fd23624, 0d0000000000000000;
	sub.f64 	%fd23625, %fd23624, %fd23623;
	selp.f64 	%fd23626, %fd23623, %fd23625, %p4895;
	div.s32 	%r9311, %r3079, %r4283;
	max.s32 	%r9312, %r9311, 0;
	min.s32 	%r9313, %r9312, %r10;
	cvt.rn.f64.s32 	%fd23627, %r9313;
	sub.f64 	%fd2282, %fd23627, %fd6;
	mul.f64 	%fd23628, %fd2282, %fd23626;
	fma.rn.f64 	%fd23629, %fd2267, %fd2279, %fd23628;
	add.f64 	%fd23630, %fd7, %fd23629;
	mul.f64 	%fd23631, %fd2282, %fd2279;
	mul.f64 	%fd23632, %fd2267, %fd23626;
	sub.f64 	%fd23633, %fd23631, %fd23632;
	add.f64 	%fd23634, %fd8, %fd23633;
	mov.f64 	%fd23635, 0d3FE0000000000000;
	copysign.f64 	%fd23636, %fd23630, %fd23635;
	add.rz.f64 	%fd23637, %fd23630, %fd23636;
	cvt.rzi.f64.f64 	%fd23638, %fd23637;
	cvt.rzi.s32.f64 	%r3086, %fd23638;
	copysign.f64 	%fd23639, %fd23634, %fd23635;
	add.rz.f64 	%fd23640, %fd23634, %fd23639;
	cvt.rzi.f64.f64 	%fd23641, %fd23640;
	cvt.rzi.s32.f64 	%r3087, %fd23641;
	setp.lt.s32 	%p4896, %r3086, 0;
	setp.ge.s32 	%p4897, %r3086, %r4279;
	or.pred  	%p4898, %p4896, %p4897;
	setp.lt.s32 	%p4899, %r3087, 0;
	setp.ge.s32 	%p4900, %r3087, %r4280;
	or.pred  	%p4901, %p4899, %p4900;
	or.pred  	%p4903, %p4898, %p4901;
	mov.b16 	%rs5188, 0;
	mov.u16 	%rs5189, %rs5188;
	mov.u16 	%rs5190, %rs5188;
	@%p4903 bra 	$L__BB1_2781;
	mul.lo.s32 	%r9314, %r3087, %r4281;
	cvt.u64.u32 	%rd4275, %r9314;
	shl.b32 	%r9315, %r3086, 2;
	cvt.u64.u32 	%rd4276, %r9315;
	add.s64 	%rd4277, %rd4275, %rd4276;
	add.s64 	%rd4278, %rd1, %rd4277;
	ld.global.u8 	%rs5188, [%rd4278];
	ld.global.u8 	%rs5189, [%rd4278+1];
	ld.global.u8 	%rs5190, [%rd4278+2];
$L__BB1_2781:
	st.local.u8 	[%rd169+2], %rs5190;
	and.b16  	%rs3787, %rs5190, 255;
	st.local.u8 	[%rd170+2], %rs5189;
	and.b16  	%rs3788, %rs5189, 255;
	st.local.u8 	[%rd171+2], %rs5188;
	and.b16  	%rs3789, %rs5188, 255;
	cvt.rn.f64.u16 	%fd23642, %rs3787;
	mul.f64 	%fd23643, %fd23642, 0d3FD322D0E5604189;
	cvt.rn.f64.u16 	%fd23644, %rs3788;
	fma.rn.f64 	%fd23645, %fd23644, 0d3FE2C8B439581062, %fd23643;
	cvt.rn.f64.u16 	%fd23646, %rs3789;
	fma.rn.f64 	%fd23647, %fd23646, 0d3FBD2F1A9FBE76C9, %fd23645;
	cvt.rzi.u32.f64 	%r9317, %fd23647;
	st.local.u8 	[%rd172+2], %r9317;
	add.s32 	%r9318, %r3060, %r4286;
	div.s32 	%r9319, %r9318, %r4282;
	max.s32 	%r3088, %r9319, 0;
	mov.b32 	%r11389, 1;
	mov.f64 	%fd28483, %fd28663;
	@%p4890 bra 	$L__BB1_2785;
	setp.ltu.f64 	%p4905, %fd2, 0d41E0000000000000;
	mov.f64 	%fd28483, %fd28662;
	mov.u32 	%r11388, %r11575;
	@%p4905 bra 	$L__BB1_2784;
	{ // callseq 1450, 0
	.param .b64 param0;
	st.param.f64 	[param0], %fd1;
	.param .align 16 .b8 retval0[16];
	call.uni (retval0), 
	__internal_trig_reduction_slowpathd, 
	(
	param0
	);
	ld.param.f64 	%fd28483, [retval0];
	ld.param.b32 	%r11388, [retval0+8];
	} // callseq 1450
$L__BB1_2784:
	add.s32 	%r11389, %r11388, 1;
$L__BB1_2785:
	shl.b32 	%r9321, %r11389, 6;
	cvt.u64.u32 	%rd4279, %r9321;
	and.b64  	%rd4280, %rd4279, 64;
	mov.u64 	%rd4281, __cudart_sin_cos_coeffs;
	add.s64 	%rd4282, %rd4281, %rd4280;
	mul.rn.f64 	%fd23649, %fd28483, %fd28483;
	and.b32  	%r9322, %r11389, 1;
	setp.eq.b32 	%p4906, %r9322, 1;
	selp.f64 	%fd23650, 0dBDA8FF8320FD8164, 0d3DE5DB65F9785EBA, %p4906;
	ld.global.nc.v2.f64 	{%fd23651, %fd23652}, [%rd4282];
	fma.rn.f64 	%fd23653, %fd23650, %fd23649, %fd23651;
	fma.rn.f64 	%fd23654, %fd23653, %fd23649, %fd23652;
	ld.global.nc.v2.f64 	{%fd23655, %fd23656}, [%rd4282+16];
	fma.rn.f64 	%fd23657, %fd23654, %fd23649, %fd23655;
	fma.rn.f64 	%fd23658, %fd23657, %fd23649, %fd23656;
	ld.global.nc.v2.f64 	{%fd23659, %fd23660}, [%rd4282+32];
	fma.rn.f64 	%fd23661, %fd23658, %fd23649, %fd23659;
	fma.rn.f64 	%fd23662, %fd23661, %fd23649, %fd23660;
	fma.rn.f64 	%fd23663, %fd23662, %fd28483, %fd28483;
	fma.rn.f64 	%fd23664, %fd23662, %fd23649, 0d3FF0000000000000;
	selp.f64 	%fd23665, %fd23664, %fd23663, %p4906;
	and.b32  	%r9323, %r11389, 2;
	setp.eq.s32 	%p4907, %r9323, 0;
	mov.f64 	%fd23666, 0d0000000000000000;
	sub.f64 	%fd23667, %fd23666, %fd23665;
	selp.f64 	%fd2286, %fd23665, %fd23667, %p4907;
	mov.f64 	%fd28484, %fd28664;
	mov.u32 	%r11390, %r11577;
	@%p2 bra 	$L__BB1_2787;
	{ // callseq 1451, 0
	.param .b64 param0;
	st.param.f64 	[param0], %fd1;
	.param .align 16 .b8 retval0[16];
	call.uni (retval0), 
	__internal_trig_reduction_slowpathd, 
	(
	param0
	);
	ld.param.f64 	%fd28484, [retval0];
	ld.param.b32 	%r11390, [retval0+8];
	} // callseq 1451
$L__BB1_2787:
	shl.b32 	%r9325, %r11390, 6;
	cvt.u64.u32 	%rd4283, %r9325;
	and.b64  	%rd4284, %rd4283, 64;
	mov.u64 	%rd4285, __cudart_sin_cos_coeffs;
	add.s64 	%rd4286, %rd4285, %rd4284;
	mul.rn.f64 	%fd23669, %fd28484, %fd28484;
	and.b32  	%r9326, %r11390, 1;
	setp.eq.b32 	%p4908, %r9326, 1;
	selp.f64 	%fd23670, 0dBDA8FF8320FD8164, 0d3DE5DB65F9785EBA, %p4908;
	ld.global.nc.v2.f64 	{%fd23671, %fd23672}, [%rd4286];
	fma.rn.f64 	%fd23673, %fd23670, %fd23669, %fd23671;
	fma.rn.f64 	%fd23674, %fd23673, %fd23669, %fd23672;
	ld.global.nc.v2.f64 	{%fd23675, %fd23676}, [%rd4286+16];
	fma.rn.f64 	%fd23677, %fd23674, %fd23669, %fd23675;
	fma.rn.f64 	%fd23678, %fd23677, %fd23669, %fd23676;
	ld.global.nc.v2.f64 	{%fd23679, %fd23680}, [%rd4286+32];
	fma.rn.f64 	%fd23681, %fd23678, %fd23669, %fd23679;
	fma.rn.f64 	%fd23682, %fd23681, %fd23669, %fd23680;
	fma.rn.f64 	%fd23683, %fd23682, %fd28484, %fd28484;
	fma.rn.f64 	%fd23684, %fd23682, %fd23669, 0d3FF0000000000000;
	selp.f64 	%fd23685, %fd23684, %fd23683, %p4908;
	and.b32  	%r9327, %r11390, 2;
	setp.eq.s32 	%p4909, %r9327, 0;
	mov.f64 	%fd23686, 0d0000000000000000;
	sub.f64 	%fd23687, %fd23686, %fd23685;
	selp.f64 	%fd23688, %fd23685, %fd23687, %p4909;
	min.s32 	%r9328, %r3088, %r9;
	cvt.rn.f64.s32 	%fd23689, %r9328;
	sub.f64 	%fd2289, %fd23689, %fd5;
	mul.f64 	%fd23690, %fd2268, %fd23688;
	fma.rn.f64 	%fd23691, %fd2289, %fd2286, %fd23690;
	add.f64 	%fd23692, %fd7, %fd23691;
	mul.f64 	%fd23693, %fd2268, %fd2286;
	mul.f64 	%fd23694, %fd2289, %fd23688;
	sub.f64 	%fd23695, %fd23693, %fd23694;
	add.f64 	%fd23696, %fd8, %fd23695;
	mov.f64 	%fd23697, 0d3FE0000000000000;
	copysign.f64 	%fd23698, %fd23692, %fd23697;
	add.rz.f64 	%fd23699, %fd23692, %fd23698;
	cvt.rzi.f64.f64 	%fd23700, %fd23699;
	cvt.rzi.s32.f64 	%r3095, %fd23700;
	copysign.f64 	%fd23701, %fd23696, %fd23697;
	add.rz.f64 	%fd23702, %fd23696, %fd23701;
	cvt.rzi.f64.f64 	%fd23703, %fd23702;
	cvt.rzi.s32.f64 	%r3096, %fd23703;
	setp.lt.s32 	%p4910, %r3095, 0;
	setp.ge.s32 	%p4911, %r3095, %r4279;
	or.pred  	%p4912, %p4910, %p4911;
	setp.lt.s32 	%p4913, %r3096, 0;
	setp.ge.s32 	%p4914, %r3096, %r4280;
	or.pred  	%p4915, %p4913, %p4914;
	or.pred  	%p4917, %p4912, %p4915;
	mov.b16 	%rs5191, 0;
	mov.u16 	%rs5192, %rs5191;
	mov.u16 	%rs5193, %rs5191;
	@%p4917 bra 	$L__BB1_2789;
	mul.lo.s32 	%r9329, %r3096, %r4281;
	cvt.u64.u32 	%rd4287, %r9329;
	shl.b32 	%r9330, %r3095, 2;
	cvt.u64.u32 	%rd4288, %r9330;
	add.s64 	%rd4289, %rd4287, %rd4288;
	add.s64 	%rd4290, %rd1, %rd4289;
	ld.global.u8 	%rs5191, [%rd4290];
	ld.global.u8 	%rs5192, [%rd4290+1];
	ld.global.u8 	%rs5193, [%rd4290+2];
$L__BB1_2789:
	setp.eq.f64 	%p4918, %fd2, 0d7FF0000000000000;
	st.local.u8 	[%rd169+3], %rs5193;
	and.b16  	%rs3791, %rs5193, 255;
	st.local.u8 	[%rd170+3], %rs5192;
	and.b16  	%rs3792, %rs5192, 255;
	st.local.u8 	[%rd171+3], %rs5191;
	and.b16  	%rs3793, %rs5191, 255;
	cvt.rn.f64.u16 	%fd23704, %rs3791;
	mul.f64 	%fd23705, %fd23704, 0d3FD322D0E5604189;
	cvt.rn.f64.u16 	%fd23706, %rs3792;
	fma.rn.f64 	%fd23707, %fd23706, 0d3FE2C8B439581062, %fd23705;
	cvt.rn.f64.u16 	%fd23708, %rs3793;
	fma.rn.f64 	%fd23709, %fd23708, 0d3FBD2F1A9FBE76C9, %fd23707;
	cvt.rzi.u32.f64 	%r9332, %fd23709;
	st.local.u8 	[%rd172+3], %r9332;
	mov.b32 	%r11392, 1;
	mov.f64 	%fd28486, %fd28663;
	@%p4918 bra 	$L__BB1_2793;
	setp.ltu.f64 	%p4919, %fd2, 0d41E0000000000000;
	mov.f64 	%fd28486, %fd28662;
	mov.u32 	%r11391, %r11575;
	@%p4919 bra 	$L__BB1_2792;
	{ // callseq 1452, 0
	.param .b64 param0;
	st.param.f64 	[param0], %fd1;
	.param .align 16 .b8 retval0[16];
	call.uni (retval0), 
	__internal_trig_reduction_slowpathd, 
	(
	param0
	);
	ld.param.f64 	%fd28486, [retval0];
	ld.param.b32 	%r11391, [retval0+8];
	} // callseq 1452
$L__BB1_2792:
	add.s32 	%r11392, %r11391, 1;
$L__BB1_2793:
	shl.b32 	%r9334, %r11392, 6;
	cvt.u64.u32 	%rd4291, %r9334;
	and.b64  	%rd4292, %rd4291, 64;
	mov.u64 	%rd4293, __cudart_sin_cos_coeffs;
	add.s64 	%rd4294, %rd4293, %rd4292;
	mul.rn.f64 	%fd23711, %fd28486, %fd28486;
	and.b32  	%r9335, %r11392, 1;
	setp.eq.b32 	%p4920, %r9335, 1;
	selp.f64 	%fd23712, 0dBDA8FF8320FD8164, 0d3DE5DB65F9785EBA, %p4920;
	ld.global.nc.v2.f64 	{%fd23713, %fd23714}, [%rd4294];
	fma.rn.f64 	%fd23715, %fd23712, %fd23711, %fd23713;
	fma.rn.f64 	%fd23716, %fd23715, %fd23711, %fd23714;
	ld.global.nc.v2.f64 	{%fd23717, %fd23718}, [%rd4294+16];
	fma.rn.f64 	%fd23719, %fd23716, %fd23711, %fd23717;
	fma.rn.f64 	%fd23720, %fd23719, %fd23711, %fd23718;
	ld.global.nc.v2.f64 	{%fd23721, %fd23722}, [%rd4294+32];
	fma.rn.f64 	%fd23723, %fd23720, %fd23711, %fd23721;
	fma.rn.f64 	%fd23724, %fd23723, %fd23711, %fd23722;
	fma.rn.f64 	%fd23725, %fd23724, %fd28486, %fd28486;
	fma.rn.f64 	%fd23726, %fd23724, %fd23711, 0d3FF0000000000000;
	selp.f64 	%fd23727, %fd23726, %fd23725, %p4920;
	and.b32  	%r9336, %r11392, 2;
	setp.eq.s32 	%p4921, %r9336, 0;
	mov.f64 	%fd23728, 0d0000000000000000;
	sub.f64 	%fd23729, %fd23728, %fd23727;
	selp.f64 	%fd2293, %fd23727, %fd23729, %p4921;
	mov.f64 	%fd28487, %fd28664;
	mov.u32 	%r11393, %r11577;
	@%p2 bra 	$L__BB1_2795;
	{ // callseq 1453, 0
	.param .b64 param0;
	st.param.f64 	[param0], %fd1;
	.param .align 16 .b8 retval0[16];
	call.uni (retval0), 
	__internal_trig_reduction_slowpathd, 
	(
	param0
	);
	ld.param.f64 	%fd28487, [retval0];
	ld.param.b32 	%r11393, [retval0+8];
	} // callseq 1453
$L__BB1_2795:
	shl.b32 	%r9338, %r11393, 6;
	cvt.u64.u32 	%rd4295, %r9338;
	and.b64  	%rd4296, %rd4295, 64;
	mov.u64 	%rd4297, __cudart_sin_cos_coeffs;
	add.s64 	%rd4298, %rd4297, %rd4296;
	mul.rn.f64 	%fd23731, %fd28487, %fd28487;
	and.b32  	%r9339, %r11393, 1;
	setp.eq.b32 	%p4922, %r9339, 1;
	selp.f64 	%fd23732, 0dBDA8FF8320FD8164, 0d3DE5DB65F9785EBA, %p4922;
	ld.global.nc.v2.f64 	{%fd23733, %fd23734}, [%rd4298];
	fma.rn.f64 	%fd23735, %fd23732, %fd23731, %fd23733;
	fma.rn.f64 	%fd23736, %fd23735, %fd23731, %fd23734;
	ld.global.nc.v2.f64 	{%fd23737, %fd23738}, [%rd4298+16];
	fma.rn.f64 	%fd23739, %fd23736, %fd23731, %fd23737;
	fma.rn.f64 	%fd23740, %fd23739, %fd23731, %fd23738;
	ld.global.nc.v2.f64 	{%fd23741, %fd23742}, [%rd4298+32];
	fma.rn.f64 	%fd23743, %fd23740, %fd23731, %fd23741;
	fma.rn.f64 	%fd23744, %fd23743, %fd23731, %fd23742;
	fma.rn.f64 	%fd23745, %fd23744, %fd28487, %fd28487;
	fma.rn.f64 	%fd23746, %fd23744, %fd23731, 0d3FF0000000000000;
	selp.f64 	%fd23747, %fd23746, %fd23745, %p4922;
	and.b32  	%r9340, %r11393, 2;
	setp.eq.s32 	%p4923, %r9340, 0;
	mov.f64 	%fd23748, 0d0000000000000000;
	sub.f64 	%fd23749, %fd23748, %fd23747;
	selp.f64 	%fd23750, %fd23747, %fd23749, %p4923;
	mul.f64 	%fd23751, %fd2275, %fd23750;
	fma.rn.f64 	%fd23752, %fd2289, %fd2293, %fd23751;
	add.f64 	%fd23753, %fd7, %fd23752;
	mul.f64 	%fd23754, %fd2275, %fd2293;
	mul.f64 	%fd23755, %fd2289, %fd23750;
	sub.f64 	%fd23756, %fd23754, %fd23755;
	add.f64 	%fd23757, %fd8, %fd23756;
	mov.f64 	%fd23758, 0d3FE0000000000000;
	copysign.f64 	%fd23759, %fd23753, %fd23758;
	add.rz.f64 	%fd23760, %fd23753, %fd23759;
	cvt.rzi.f64.f64 	%fd23761, %fd23760;
	cvt.rzi.s32.f64 	%r3103, %fd23761;
	copysign.f64 	%fd23762, %fd23757, %fd23758;
	add.rz.f64 	%fd23763, %fd23757, %fd23762;
	cvt.rzi.f64.f64 	%fd23764, %fd23763;
	cvt.rzi.s32.f64 	%r3104, %fd23764;
	setp.lt.s32 	%p4924, %r3103, 0;
	setp.ge.s32 	%p4925, %r3103, %r4279;
	or.pred  	%p4926, %p4924, %p4925;
	setp.lt.s32 	%p4927, %r3104, 0;
	setp.ge.s32 	%p4928, %r3104, %r4280;
	or.pred  	%p4929, %p4927, %p4928;
	or.pred  	%p4931, %p4926, %p4929;
	mov.b16 	%rs5194, 0;
	mov.u16 	%rs5195, %rs5194;
	mov.u16 	%rs5196, %rs5194;
	@%p4931 bra 	$L__BB1_2797;
	mul.lo.s32 	%r9341, %r3104, %r4281;
	cvt.u64.u32 	%rd4299, %r9341;
	shl.b32 	%r9342, %r3103, 2;
	cvt.u64.u32 	%rd4300, %r9342;
	add.s64 	%rd4301, %rd4299, %rd4300;
	add.s64 	%rd4302, %rd1, %rd4301;
	ld.global.u8 	%rs5194, [%rd4302];
	ld.global.u8 	%rs5195, [%rd4302+1];
	ld.global.u8 	%rs5196, [%rd4302+2];
$L__BB1_2797:
	st.local.u8 	[%rd169+4], %rs5196;
	and.b16  	%rs3795, %rs5196, 255;
	st.local.u8 	[%rd170+4], %rs5195;
	and.b16  	%rs3796, %rs5195, 255;
	st.local.u8 	[%rd171+4], %rs5194;
	and.b16  	%rs3797, %rs5194, 255;
	cvt.rn.f64.u16 	%fd23765, %rs3795;
	mul.f64 	%fd23766, %fd23765, 0d3FD322D0E5604189;
	cvt.rn.f64.u16 	%fd23767, %rs3796;
	fma.rn.f64 	%fd23768, %fd23767, 0d3FE2C8B439581062, %fd23766;
	cvt.rn.f64.u16 	%fd23769, %rs3797;
	fma.rn.f64 	%fd23770, %fd23769, 0d3FBD2F1A9FBE76C9, %fd23768;
	cvt.rzi.u32.f64 	%r9344, %fd23770;
	st.local.u8 	[%rd172+4], %r9344;
	mov.b32 	%r11395, 1;
	mov.f64 	%fd28489, %fd28663;
	@%p4918 bra 	$L__BB1_2801;
	setp.ltu.f64 	%p4933, %fd2, 0d41E0000000000000;
	mov.f64 	%fd28489, %fd28662;
	mov.u32 	%r11394, %r11575;
	@%p4933 bra 	$L__BB1_2800;
	{ // callseq 1454, 0
	.param .b64 param0;
	st.param.f64 	[param0], %fd1;
	.param .align 16 .b8 retval0[16];
	call.uni (retval0), 
	__internal_trig_reduction_slowpathd, 
	(
	param0
	);
	ld.param.f64 	%fd28489, [retval0];
	ld.param.b32 	%r11394, [retval0+8];
	} // callseq 1454
$L__BB1_2800:
	add.s32 	%r11395, %r11394, 1;
$L__BB1_2801:
	shl.b32 	%r9346, %r11395, 6;
	cvt.u64.u32 	%rd4303, %r9346;
	and.b64  	%rd4304, %rd4303, 64;
	mov.u64 	%rd4305, __cudart_sin_cos_coeffs;
	add.s64 	%rd4306, %rd4305, %rd4304;
	mul.rn.f64 	%fd23772, %fd28489, %fd28489;
	and.b32  	%r9347, %r11395, 1;
	setp.eq.b32 	%p4934, %r9347, 1;
	selp.f64 	%fd23773, 0dBDA8FF8320FD8164, 0d3DE5DB65F9785EBA, %p4934;
	ld.global.nc.v2.f64 	{%fd23774, %fd23775}, [%rd4306];
	fma.rn.f64 	%fd23776, %fd23773, %fd23772, %fd23774;
	fma.rn.f64 	%fd23777, %fd23776, %fd23772, %fd23775;
	ld.global.nc.v2.f64 	{%fd23778, %fd23779}, [%rd4306+16];
	fma.rn.f64 	%fd23780, %fd23777, %fd23772, %fd23778;
	fma.rn.f64 	%fd23781, %fd23780, %fd23772, %fd23779;
	ld.global.nc.v2.f64 	{%fd23782, %fd23783}, [%rd4306+32];
	fma.rn.f64 	%fd23784, %fd23781, %fd23772, %fd23782;
	fma.rn.f64 	%fd23785, %fd23784, %fd23772, %fd23783;
	fma.rn.f64 	%fd23786, %fd23785, %fd28489, %fd28489;
	fma.rn.f64 	%fd23787, %fd23785, %fd23772, 0d3FF0000000000000;
	selp.f64 	%fd23788, %fd23787, %fd23786, %p4934;
	and.b32  	%r9348, %r11395, 2;
	setp.eq.s32 	%p4935, %r9348, 0;
	mov.f64 	%fd23789, 0d0000000000000000;
	sub.f64 	%fd23790, %fd23789, %fd23788;
	selp.f64 	%fd2299, %fd23788, %fd23790, %p4935;
	mov.f64 	%fd28490, %fd28664;
	mov.u32 	%r11396, %r11577;
	@%p2 bra 	$L__BB1_2803;
	{ // callseq 1455, 0
	.param .b64 param0;
	st.param.f64 	[param0], %fd1;
	.param .align 16 .b8 retval0[16];
	call.uni (retval0), 
	__internal_trig_reduction_slowpathd, 
	(
	param0
	);
	ld.param.f64 	%fd28490, [retval0];
	ld.param.b32 	%r11396, [retval0+8];
	} // callseq 1455
$L__BB1_2803:
	shl.b32 	%r9350, %r11396, 6;
	cvt.u64.u32 	%rd4307, %r9350;
	and.b64  	%rd4308, %rd4307, 64;
	mov.u64 	%rd4309, __cudart_sin_cos_coeffs;
	add.s64 	%rd4310, %rd4309, %rd4308;
	mul.rn.f64 	%fd23792, %fd28490, %fd28490;
	and.b32  	%r9351, %r11396, 1;
	setp.eq.b32 	%p4936, %r9351, 1;
	selp.f64 	%fd23793, 0dBDA8FF8320FD8164, 0d3DE5DB65F9785EBA, %p4936;
	ld.global.nc.v2.f64 	{%fd23794, %fd23795}, [%rd4310];
	fma.rn.f64 	%fd23796, %fd23793, %fd23792, %fd23794;
	fma.rn.f64 	%fd23797, %fd23796, %fd23792, %fd23795;
	ld.global.nc.v2.f64 	{%fd23798, %fd23799}, [%rd4310+16];
	fma.rn.f64 	%fd23800, %fd23797, %fd23792, %fd23798;
	fma.rn.f64 	%fd23801, %fd23800, %fd23792, %fd23799;
	ld.global.nc.v2.f64 	{%fd23802, %fd23803}, [%rd4310+32];
	fma.rn.f64 	%fd23804, %fd23801, %fd23792, %fd23802;
	fma.rn.f64 	%fd23805, %fd23804, %fd23792, %fd23803;
	fma.rn.f64 	%fd23806, %fd23805, %fd28490, %fd28490;
	fma.rn.f64 	%fd23807, %fd23805, %fd23792, 0d3FF0000000000000;
	selp.f64 	%fd23808, %fd23807, %fd23806, %p4936;
	and.b32  	%r9352, %r11396, 2;
	setp.eq.s32 	%p4937, %r9352, 0;
	mov.f64 	%fd23809, 0d0000000000000000;
	sub.f64 	%fd23810, %fd23809, %fd23808;
	selp.f64 	%fd23811, %fd23808, %fd23810, %p4937;
	mul.f64 	%fd23812, %fd2282, %fd23811;
	fma.rn.f64 	%fd23813, %fd2289, %fd2299, %fd23812;
	add.f64 	%fd23814, %fd7, %fd23813;
	mul.f64 	%fd23815, %fd2282, %fd2299;
	mul.f64 	%fd23816, %fd2289, %fd23811;
	sub.f64 	%fd23817, %fd23815, %fd23816;
	add.f64 	%fd23818, %fd8, %fd23817;
	mov.f64 	%fd23819, 0d3FE0000000000000;
	copysign.f64 	%fd23820, %fd23814, %fd23819;
	add.rz.f64 	%fd23821, %fd23814, %fd23820;
	cvt.rzi.f64.f64 	%fd23822, %fd23821;
	cvt.rzi.s32.f64 	%r3111, %fd23822;
	copysign.f64 	%fd23823, %fd23818, %fd23819;
	add.rz.f64 	%fd23824, %fd23818, %fd23823;
	cvt.rzi.f64.f64 	%fd23825, %fd23824;
	cvt.rzi.s32.f64 	%r3112, %fd23825;
	setp.lt.s32 	%p4938, %r3111, 0;
	setp.ge.s32 	%p4939, %r3111, %r4279;
	or.pred  	%p4940, %p4938, %p4939;
	setp.lt.s32 	%p4941, %r3112, 0;
	setp.ge.s32 	%p4942, %r3112, %r4280;
	or.pred  	%p4943, %p4941, %p4942;
	or.pred  	%p4945, %p4940, %p4943;
	mov.b16 	%rs5197, 0;
	mov.u16 	%rs5198, %rs5197;
	mov.u16 	%rs5199, %rs5197;
	@%p4945 bra 	$L__BB1_2805;
	mul.lo.s32 	%r9353, %r3112, %r4281;
	cvt.u64.u32 	%rd4311, %r9353;
	shl.b32 	%r9354, %r3111, 2;
	cvt.u64.u32 	%rd4312, %r9354;
	add.s64 	%rd4313, %rd4311, %rd4312;
	add.s64 	%rd4314, %rd1, %rd4313;
	ld.global.u8 	%rs5197, [%rd4314];
	ld.global.u8 	%rs5198, [%rd4314+1];
	ld.global.u8 	%rs5199, [%rd4314+2];
$L__BB1_2805:
	setp.eq.f64 	%p4946, %fd2, 0d7FF0000000000000;
	st.local.u8 	[%rd169+5], %rs5199;
	and.b16  	%rs3799, %rs5199, 255;
	st.local.u8 	[%rd170+5], %rs5198;
	and.b16  	%rs3800, %rs5198, 255;
	st.local.u8 	[%rd171+5], %rs5197;
	and.b16  	%rs3801, %rs5197, 255;
	cvt.rn.f64.u16 	%fd23826, %rs3799;
	mul.f64 	%fd23827, %fd23826, 0d3FD322D0E5604189;
	cvt.rn.f64.u16 	%fd23828, %rs3800;
	fma.rn.f64 	%fd23829, %fd23828, 0d3FE2C8B439581062, %fd23827;
	cvt.rn.f64.u16 	%fd23830, %rs3801;
	fma.rn.f64 	%fd23831, %fd23830, 0d3FBD2F1A9FBE76C9, %fd23829;
	cvt.rzi.u32.f64 	%r9356, %fd23831;
	st.local.u8 	[%rd172+5], %r9356;
	add.s32 	%r9357, %r3079, %r4287;
	div.s32 	%r9358, %r9357, %r4283;
	max.s32 	%r3113, %r9358, 0;
	mov.b32 	%r11398, 1;
	mov.f64 	%fd28492, %fd28663;
	@%p4946 bra 	$L__BB1_2809;
	setp.ltu.f64 	%p4947, %fd2, 0d41E0000000000000;
	mov.f64 	%fd28492, %fd28662;
	mov.u32 	%r11397, %r11575;
	@%p4947 bra 	$L__BB1_2808;
	{ // callseq 1456, 0
	.param .b64 param0;
	st.param.f64 	[param0], %fd1;
	.param .align 16 .b8 retval0[16];
	call.uni (retval0), 
	__internal_trig_reduction_slowpathd, 
	(
	param0
	);
	ld.param.f64 	%fd28492, [retval0];
	ld.param.b32 	%r11397, [retval0+8];
	} // callseq 1456
$L__BB1_2808:
	add.s32 	%r11398, %r11397, 1;
$L__BB1_2809:
	shl.b32 	%r9360, %r11398, 6;
	cvt.u64.u32 	%rd4315, %r9360;
	and.b64  	%rd4316, %rd4315, 64;
	mov.u64 	%rd4317, __cudart_sin_cos_coeffs;
	add.s64 	%rd4318, %rd4317, %rd4316;
	mul.rn.f64 	%fd23833, %fd28492, %fd28492;
	and.b32  	%r9361, %r11398, 1;
	setp.eq.b32 	%p4948, %r9361, 1;
	selp.f64 	%fd23834, 0dBDA8FF8320FD8164, 0d3DE5DB65F9785EBA, %p4948;
	ld.global.nc.v2.f64 	{%fd23835, %fd23836}, [%rd4318];
	fma.rn.f64 	%fd23837, %fd23834, %fd23833, %fd23835;
	fma.rn.f64 	%fd23838, %fd23837, %fd23833, %fd23836;
	ld.global.nc.v2.f64 	{%fd23839, %fd23840}, [%rd4318+16];
	fma.rn.f64 	%fd23841, %fd23838, %fd23833, %fd23839;
	fma.rn.f64 	%fd23842, %fd23841, %fd23833, %fd23840;
	ld.global.nc.v2.f64 	{%fd23843, %fd23844}, [%rd4318+32];
	fma.rn.f64 	%fd23845, %fd23842, %fd23833, %fd23843;
	fma.rn.f64 	%fd23846, %fd23845, %fd23833, %fd23844;
	fma.rn.f64 	%fd23847, %fd23846, %fd28492, %fd28492;
	fma.rn.f64 	%fd23848, %fd23846, %fd23833, 0d3FF0000000000000;
	selp.f64 	%fd23849, %fd23848, %fd23847, %p4948;
	and.b32  	%r9362, %r11398, 2;
	setp.eq.s32 	%p4949, %r9362, 0;
	mov.f64 	%fd23850, 0d0000000000000000;
	sub.f64 	%fd23851, %fd23850, %fd23849;
	selp.f64 	%fd2305, %fd23849, %fd23851, %p4949;
	mov.f64 	%fd28493, %fd28664;
	mov.u32 	%r11399, %r11577;
	@%p2 bra 	$L__BB1_2811;
	{ // callseq 1457, 0
	.param .b64 param0;
	st.param.f64 	[param0], %fd1;
	.param .align 16 .b8 retval0[16];
	call.uni (retval0), 
	__internal_trig_reduction_slowpathd, 
	(
	param0
	);
	ld.param.f64 	%fd28493, [retval0];
	ld.param.b32 	%r11399, [retval0+8];
	} // callseq 1457
$L__BB1_2811:
	shl.b32 	%r9364, %r11399, 6;
	cvt.u64.u32 	%rd4319, %r9364;
	and.b64  	%rd4320, %rd4319, 64;
	mov.u64 	%rd4321, __cudart_sin_cos_coeffs;
	add.s64 	%rd4322, %rd4321, %rd4320;
	mul.rn.f64 	%fd23853, %fd28493, %fd28493;
	and.b32  	%r9365, %r11399, 1;
	setp.eq.b32 	%p4950, %r9365, 1;
	selp.f64 	%fd23854, 0dBDA8FF8320FD8164, 0d3DE5DB65F9785EBA, %p4950;
	ld.global.nc.v2.f64 	{%fd23855, %fd23856}, [%rd4322];
	fma.rn.f64 	%fd23857, %fd23854, %fd23853, %fd23855;
	fma.rn.f64 	%fd23858, %fd23857, %fd23853, %fd23856;
	ld.global.nc.v2.f64 	{%fd23859, %fd23860}, [%rd4322+16];
	fma.rn.f64 	%fd23861, %fd23858, %fd23853, %fd23859;
	fma.rn.f64 	%fd23862, %fd23861, %fd23853, %fd23860;
	ld.global.nc.v2.f64 	{%fd23863, %fd23864}, [%rd4322+32];
	fma.rn.f64 	%fd23865, %fd23862, %fd23853, %fd23863;
	fma.rn.f64 	%fd23866, %fd23865, %fd23853, %fd23864;
	fma.rn.f64 	%fd23867, %fd23866, %fd28493, %fd28493;
	fma.rn.f64 	%fd23868, %fd23866, %fd23853, 0d3FF0000000000000;
	selp.f64 	%fd23869, %fd23868, %fd23867, %p4950;
	and.b32  	%r9366, %r11399, 2;
	setp.eq.s32 	%p4951, %r9366, 0;
	mov.f64 	%fd23870, 0d0000000000000000;
	sub.f64 	%fd23871, %fd23870, %fd23869;
	selp.f64 	%fd23872, %fd23869, %fd23871, %p4951;
	min.s32 	%r9367, %r3113, %r10;
	cvt.rn.f64.s32 	%fd23873, %r9367;
	sub.f64 	%fd2308, %fd23873, %fd6;
	mul.f64 	%fd23874, %fd2308, %fd23872;
	fma.rn.f64 	%fd23875, %fd2267, %fd2305, %fd23874;
	add.f64 	%fd23876, %fd7, %fd23875;
	mul.f64 	%fd23877, %fd2308, %fd2305;
	mul.f64 	%fd23878, %fd2267, %fd23872;
	sub.f64 	%fd23879, %fd23877, %fd23878;
	add.f64 	%fd23880, %fd8, %fd23879;
	mov.f64 	%fd23881, 0d3FE0000000000000;
	copysign.f64 	%fd23882, %fd23876, %fd23881;
	add.rz.f64 	%fd23883, %fd23876, %fd23882;
	cvt.rzi.f64.f64 	%fd23884, %fd23883;
	cvt.rzi.s32.f64 	%r3120, %fd23884;
	copysign.f64 	%fd23885, %fd23880, %fd23881;
	add.rz.f64 	%fd23886, %fd23880, %fd23885;
	cvt.rzi.f64.f64 	%fd23887, %fd23886;
	cvt.rzi.s32.f64 	%r3121, %fd23887;
	setp.lt.s32 	%p4952, %r3120, 0;
	setp.ge.s32 	%p4953, %r3120, %r4279;
	or.pred  	%p4954, %p4952, %p4953;
	setp.lt.s32 	%p4955, %r3121, 0;
	setp.ge.s32 	%p4956, %r3121, %r4280;
	or.pred  	%p4957, %p4955, %p4956;
	or.pred  	%p4959, %p4954, %p4957;
	mov.b16 	%rs5200, 0;
	mov.u16 	%rs5201, %rs5200;
	mov.u16 	%rs5202, %rs5200;
	@%p4959 bra 	$L__BB1_2813;
	mul.lo.s32 	%r9368, %r3121, %r4281;
	cvt.u64.u32 	%rd4323, %r9368;
	shl.b32 	%r9369, %r3120, 2;
	cvt.u64.u32 	%rd4324, %r9369;
	add.s64 	%rd4325, %rd4323, %rd4324;
	add.s64 	%rd4326, %rd1, %rd4325;
	ld.global.u8 	%rs5200, [%rd4326];
	ld.global.u8 	%rs5201, [%rd4326+1];
	ld.global.u8 	%rs5202, [%rd4326+2];
$L__BB1_2813:
	st.local.u8 	[%rd169+6], %rs5202;
	and.b16  	%rs3803, %rs5202, 255;
	st.local.u8 	[%rd170+6], %rs5201;
	and.b16  	%rs3804, %rs5201, 255;
	st.local.u8 	[%rd171+6], %rs5200;
	and.b16  	%rs3805, %rs5200, 255;
	cvt.rn.f64.u16 	%fd23888, %rs3803;
	mul.f64 	%fd23889, %fd23888, 0d3FD322D0E5604189;
	cvt.rn.f64.u16 	%fd23890, %rs3804;
	fma.rn.f64 	%fd23891, %fd23890, 0d3FE2C8B439581062, %fd23889;
	cvt.rn.f64.u16 	%fd23892, %rs3805;
	fma.rn.f64 	%fd23893, %fd23892, 0d3FBD2F1A9FBE76C9, %fd23891;
	cvt.rzi.u32.f64 	%r9371, %fd23893;
	st.local.u8 	[%rd172+6], %r9371;
	mov.b32 	%r11401, 1;
	mov.f64 	%fd28495, %fd28663;
	@%p4946 bra 	$L__BB1_2817;
	setp.ltu.f64 	%p4961, %fd2, 0d41E0000000000000;
	mov.f64 	%fd28495, %fd28662;
	mov.u32 	%r11400, %r11575;
	@%p4961 bra 	$L__BB1_2816;
	{ // callseq 1458, 0
	.param .b64 param0;
	st.param.f64 	[param0], %fd1;
	.param .align 16 .b8 retval0[16];
	call.uni (retval0), 
	__internal_trig_reduction_slowpathd, 
	(
	param0
	);
	ld.param.f64 	%fd28495, [retval0];
	ld.param.b32 	%r11400, [retval0+8];
	} // callseq 1458
$L__BB1_2816:
	add.s32 	%r11401, %r11400, 1;
$L__BB1_2817:
	shl.b32 	%r9373, %r11401, 6;
	cvt.u64.u32 	%rd4327, %r9373;
	and.b64  	%rd4328, %rd4327, 64;
	mov.u64 	%rd4329, __cudart_sin_cos_coeffs;
	add.s64 	%rd4330, %rd4329, %rd4328;
	mul.rn.f64 	%fd23895, %fd28495, %fd28495;
	and.b32  	%r9374, %r11401, 1;
	setp.eq.b32 	%p4962, %r9374, 1;
	selp.f64 	%fd23896, 0dBDA8FF8320FD8164, 0d3DE5DB65F9785EBA, %p4962;
	ld.global.nc.v2.f64 	{%fd23897, %fd23898}, [%rd4330];
	fma.rn.f64 	%fd23899, %fd23896, %fd23895, %fd23897;
	fma.rn.f64 	%fd23900, %fd23899, %fd23895, %fd23898;
	ld.global.nc.v2.f64 	{%fd23901, %fd23902}, [%rd4330+16];
	fma.rn.f64 	%fd23903, %fd23900, %fd23895, %fd23901;
	fma.rn.f64 	%fd23904, %fd23903, %fd23895, %fd23902;
	ld.global.nc.v2.f64 	{%fd23905, %fd23906}, [%rd4330+32];
	fma.rn.f64 	%fd23907, %fd23904, %fd23895, %fd23905;
	fma.rn.f64 	%fd23908, %fd23907, %fd23895, %fd23906;
	fma.rn.f64 	%fd23909, %fd23908, %fd28495, %fd28495;
	fma.rn.f64 	%fd23910, %fd23908, %fd23895, 0d3FF0000000000000;
	selp.f64 	%fd23911, %fd23910, %fd23909, %p4962;
	and.b32  	%r9375, %r11401, 2;
	setp.eq.s32 	%p4963, %r9375, 0;
	mov.f64 	%fd23912, 0d0000000000000000;
	sub.f64 	%fd23913, %fd23912, %fd23911;
	selp.f64 	%fd2312, %fd23911, %fd23913, %p4963;
	mov.f64 	%fd28496, %fd28664;
	mov.u32 	%r11402, %r11577;
	@%p2 bra 	$L__BB1_2819;
	{ // callseq 1459, 0
	.param .b64 param0;
	st.param.f64 	[param0], %fd1;
	.param .align 16 .b8 retval0[16];
	call.uni (retval0), 
	__internal_trig_reduction_slowpathd, 
	(
	param0
	);
	ld.param.f64 	%fd28496, [retval0];
	ld.param.b32 	%r11402, [retval0+8];
	} // callseq 1459
$L__BB1_2819:
	shl.b32 	%r9377, %r11402, 6;
	cvt.u64.u32 	%rd4331, %r9377;
	and.b64  	%rd4332, %rd4331, 64;
	mov.u64 	%rd4333, __cudart_sin_cos_coeffs;
	add.s64 	%rd4334, %rd4333, %rd4332;
	mul.rn.f64 	%fd23915, %fd28496, %fd28496;
	and.b32  	%r9378, %r11402, 1;
	setp.eq.b32 	%p4964, %r9378, 1;
	selp.f64 	%fd23916, 0dBDA8FF8320FD8164, 0d3DE5DB65F9785EBA, %p4964;
	ld.global.nc.v2.f64 	{%fd23917, %fd23918}, [%rd4334];
	fma.rn.f64 	%fd23919, %fd23916, %fd23915, %fd23917;
	fma.rn.f64 	%fd23920, %fd23919, %fd23915, %fd23918;
	ld.global.nc.v2.f64 	{%fd23921, %fd23922}, [%rd4334+16];
	fma.rn.f64 	%fd23923, %fd23920, %fd23915, %fd23921;
	fma.rn.f64 	%fd23924, %fd23923, %fd23915, %fd23922;
	ld.global.nc.v2.f64 	{%fd23925, %fd23926}, [%rd4334+32];
	fma.rn.f64 	%fd23927, %fd23924, %fd23915, %fd23925;
	fma.rn.f64 	%fd23928, %fd23927, %fd23915, %fd23926;
	fma.rn.f64 	%fd23929, %fd23928, %fd28496, %fd28496;
	fma.rn.f64 	%fd23930, %fd23928, %fd23915, 0d3FF0000000000000;
	selp.f64 	%fd23931, %fd23930, %fd23929, %p4964;
	and.b32  	%r9379, %r11402, 2;
	setp.eq.s32 	%p4965, %r9379, 0;
	mov.f64 	%fd23932, 0d0000000000000000;
	sub.f64 	%fd23933, %fd23932, %fd23931;
	selp.f64 	%fd23934, %fd23931, %fd23933, %p4965;
	mul.f64 	%fd23935, %fd2308, %fd23934;
	fma.rn.f64 	%fd23936, %fd2289, %fd2312, %fd23935;
	add.f64 	%fd23937, %fd7, %fd23936;
	mul.f64 	%fd23938, %fd2308, %fd2312;
	mul.f64 	%fd23939, %fd2289, %fd23934;
	sub.f64 	%fd23940, %fd23938, %fd23939;
	add.f64 	%fd23941, %fd8, %fd23940;
	mov.f64 	%fd23942, 0d3FE0000000000000;
	copysign.f64 	%fd23943, %fd23937, %fd23942;
	add.rz.f64 	%fd23944, %fd23937, %fd23943;
	cvt.rzi.f64.f64 	%fd23945, %fd23944;
	cvt.rzi.s32.f64 	%r3128, %fd23945;
	copysign.f64 	%fd23946, %fd23941, %fd23942;
	add.rz.f64 	%fd23947, %fd23941, %fd23946;
	cvt.rzi.f64.f64 	%fd23948, %fd23947;
	cvt.rzi.s32.f64 	%r3129, %fd23948;
	setp.lt.s32 	%p4966, %r3128, 0;
	setp.ge.s32 	%p4967, %r3128, %r4279;
	or.pred  	%p4968, %p4966, %p4967;
	setp.lt.s32 	%p4969, %r3129, 0;
	setp.ge.s32 	%p4970, %r3129, %r4280;
	or.pred  	%p4971, %p4969, %p4970;
	or.pred  	%p4973, %p4968, %p4971;
	mov.b16 	%rs5203, 0;
	mov.u16 	%rs5204, %rs5203;
	mov.u16 	%rs5205, %rs5203;
	@%p4973 bra 	$L__BB1_2821;
	mul.lo.s32 	%r9380, %r3129, %r4281;
	cvt.u64.u32 	%rd4335, %r9380;
	shl.b32 	%r9381, %r3128, 2;
	cvt.u64.u32 	%rd4336, %r9381;
	add.s64 	%rd4337, %rd4335, %rd4336;
	add.s64 	%rd4338, %rd1, %rd4337;
	ld.global.u8 	%rs5203, [%rd4338];
	ld.global.u8 	%rs5204, [%rd4338+1];
	ld.global.u8 	%rs5205, [%rd4338+2];
$L__BB1_2821:
	st.local.u8 	[%rd169+7], %rs5205;
	and.b16  	%rs3807, %rs5205, 255;
	st.local.u8 	[%rd170+7], %rs5204;
	and.b16  	%rs3808, %rs5204, 255;
	st.local.u8 	[%rd171+7], %rs5203;
	and.b16  	%rs3809, %rs5203, 255;
	cvt.rn.f64.u16 	%fd23949, %rs3807;
	mul.f64 	%fd23950, %fd23949, 0d3FD322D0E5604189;
	cvt.rn.f64.u16 	%fd23951, %rs3808;
	fma.rn.f64 	%fd23952, %fd23951, 0d3FE2C8B439581062, %fd23950;
	cvt.rn.f64.u16 	%fd23953, %rs3809;
	fma.rn.f64 	%fd23954, %fd23953, 0d3FBD2F1A9FBE76C9, %fd23952;
	cvt.rzi.u32.f64 	%r9382, %fd23954;
	st.local.u8 	[%rd172+7], %r9382;
	add.s32 	%r10528, %r10528, 8;
$L__BB1_2822:
	sub.s32 	%r9383, 5, %r69;
	setp.ge.u32 	%p4974, %r9383, %r69;
	setp.gt.u32 	%p4975, %r10528, 299;
	or.pred  	%p4976, %p4974, %p4975;
	@%p4976 bra 	$L__BB1_3291;
	add.s32 	%r3132, %r70, 6;
	setp.ge.s32 	%p4977, %r3132, %r4288;
	shl.b32 	%r3133, %r3132, 2;
	or.pred  	%p4978, %p6, %p4977;
	@%p4978 bra 	$L__BB1_2889;
	setp.eq.f64 	%p4979, %fd2, 0d7FF0000000000000;
	mul.lo.s32 	%r9386, %r72, %r4286;
	shl.b32 	%r3134, %r9386, 1;
	mul.lo.s32 	%r3135, %r3133, %r4287;
	mov.b32 	%r11405, 1;
	mov.f64 	%fd28498, %fd28663;
	@%p4979 bra 	$L__BB1_2828;
	setp.ltu.f64 	%p4980, %fd2, 0d41E0000000000000;
	mov.f64 	%fd28498, %fd28662;
	mov.u32 	%r11404, %r11575;
	@%p4980 bra 	$L__BB1_2827;
	{ // callseq 1460, 0
	.param .b64 param0;
	st.param.f64 	[param0], %fd1;
	.param .align 16 .b8 retval0[16];
	call.uni (retval0), 
	__internal_trig_reduction_slowpathd, 
	(
	param0
	);
	ld.param.f64 	%fd28498, [retval0];
	ld.param.b32 	%r11404, [retval0+8];
	} // callseq 1460
$L__BB1_2827:
	add.s32 	%r11405, %r11404, 1;
$L__BB1_2828:
	shl.b32 	%r9388, %r11405, 6;
	cvt.u64.u32 	%rd4339, %r9388;
	and.b64  	%rd4340, %rd4339, 64;
	mov.u64 	%rd4341, __cudart_sin_cos_coeffs;
	add.s64 	%rd4342, %rd4341, %rd4340;
	mul.rn.f64 	%fd23956, %fd28498, %fd28498;
	and.b32  	%r9389, %r11405, 1;
	setp.eq.b32 	%p4981, %r9389, 1;
	selp.f64 	%fd23957, 0dBDA8FF8320FD8164, 0d3DE5DB65F9785EBA, %p4981;
	ld.global.nc.v2.f64 	{%fd23958, %fd23959}, [%rd4342];
	fma.rn.f64 	%fd23960, %fd23957, %fd23956, %fd23958;
	fma.rn.f64 	%fd23961, %fd23960, %fd23956, %fd23959;
	ld.global.nc.v2.f64 	{%fd23962, %fd23963}, [%rd4342+16];
	fma.rn.f64 	%fd23964, %fd23961, %fd23956, %fd23962;
	fma.rn.f64 	%fd23965, %fd23964, %fd23956, %fd23963;
	ld.global.nc.v2.f64 	{%fd23966, %fd23967}, [%rd4342+32];
	fma.rn.f64 	%fd23968, %fd23965, %fd23956, %fd23966;
	fma.rn.f64 	%fd23969, %fd23968, %fd23956, %fd23967;
	fma.rn.f64 	%fd23970, %fd23969, %fd28498, %fd28498;
	fma.rn.f64 	%fd23971, %fd23969, %fd23956, 0d3FF0000000000000;
	selp.f64 	%fd23972, %fd23971, %fd23970, %p4981;
	and.b32  	%r9390, %r11405, 2;
	setp.eq.s32 	%p4982, %r9390, 0;
	mov.f64 	%fd23973, 0d0000000000000000;
	sub.f64 	%fd23974, %fd23973, %fd23972;
	selp.f64 	%fd2318, %fd23972, %fd23974, %p4982;
	mov.f64 	%fd28499, %fd28664;
	mov.u32 	%r11406, %r11577;
	@%p2 bra 	$L__BB1_2830;
	{ // callseq 1461, 0
	.param .b64 param0;
	st.param.f64 	[param0], %fd1;
	.param .align 16 .b8 retval0[16];
	call.uni (retval0), 
	__internal_trig_reduction_slowpathd, 
	(
	param0
	);
	ld.param.f64 	%fd28499, [retval0];
	ld.param.b32 	%r11406, [retval0+8];
	} // callseq 1461
$L__BB1_2830:
	shl.b32 	%r9392, %r11406, 6;
	cvt.u64.u32 	%rd4343, %r9392;
	and.b64  	%rd4344, %rd4343, 64;
	mov.u64 	%rd4345, __cudart_sin_cos_coeffs;
	add.s64 	%rd4346, %rd4345, %rd4344;
	mul.rn.f64 	%fd23976, %fd28499, %fd28499;
	and.b32  	%r9393, %r11406, 1;
	setp.eq.b32 	%p4983, %r9393, 1;
	selp.f64 	%fd23977, 0dBDA8FF8320FD8164, 0d3DE5DB65F9785EBA, %p4983;
	ld.global.nc.v2.f64 	{%fd23978, %fd23979}, [%rd4346];
	fma.rn.f64 	%fd23980, %fd23977, %fd23976, %fd23978;
	fma.rn.f64 	%fd23981, %fd23980, %fd23976, %fd23979;
	ld.global.nc.v2.f64 	{%fd23982, %fd23983}, [%rd4346+16];
	fma.rn.f64 	%fd23984, %fd23981, %fd23976, %fd23982;
	fma.rn.f64 	%fd23985, %fd23984, %fd23976, %fd23983;
	ld.global.nc.v2.f64 	{%fd23986, %fd23987}, [%rd4346+32];
	fma.rn.f64 	%fd23988, %fd23985, %fd23976, %fd23986;
	fma.rn.f64 	%fd23989, %fd23988, %fd23976, %fd23987;
	fma.rn.f64 	%fd23990, %fd23989, %fd28499, %fd28499;
	fma.rn.f64 	%fd23991, %fd23989, %fd23976, 0d3FF0000000000000;
	selp.f64 	%fd23992, %fd23991, %fd23990, %p4983;
	and.b32  	%r9394, %r11406, 2;
	setp.eq.s32 	%p4984, %r9394, 0;
	mov.f64 	%fd23993, 0d0000000000000000;
	sub.f64 	%fd23994, %fd23993, %fd23992;
	selp.f64 	%fd23995, %fd23992, %fd23994, %p4984;
	div.s32 	%r9395, %r3134, %r4282;
	max.s32 	%r9396, %r9395, 0;
	min.s32 	%r9397, %r9396, %r9;
	cvt.rn.f64.s32 	%fd23996, %r9397;
	sub.f64 	%fd2321, %fd23996, %fd5;
	div.s32 	%r9398, %r3135, %r4283;
	max.s32 	%r9399, %r9398, 0;
	min.s32 	%r9400, %r9399, %r10;
	cvt.rn.f64.s32 	%fd23997, %r9400;
	sub.f64 	%fd2322, %fd23997, %fd6;
	mul.f64 	%fd23998, %fd2322, %fd23995;
	fma.rn.f64 	%fd23999, %fd2321, %fd2318, %fd23998;
	add.f64 	%fd24000, %fd7, %fd23999;
	mul.f64 	%fd24001, %fd2322, %fd2318;
	mul.f64 	%fd24002, %fd2321, %fd23995;
	sub.f64 	%fd24003, %fd24001, %fd24002;
	add.f64 	%fd24004, %fd8, %fd24003;
	mov.f64 	%fd24005, 0d3FE0000000000000;
	copysign.f64 	%fd24006, %fd24000, %fd24005;
	add.rz.f64 	%fd24007, %fd24000, %fd24006;
	cvt.rzi.f64.f64 	%fd24008, %fd24007;
	cvt.rzi.s32.f64 	%r3142, %fd24008;
	copysign.f64 	%fd24009, %fd24004, %fd24005;
	add.rz.f64 	%fd24010, %fd24004, %fd24009;
	cvt.rzi.f64.f64 	%fd24011, %fd24010;
	cvt.rzi.s32.f64 	%r3143, %fd24011;
	setp.lt.s32 	%p4985, %r3142, 0;
	setp.ge.s32 	%p4986, %r3142, %r4279;
	or.pred  	%p4987, %p4985, %p4986;
	setp.lt.s32 	%p4988, %r3143, 0;
	setp.ge.s32 	%p4989, %r3143, %r4280;
	or.pred  	%p4990, %p4988, %p4989;
	or.pred  	%p4992, %p4987, %p4990;
	mov.b16 	%rs5206, 0;
	mov.u16 	%rs5207, %rs5206;
	mov.u16 	%rs5208, %rs5206;
	@%p4992 bra 	$L__BB1_2832;
	mul.lo.s32 	%r9401, %r3143, %r4281;
	cvt.u64.u32 	%rd4347, %r9401;
	shl.b32 	%r9402, %r3142, 2;
	cvt.u64.u32 	%rd4348, %r9402;
	add.s64 	%rd4349, %rd4347, %rd4348;
	add.s64 	%rd4350, %rd1, %rd4349;
	ld.global.u8 	%rs5206, [%rd4350];
	ld.global.u8 	%rs5207, [%rd4350+1];
	ld.global.u8 	%rs5208, [%rd4350+2];
$L__BB1_2832:
	cvt.u64.u32 	%rd4351, %r10528;
	add.s64 	%rd173, %rd2, %rd4351;
	st.local.u8 	[%rd173], %rs5208;
	and.b16  	%rs3811, %rs5208, 255;
	add.s64 	%rd174, %rd3, %rd4351;
	st.local.u8 	[%rd174], %rs5207;
	and.b16  	%rs3812, %rs5207, 255;
	add.s64 	%rd175, %rd4, %rd4351;
	st.local.u8 	[%rd175], %rs5206;
	and.b16  	%rs3813, %rs5206, 255;
	cvt.rn.f64.u16 	%fd24012, %rs3811;
	mul.f64 	%fd24013, %fd24012, 0d3FD322D0E5604189;
	cvt.rn.f64.u16 	%fd24014, %rs3812;
	fma.rn.f64 	%fd24015, %fd24014, 0d3FE2C8B439581062, %fd24013;
	cvt.rn.f64.u16 	%fd24016, %rs3813;
	fma.rn.f64 	%fd24017, %fd24016, 0d3FBD2F1A9FBE76C9, %fd24015;
	cvt.rzi.u32.f64 	%r9404, %fd24017;
	add.s64 	%rd176, %rd5, %rd4351;
	st.local.u8 	[%rd176], %r9404;
	add.s32 	%r3144, %r3135, %r4287;
	mov.b32 	%r11408, 1;
	mov.f64 	%fd28501, %fd28663;
	@%p4979 bra 	$L__BB1_2836;
	setp.ltu.f64 	%p4994, %fd2, 0d41E0000000000000;
	mov.f64 	%fd28501, %fd28662;
	mov.u32 	%r11407, %r11575;
	@%p4994 bra 	$L__BB1_2835;
	{ // callseq 1462, 0
	.param .b64 param0;
	st.param.f64 	[param0], %fd1;
	.param .align 16 .b8 retval0[16];
	call.uni (retval0), 
	__internal_trig_reduction_slowpathd, 
	(
	param0
	);
	ld.param.f64 	%fd28501, [retval0];
	ld.param.b32 	%r11407, [retval0+8];
	} // callseq 1462
$L__BB1_2835:
	add.s32 	%r11408, %r11407, 1;
$L__BB1_2836:
	shl.b32 	%r9406, %r11408, 6;
	cvt.u64.u32 	%rd4352, %r9406;
	and.b64  	%rd4353, %rd4352, 64;
	mov.u64 	%rd4354, __cudart_sin_cos_coeffs;
	add.s64 	%rd4355, %rd4354, %rd4353;
	mul.rn.f64 	%fd24019, %fd28501, %fd28501;
	and.b32  	%r9407, %r11408, 1;
	setp.eq.b32 	%p4995, %r9407, 1;
	selp.f64 	%fd24020, 0dBDA8FF8320FD8164, 0d3DE5DB65F9785EBA, %p4995;
	ld.global.nc.v2.f64 	{%fd24021, %fd24022}, [%rd4355];
	fma.rn.f64 	%fd24023, %fd24020, %fd24019, %fd24021;
	fma.rn.f64 	%fd24024, %fd24023, %fd24019, %fd24022;
	ld.global.nc.v2.f64 	{%fd24025, %fd24026}, [%rd4355+16];
	fma.rn.f64 	%fd24027, %fd24024, %fd24019, %fd24025;
	fma.rn.f64 	%fd24028, %fd24027, %fd24019, %fd24026;
	ld.global.nc.v2.f64 	{%fd24029, %fd24030}, [%rd4355+32];
	fma.rn.f64 	%fd24031, %fd24028, %fd24019, %fd24029;
	fma.rn.f64 	%fd24032, %fd24031, %fd24019, %fd24030;
	fma.rn.f64 	%fd24033, %fd24032, %fd28501, %fd28501;
	fma.rn.f64 	%fd24034, %fd24032, %fd24019, 0d3FF0000000000000;
	selp.f64 	%fd24035, %fd24034, %fd24033, %p4995;
	and.b32  	%r9408, %r11408, 2;
	setp.eq.s32 	%p4996, %r9408, 0;
	mov.f64 	%fd24036, 0d0000000000000000;
	sub.f64 	%fd24037, %fd24036, %fd24035;
	selp.f64 	%fd2326, %fd24035, %fd24037, %p4996;
	mov.f64 	%fd28502, %fd28664;
	mov.u32 	%r11409, %r11577;
	@%p2 bra 	$L__BB1_2838;
	{ // callseq 1463, 0
	.param .b64 param0;
	st.param.f64 	[param0], %fd1;
	.param .align 16 .b8 retval0[16];
	call.uni (retval0), 
	__internal_trig_reduction_slowpathd, 
	(
	param0
	);
	ld.param.f64 	%fd28502, [retval0];
	ld.param.b32 	%r11409, [retval0+8];
	} // callseq 1463
$L__BB1_2838:
	shl.b32 	%r9410, %r11409, 6;
	cvt.u64.u32 	%rd4356, %r9410;
	and.b64  	%rd4357, %rd4356, 64;
	mov.u64 	%rd4358, __cudart_sin_cos_coeffs;
	add.s64 	%rd4359, %rd4358, %rd4357;
	mul.rn.f64 	%fd24039, %fd28502, %fd28502;
	and.b32  	%r9411, %r11409, 1;
	setp.eq.b32 	%p4997, %r9411, 1;
	selp.f64 	%fd24040, 0dBDA8FF8320FD8164, 0d3DE5DB65F9785EBA, %p4997;
	ld.global.nc.v2.f64 	{%fd24041, %fd24042}, [%rd4359];
	fma.rn.f64 	%fd24043, %fd24040, %fd24039, %fd24041;
	fma.rn.f64 	%fd24044, %fd24043, %fd24039, %fd24042;
	ld.global.nc.v2.f64 	{%fd24045, %fd24046}, [%rd4359+16];
	fma.rn.f64 	%fd24047, %fd24044, %fd24039, %fd24045;
	fma.rn.f64 	%fd24048, %fd24047, %fd24039, %fd24046;
	ld.global.nc.v2.f64 	{%fd24049, %fd24050}, [%rd4359+32];
	fma.rn.f64 	%fd24051, %fd24048, %fd24039, %fd24049;
	fma.rn.f64 	%fd24052, %fd24051, %fd24039, %fd24050;
	fma.rn.f64 	%fd24053, %fd24052, %fd28502, %fd28502;
	fma.rn.f64 	%fd24054, %fd24052, %fd24039, 0d3FF0000000000000;
	selp.f64 	%fd24055, %fd24054, %fd24053, %p4997;
	and.b32  	%r9412, %r11409, 2;
	setp.eq.s32 	%p4998, %r9412, 0;
	mov.f64 	%fd24056, 0d0000000000000000;
	sub.f64 	%fd24057, %fd24056, %fd24055;
	selp.f64 	%fd24058, %fd24055, %fd24057, %p4998;
	div.s32 	%r9413, %r3144, %r4283;
	max.s32 	%r9414, %r9413, 0;
	min.s32 	%r9415, %r9414, %r10;
	cvt.rn.f64.s32 	%fd24059, %r9415;
	sub.f64 	%fd2329, %fd24059, %fd6;
	mul.f64 	%fd24060, %fd2329, %fd24058;
	fma.rn.f64 	%fd24061, %fd2321, %fd2326, %fd24060;
	add.f64 	%fd24062, %fd7, %fd24061;
	mul.f64 	%fd24063, %fd2329, %fd2326;
	mul.f64 	%fd24064, %fd2321, %fd24058;
	sub.f64 	%fd24065, %fd24063, %fd24064;
	add.f64 	%fd24066, %fd8, %fd24065;
	mov.f64 	%fd24067, 0d3FE0000000000000;
	copysign.f64 	%fd24068, %fd24062, %fd24067;
	add.rz.f64 	%fd24069, %fd24062, %fd24068;
	cvt.rzi.f64.f64 	%fd24070, %fd24069;
	cvt.rzi.s32.f64 	%r3151, %fd24070;
	copysign.f64 	%fd24071, %fd24066, %fd24067;
	add.rz.f64 	%fd24072, %fd24066, %fd24071;
	cvt.rzi.f64.f64 	%fd24073, %fd24072;
	cvt.rzi.s32.f64 	%r3152, %fd24073;
	setp.lt.s32 	%p4999, %r3151, 0;
	setp.ge.s32 	%p5000, %r3151, %r4279;
	or.pred  	%p5001, %p4999, %p5000;
	setp.lt.s32 	%p5002, %r3152, 0;
	setp.ge.s32 	%p5003, %r3152, %r4280;
	or.pred  	%p5004, %p5002, %p5003;
	or.pred  	%p5006, %p5001, %p5004;
	mov.b16 	%rs5209, 0;
	mov.u16 	%rs5210, %rs5209;
	mov.u16 	%rs5211, %rs5209;
	@%p5006 bra 	$L__BB1_2840;
	mul.lo.s32 	%r9416, %r3152, %r4281;
	cvt.u64.u32 	%rd4360, %r9416;
	shl.b32 	%r9417, %r3151, 2;
	cvt.u64.u32 	%rd4361, %r9417;
	add.s64 	%rd4362, %rd4360, %rd4361;
	add.s64 	%rd4363, %rd1, %rd4362;
	ld.global.u8 	%rs5209, [%rd4363];
	ld.global.u8 	%rs5210, [%rd4363+1];
	ld.global.u8 	%rs5211, [%rd4363+2];
$L__BB1_2840:
	st.local.u8 	[%rd173+1], %rs5211;
	and.b16  	%rs3815, %rs5211, 255;
	st.local.u8 	[%rd174+1], %rs5210;
	and.b16  	%rs3816, %rs5210, 255;
	st.local.u8 	[%rd175+1], %rs5209;
	and.b16  	%rs3817, %rs5209, 255;
	cvt.rn.f64.u16 	%fd24074, %rs3815;
	mul.f64 	%fd24075, %fd24074, 0d3FD322D0E5604189;
	cvt.rn.f64.u16 	%fd24076, %rs3816;
	fma.rn.f64 	%fd24077, %fd24076, 0d3FE2C8B439581062, %fd24075;
	cvt.rn.f64.u16 	%fd24078, %rs3817;
	fma.rn.f64 	%fd24079, %fd24078, 0d3FBD2F1A9FBE76C9, %fd24077;
	cvt.rzi.u32.f64 	%r9419, %fd24079;
	st.local.u8 	[%rd176+1], %r9419;
	add.s32 	%r3153, %r3144, %r4287;
	mov.b32 	%r11411, 1;
	mov.f64 	%fd28504, %fd28663;
	@%p4979 bra 	$L__BB1_2844;
	setp.ltu.f64 	%p5008, %fd2, 0d41E0000000000000;
	mov.f64 	%fd28504, %fd28662;
	mov.u32 	%r11410, %r11575;
	@%p5008 bra 	$L__BB1_2843;
	{ // callseq 1464, 0
	.param .b64 param0;
	st.param.f64 	[param0], %fd1;
	.param .align 16 .b8 retval0[16];
	call.uni (retval0), 
	__internal_trig_reduction_slowpathd, 
	(
	param0
	);
	ld.param.f64 	%fd28504, [retval0];
	ld.param.b32 	%r11410, [retval0+8];
	} // callseq 1464
$L__BB1_2843:
	add.s32 	%r11411, %r11410, 1;
$L__BB1_2844:
	shl.b32 	%r9421, %r11411, 6;
	cvt.u64.u32 	%rd4364, %r9421;
	and.b64  	%rd4365, %rd4364, 64;
	mov.u64 	%rd4366, __cudart_sin_cos_coeffs;
	add.s64 	%rd4367, %rd4366, %rd4365;
	mul.rn.f64 	%fd24081, %fd28504, %fd28504;
	and.b32  	%r9422, %r11411, 1;
	setp.eq.b32 	%p5009, %r9422, 1;
	selp.f64 	%fd24082, 0dBDA8FF8320FD8164, 0d3DE5DB65F9785EBA, %p5009;
	ld.global.nc.v2.f64 	{%fd24083, %fd24084}, [%rd4367];
	fma.rn.f64 	%fd24085, %fd24082, %fd24081, %fd24083;
	fma.rn.f64 	%fd24086, %fd24085, %fd24081, %fd24084;
	ld.global.nc.v2.f64 	{%fd24087, %fd24088}, [%rd4367+16];
	fma.rn.f64 	%fd24089, %fd24086, %fd24081, %fd24087;
	fma.rn.f64 	%fd24090, %fd24089, %fd24081, %fd24088;
	ld.global.nc.v2.f64 	{%fd24091, %fd24092}, [%rd4367+32];
	fma.rn.f64 	%fd24093, %fd24090, %fd24081, %fd24091;
	fma.rn.f64 	%fd24094, %fd24093, %fd24081, %fd24092;
	fma.rn.f64 	%fd24095, %fd24094, %fd28504, %fd28504;
	fma.rn.f64 	%fd24096, %fd24094, %fd24081, 0d3FF0000000000000;
	selp.f64 	%fd24097, %fd24096, %fd24095, %p5009;
	and.b32  	%r9423, %r11411, 2;
	setp.eq.s32 	%p5010, %r9423, 0;
	mov.f64 	%fd24098, 0d0000000000000000;
	sub.f64 	%fd24099, %fd24098, %fd24097;
	selp.f64 	%fd2333, %fd24097, %fd24099, %p5010;
	mov.f64 	%fd28505, %fd28664;
	mov.u32 	%r11412, %r11577;
	@%p2 bra 	$L__BB1_2846;
	{ // callseq 1465, 0
	.param .b64 param0;
	st.param.f64 	[param0], %fd1;
	.param .align 16 .b8 retval0[16];
	call.uni (retval0), 
	__internal_trig_reduction_slowpathd, 
	(
	param0
	);
	ld.param.f64 	%fd28505, [retval0];
	ld.param.b32 	%r11412, [retval0+8];
	} // callseq 1465
$L__BB1_2846:
	shl.b32 	%r9425, %r11412, 6;
	cvt.u64.u32 	%rd4368, %r9425;
	and.b64  	%rd4369, %rd4368, 64;
	mov.u64 	%rd4370, __cudart_sin_cos_coeffs;
	add.s64 	%rd4371, %rd4370, %rd4369;
	mul.rn.f64 	%fd24101, %fd28505, %fd28505;
	and.b32  	%r9426, %r11412, 1;
	setp.eq.b32 	%p5011, %r9426, 1;
	selp.f64 	%fd24102, 0dBDA8FF8320FD8164, 0d3DE5DB65F9785EBA, %p5011;
	ld.global.nc.v2.f64 	{%fd24103, %fd24104}, [%rd4371];
	fma.rn.f64 	%fd24105, %fd24102, %fd24101, %fd24103;
	fma.rn.f64 	%fd24106, %fd24105, %fd24101, %fd24104;
	ld.global.nc.v2.f64 	{%fd24107, %fd24108}, [%rd4371+16];
	fma.rn.f64 	%fd24109, %fd24106, %fd24101, %fd24107;
	fma.rn.f64 	%fd24110, %fd24109, %fd24101, %fd24108;
	ld.global.nc.v2.f64 	{%fd24111, %fd24112}, [%rd4371+32];
	fma.rn.f64 	%fd24113, %fd24110, %fd24101, %fd24111;
	fma.rn.f64 	%fd24114, %fd24113, %fd24101, %fd24112;
	fma.rn.f64 	%fd24115, %fd24114, %fd28505, %fd28505;
	fma.rn.f64 	%fd24116, %fd24114, %fd24101, 0d3FF0000000000000;
	selp.f64 	%fd24117, %fd24116, %fd24115, %p5011;
	and.b32  	%r9427, %r11412, 2;
	setp.eq.s32 	%p5012, %r9427, 0;
	mov.f64 	%fd24118, 0d0000000000000000;
	sub.f64 	%fd24119, %fd24118, %fd24117;
	selp.f64 	%fd24120, %fd24117, %fd24119, %p5012;
	div.s32 	%r9428, %r3153, %r4283;
	max.s32 	%r9429, %r9428, 0;
	min.s32 	%r9430, %r9429, %r10;
	cvt.rn.f64.s32 	%fd24121, %r9430;
	sub.f64 	%fd2336, %fd24121, %fd6;
	mul.f64 	%fd24122, %fd2336, %fd24120;
	fma.rn.f64 	%fd24123, %fd2321, %fd2333, %fd24122;
	add.f64 	%fd24124, %fd7, %fd24123;
	mul.f64 	%fd24125, %fd2336, %fd2333;
	mul.f64 	%fd24126, %fd2321, %fd24120;
	sub.f64 	%fd24127, %fd24125, %fd24126;
	add.f64 	%fd24128, %fd8, %fd24127;
	mov.f64 	%fd24129, 0d3FE0000000000000;
	copysign.f64 	%fd24130, %fd24124, %fd24129;
	add.rz.f64 	%fd24131, %fd24124, %fd24130;
	cvt.rzi.f64.f64 	%fd24132, %fd24131;
	cvt.rzi.s32.f64 	%r3160, %fd24132;
	copysign.f64 	%fd24133, %fd24128, %fd24129;
	add.rz.f64 	%fd24134, %fd24128, %fd24133;
	cvt.rzi.f64.f64 	%fd24135, %fd24134;
	cvt.rzi.s32.f64 	%r3161, %fd24135;
	setp.lt.s32 	%p5013, %r3160, 0;
	setp.ge.s32 	%p5014, %r3160, %r4279;
	or.pred  	%p5015, %p5013, %p5014;
	setp.lt.s32 	%p5016, %r3161, 0;
	setp.ge.s32 	%p5017, %r3161, %r4280;
	or.pred  	%p5018, %p5016, %p5017;
	or.pred  	%p5020, %p5015, %p5018;
	mov.b16 	%rs5212, 0;
	mov.u16 	%rs5213, %rs5212;
	mov.u16 	%rs5214, %rs5212;
	@%p5020 bra 	$L__BB1_2848;
	mul.lo.s32 	%r9431, %r3161, %r4281;
	cvt.u64.u32 	%rd4372, %r9431;
	shl.b32 	%r9432, %r3160, 2;
	cvt.u64.u32 	%rd4373, %r9432;
	add.s64 	%rd4374, %rd4372, %rd4373;
	add.s64 	%rd4375, %rd1, %rd4374;
	ld.global.u8 	%rs5212, [%rd4375];
	ld.global.u8 	%rs5213, [%rd4375+1];
	ld.global.u8 	%rs5214, [%rd4375+2];
$L__BB1_2848:
	st.local.u8 	[%rd173+2], %rs5214;
	and.b16  	%rs3819, %rs5214, 255;
	st.local.u8 	[%rd174+2], %rs5213;
	and.b16  	%rs3820, %rs5213, 255;
	st.local.u8 	[%rd175+2], %rs5212;
	and.b16  	%rs3821, %rs5212, 255;
	cvt.rn.f64.u16 	%fd24136, %rs3819;
	mul.f64 	%fd24137, %fd24136, 0d3FD322D0E5604189;
	cvt.rn.f64.u16 	%fd24138, %rs3820;
	fma.rn.f64 	%fd24139, %fd24138, 0d3FE2C8B439581062, %fd24137;
	cvt.rn.f64.u16 	%fd24140, %rs3821;
	fma.rn.f64 	%fd24141, %fd24140, 0d3FBD2F1A9FBE76C9, %fd24139;
	cvt.rzi.u32.f64 	%r9434, %fd24141;
	st.local.u8 	[%rd176+2], %r9434;
	add.s32 	%r9435, %r3134, %r4286;
	div.s32 	%r9436, %r9435, %r4282;
	max.s32 	%r3162, %r9436, 0;
	mov.b32 	%r11414, 1;
	mov.f64 	%fd28507, %fd28663;
	@%p4979 bra 	$L__BB1_2852;
	setp.ltu.f64 	%p5022, %fd2, 0d41E0000000000000;
	mov.f64 	%fd28507, %fd28662;
	mov.u32 	%r11413, %r11575;
	@%p5022 bra 	$L__BB1_2851;
	{ // callseq 1466, 0
	.param .b64 param0;
	st.param.f64 	[param0], %fd1;
	.param .align 16 .b8 retval0[16];
	call.uni (retval0), 
	__internal_trig_reduction_slowpathd, 
	(
	param0
	);
	ld.param.f64 	%fd28507, [retval0];
	ld.param.b32 	%r11413, [retval0+8];
	} // callseq 1466
$L__BB1_2851:
	add.s32 	%r11414, %r11413, 1;
$L__BB1_2852:
	shl.b32 	%r9438, %r11414, 6;
	cvt.u64.u32 	%rd4376, %r9438;
	and.b64  	%rd4377, %rd4376, 64;
	mov.u64 	%rd4378, __cudart_sin_cos_coeffs;
	add.s64 	%rd4379, %rd4378, %rd4377;
	mul.rn.f64 	%fd24143, %fd28507, %fd28507;
	and.b32  	%r9439, %r11414, 1;
	setp.eq.b32 	%p5023, %r9439, 1;
	selp.f64 	%fd24144, 0dBDA8FF8320FD8164, 0d3DE5DB65F9785EBA, %p5023;
	ld.global.nc.v2.f64 	{%fd24145, %fd24146}, [%rd4379];
	fma.rn.f64 	%fd24147, %fd24144, %fd24143, %fd24145;
	fma.rn.f64 	%fd24148, %fd24147, %fd24143, %fd24146;
	ld.global.nc.v2.f64 	{%fd24149, %fd24150}, [%rd4379+16];
	fma.rn.f64 	%fd24151, %fd24148, %fd24143, %fd24149;
	fma.rn.f64 	%fd24152, %fd24151, %fd24143, %fd24150;
	ld.global.nc.v2.f64 	{%fd24153, %fd24154}, [%rd4379+32];
	fma.rn.f64 	%fd24155, %fd24152, %fd24143, %fd24153;
	fma.rn.f64 	%fd24156, %fd24155, %fd24143, %fd24154;
	fma.rn.f64 	%fd24157, %fd24156, %fd28507, %fd28507;
	fma.rn.f64 	%fd24158, %fd24156, %fd24143, 0d3FF0000000000000;
	selp.f64 	%fd24159, %fd24158, %fd24157, %p5023;
	and.b32  	%r9440, %r11414, 2;
	setp.eq.s32 	%p5024, %r9440, 0;
	mov.f64 	%fd24160, 0d0000000000000000;
	sub.f64 	%fd24161, %fd24160, %fd24159;
	selp.f64 	%fd2340, %fd24159, %fd24161, %p5024;
	mov.f64 	%fd28508, %fd28664;
	mov.u32 	%r11415, %r11577;
	@%p2 bra 	$L__BB1_2854;
	{ // callseq 1467, 0
	.param .b64 param0;
	st.param.f64 	[param0], %fd1;
	.param .align 16 .b8 retval0[16];
	call.uni (retval0), 
	__internal_trig_reduction_slowpathd, 
	(
	param0
	);
	ld.param.f64 	%fd28508, [retval0];
	ld.param.b32 	%r11415, [retval0+8];
	} // callseq 1467
$L__BB1_2854:
	shl.b32 	%r9442, %r11415, 6;
	cvt.u64.u32 	%rd4380, %r9442;
	and.b64  	%rd4381, %rd4380, 64;
	mov.u64 	%rd4382, __cudart_sin_cos_coeffs;
	add.s64 	%rd4383, %rd4382, %rd4381;
	mul.rn.f64 	%fd24163, %fd28508, %fd28508;
	and.b32  	%r9443, %r11415, 1;
	setp.eq.b32 	%p5025, %r9443, 1;
	selp.f64 	%fd24164, 0dBDA8FF8320FD8164, 0d3DE5DB65F9785EBA, %p5025;
	ld.global.nc.v2.f64 	{%fd24165, %fd24166}, [%rd4383];
	fma.rn.f64 	%fd24167, %fd24164, %fd24163, %fd24165;
	fma.rn.f64 	%fd24168, %fd24167, %fd24163, %fd24166;
	ld.global.nc.v2.f64 	{%fd24169, %fd24170}, [%rd4383+16];
	fma.rn.f64 	%fd24171, %fd24168, %fd24163, %fd24169;
	fma.rn.f64 	%fd24172, %fd24171, %fd24163, %fd24170;
	ld.global.nc.v2.f64 	{%fd24173, %fd24174}, [%rd4383+32];
	fma.rn.f64 	%fd24175, %fd24172, %fd24163, %fd24173;
	fma.rn.f64 	%fd24176, %fd24175, %fd24163, %fd24174;
	fma.rn.f64 	%fd24177, %fd24176, %fd28508, %fd28508;
	fma.rn.f64 	%fd24178, %fd24176, %fd24163, 0d3FF0000000000000;
	selp.f64 	%fd24179, %fd24178, %fd24177, %p5025;
	and.b32  	%r9444, %r11415, 2;
	setp.eq.s32 	%p5026, %r9444, 0;
	mov.f64 	%fd24180, 0d0000000000000000;
	sub.f64 	%fd24181, %fd24180, %fd24179;
	selp.f64 	%fd24182, %fd24179, %fd24181, %p5026;
	min.s32 	%r9445, %r3162, %r9;
	cvt.rn.f64.s32 	%fd24183, %r9445;
	sub.f64 	%fd2343, %fd24183, %fd5;
	mul.f64 	%fd24184, %fd2322, %fd24182;
	fma.rn.f64 	%fd24185, %fd2343, %fd2340, %fd24184;
	add.f64 	%fd24186, %fd7, %fd24185;
	mul.f64 	%fd24187, %fd2322, %fd2340;
	mul.f64 	%fd24188, %fd2343, %fd24182;
	sub.f64 	%fd24189, %fd24187, %fd24188;
	add.f64 	%fd24190, %fd8, %fd24189;
	mov.f64 	%fd24191, 0d3FE0000000000000;
	copysign.f64 	%fd24192, %fd24186, %fd24191;
	add.rz.f64 	%fd24193, %fd24186, %fd24192;
	cvt.rzi.f64.f64 	%fd24194, %fd24193;
	cvt.rzi.s32.f64 	%r3169, %fd24194;
	copysign.f64 	%fd24195, %fd24190, %fd24191;
	add.rz.f64 	%fd24196, %fd24190, %fd24195;
	cvt.rzi.f64.f64 	%fd24197, %fd24196;
	cvt.rzi.s32.f64 	%r3170, %fd24197;
	setp.lt.s32 	%p5027, %r3169, 0;
	setp.ge.s32 	%p5028, %r3169, %r4279;
	or.pred  	%p5029, %p5027, %p5028;
	setp.lt.s32 	%p5030, %r3170, 0;
	setp.ge.s32 	%p5031, %r3170, %r4280;
	or.pred  	%p5032, %p5030, %p5031;
	or.pred  	%p5034, %p5029, %p5032;
	mov.b16 	%rs5215, 0;
	mov.u16 	%rs5216, %rs5215;
	mov.u16 	%rs5217, %rs5215;
	@%p5034 bra 	$L__BB1_2856;
	mul.lo.s32 	%r9446, %r3170, %r4281;
	cvt.u64.u32 	%rd4384, %r9446;
	shl.b32 	%r9447, %r3169, 2;
	cvt.u64.u32 	%rd4385, %r9447;
	add.s64 	%rd4386, %rd4384, %rd4385;
	add.s64 	%rd4387, %rd1, %rd4386;
	ld.global.u8 	%rs5215, [%rd4387];
	ld.global.u8 	%rs5216, [%rd4387+1];
	ld.global.u8 	%rs5217, [%rd4387+2];
$L__BB1_2856:
	st.local.u8 	[%rd173+3], %rs5217;
	and.b16  	%rs3823, %rs5217, 255;
	st.local.u8 	[%rd174+3], %rs5216;
	and.b16  	%rs3824, %rs5216, 255;
	st.local.u8 	[%rd175+3], %rs5215;
	and.b16  	%rs3825, %rs5215, 255;
	cvt.rn.f64.u16 	%fd24198, %rs3823;
	mul.f64 	%fd24199, %fd24198, 0d3FD322D0E5604189;
	cvt.rn.f64.u16 	%fd24200, %rs3824;
	fma.rn.f64 	%fd24201, %fd24200, 0d3FE2C8B439581062, %fd24199;
	cvt.rn.f64.u16 	%fd24202, %rs3825;
	fma.rn.f64 	%fd24203, %fd24202, 0d3FBD2F1A9FBE76C9, %fd24201;
	cvt.rzi.u32.f64 	%r9449, %fd24203;
	st.local.u8 	[%rd176+3], %r9449;
	mov.b32 	%r11417, 1;
	mov.f64 	%fd28510, %fd28663;
	@%p4979 bra 	$L__BB1_2860;
	setp.ltu.f64 	%p5036, %fd2, 0d41E0000000000000;
	mov.f64 	%fd28510, %fd28662;
	mov.u32 	%r11416, %r11575;
	@%p5036 bra 	$L__BB1_2859;
	{ // callseq 1468, 0
	.param .b64 param0;
	st.param.f64 	[param0], %fd1;
	.param .align 16 .b8 retval0[16];
	call.uni (retval0), 
	__internal_trig_reduction_slowpathd, 
	(
	param0
	);
	ld.param.f64 	%fd28510, [retval0];
	ld.param.b32 	%r11416, [retval0+8];
	} // callseq 1468
$L__BB1_2859:
	add.s32 	%r11417, %r11416, 1;
$L__BB1_2860:
	shl.b32 	%r9451, %r11417, 6;
	cvt.u64.u32 	%rd4388, %r9451;
	and.b64  	%rd4389, %rd4388, 64;
	mov.u64 	%rd4390, __cudart_sin_cos_coeffs;
	add.s64 	%rd4391, %rd4390, %rd4389;
	mul.rn.f64 	%fd24205, %fd28510, %fd28510;
	and.b32  	%r9452, %r11417, 1;
	setp.eq.b32 	%p5037, %r9452, 1;
	selp.f64 	%fd24206, 0dBDA8FF8320FD8164, 0d3DE5DB65F9785EBA, %p5037;
	ld.global.nc.v2.f64 	{%fd24207, %fd24208}, [%rd4391];
	fma.rn.f64 	%fd24209, %fd24206, %fd24205, %fd24207;
	fma.rn.f64 	%fd24210, %fd24209, %fd24205, %fd24208;
	ld.global.nc.v2.f64 	{%fd24211, %fd24212}, [%rd4391+16];
	fma.rn.f64 	%fd24213, %fd24210, %fd24205, %fd24211;
	fma.rn.f64 	%fd24214, %fd24213, %fd24205, %fd24212;
	ld.global.nc.v2.f64 	{%fd24215, %fd24216}, [%rd4391+32];
	fma.rn.f64 	%fd24217, %fd24214, %fd24205, %fd24215;
	fma.rn.f64 	%fd24218, %fd24217, %fd24205, %fd24216;
	fma.rn.f64 	%fd24219, %fd24218, %fd28510, %fd28510;
	fma.rn.f64 	%fd24220, %fd24218, %fd24205, 0d3FF0000000000000;
	selp.f64 	%fd24221, %fd24220, %fd24219, %p5037;
	and.b32  	%r9453, %r11417, 2;
	setp.eq.s32 	%p5038, %r9453, 0;
	mov.f64 	%fd24222, 0d0000000000000000;
	sub.f64 	%fd24223, %fd24222, %fd24221;
	selp.f64 	%fd2347, %fd24221, %fd24223, %p5038;
	mov.f64 	%fd28511, %fd28664;
	mov.u32 	%r11418, %r11577;
	@%p2 bra 	$L__BB1_2862;
	{ // callseq 1469, 0
	.param .b64 param0;
	st.param.f64 	[param0], %fd1;
	.param .align 16 .b8 retval0[16];
	call.uni (retval0), 
	__internal_trig_reduction_slowpathd, 
	(
	param0
	);
	ld.param.f64 	%fd28511, [retval0];
	ld.param.b32 	%r11418, [retval0+8];
	} // callseq 1469
$L__BB1_2862:
	shl.b32 	%r9455, %r11418, 6;
	cvt.u64.u32 	%rd4392, %r9455;
	and.b64  	%rd4393, %rd4392, 64;
	mov.u64 	%rd4394, __cudart_sin_cos_coeffs;
	add.s64 	%rd4395, %rd4394, %rd4393;
	mul.rn.f64 	%fd24225, %fd28511, %fd28511;
	and.b32  	%r9456, %r11418, 1;
	setp.eq.b32 	%p5039, %r9456, 1;
	selp.f64 	%fd24226, 0dBDA8FF8320FD8164, 0d3DE5DB65F9785EBA, %p5039;
	ld.global.nc.v2.f64 	{%fd24227, %fd24228}, [%rd4395];
	fma.rn.f64 	%fd24229, %fd24226, %fd24225, %fd24227;
	fma.rn.f64 	%fd24230, %fd24229, %fd24225, %fd24228;
	ld.global.nc.v2.f64 	{%fd24231, %fd24232}, [%rd4395+16];
	fma.rn.f64 	%fd24233, %fd24230, %fd24225, %fd24231;
	fma.rn.f64 	%fd24234, %fd24233, %fd24225, %fd24232;
	ld.global.nc.v2.f64 	{%fd24235, %fd24236}, [%rd4395+32];
	fma.rn.f64 	%fd24237, %fd24234, %fd24225, %fd24235;
	fma.rn.f64 	%fd24238, %fd24237, %fd24225, %fd24236;
	fma.rn.f64 	%fd24239, %fd24238, %fd28511, %fd28511;
	fma.rn.f64 	%fd24240, %fd24238, %fd24225, 0d3FF0000000000000;
	selp.f64 	%fd24241, %fd24240, %fd24239, %p5039;
	and.b32  	%r9457, %r11418, 2;
	setp.eq.s32 	%p5040, %r9457, 0;
	mov.f64 	%fd24242, 0d0000000000000000;
	sub.f64 	%fd24243, %fd24242, %fd24241;
	selp.f64 	%fd24244, %fd24241, %fd24243, %p5040;
	mul.f64 	%fd24245, %fd2329, %fd24244;
	fma.rn.f64 	%fd24246, %fd2343, %fd2347, %fd24245;
	add.f64 	%fd24247, %fd7, %fd24246;
	mul.f64 	%fd24248, %fd2329, %fd2347;
	mul.f64 	%fd24249, %fd2343, %fd24244;
	sub.f64 	%fd24250, %fd24248, %fd24249;
	add.f64 	%fd24251, %fd8, %fd24250;
	mov.f64 	%fd24252, 0d3FE0000000000000;
	copysign.f64 	%fd24253, %fd24247, %fd24252;
	add.rz.f64 	%fd24254, %fd24247, %fd24253;
	cvt.rzi.f64.f64 	%fd24255, %fd24254;
	cvt.rzi.s32.f64 	%r3177, %fd24255;
	copysign.f64 	%fd24256, %fd24251, %fd24252;
	add.rz.f64 	%fd24257, %fd24251, %fd24256;
	cvt.rzi.f64.f64 	%fd24258, %fd24257;
	cvt.rzi.s32.f64 	%r3178, %fd24258;
	setp.lt.s32 	%p5041, %r3177, 0;
	setp.ge.s32 	%p5042, %r3177, %r4279;
	or.pred  	%p5043, %p5041, %p5042;
	setp.lt.s32 	%p5044, %r3178, 0;
	setp.ge.s32 	%p5045, %r3178, %r4280;
	or.pred  	%p5046, %p5044, %p5045;
	or.pred  	%p5048, %p5043, %p5046;
	mov.b16 	%rs5218, 0;
	mov.u16 	%rs5219, %rs5218;
	mov.u16 	%rs5220, %rs5218;
	@%p5048 bra 	$L__BB1_2864;
	mul.lo.s32 	%r9458, %r3178, %r4281;
	cvt.u64.u32 	%rd4396, %r9458;
	shl.b32 	%r9459, %r3177, 2;
	cvt.u64.u32 	%rd4397, %r9459;
	add.s64 	%rd4398, %rd4396, %rd4397;
	add.s64 	%rd4399, %rd1, %rd4398;
	ld.global.u8 	%rs5218, [%rd4399];
	ld.global.u8 	%rs5219, [%rd4399+1];
	ld.global.u8 	%rs5220, [%rd4399+2];
$L__BB1_2864:
	st.local.u8 	[%rd173+4], %rs5220;
	and.b16  	%rs3827, %rs5220, 255;
	st.local.u8 	[%rd174+4], %rs5219;
	and.b16  	%rs3828, %rs5219, 255;
	st.local.u8 	[%rd175+4], %rs5218;
	and.b16  	%rs3829, %rs5218, 255;
	cvt.rn.f64.u16 	%fd24259, %rs3827;
	mul.f64 	%fd24260, %fd24259, 0d3FD322D0E5604189;
	cvt.rn.f64.u16 	%fd24261, %rs3828;
	fma.rn.f64 	%fd24262, %fd24261, 0d3FE2C8B439581062, %fd24260;
	cvt.rn.f64.u16 	%fd24263, %rs3829;
	fma.rn.f64 	%fd24264, %fd24263, 0d3FBD2F1A9FBE76C9, %fd24262;
	cvt.rzi.u32.f64 	%r9461, %fd24264;
	st.local.u8 	[%rd176+4], %r9461;
	mov.b32 	%r11420, 1;
	mov.f64 	%fd28513, %fd28663;
	@%p4979 bra 	$L__BB1_2868;
	setp.ltu.f64 	%p5050, %fd2, 0d41E0000000000000;
	mov.f64 	%fd28513, %fd28662;
	mov.u32 	%r11419, %r11575;
	@%p5050 bra 	$L__BB1_2867;
	{ // callseq 1470, 0
	.param .b64 param0;
	st.param.f64 	[param0], %fd1;
	.param .align 16 .b8 retval0[16];
	call.uni (retval0), 
	__internal_trig_reduction_slowpathd, 
	(
	param0
	);
	ld.param.f64 	%fd28513, [retval0];
	ld.param.b32 	%r11419, [retval0+8];
	} // callseq 1470
$L__BB1_2867:
	add.s32 	%r11420, %r11419, 1;
$L__BB1_2868:
	shl.b32 	%r9463, %r11420, 6;
	cvt.u64.u32 	%rd4400, %r9463;
	and.b64  	%rd4401, %rd4400, 64;
	mov.u64 	%rd4402, __cudart_sin_cos_coeffs;
	add.s64 	%rd4403, %rd4402, %rd4401;
	mul.rn.f64 	%fd24266, %fd28513, %fd28513;
	and.b32  	%r9464, %r11420, 1;
	setp.eq.b32 	%p5051, %r9464, 1;
	selp.f64 	%fd24267, 0dBDA8FF8320FD8164, 0d3DE5DB65F9785EBA, %p5051;
	ld.global.nc.v2.f64 	{%fd24268, %fd24269}, [%rd4403];
	fma.rn.f64 	%fd24270, %fd24267, %fd24266, %fd24268;
	fma.rn.f64 	%fd24271, %fd24270, %fd24266, %fd24269;
	ld.global.nc.v2.f64 	{%fd24272, %fd24273}, [%rd4403+16];
	fma.rn.f64 	%fd24274, %fd24271, %fd24266, %fd24272;
	fma.rn.f64 	%fd24275, %fd24274, %fd24266, %fd24273;
	ld.global.nc.v2.f64 	{%fd24276, %fd24277}, [%rd4403+32];
	fma.rn.f64 	%fd24278, %fd24275, %fd24266, %fd24276;
	fma.rn.f64 	%fd24279, %fd24278, %fd24266, %fd24277;
	fma.rn.f64 	%fd24280, %fd24279, %fd28513, %fd28513;
	fma.rn.f64 	%fd24281, %fd24279, %fd24266, 0d3FF0000000000000;
	selp.f64 	%fd24282, %fd24281, %fd24280, %p5051;
	and.b32  	%r9465, %r11420, 2;
	setp.eq.s32 	%p5052, %r9465, 0;
	mov.f64 	%fd24283, 0d0000000000000000;
	sub.f64 	%fd24284, %fd24283, %fd24282;
	selp.f64 	%fd2353, %fd24282, %fd24284, %p5052;
	mov.f64 	%fd28514, %fd28664;
	mov.u32 	%r11421, %r11577;
	@%p2 bra 	$L__BB1_2870;
	{ // callseq 1471, 0
	.param .b64 param0;
	st.param.f64 	[param0], %fd1;
	.param .align 16 .b8 retval0[16];
	call.uni (retval0), 
	__internal_trig_reduction_slowpathd, 
	(
	param0
	);
	ld.param.f64 	%fd28514, [retval0];
	ld.param.b32 	%r11421, [retval0+8];
	} // callseq 1471
$L__BB1_2870:
	shl.b32 	%r9467, %r11421, 6;
	cvt.u64.u32 	%rd4404, %r9467;
	and.b64  	%rd4405, %rd4404, 64;
	mov.u64 	%rd4406, __cudart_sin_cos_coeffs;
	add.s64 	%rd4407, %rd4406, %rd4405;
	mul.rn.f64 	%fd24286, %fd28514, %fd28514;
	and.b32  	%r9468, %r11421, 1;
	setp.eq.b32 	%p5053, %r9468, 1;
	selp.f64 	%fd24287, 0dBDA8FF8320FD8164, 0d3DE5DB65F9785EBA, %p5053;
	ld.global.nc.v2.f64 	{%fd24288, %fd24289}, [%rd4407];
	fma.rn.f64 	%fd24290, %fd24287, %fd24286, %fd24288;
	fma.rn.f64 	%fd24291, %fd24290, %fd24286, %fd24289;
	ld.global.nc.v2.f64 	{%fd24292, %fd24293}, [%rd4407+16];
	fma.rn.f64 	%fd24294, %fd24291, %fd24286, %fd24292;
	fma.rn.f64 	%fd24295, %fd24294, %fd24286, %fd24293;
	ld.global.nc.v2.f64 	{%fd24296, %fd24297}, [%rd4407+32];
	fma.rn.f64 	%fd24298, %fd24295, %fd24286, %fd24296;
	fma.rn.f64 	%fd24299, %fd24298, %fd24286, %fd24297;
	fma.rn.f64 	%fd24300, %fd24299, %fd28514, %fd28514;
	fma.rn.f64 	%fd24301, %fd24299, %fd24286, 0d3FF0000000000000;
	selp.f64 	%fd24302, %fd24301, %fd24300, %p5053;
	and.b32  	%r9469, %r11421, 2;
	setp.eq.s32 	%p5054, %r9469, 0;
	mov.f64 	%fd24303, 0d0000000000000000;
	sub.f64 	%fd24304, %fd24303, %fd24302;
	selp.f64 	%fd24305, %fd24302, %fd24304, %p5054;
	mul.f64 	%fd24306, %fd2336, %fd24305;
	fma.rn.f64 	%fd24307, %fd2343, %fd2353, %fd24306;
	add.f64 	%fd24308, %fd7, %fd24307;
	mul.f64 	%fd24309, %fd2336, %fd2353;
	mul.f64 	%fd24310, %fd2343, %fd24305;
	sub.f64 	%fd24311, %fd24309, %fd24310;
	add.f64 	%fd24312, %fd8, %fd24311;
	mov.f64 	%fd24313, 0d3FE0000000000000;
	copysign.f64 	%fd24314, %fd24308, %fd24313;
	add.rz.f64 	%fd24315, %fd24308, %fd24314;
	cvt.rzi.f64.f64 	%fd24316, %fd24315;
	cvt.rzi.s32.f64 	%r3185, %fd24316;
	copysign.f64 	%fd24317, %fd24312, %fd24313;
	add.rz.f64 	%fd24318, %fd24312, %fd24317;
	cvt.rzi.f64.f64 	%fd24319, %fd24318;
	cvt.rzi.s32.f64 	%r3186, %fd24319;
	setp.lt.s32 	%p5055, %r3185, 0;
	setp.ge.s32 	%p5056, %r3185, %r4279;
	or.pred  	%p5057, %p5055, %p5056;
	setp.lt.s32 	%p5058, %r3186, 0;
	setp.ge.s32 	%p5059, %r3186, %r4280;
	or.pred  	%p5060, %p5058, %p5059;
	or.pred  	%p5062, %p5057, %p5060;
	mov.b16 	%rs5221, 0;
	mov.u16 	%rs5222, %rs5221;
	mov.u16 	%rs5223, %rs5221;
	@%p5062 bra 	$L__BB1_2872;
	mul.lo.s32 	%r9470, %r3186, %r4281;
	cvt.u64.u32 	%rd4408, %r9470;
	shl.b32 	%r9471, %r3185, 2;
	cvt.u64.u32 	%rd4409, %r9471;
	add.s64 	%rd4410, %rd4408, %rd4409;
	add.s64 	%rd4411, %rd1, %rd4410;
	ld.global.u8 	%rs5221, [%rd4411];
	ld.global.u8 	%rs5222, [%rd4411+1];
	ld.global.u8 	%rs5223, [%rd4411+2];
$L__BB1_2872:
	st.local.u8 	[%rd173+5], %rs5223;
	and.b16  	%rs3831, %rs5223, 255;
	st.local.u8 	[%rd174+5], %rs5222;
	and.b16  	%rs3832, %rs5222, 255;
	st.local.u8 	[%rd175+5], %rs5221;
	and.b16  	%rs3833, %rs5221, 255;
	cvt.rn.f64.u16 	%fd24320, %rs3831;
	mul.f64 	%fd24321, %fd24320, 0d3FD322D0E5604189;
	cvt.rn.f64.u16 	%fd24322, %rs3832;
	fma.rn.f64 	%fd24323, %fd24322, 0d3FE2C8B439581062, %fd24321;
	cvt.rn.f64.u16 	%fd24324, %rs3833;
	fma.rn.f64 	%fd24325, %fd24324, 0d3FBD2F1A9FBE76C9, %fd24323;
	cvt.rzi.u32.f64 	%r9473, %fd24325;
	st.local.u8 	[%rd176+5], %r9473;
	add.s32 	%r9474, %r3153, %r4287;
	div.s32 	%r9475, %r9474, %r4283;
	max.s32 	%r3187, %r9475, 0;
	mov.b32 	%r11423, 1;
	mov.f64 	%fd28516, %fd28663;
	@%p4979 bra 	$L__BB1_2876;
	setp.ltu.f64 	%p5064, %fd2, 0d41E0000000000000;
	mov.f64 	%fd28516, %fd28662;
	mov.u32 	%r11422, %r11575;
	@%p5064 bra 	$L__BB1_2875;
	{ // callseq 1472, 0
	.param .b64 param0;
	st.param.f64 	[param0], %fd1;
	.param .align 16 .b8 retval0[16];
	call.uni (retval0), 
	__internal_trig_reduction_slowpathd, 
	(
	param0
	);
	ld.param.f64 	%fd28516, [retval0];
	ld.param.b32 	%r11422, [retval0+8];
	} // callseq 1472
$L__BB1_2875:
	add.s32 	%r11423, %r11422, 1;
$L__BB1_2876:
	shl.b32 	%r9477, %r11423, 6;
	cvt.u64.u32 	%rd4412, %r9477;
	and.b64  	%rd4413, %rd4412, 64;
	mov.u64 	%rd4414, __cudart_sin_cos_coeffs;
	add.s64 	%rd4415, %rd4414, %rd4413;
	mul.rn.f64 	%fd24327, %fd28516, %fd28516;
	and.b32  	%r9478, %r11423, 1;
	setp.eq.b32 	%p5065, %r9478, 1;
	selp.f64 	%fd24328, 0dBDA8FF8320FD8164, 0d3DE5DB65F9785EBA, %p5065;
	ld.global.nc.v2.f64 	{%fd24329, %fd24330}, [%rd4415];
	fma.rn.f64 	%fd24331, %fd24328, %fd24327, %fd24329;
	fma.rn.f64 	%fd24332, %fd24331, %fd24327, %fd24330;
	ld.global.nc.v2.f64 	{%fd24333, %fd24334}, [%rd4415+16];
	fma.rn.f64 	%fd24335, %fd24332, %fd24327, %fd24333;
	fma.rn.f64 	%fd24336, %fd24335, %fd24327, %fd24334;
	ld.global.nc.v2.f64 	{%fd24337, %fd24338}, [%rd4415+32];
	fma.rn.f64 	%fd24339, %fd24336, %fd24327, %fd24337;
	fma.rn.f64 	%fd24340, %fd24339, %fd24327, %fd24338;
	fma.rn.f64 	%fd24341, %fd24340, %fd28516, %fd28516;
	fma.rn.f64 	%fd24342, %fd24340, %fd24327, 0d3FF0000000000000;
	selp.f64 	%fd24343, %fd24342, %fd24341, %p5065;
	and.b32  	%r9479, %r11423, 2;
	setp.eq.s32 	%p5066, %r9479, 0;
	mov.f64 	%fd24344, 0d0000000000000000;
	sub.f64 	%fd24345, %fd24344, %fd24343;
	selp.f64 	%fd2359, %fd24343, %fd24345, %p5066;
	mov.f64 	%fd28517, %fd28664;
	mov.u32 	%r11424, %r11577;
	@%p2 bra 	$L__BB1_2878;
	{ // callseq 1473, 0
	.param .b64 param0;
	st.param.f64 	[param0], %fd1;
	.param .align 16 .b8 retval0[16];
	call.uni (retval0), 
	__internal_trig_reduction_slowpathd, 
	(
	param0
	);
	ld.param.f64 	%fd28517, [retval0];
	ld.param.b32 	%r11424, [retval0+8];
	} // callseq 1473
$L__BB1_2878:
	shl.b32 	%r9481, %r11424, 6;
	cvt.u64.u32 	%rd4416, %r9481;
	and.b64  	%rd4417, %rd4416, 64;
	mov.u64 	%rd4418, __cudart_sin_cos_coeffs;
	add.s64 	%rd4419, %rd4418, %rd4417;
	mul.rn.f64 	%fd24347, %fd28517, %fd28517;
	and.b32  	%r9482, %r11424, 1;
	setp.eq.b32 	%p5067, %r9482, 1;
	selp.f64 	%fd24348, 0dBDA8FF8320FD8164, 0d3DE5DB65F9785EBA, %p5067;
	ld.global.nc.v2.f64 	{%fd24349, %fd24350}, [%rd4419];
	fma.rn.f64 	%fd24351, %fd24348, %fd24347, %fd24349;
	fma.rn.f64 	%fd24352, %fd24351, %fd24347, %fd24350;
	ld.global.nc.v2.f64 	{%fd24353, %fd24354}, [%rd4419+16];
	fma.rn.f64 	%fd24355, %fd24352, %fd24347, %fd24353;
	fma.rn.f64 	%fd24356, %fd24355, %fd24347, %fd24354;
	ld.global.nc.v2.f64 	{%fd24357, %fd24358}, [%rd4419+32];
	fma.rn.f64 	%fd24359, %fd24356, %fd24347, %fd24357;
	fma.rn.f64 	%fd24360, %fd24359, %fd24347, %fd24358;
	fma.rn.f64 	%fd24361, %fd24360, %fd28517, %fd28517;
	fma.rn.f64 	%fd24362, %fd24360, %fd24347, 0d3FF0000000000000;
	selp.f64 	%fd24363, %fd24362, %fd24361, %p5067;
	and.b32  	%r9483, %r11424, 2;
	setp.eq.s32 	%p5068, %r9483, 0;
	mov.f64 	%fd24364, 0d0000000000000000;
	sub.f64 	%fd24365, %fd24364, %fd24363;
	selp.f64 	%fd24366, %fd24363, %fd24365, %p5068;
	min.s32 	%r9484, %r3187, %r10;
	cvt.rn.f64.s32 	%fd24367, %r9484;
	sub.f64 	%fd2362, %fd24367, %fd6;
	mul.f64 	%fd24368, %fd2362, %fd24366;
	fma.rn.f64 	%fd24369, %fd2321, %fd2359, %fd24368;
	add.f64 	%fd24370, %fd7, %fd24369;
	mul.f64 	%fd24371, %fd2362, %fd2359;
	mul.f64 	%fd24372, %fd2321, %fd24366;
	sub.f64 	%fd24373, %fd24371, %fd24372;
	add.f64 	%fd24374, %fd8, %fd24373;
	mov.f64 	%fd24375, 0d3FE0000000000000;
	copysign.f64 	%fd24376, %fd24370, %fd24375;
	add.rz.f64 	%fd24377, %fd24370, %fd24376;
	cvt.rzi.f64.f64 	%fd24378, %fd24377;
	cvt.rzi.s32.f64 	%r3194, %fd24378;
	copysign.f64 	%fd24379, %fd24374, %fd24375;
	add.rz.f64 	%fd24380, %fd24374, %fd24379;
	cvt.rzi.f64.f64 	%fd24381, %fd24380;
	cvt.rzi.s32.f64 	%r3195, %fd24381;
	setp.lt.s32 	%p5069, %r3194, 0;
	setp.ge.s32 	%p5070, %r3194, %r4279;
	or.pred  	%p5071, %p5069, %p5070;
	setp.lt.s32 	%p5072, %r3195, 0;
	setp.ge.s32 	%p5073, %r3195, %r4280;
	or.pred  	%p5074, %p5072, %p5073;
	or.pred  	%p5076, %p5071, %p5074;
	mov.b16 	%rs5224, 0;
	mov.u16 	%rs5225, %rs5224;
	mov.u16 	%rs5226, %rs5224;
	@%p5076 bra 	$L__BB1_2880;
	mul.lo.s32 	%r9485, %r3195, %r4281;
	cvt.u64.u32 	%rd4420, %r9485;
	shl.b32 	%r9486, %r3194, 2;
	cvt.u64.u32 	%rd4421, %r9486;
	add.s64 	%rd4422, %rd4420, %rd4421;
	add.s64 	%rd4423, %rd1, %rd4422;
	ld.global.u8 	%rs5224, [%rd4423];
	ld.global.u8 	%rs5225, [%rd4423+1];
	ld.global.u8 	%rs5226, [%rd4423+2];
$L__BB1_2880:
	st.local.u8 	[%rd173+6], %rs5226;
	and.b16  	%rs3835, %rs5226, 255;
	st.local.u8 	[%rd174+6], %rs5225;
	and.b16  	%rs3836, %rs5225, 255;
	st.local.u8 	[%rd175+6], %rs5224;
	and.b16  	%rs3837, %rs5224, 255;
	cvt.rn.f64.u16 	%fd24382, %rs3835;
	mul.f64 	%fd24383, %fd24382, 0d3FD322D0E5604189;
	cvt.rn.f64.u16 	%fd24384, %rs3836;
	fma.rn.f64 	%fd24385, %fd24384, 0d3FE2C8B439581062, %fd24383;
	cvt.rn.f64.u16 	%fd24386, %rs3837;
	fma.rn.f64 	%fd24387, %fd24386, 0d3FBD2F1A9FBE76C9, %fd24385;
	cvt.rzi.u32.f64 	%r9488, %fd24387;
	st.local.u8 	[%rd176+6], %r9488;
	mov.b32 	%r11426, 1;
	mov.f64 	%fd28519, %fd28663;
	@%p4979 bra 	$L__BB1_2884;
	setp.ltu.f64 	%p5078, %fd2, 0d41E0000000000000;
	mov.f64 	%fd28519, %fd28662;
	mov.u32 	%r11425, %r11575;
	@%p5078 bra 	$L__BB1_2883;
	{ // callseq 1474, 0
	.param .b64 param0;
	st.param.f64 	[param0], %fd1;
	.param .align 16 .b8 retval0[16];
	call.uni (retval0), 
	__internal_trig_reduction_slowpathd, 
	(
	param0
	);
	ld.param.f64 	%fd28519, [retval0];
	ld.param.b32 	%r11425, [retval0+8];
	} // callseq 1474
$L__BB1_2883:
	add.s32 	%r11426, %r11425, 1;
$L__BB1_2884:
	shl.b32 	%r9490, %r11426, 6;
	cvt.u64.u32 	%rd4424, %r9490;
	and.b64  	%rd4425, %rd4424, 64;
	mov.u64 	%rd4426, __cudart_sin_cos_coeffs;
	add.s64 	%rd4427, %rd4426, %rd4425;
	mul.rn.f64 	%fd24389, %fd28519, %fd28519;
	and.b32  	%r9491, %r11426, 1;
	setp.eq.b32 	%p5079, %r9491, 1;
	selp.f64 	%fd24390, 0dBDA8FF8320FD8164, 0d3DE5DB65F9785EBA, %p5079;
	ld.global.nc.v2.f64 	{%fd24391, %fd24392}, [%rd4427];
	fma.rn.f64 	%fd24393, %fd24390, %fd24389, %fd24391;
	fma.rn.f64 	%fd24394, %fd24393, %fd24389, %fd24392;
	ld.global.nc.v2.f64 	{%fd24395, %fd24396}, [%rd4427+16];
	fma.rn.f64 	%fd24397, %fd24394, %fd24389, %fd24395;
	fma.rn.f64 	%fd24398, %fd24397, %fd24389, %fd24396;
	ld.global.nc.v2.f64 	{%fd24399, %fd24400}, [%rd4427+32];
	fma.rn.f64 	%fd24401, %fd24398, %fd24389, %fd24399;
	fma.rn.f64 	%fd24402, %fd24401, %fd24389, %fd24400;
	fma.rn.f64 	%fd24403, %fd24402, %fd28519, %fd28519;
	fma.rn.f64 	%fd24404, %fd24402, %fd24389, 0d3FF0000000000000;
	selp.f64 	%fd24405, %fd24404, %fd24403, %p5079;
	and.b32  	%r9492, %r11426, 2;
	setp.eq.s32 	%p5080, %r9492, 0;
	mov.f64 	%fd24406, 0d0000000000000000;
	sub.f64 	%fd24407, %fd24406, %fd24405;
	selp.f64 	%fd2366, %fd24405, %fd24407, %p5080;
	mov.f64 	%fd28520, %fd28664;
	mov.u32 	%r11427, %r11577;
	@%p2 bra 	$L__BB1_2886;
	{ // callseq 1475, 0
	.param .b64 param0;
	st.param.f64 	[param0], %fd1;
	.param .align 16 .b8 retval0[16];
	call.uni (retval0), 
	__internal_trig_reduction_slowpathd, 
	(
	param0
	);
	ld.param.f64 	%fd28520, [retval0];
	ld.param.b32 	%r11427, [retval0+8];
	} // callseq 1475
$L__BB1_2886:
	shl.b32 	%r9494, %r11427, 6;
	cvt.u64.u32 	%rd4428, %r9494;
	and.b64  	%rd4429, %rd4428, 64;
	mov.u64 	%rd4430, __cudart_sin_cos_coeffs;
	add.s64 	%rd4431, %rd4430, %rd4429;
	mul.rn.f64 	%fd24409, %fd28520, %fd28520;
	and.b32  	%r9495, %r11427, 1;
	setp.eq.b32 	%p5081, %r9495, 1;
	selp.f64 	%fd24410, 0dBDA8FF8320FD8164, 0d3DE5DB65F9785EBA, %p5081;
	ld.global.nc.v2.f64 	{%fd24411, %fd24412}, [%rd4431];
	fma.rn.f64 	%fd24413, %fd24410, %fd24409, %fd24411;
	fma.rn.f64 	%fd24414, %fd24413, %fd24409, %fd24412;
	ld.global.nc.v2.f64 	{%fd24415, %fd24416}, [%rd4431+16];
	fma.rn.f64 	%fd24417, %fd24414, %fd24409, %fd24415;
	fma.rn.f64 	%fd24418, %fd24417, %fd24409, %fd24416;
	ld.global.nc.v2.f64 	{%fd24419, %fd24420}, [%rd4431+32];
	fma.rn.f64 	%fd24421, %fd24418, %fd24409, %fd24419;
	fma.rn.f64 	%fd24422, %fd24421, %fd24409, %fd24420;
	fma.rn.f64 	%fd24423, %fd24422, %fd28520, %fd28520;
	fma.rn.f64 	%fd24424, %fd24422, %fd24409, 0d3FF0000000000000;
	selp.f64 	%fd24425, %fd24424, %fd24423, %p5081;
	and.b32  	%r9496, %r11427, 2;
	setp.eq.s32 	%p5082, %r9496, 0;
	mov.f64 	%fd24426, 0d0000000000000000;
	sub.f64 	%fd24427, %fd24426, %fd24425;
	selp.f64 	%fd24428, %fd24425, %fd24427, %p5082;
	mul.f64 	%fd24429, %fd2362, %fd24428;
	fma.rn.f64 	%fd24430, %fd2343, %fd2366, %fd24429;
	add.f64 	%fd24431, %fd7, %fd24430;
	mul.f64 	%fd24432, %fd2362, %fd2366;
	mul.f64 	%fd24433, %fd2343, %fd24428;
	sub.f64 	%fd24434, %fd24432, %fd24433;
	add.f64 	%fd24435, %fd8, %fd24434;
	mov.f64 	%fd24436, 0d3FE0000000000000;
	copysign.f64 	%fd24437, %fd24431, %fd24436;
	add.rz.f64 	%fd24438, %fd24431, %fd24437;
	cvt.rzi.f64.f64 	%fd24439, %fd24438;
	cvt.rzi.s32.f64 	%r3202, %fd24439;
	copysign.f64 	%fd24440, %fd24435, %fd24436;
	add.rz.f64 	%fd24441, %fd24435, %fd24440;
	cvt.rzi.f64.f64 	%fd24442, %fd24441;
	cvt.rzi.s32.f64 	%r3203, %fd24442;
	setp.lt.s32 	%p5083, %r3202, 0;
	setp.ge.s32 	%p5084, %r3202, %r4279;
	or.pred  	%p5085, %p5083, %p5084;
	setp.lt.s32 	%p5086, %r3203, 0;
	setp.ge.s32 	%p5087, %r3203, %r4280;
	or.pred  	%p5088, %p5086, %p5087;
	or.pred  	%p5090, %p5085, %p5088;
	mov.b16 	%rs5227, 0;
	mov.u16 	%rs5228, %rs5227;
	mov.u16 	%rs5229, %rs5227;
	@%p5090 bra 	$L__BB1_2888;
	mul.lo.s32 	%r9497, %r3203, %r4281;
	cvt.u64.u32 	%rd4432, %r9497;
	shl.b32 	%r9498, %r3202, 2;
	cvt.u64.u32 	%rd4433, %r9498;
	add.s64 	%rd4434, %rd4432, %rd4433;
	add.s64 	%rd4435, %rd1, %rd4434;
	ld.global.u8 	%rs5227, [%rd4435];
	ld.global.u8 	%rs5228, [%rd4435+1];
	ld.global.u8 	%rs5229, [%rd4435+2];
$L__BB1_2888:
	st.local.u8 	[%rd173+7], %rs5229;
	and.b16  	%rs3839, %rs5229, 255;
	st.local.u8 	[%rd174+7], %rs5228;
	and.b16  	%rs3840, %rs5228, 255;
	st.local.u8 	[%rd175+7], %rs5227;
	and.b16  	%rs3841, %rs5227, 255;
	cvt.rn.f64.u16 	%fd24443, %rs3839;
	mul.f64 	%fd24444, %fd24443, 0d3FD322D0E5604189;
	cvt.rn.f64.u16 	%fd24445, %rs3840;
	fma.rn.f64 	%fd24446, %fd24445, 0d3FE2C8B439581062, %fd24444;
	cvt.rn.f64.u16 	%fd24447, %rs3841;
	fma.rn.f64 	%fd24448, %fd24447, 0d3FBD2F1A9FBE76C9, %fd24446;
	cvt.rzi.u32.f64 	%r9499, %fd24448;
	st.local.u8 	[%rd176+7], %r9499;
	add.s32 	%r10528, %r10528, 8;
$L__BB1_2889:
	setp.gt.u32 	%p5091, %r10528, 299;
	@%p5091 bra 	$L__BB1_3291;
	setp.lt.s32 	%p5093, %r144, 0;
	setp.ge.s32 	%p5094, %r144, %r4284;
	or.pred  	%p5095, %p5094, %p4977;
	or.pred  	%p5096, %p5095, %p5093;
	@%p5096 bra 	$L__BB1_2956;
	setp.eq.f64 	%p5097, %fd2, 0d7FF0000000000000;
	mul.lo.s32 	%r9501, %r144, %r4286;
	shl.b32 	%r3206, %r9501, 1;
	mul.lo.s32 	%r3207, %r3133, %r4287;
	mov.b32 	%r11430, 1;
	mov.f64 	%fd28522, %fd28663;
	@%p5097 bra 	$L__BB1_2895;
	setp.ltu.f64 	%p5098, %fd2, 0d41E0000000000000;
	mov.f64 	%fd28522, %fd28662;
	mov.u32 	%r11429, %r11575;
	@%p5098 bra 	$L__BB1_2894;
	{ // callseq 1476, 0
	.param .b64 param0;
	st.param.f64 	[param0], %fd1;
	.param .align 16 .b8 retval0[16];
	call.uni (retval0), 
	__internal_trig_reduction_slowpathd, 
	(
	param0
	);
	ld.param.f64 	%fd28522, [retval0];
	ld.param.b32 	%r11429, [retval0+8];
	} // callseq 1476
$L__BB1_2894:
	add.s32 	%r11430, %r11429, 1;
$L__BB1_2895:
	shl.b32 	%r9503, %r11430, 6;
	cvt.u64.u32 	%rd4436, %r9503;
	and.b64  	%rd4437, %rd4436, 64;
	mov.u64 	%rd4438, __cudart_sin_cos_coeffs;
	add.s64 	%rd4439, %rd4438, %rd4437;
	mul.rn.f64 	%fd24450, %fd28522, %fd28522;
	and.b32  	%r9504, %r11430, 1;
	setp.eq.b32 	%p5099, %r9504, 1;
	selp.f64 	%fd24451, 0dBDA8FF8320FD8164, 0d3DE5DB65F9785EBA, %p5099;
	ld.global.nc.v2.f64 	{%fd24452, %fd24453}, [%rd4439];
	fma.rn.f64 	%fd24454, %fd24451, %fd24450, %fd24452;
	fma.rn.f64 	%fd24455, %fd24454, %fd24450, %fd24453;
	ld.global.nc.v2.f64 	{%fd24456, %fd24457}, [%rd4439+16];
	fma.rn.f64 	%fd24458, %fd24455, %fd24450, %fd24456;
	fma.rn.f64 	%fd24459, %fd24458, %fd24450, %fd24457;
	ld.global.nc.v2.f64 	{%fd24460, %fd24461}, [%rd4439+32];
	fma.rn.f64 	%fd24462, %fd24459, %fd24450, %fd24460;
	fma.rn.f64 	%fd24463, %fd24462, %fd24450, %fd24461;
	fma.rn.f64 	%fd24464, %fd24463, %fd28522, %fd28522;
	fma.rn.f64 	%fd24465, %fd24463, %fd24450, 0d3FF0000000000000;
	selp.f64 	%fd24466, %fd24465, %fd24464, %p5099;
	and.b32  	%r9505, %r11430, 2;
	setp.eq.s32 	%p5100, %r9505, 0;
	mov.f64 	%fd24467, 0d0000000000000000;
	sub.f64 	%fd24468, %fd24467, %fd24466;
	selp.f64 	%fd2372, %fd24466, %fd24468, %p5100;
	mov.f64 	%fd28523, %fd28664;
	mov.u32 	%r11431, %r11577;
	@%p2 bra 	$L__BB1_2897;
	{ // callseq 1477, 0
	.param .b64 param0;
	st.param.f64 	[param0], %fd1;
	.param .align 16 .b8 retval0[16];
	call.uni (retval0), 
	__internal_trig_reduction_slowpathd, 
	(
	param0
	);
	ld.param.f64 	%fd28523, [retval0];
	ld.param.b32 	%r11431, [retval0+8];
	} // callseq 1477
$L__BB1_2897:
	shl.b32 	%r9507, %r11431, 6;
	cvt.u64.u32 	%rd4440, %r9507;
	and.b64  	%rd4441, %rd4440, 64;
	mov.u64 	%rd4442, __cudart_sin_cos_coeffs;
	add.s64 	%rd4443, %rd4442, %rd4441;
	mul.rn.f64 	%fd24470, %fd28523, %fd28523;
	and.b32  	%r9508, %r11431, 1;
	setp.eq.b32 	%p5101, %r9508, 1;
	selp.f64 	%fd24471, 0dBDA8FF8320FD8164, 0d3DE5DB65F9785EBA, %p5101;
	ld.global.nc.v2.f64 	{%fd24472, %fd24473}, [%rd4443];
	fma.rn.f64 	%fd24474, %fd24471, %fd24470, %fd24472;
	fma.rn.f64 	%fd24475, %fd24474, %fd24470, %fd24473;
	ld.global.nc.v2.f64 	{%fd24476, %fd24477}, [%rd4443+16];
	fma.rn.f64 	%fd24478, %fd24475, %fd24470, %fd24476;
	fma.rn.f64 	%fd24479, %fd24478, %fd24470, %fd24477;
	ld.global.nc.v2.f64 	{%fd24480, %fd24481}, [%rd4443+32];
	fma.rn.f64 	%fd24482, %fd24479, %fd24470, %fd24480;
	fma.rn.f64 	%fd24483, %fd24482, %fd24470, %fd24481;
	fma.rn.f64 	%fd24484, %fd24483, %fd28523, %fd28523;
	fma.rn.f64 	%fd24485, %fd24483, %fd24470, 0d3FF0000000000000;
	selp.f64 	%fd24486, %fd24485, %fd24484, %p5101;
	and.b32  	%r9509, %r11431, 2;
	setp.eq.s32 	%p5102, %r9509, 0;
	mov.f64 	%fd24487, 0d0000000000000000;
	sub.f64 	%fd24488, %fd24487, %fd24486;
	selp.f64 	%fd24489, %fd24486, %fd24488, %p5102;
	div.s32 	%r9510, %r3206, %r4282;
	max.s32 	%r9511, %r9510, 0;
	min.s32 	%r9512, %r9511, %r9;
	cvt.rn.f64.s32 	%fd24490, %r9512;
	sub.f64 	%fd2375, %fd24490, %fd5;
	div.s32 	%r9513, %r3207, %r4283;
	max.s32 	%r9514, %r9513, 0;
	min.s32 	%r9515, %r9514, %r10;
	cvt.rn.f64.s32 	%fd24491, %r9515;
	sub.f64 	%fd2376, %fd24491, %fd6;
	mul.f64 	%fd24492, %fd2376, %fd24489;
	fma.rn.f64 	%fd24493, %fd2375, %fd2372, %fd24492;
	add.f64 	%fd24494, %fd7, %fd24493;
	mul.f64 	%fd24495, %fd2376, %fd2372;
	mul.f64 	%fd24496, %fd2375, %fd24489;
	sub.f64 	%fd24497, %fd24495, %fd24496;
	add.f64 	%fd24498, %fd8, %fd24497;
	mov.f64 	%fd24499, 0d3FE0000000000000;
	copysign.f64 	%fd24500, %fd24494, %fd24499;
	add.rz.f64 	%fd24501, %fd24494, %fd24500;
	cvt.rzi.f64.f64 	%fd24502, %fd24501;
	cvt.rzi.s32.f64 	%r3214, %fd24502;
	copysign.f64 	%fd24503, %fd24498, %fd24499;
	add.rz.f64 	%fd24504, %fd24498, %fd24503;
	cvt.rzi.f64.f64 	%fd24505, %fd24504;
	cvt.rzi.s32.f64 	%r3215, %fd24505;
	setp.lt.s32 	%p5103, %r3214, 0;
	setp.ge.s32 	%p5104, %r3214, %r4279;
	or.pred  	%p5105, %p5103, %p5104;
	setp.lt.s32 	%p5106, %r3215, 0;
	setp.ge.s32 	%p5107, %r3215, %r4280;
	or.pred  	%p5108, %p5106, %p5107;
	or.pred  	%p5110, %p5105, %p5108;
	mov.b16 	%rs5230, 0;
	mov.u16 	%rs5231, %rs5230;
	mov.u16 	%rs5232, %rs5230;
	@%p5110 bra 	$L__BB1_2899;
	mul.lo.s32 	%r9516, %r3215, %r4281;
	cvt.u64.u32 	%rd4444, %r9516;
	shl.b32 	%r9517, %r3214, 2;
	cvt.u64.u32 	%rd4445, %r9517;
	add.s64 	%rd4446, %rd4444, %rd4445;
	add.s64 	%rd4447, %rd1, %rd4446;
	ld.global.u8 	%rs5230, [%rd4447];
	ld.global.u8 	%rs5231, [%rd4447+1];
	ld.global.u8 	%rs5232, [%rd4447+2];
$L__BB1_2899:
	cvt.u64.u32 	%rd4448, %r10528;
	add.s64 	%rd177, %rd2, %rd4448;
	st.local.u8 	[%rd177], %rs5232;
	and.b16  	%rs3843, %rs5232, 255;
	add.s64 	%rd178, %rd3, %rd4448;
	st.local.u8 	[%rd178], %rs5231;
	and.b16  	%rs3844, %rs5231, 255;
	add.s64 	%rd179, %rd4, %rd4448;
	st.local.u8 	[%rd179], %rs5230;
	and.b16  	%rs3845, %rs5230, 255;
	cvt.rn.f64.u16 	%fd24506, %rs3843;
	mul.f64 	%fd24507, %fd24506, 0d3FD322D0E5604189;
	cvt.rn.f64.u16 	%fd24508, %rs3844;
	fma.rn.f64 	%fd24509, %fd24508, 0d3FE2C8B439581062, %fd24507;
	cvt.rn.f64.u16 	%fd24510, %rs3845;
	fma.rn.f64 	%fd24511, %fd24510, 0d3FBD2F1A9FBE76C9, %fd24509;
	cvt.rzi.u32.f64 	%r9519, %fd24511;
	add.s64 	%rd180, %rd5, %rd4448;
	st.local.u8 	[%rd180], %r9519;
	add.s32 	%r3216, %r3207, %r4287;
	mov.b32 	%r11433, 1;
	mov.f64 	%fd28525, %fd28663;
	@%p5097 bra 	$L__BB1_2903;
	setp.ltu.f64 	%p5112, %fd2, 0d41E0000000000000;
	mov.f64 	%fd28525, %fd28662;
	mov.u32 	%r11432, %r11575;
	@%p5112 bra 	$L__BB1_2902;
	{ // callseq 1478, 0
	.param .b64 param0;
	st.param.f64 	[param0], %fd1;
	.param .align 16 .b8 retval0[16];
	call.uni (retval0), 
	__internal_trig_reduction_slowpathd, 
	(
	param0
	);
	ld.param.f64 	%fd28525, [retval0];
	ld.param.b32 	%r11432, [retval0+8];
	} // callseq 1478
$L__BB1_2902:
	add.s32 	%r11433, %r11432, 1;
$L__BB1_2903:
	shl.b32 	%r9521, %r11433, 6;
	cvt.u64.u32 	%rd4449, %r9521;
	and.b64  	%rd4450, %rd4449, 64;
	mov.u64 	%rd4451, __cudart_sin_cos_coeffs;
	add.s64 	%rd4452, %rd4451, %rd4450;
	mul.rn.f64 	%fd24513, %fd28525, %fd28525;
	and.b32  	%r9522, %r11433, 1;
	setp.eq.b32 	%p5113, %r9522, 1;
	selp.f64 	%fd24514, 0dBDA8FF8320FD8164, 0d3DE5DB65F9785EBA, %p5113;
	ld.global.nc.v2.f64 	{%fd24515, %fd24516}, [%rd4452];
	fma.rn.f64 	%fd24517, %fd24514, %fd24513, %fd24515;
	fma.rn.f64 	%fd24518, %fd24517, %fd24513, %fd24516;
	ld.global.nc.v2.f64 	{%fd24519, %fd24520}, [%rd4452+16];
	fma.rn.f64 	%fd24521, %fd24518, %fd24513, %fd24519;
	fma.rn.f64 	%fd24522, %fd24521, %fd24513, %fd24520;
	ld.global.nc.v2.f64 	{%fd24523, %fd24524}, [%rd4452+32];
	fma.rn.f64 	%fd24525, %fd24522, %fd24513, %fd24523;
	fma.rn.f64 	%fd24526, %fd24525, %fd24513, %fd24524;
	fma.rn.f64 	%fd24527, %fd24526, %fd28525, %fd28525;
	fma.rn.f64 	%fd24528, %fd24526, %fd24513, 0d3FF0000000000000;
	selp.f64 	%fd24529, %fd24528, %fd24527, %p5113;
	and.b32  	%r9523, %r11433, 2;
	setp.eq.s32 	%p5114, %r9523, 0;
	mov.f64 	%fd24530, 0d0000000000000000;
	sub.f64 	%fd24531, %fd24530, %fd24529;
	selp.f64 	%fd2380, %fd24529, %fd24531, %p5114;
	mov.f64 	%fd28526, %fd28664;
	mov.u32 	%r11434, %r11577;
	@%p2 bra 	$L__BB1_2905;
	{ // callseq 1479, 0
	.param .b64 param0;
	st.param.f64 	[param0], %fd1;
	.param .align 16 .b8 retval0[16];
	call.uni (retval0), 
	__internal_trig_reduction_slowpathd, 
	(
	param0
	);
	ld.param.f64 	%fd28526, [retval0];
	ld.param.b32 	%r11434, [retval0+8];
	} // callseq 1479
$L__BB1_2905:
	shl.b32 	%r9525, %r11434, 6;
	cvt.u64.u32 	%rd4453, %r9525;
	and.b64  	%rd4454, %rd4453, 64;
	mov.u64 	%rd4455, __cudart_sin_cos_coeffs;
	add.s64 	%rd4456, %rd4455, %rd4454;
	mul.rn.f64 	%fd24533, %fd28526, %fd28526;
	and.b32  	%r9526, %r11434, 1;
	setp.eq.b32 	%p5115, %r9526, 1;
	selp.f64 	%fd24534, 0dBDA8FF8320FD8164, 0d3DE5DB65F9785EBA, %p5115;
	ld.global.nc.v2.f64 	{%fd24535, %fd24536}, [%rd4456];
	fma.rn.f64 	%fd24537, %fd24534, %fd24533, %fd24535;
	fma.rn.f64 	%fd24538, %fd24537, %fd24533, %fd24536;
	ld.global.nc.v2.f64 	{%fd24539, %fd24540}, [%rd4456+16];
	fma.rn.f64 	%fd24541, %fd24538, %fd24533, %fd24539;
	fma.rn.f64 	%fd24542, %fd24541, %fd24533, %fd24540;
	ld.global.nc.v2.f64 	{%fd24543, %fd24544}, [%rd4456+32];
	fma.rn.f64 	%fd24545, %fd24542, %fd24533, %fd24543;
	fma.rn.f64 	%fd24546, %fd24545, %fd24533, %fd24544;
	fma.rn.f64 	%fd24547, %fd24546, %fd28526, %fd28526;
	fma.rn.f64 	%fd24548, %fd24546, %fd24533, 0d3FF0000000000000;
	selp.f64 	%fd24549, %fd24548, %fd24547, %p5115;
	and.b32  	%r9527, %r11434, 2;
	setp.eq.s32 	%p5116, %r9527, 0;
	mov.f64 	%fd24550, 0d0000000000000000;
	sub.f64 	%fd24551, %fd24550, %fd24549;
	selp.f64 	%fd24552, %fd24549, %fd24551, %p5116;
	div.s32 	%r9528, %r3216, %r4283;
	max.s32 	%r9529, %r9528, 0;
	min.s32 	%r9530, %r9529, %r10;
	cvt.rn.f64.s32 	%fd24553, %r9530;
	sub.f64 	%fd2383, %fd24553, %fd6;
	mul.f64 	%fd24554, %fd2383, %fd24552;
	fma.rn.f64 	%fd24555, %fd2375, %fd2380, %fd24554;
	add.f64 	%fd24556, %fd7, %fd24555;
	mul.f64 	%fd24557, %fd2383, %fd2380;
	mul.f64 	%fd24558, %fd2375, %fd24552;
	sub.f64 	%fd24559, %fd24557, %fd24558;
	add.f64 	%fd24560, %fd8, %fd24559;
	mov.f64 	%fd24561, 0d3FE0000000000000;
	copysign.f64 	%fd24562, %fd24556, %fd24561;
	add.rz.f64 	%fd24563, %fd24556, %fd24562;
	cvt.rzi.f64.f64 	%fd24564, %fd24563;
	cvt.rzi.s32.f64 	%r3223, %fd24564;
	copysign.f64 	%fd24565, %fd24560, %fd24561;
	add.rz.f64 	%fd24566, %fd24560, %fd24565;
	cvt.rzi.f64.f64 	%fd24567, %fd24566;
	cvt.rzi.s32.f64 	%r3224, %fd24567;
	setp.lt.s32 	%p5117, %r3223, 0;
	setp.ge.s32 	%p5118, %r3223, %r4279;
	or.pred  	%p5119, %p5117, %p5118;
	setp.lt.s32 	%p5120, %r3224, 0;
	setp.ge.s32 	%p5121, %r3224, %r4280;
	or.pred  	%p5122, %p5120, %p5121;
	or.pred  	%p5124, %p5119, %p5122;
	mov.b16 	%rs5233, 0;
	mov.u16 	%rs5234, %rs5233;
	mov.u16 	%rs5235, %rs5233;
	@%p5124 bra 	$L__BB1_2907;
	mul.lo.s32 	%r9531, %r3224, %r4281;
	cvt.u64.u32 	%rd4457, %r9531;
	shl.b32 	%r9532, %r3223, 2;
	cvt.u64.u32 	%rd4458, %r9532;
	add.s64 	%rd4459, %rd4457, %rd4458;
	add.s64 	%rd4460, %rd1, %rd4459;
	ld.global.u8 	%rs5233, [%rd4460];
	ld.global.u8 	%rs5234, [%rd4460+1];
	ld.global.u8 	%rs5235, [%rd4460+2];
$L__BB1_2907:
	st.local.u8 	[%rd177+1], %rs5235;
	and.b16  	%rs3847, %rs5235, 255;
	st.local.u8 	[%rd178+1], %rs5234;
	and.b16  	%rs3848, %rs5234, 255;
	st.local.u8 	[%rd179+1], %rs5233;
	and.b16  	%rs3849, %rs5233, 255;
	cvt.rn.f64.u16 	%fd24568, %rs3847;
	mul.f64 	%fd24569, %fd24568, 0d3FD322D0E5604189;
	cvt.rn.f64.u16 	%fd24570, %rs3848;
	fma.rn.f64 	%fd24571, %fd24570, 0d3FE2C8B439581062, %fd24569;
	cvt.rn.f64.u16 	%fd24572, %rs3849;
	fma.rn.f64 	%fd24573, %fd24572, 0d3FBD2F1A9FBE76C9, %fd24571;
	cvt.rzi.u32.f64 	%r9534, %fd24573;
	st.local.u8 	[%rd180+1], %r9534;
	add.s32 	%r3225, %r3216, %r4287;
	mov.b32 	%r11436, 1;
	mov.f64 	%fd28528, %fd28663;
	@%p5097 bra 	$L__BB1_2911;
	setp.ltu.f64 	%p5126, %fd2, 0d41E0000000000000;
	mov.f64 	%fd28528, %fd28662;
	mov.u32 	%r11435, %r11575;
	@%p5126 bra 	$L__BB1_2910;
	{ // callseq 1480, 0
	.param .b64 param0;
	st.param.f64 	[param0], %fd1;
	.param .align 16 .b8 retval0[16];
	call.uni (retval0), 
	__internal_trig_reduction_slowpathd, 
	(
	param0
	);
	ld.param.f64 	%fd28528, [retval0];
	ld.param.b32 	%r11435, [retval0+8];
	} // callseq 1480
$L__BB1_2910:
	add.s32 	%r11436, %r11435, 1;
$L__BB1_2911:
	shl.b32 	%r9536, %r11436, 6;
	cvt.u64.u32 	%rd4461, %r9536;
	and.b64  	%rd4462, %rd4461, 64;
	mov.u64 	%rd4463, __cudart_sin_cos_coeffs;
	add.s64 	%rd4464, %rd4463, %rd4462;
	mul.rn.f64 	%fd24575, %fd28528, %fd28528;
	and.b32  	%r9537, %r11436, 1;
	setp.eq.b32 	%p5127, %r9537, 1;
	selp.f64 	%fd24576, 0dBDA8FF8320FD8164, 0d3DE5DB65F9785EBA, %p5127;
	ld.global.nc.v2.f64 	{%fd24577, %fd24578}, [%rd4464];
	fma.rn.f64 	%fd24579, %fd24576, %fd24575, %fd24577;
	fma.rn.f64 	%fd24580, %fd24579, %fd24575, %fd24578;
	ld.global.nc.v2.f64 	{%fd24581, %fd24582}, [%rd4464+16];
	fma.rn.f64 	%fd24583, %fd24580, %fd24575, %fd24581;
	fma.rn.f64 	%fd24584, %fd24583, %fd24575, %fd24582;
	ld.global.nc.v2.f64 	{%fd24585, %fd24586}, [%rd4464+32];
	fma.rn.f64 	%fd24587, %fd24584, %fd24575, %fd24585;
	fma.rn.f64 	%fd24588, %fd24587, %fd24575, %fd24586;
	fma.rn.f64 	%fd24589, %fd24588, %fd28528, %fd28528;
	fma.rn.f64 	%fd24590, %fd24588, %fd24575, 0d3FF0000000000000;
	selp.f64 	%fd24591, %fd24590, %fd24589, %p5127;
	and.b32  	%r9538, %r11436, 2;
	setp.eq.s32 	%p5128, %r9538, 0;
	mov.f64 	%fd24592, 0d0000000000000000;
	sub.f64 	%fd24593, %fd24592, %fd24591;
	selp.f64 	%fd2387, %fd24591, %fd24593, %p5128;
	mov.f64 	%fd28529, %fd28664;
	mov.u32 	%r11437, %r11577;
	@%p2 bra 	$L__BB1_2913;
	{ // callseq 1481, 0
	.param .b64 param0;
	st.param.f64 	[param0], %fd1;
	.param .align 16 .b8 retval0[16];
	call.uni (retval0), 
	__internal_trig_reduction_slowpathd, 
	(
	param0
	);
	ld.param.f64 	%fd28529, [retval0];
	ld.param.b32 	%r11437, [retval0+8];
	} // callseq 1481
$L__BB1_2913:
	shl.b32 	%r9540, %r11437, 6;
	cvt.u64.u32 	%rd4465, %r9540;
	and.b64  	%rd4466, %rd4465, 64;
	mov.u64 	%rd4467, __cudart_sin_cos_coeffs;
	add.s64 	%rd4468, %rd4467, %rd4466;
	mul.rn.f64 	%fd24595, %fd28529, %fd28529;
	and.b32  	%r9541, %r11437, 1;
	setp.eq.b32 	%p5129, %r9541, 1;
	selp.f64 	%fd24596, 0dBDA8FF8320FD8164, 0d3DE5DB65F9785EBA, %p5129;
	ld.global.nc.v2.f64 	{%fd24597, %fd24598}, [%rd4468];
	fma.rn.f64 	%fd24599, %fd24596, %fd24595, %fd24597;
	fma.rn.f64 	%fd24600, %fd24599, %fd24595, %fd24598;
	ld.global.nc.v2.f64 	{%fd24601, %fd24602}, [%rd4468+16];
	fma.rn.f64 	%fd24603, %fd24600, %fd24595, %fd24601;
	fma.rn.f64 	%fd24604, %fd24603, %fd24595, %fd24602;
	ld.global.nc.v2.f64 	{%fd24605, %fd24606}, [%rd4468+32];
	fma.rn.f64 	%fd24607, %fd24604, %fd24595, %fd24605;
	fma.rn.f64 	%fd24608, %fd24607, %fd24595, %fd24606;
	fma.rn.f64 	%fd24609, %fd24608, %fd28529, %fd28529;
	fma.rn.f64 	%fd24610, %fd24608, %fd24595, 0d3FF0000000000000;
	selp.f64 	%fd24611, %fd24610, %fd24609, %p5129;
	and.b32  	%r9542, %r11437, 2;
	setp.eq.s32 	%p5130, %r9542, 0;
	mov.f64 	%fd24612, 0d0000000000000000;
	sub.f64 	%fd24613, %fd24612, %fd24611;
	selp.f64 	%fd24614, %fd24611, %fd24613, %p5130;
	div.s32 	%r9543, %r3225, %r4283;
	max.s32 	%r9544, %r9543, 0;
	min.s32 	%r9545, %r9544, %r10;
	cvt.rn.f64.s32 	%fd24615, %r9545;
	sub.f64 	%fd2390, %fd24615, %fd6;
	mul.f64 	%fd24616, %fd2390, %fd24614;
	fma.rn.f64 	%fd24617, %fd2375, %fd2387, %fd24616;
	add.f64 	%fd24618, %fd7, %fd24617;
	mul.f64 	%fd24619, %fd2390, %fd2387;
	mul.f64 	%fd24620, %fd2375, %fd24614;
	sub.f64 	%fd24621, %fd24619, %fd24620;
	add.f64 	%fd24622, %fd8, %fd24621;
	mov.f64 	%fd24623, 0d3FE0000000000000;
	copysign.f64 	%fd24624, %fd24618, %fd24623;
	add.rz.f64 	%fd24625, %fd24618, %fd24624;
	cvt.rzi.f64.f64 	%fd24626, %fd24625;
	cvt.rzi.s32.f64 	%r3232, %fd24626;
	copysign.f64 	%fd24627, %fd24622, %fd24623;
	add.rz.f64 	%fd24628, %fd24622, %fd24627;
	cvt.rzi.f64.f64 	%fd24629, %fd24628;
	cvt.rzi.s32.f64 	%r3233, %fd24629;
	setp.lt.s32 	%p5131, %r3232, 0;
	setp.ge.s32 	%p5132, %r3232, %r4279;
	or.pred  	%p5133, %p5131, %p5132;
	setp.lt.s32 	%p5134, %r3233, 0;
	setp.ge.s32 	%p5135, %r3233, %r4280;
	or.pred  	%p5136, %p5134, %p5135;
	or.pred  	%p5138, %p5133, %p5136;
	mov.b16 	%rs5236, 0;
	mov.u16 	%rs5237, %rs5236;
	mov.u16 	%rs5238, %rs5236;
	@%p5138 bra 	$L__BB1_2915;
	mul.lo.s32 	%r9546, %r3233, %r4281;
	cvt.u64.u32 	%rd4469, %r9546;
	shl.b32 	%r9547, %r3232, 2;
	cvt.u64.u32 	%rd4470, %r9547;
	add.s64 	%rd4471, %rd4469, %rd4470;
	add.s64 	%rd4472, %rd1, %rd4471;
	ld.global.u8 	%rs5236, [%rd4472];
	ld.global.u8 	%rs5237, [%rd4472+1];
	ld.global.u8 	%rs5238, [%rd4472+2];
$L__BB1_2915:
	st.local.u8 	[%rd177+2], %rs5238;
	and.b16  	%rs3851, %rs5238, 255;
	st.local.u8 	[%rd178+2], %rs5237;
	and.b16  	%rs3852, %rs5237, 255;
	st.local.u8 	[%rd179+2], %rs5236;
	and.b16  	%rs3853, %rs5236, 255;
	cvt.rn.f64.u16 	%fd24630, %rs3851;
	mul.f64 	%fd24631, %fd24630, 0d3FD322D0E5604189;
	cvt.rn.f64.u16 	%fd24632, %rs3852;
	fma.rn.f64 	%fd24633, %fd24632, 0d3FE2C8B439581062, %fd24631;
	cvt.rn.f64.u16 	%fd24634, %rs3853;
	fma.rn.f64 	%fd24635, %fd24634, 0d3FBD2F1A9FBE76C9, %fd24633;
	cvt.rzi.u32.f64 	%r9549, %fd24635;
	st.local.u8 	[%rd180+2], %r9549;
	add.s32 	%r9550, %r3206, %r4286;
	div.s32 	%r9551, %r9550, %r4282;
	max.s32 	%r3234, %r9551, 0;
	mov.b32 	%r11439, 1;
	mov.f64 	%fd28531, %fd28663;
	@%p5097 bra 	$L__BB1_2919;
	setp.ltu.f64 	%p5140, %fd2, 0d41E0000000000000;
	mov.f64 	%fd28531, %fd28662;
	mov.u32 	%r11438, %r11575;
	@%p5140 bra 	$L__BB1_2918;
	{ // callseq 1482, 0
	.param .b64 param0;
	st.param.f64 	[param0], %fd1;
	.param .align 16 .b8 retval0[16];
	call.uni (retval0), 
	__internal_trig_reduction_slowpathd, 
	(
	param0
	);
	ld.param.f64 	%fd28531, [retval0];
	ld.param.b32 	%r11438, [retval0+8];
	} // callseq 1482
$L__BB1_2918:
	add.s32 	%r11439, %r11438, 1;
$L__BB1_2919:
	shl.b32 	%r9553, %r11439, 6;
	cvt.u64.u32 	%rd4473, %r9553;
	and.b64  	%rd4474, %rd4473, 64;
	mov.u64 	%rd4475, __cudart_sin_cos_coeffs;
	add.s64 	%rd4476, %rd4475, %rd4474;
	mul.rn.f64 	%fd24637, %fd28531, %fd28531;
	and.b32  	%r9554, %r11439, 1;
	setp.eq.b32 	%p5141, %r9554, 1;
	selp.f64 	%fd24638, 0dBDA8FF8320FD8164, 0d3DE5DB65F9785EBA, %p5141;
	ld.global.nc.v2.f64 	{%fd24639, %fd24640}, [%rd4476];
	fma.rn.f64 	%fd24641, %fd24638, %fd24637, %fd24639;
	fma.rn.f64 	%fd24642, %fd24641, %fd24637, %fd24640;
	ld.global.nc.v2.f64 	{%fd24643, %fd24644}, [%rd4476+16];
	fma.rn.f64 	%fd24645, %fd24642, %fd24637, %fd24643;
	fma.rn.f64 	%fd24646, %fd24645, %fd24637, %fd24644;
	ld.global.nc.v2.f64 	{%fd24647, %fd24648}, [%rd4476+32];
	fma.rn.f64 	%fd24649, %fd24646, %fd24637, %fd24647;
	fma.rn.f64 	%fd24650, %fd24649, %fd24637, %fd24648;
	fma.rn.f64 	%fd24651, %fd24650, %fd28531, %fd28531;
	fma.rn.f64 	%fd24652, %fd24650, %fd24637, 0d3FF0000000000000;
	selp.f64 	%fd24653, %fd24652, %fd24651, %p5141;
	and.b32  	%r9555, %r11439, 2;
	setp.eq.s32 	%p5142, %r9555, 0;
	mov.f64 	%fd24654, 0d0000000000000000;
	sub.f64 	%fd24655, %fd24654, %fd24653;
	selp.f64 	%fd2394, %fd24653, %fd24655, %p5142;
	mov.f64 	%fd28532, %fd28664;
	mov.u32 	%r11440, %r11577;
	@%p2 bra 	$L__BB1_2921;
	{ // callseq 1483, 0
	.param .b64 param0;
	st.param.f64 	[param0], %fd1;
	.param .align 16 .b8 retval0[16];
	call.uni (retval0), 
	__internal_trig_reduction_slowpathd, 
	(
	param0
	);
	ld.param.f64 	%fd28532, [retval0];
	ld.param.b32 	%r11440, [retval0+8];
	} // callseq 1483
$L__BB1_2921:
	shl.b32 	%r9557, %r11440, 6;
	cvt.u64.u32 	%rd4477, %r9557;
	and.b64  	%rd4478, %rd4477, 64;
	mov.u64 	%rd4479, __cudart_sin_cos_coeffs;
	add.s64 	%rd4480, %rd4479, %rd4478;
	mul.rn.f64 	%fd24657, %fd28532, %fd28532;
	and.b32  	%r9558, %r11440, 1;
	setp.eq.b32 	%p5143, %r9558, 1;
	selp.f64 	%fd24658, 0dBDA8FF8320FD8164, 0d3DE5DB65F9785EBA, %p5143;
	ld.global.nc.v2.f64 	{%fd24659, %fd24660}, [%rd4480];
	fma.rn.f64 	%fd24661, %fd24658, %fd24657, %fd24659;
	fma.rn.f64 	%fd24662, %fd24661, %fd24657, %fd24660;
	ld.global.nc.v2.f64 	{%fd24663, %fd24664}, [%rd4480+16];
	fma.rn.f64 	%fd24665, %fd24662, %fd24657, %fd24663;
	fma.rn.f64 	%fd24666, %fd24665, %fd24657, %fd24664;
	ld.global.nc.v2.f64 	{%fd24667, %fd24668}, [%rd4480+32];
	fma.rn.f64 	%fd24669, %fd24666, %fd24657, %fd24667;
	fma.rn.f64 	%fd24670, %fd24669, %fd24657, %fd24668;
	fma.rn.f64 	%fd24671, %fd24670, %fd28532, %fd28532;
	fma.rn.f64 	%fd24672, %fd24670, %fd24657, 0d3FF0000000000000;
	selp.f64 	%fd24673, %fd24672, %fd24671, %p5143;
	and.b32  	%r9559, %r11440, 2;
	setp.eq.s32 	%p5144, %r9559, 0;
	mov.f64 	%fd24674, 0d0000000000000000;
	sub.f64 	%fd24675, %fd24674, %fd24673;
	selp.f64 	%fd24676, %fd24673, %fd24675, %p5144;
	min.s32 	%r9560, %r3234, %r9;
	cvt.rn.f64.s32 	%fd24677, %r9560;
	sub.f64 	%fd2397, %fd24677, %fd5;
	mul.f64 	%fd24678, %fd2376, %fd24676;
	fma.rn.f64 	%fd24679, %fd2397, %fd2394, %fd24678;
	add.f64 	%fd24680, %fd7, %fd24679;
	mul.f64 	%fd24681, %fd2376, %fd2394;
	mul.f64 	%fd24682, %fd2397, %fd24676;
	sub.f64 	%fd24683, %fd24681, %fd24682;
	add.f64 	%fd24684, %fd8, %fd24683;
	mov.f64 	%fd24685, 0d3FE0000000000000;
	copysign.f64 	%fd24686, %fd24680, %fd24685;
	add.rz.f64 	%fd24687, %fd24680, %fd24686;
	cvt.rzi.f64.f64 	%fd24688, %fd24687;
	cvt.rzi.s32.f64 	%r3241, %fd24688;
	copysign.f64 	%fd24689, %fd24684, %fd24685;
	add.rz.f64 	%fd24690, %fd24684, %fd24689;
	cvt.rzi.f64.f64 	%fd24691, %fd24690;
	cvt.rzi.s32.f64 	%r3242, %fd24691;
	setp.lt.s32 	%p5145, %r3241, 0;
	setp.ge.s32 	%p5146, %r3241, %r4279;
	or.pred  	%p5147, %p5145, %p5146;
	setp.lt.s32 	%p5148, %r3242, 0;
	setp.ge.s32 	%p5149, %r3242, %r4280;
	or.pred  	%p5150, %p5148, %p5149;
	or.pred  	%p5152, %p5147, %p5150;
	mov.b16 	%rs5239, 0;
	mov.u16 	%rs5240, %rs5239;
	mov.u16 	%rs5241, %rs5239;
	@%p5152 bra 	$L__BB1_2923;
	mul.lo.s32 	%r9561, %r3242, %r4281;
	cvt.u64.u32 	%rd4481, %r9561;
	shl.b32 	%r9562, %r3241, 2;
	cvt.u64.u32 	%rd4482, %r9562;
	add.s64 	%rd4483, %rd4481, %rd4482;
	add.s64 	%rd4484, %rd1, %rd4483;
	ld.global.u8 	%rs5239, [%rd4484];
	ld.global.u8 	%rs5240, [%rd4484+1];
	ld.global.u8 	%rs5241, [%rd4484+2];
$L__BB1_2923:
	st.local.u8 	[%rd177+3], %rs5241;
	and.b16  	%rs3855, %rs5241, 255;
	st.local.u8 	[%rd178+3], %rs5240;
	and.b16  	%rs3856, %rs5240, 255;
	st.local.u8 	[%rd179+3], %rs5239;
	and.b16  	%rs3857, %rs5239, 255;
	cvt.rn.f64.u16 	%fd24692, %rs3855;
	mul.f64 	%fd24693, %fd24692, 0d3FD322D0E5604189;
	cvt.rn.f64.u16 	%fd24694, %rs3856;
	fma.rn.f64 	%fd24695, %fd24694, 0d3FE2C8B439581062, %fd24693;
	cvt.rn.f64.u16 	%fd24696, %rs3857;
	fma.rn.f64 	%fd24697, %fd24696, 0d3FBD2F1A9FBE76C9, %fd24695;
	cvt.rzi.u32.f64 	%r9564, %fd24697;
	st.local.u8 	[%rd180+3], %r9564;
	mov.b32 	%r11442, 1;
	mov.f64 	%fd28534, %fd28663;
	@%p5097 bra 	$L__BB1_2927;
	setp.ltu.f64 	%p5154, %fd2, 0d41E0000000000000;
	mov.f64 	%fd28534, %fd28662;
	mov.u32 	%r11441, %r11575;
	@%p5154 bra 	$L__BB1_2926;
	{ // callseq 1484, 0
	.param .b64 param0;
	st.param.f64 	[param0], %fd1;
	.param .align 16 .b8 retval0[16];
	call.uni (retval0), 
	__internal_trig_reduction_slowpathd, 
	(
	param0
	);
	ld.param.f64 	%fd28534, [retval0];
	ld.param.b32 	%r11441, [retval0+8];
	} // callseq 1484
$L__BB1_2926:
	add.s32 	%r11442, %r11441, 1;
$L__BB1_2927:
	shl.b32 	%r9566, %r11442, 6;
	cvt.u64.u32 	%rd4485, %r9566;
	and.b64  	%rd4486, %rd4485, 64;
	mov.u64 	%rd4487, __cudart_sin_cos_coeffs;
	add.s64 	%rd4488, %rd4487, %rd4486;
	mul.rn.f64 	%fd24699, %fd28534, %fd28534;
	and.b32  	%r9567, %r11442, 1;
	setp.eq.b32 	%p5155, %r9567, 1;
	selp.f64 	%fd24700, 0dBDA8FF8320FD8164, 0d3DE5DB65F9785EBA, %p5155;
	ld.global.nc.v2.f64 	{%fd24701, %fd24702}, [%rd4488];
	fma.rn.f64 	%fd24703, %fd24700, %fd24699, %fd24701;
	fma.rn.f64 	%fd24704, %fd24703, %fd24699, %fd24702;
	ld.global.nc.v2.f64 	{%fd24705, %fd24706}, [%rd4488+16];
	fma.rn.f64 	%fd24707, %fd24704, %fd24699, %fd24705;
	fma.rn.f64 	%fd24708, %fd24707, %fd24699, %fd24706;
	ld.global.nc.v2.f64 	{%fd24709, %fd24710}, [%rd4488+32];
	fma.rn.f64 	%fd24711, %fd24708, %fd24699, %fd24709;
	fma.rn.f64 	%fd24712, %fd24711, %fd24699, %fd24710;
	fma.rn.f64 	%fd24713, %fd24712, %fd28534, %fd28534;
	fma.rn.f64 	%fd24714, %fd24712, %fd24699, 0d3FF0000000000000;
	selp.f64 	%fd24715, %fd24714, %fd24713, %p5155;
	and.b32  	%r9568, %r11442, 2;
	setp.eq.s32 	%p5156, %r9568, 0;
	mov.f64 	%fd24716, 0d0000000000000000;
	sub.f64 	%fd24717, %fd24716, %fd24715;
	selp.f64 	%fd2401, %fd24715, %fd24717, %p5156;
	mov.f64 	%fd28535, %fd28664;
	mov.u32 	%r11443, %r11577;
	@%p2 bra 	$L__BB1_2929;
	{ // callseq 1485, 0
	.param .b64 param0;
	st.param.f64 	[param0], %fd1;
	.param .align 16 .b8 retval0[16];
	call.uni (retval0), 
	__internal_trig_reduction_slowpathd, 
	(
	param0
	);
	ld.param.f64 	%fd28535, [retval0];
	ld.param.b32 	%r11443, [retval0+8];
	} // callseq 1485
$L__BB1_2929:
	shl.b32 	%r9570, %r11443, 6;
	cvt.u64.u32 	%rd4489, %r9570;
	and.b64  	%rd4490, %rd4489, 64;
	mov.u64 	%rd4491, __cudart_sin_cos_coeffs;
	add.s64 	%rd4492, %rd4491, %rd4490;
	mul.rn.f64 	%fd24719, %fd28535, %fd28535;
	and.b32  	%r9571, %r11443, 1;
	setp.eq.b32 	%p5157, %r9571, 1;
	selp.f64 	%fd24720, 0dBDA8FF8320FD8164, 0d3DE5DB65F9785EBA, %p5157;
	ld.global.nc.v2.f64 	{%fd24721, %fd24722}, [%rd4492];
	fma.rn.f64 	%fd24723, %fd24720, %fd24719, %fd24721;
	fma.rn.f64 	%fd24724, %fd24723, %fd24719, %fd24722;
	ld.global.nc.v2.f64 	{%fd24725, %fd24726}, [%rd4492+16];
	fma.rn.f64 	%fd24727, %fd24724, %fd24719, %fd24725;
	fma.rn.f64 	%fd24728, %fd24727, %fd24719, %fd24726;
	ld.global.nc.v2.f64 	{%fd24729, %fd24730}, [%rd4492+32];
	fma.rn.f64 	%fd24731, %fd24728, %fd24719, %fd24729;
	fma.rn.f64 	%fd24732, %fd24731, %fd24719, %fd24730;
	fma.rn.f64 	%fd24733, %fd24732, %fd28535, %fd28535;
	fma.rn.f64 	%fd24734, %fd24732, %fd24719, 0d3FF0000000000000;
	selp.f64 	%fd24735, %fd24734, %fd24733, %p5157;
	and.b32  	%r9572, %r11443, 2;
	setp.eq.s32 	%p5158, %r9572, 0;
	mov.f64 	%fd24736, 0d0000000000000000;
	sub.f64 	%fd24737, %fd24736, %fd24735;
	selp.f64 	%fd24738, %fd24735, %fd24737, %p5158;
	mul.f64 	%fd24739, %fd2383, %fd24738;
	fma.rn.f64 	%fd24740, %fd2397, %fd2401, %fd24739;
	add.f64 	%fd24741, %fd7, %fd24740;
	mul.f64 	%fd24742, %fd2383, %fd2401;
	mul.f64 	%fd24743, %fd2397, %fd24738;
	sub.f64 	%fd24744, %fd24742, %fd24743;
	add.f64 	%fd24745, %fd8, %fd24744;
	mov.f64 	%fd24746, 0d3FE0000000000000;
	copysign.f64 	%fd24747, %fd24741, %fd24746;
	add.rz.f64 	%fd24748, %fd24741, %fd24747;
	cvt.rzi.f64.f64 	%fd24749, %fd24748;
	cvt.rzi.s32.f64 	%r3249, %fd24749;
	copysign.f64 	%fd24750, %fd24745, %fd24746;
	add.rz.f64 	%fd24751, %fd24745, %fd24750;
	cvt.rzi.f64.f64 	%fd24752, %fd24751;
	cvt.rzi.s32.f64 	%r3250, %fd24752;
	setp.lt.s32 	%p5159, %r3249, 0;
	setp.ge.s32 	%p5160, %r3249, %r4279;
	or.pred  	%p5161, %p5159, %p5160;
	setp.lt.s32 	%p5162, %r3250, 0;
	setp.ge.s32 	%p5163, %r3250, %r4280;
	or.pred  	%p5164, %p5162, %p5163;
	or.pred  	%p5166, %p5161, %p5164;
	mov.b16 	%rs5242, 0;
	mov.u16 	%rs5243, %rs5242;
	mov.u16 	%rs5244, %rs5242;
	@%p5166 bra 	$L__BB1_2931;
	mul.lo.s32 	%r9573, %r3250, %r4281;
	cvt.u64.u32 	%rd4493, %r9573;
	shl.b32 	%r9574, %r3249, 2;
	cvt.u64.u32 	%rd4494, %r9574;
	add.s64 	%rd4495, %rd4493, %rd4494;
	add.s64 	%rd4496, %rd1, %rd4495;
	ld.global.u8 	%rs5242, [%rd4496];
	ld.global.u8 	%rs5243, [%rd4496+1];
	ld.global.u8 	%rs5244, [%rd4496+2];
$L__BB1_2931:
	st.local.u8 	[%rd177+4], %rs5244;
	and.b16  	%rs3859, %rs5244, 255;
	st.local.u8 	[%rd178+4], %rs5243;
	and.b16  	%rs3860, %rs5243, 255;
	st.local.u8 	[%rd179+4], %rs5242;
	and.b16  	%rs3861, %rs5242, 255;
	cvt.rn.f64.u16 	%fd24753, %rs3859;
	mul.f64 	%fd24754, %fd24753, 0d3FD322D0E5604189;
	cvt.rn.f64.u16 	%fd24755, %rs3860;
	fma.rn.f64 	%fd24756, %fd24755, 0d3FE2C8B439581062, %fd24754;
	cvt.rn.f64.u16 	%fd24757, %rs3861;
	fma.rn.f64 	%fd24758, %fd24757, 0d3FBD2F1A9FBE76C9, %fd24756;
	cvt.rzi.u32.f64 	%r9576, %fd24758;
	st.local.u8 	[%rd180+4], %r9576;
	mov.b32 	%r11445, 1;
	mov.f64 	%fd28537, %fd28663;
	@%p5097 bra 	$L__BB1_2935;
	setp.ltu.f64 	%p5168, %fd2, 0d41E0000000000000;
	mov.f64 	%fd28537, %fd28662;
	mov.u32 	%r11444, %r11575;
	@%p5168 bra 	$L__BB1_2934;
	{ // callseq 1486, 0
	.param .b64 param0;
	st.param.f64 	[param0], %fd1;
	.param .align 16 .b8 retval0[16];
	call.uni (retval0), 
	__internal_trig_reduction_slowpathd, 
	(
	param0
	);
	ld.param.f64 	%fd28537, [retval0];
	ld.param.b32 	%r11444, [retval0+8];
	} // callseq 1486
$L__BB1_2934:
	add.s32 	%r11445, %r11444, 1;
$L__BB1_2935:
	shl.b32 	%r9578, %r11445, 6;
	cvt.u64.u32 	%rd4497, %r9578;
	and.b64  	%rd4498, %rd4497, 64;
	mov.u64 	%rd4499, __cudart_sin_cos_coeffs;
	add.s64 	%rd4500, %rd4499, %rd4498;
	mul.rn.f64 	%fd24760, %fd28537, %fd28537;
	and.b32  	%r9579, %r11445, 1;
	setp.eq.b32 	%p5169, %r9579, 1;
	selp.f64 	%fd24761, 0dBDA8FF8320FD8164, 0d3DE5DB65F9785EBA, %p5169;
	ld.global.nc.v2.f64 	{%fd24762, %fd24763}, [%rd4500];
	fma.rn.f64 	%fd24764, %fd24761, %fd24760, %fd24762;
	fma.rn.f64 	%fd24765, %fd24764, %fd24760, %fd24763;
	ld.global.nc.v2.f64 	{%fd24766, %fd24767}, [%rd4500+16];
	fma.rn.f64 	%fd24768, %fd24765, %fd24760, %fd24766;
	fma.rn.f64 	%fd24769, %fd24768, %fd24760, %fd24767;
	ld.global.nc.v2.f64 	{%fd24770, %fd24771}, [%rd4500+32];
	fma.rn.f64 	%fd24772, %fd24769, %fd24760, %fd24770;
	fma.rn.f64 	%fd24773, %fd24772, %fd24760, %fd24771;
	fma.rn.f64 	%fd24774, %fd24773, %fd28537, %fd28537;
	fma.rn.f64 	%fd24775, %fd24773, %fd24760, 0d3FF0000000000000;
	selp.f64 	%fd24776, %fd24775, %fd24774, %p5169;
	and.b32  	%r9580, %r11445, 2;
	setp.eq.s32 	%p5170, %r9580, 0;
	mov.f64 	%fd24777, 0d0000000000000000;
	sub.f64 	%fd24778, %fd24777, %fd24776;
	selp.f64 	%fd2407, %fd24776, %fd24778, %p5170;
	mov.f64 	%fd28538, %fd28664;
	mov.u32 	%r11446, %r11577;
	@%p2 bra 	$L__BB1_2937;
	{ // callseq 1487, 0
	.param .b64 param0;
	st.param.f64 	[param0], %fd1;
	.param .align 16 .b8 retval0[16];
	call.uni (retval0), 
	__internal_trig_reduction_slowpathd, 
	(
	param0
	);
	ld.param.f64 	%fd28538, [retval0];
	ld.param.b32 	%r11446, [retval0+8];
	} // callseq 1487
$L__BB1_2937:
	shl.b32 	%r9582, %r11446, 6;
	cvt.u64.u32 	%rd4501, %r9582;
	and.b64  	%rd4502, %rd4501, 64;
	mov.u64 	%rd4503, __cudart_sin_cos_coeffs;
	add.s64 	%rd4504, %rd4503, %rd4502;
	mul.rn.f64 	%fd24780, %fd28538, %fd28538;
	and.b32  	%r9583, %r11446, 1;
	setp.eq.b32 	%p5171, %r9583, 1;
	selp.f64 	%fd24781, 0dBDA8FF8320FD8164, 0d3DE5DB65F9785EBA, %p5171;
	ld.global.nc.v2.f64 	{%fd24782, %fd24783}, [%rd4504];
	fma.rn.f64 	%fd24784, %fd24781, %fd24780, %fd24782;
	fma.rn.f64 	%fd24785, %fd24784, %fd24780, %fd24783;
	ld.global.nc.v2.f64 	{%fd24786, %fd24787}, [%rd4504+16];
	fma.rn.f64 	%fd24788, %fd24785, %fd24780, %fd24786;
	fma.rn.f64 	%fd24789, %fd24788, %fd24780, %fd24787;
	ld.global.nc.v2.f64 	{%fd24790, %fd24791}, [%rd4504+32];
	fma.rn.f64 	%fd24792, %fd24789, %fd24780, %fd24790;
	fma.rn.f64 	%fd24793, %fd24792, %fd24780, %fd24791;
	fma.rn.f64 	%fd24794, %fd24793, %fd28538, %fd28538;
	fma.rn.f64 	%fd24795, %fd24793, %fd24780, 0d3FF0000000000000;
	selp.f64 	%fd24796, %fd24795, %fd24794, %p5171;
	and.b32  	%r9584, %r11446, 2;
	setp.eq.s32 	%p5172, %r9584, 0;
	mov.f64 	%fd24797, 0d0000000000000000;
	sub.f64 	%fd24798, %fd24797, %fd24796;
	selp.f64 	%fd24799, %fd24796, %fd24798, %p5172;
	mul.f64 	%fd24800, %fd2390, %fd24799;
	fma.rn.f64 	%fd24801, %fd2397, %fd2407, %fd24800;
	add.f64 	%fd24802, %fd7, %fd24801;
	mul.f64 	%fd24803, %fd2390, %fd2407;
	mul.f64 	%fd24804, %fd2397, %fd24799;
	sub.f64 	%fd24805, %fd24803, %fd24804;
	add.f64 	%fd24806, %fd8, %fd24805;
	mov.f64 	%fd24807, 0d3FE0000000000000;
	copysign.f64 	%fd24808, %fd24802, %fd24807;
	add.rz.f64 	%fd24809, %fd24802, %fd24808;
	cvt.rzi.f64.f64 	%fd24810, %fd24809;
	cvt.rzi.s32.f64 	%r3257, %fd24810;
	copysign.f64 	%fd24811, %fd24806, %fd24807;
	add.rz.f64 	%fd24812, %fd24806, %fd24811;
	cvt.rzi.f64.f64 	%fd24813, %fd24812;
	cvt.rzi.s32.f64 	%r3258, %fd24813;
	setp.lt.s32 	%p5173, %r3257, 0;
	setp.ge.s32 	%p5174, %r3257, %r4279;
	or.pred  	%p5175, %p5173, %p5174;
	setp.lt.s32 	%p5176, %r3258, 0;
	setp.ge.s32 	%p5177, %r3258, %r4280;
	or.pred  	%p5178, %p5176, %p5177;
	or.pred  	%p5180, %p5175, %p5178;
	mov.b16 	%rs5245, 0;
	mov.u16 	%rs5246, %rs5245;
	mov.u16 	%rs5247, %rs5245;
	@%p5180 bra 	$L__BB1_2939;
	mul.lo.s32 	%r9585, %r3258, %r4281;
	cvt.u64.u32 	%rd4505, %r9585;
	shl.b32 	%r9586, %r3257, 2;
	cvt.u64.u32 	%rd4506, %r9586;
	add.s64 	%rd4507, %rd4505, %rd4506;
	add.s64 	%rd4508, %rd1, %rd4507;
	ld.global.u8 	%rs5245, [%rd4508];
	ld.global.u8 	%rs5246, [%rd4508+1];
	ld.global.u8 	%rs5247, [%rd4508+2];
$L__BB1_2939:
	st.local.u8 	[%rd177+5], %rs5247;
	and.b16  	%rs3863, %rs5247, 255;
	st.local.u8 	[%rd178+5], %rs5246;
	and.b16  	%rs3864, %rs5246, 255;
	st.local.u8 	[%rd179+5], %rs5245;
	and.b16  	%rs3865, %rs5245, 255;
	cvt.rn.f64.u16 	%fd24814, %rs3863;
	mul.f64 	%fd24815, %fd24814, 0d3FD322D0E5604189;
	cvt.rn.f64.u16 	%fd24816, %rs3864;
	fma.rn.f64 	%fd24817, %fd24816, 0d3FE2C8B439581062, %fd24815;
	cvt.rn.f64.u16 	%fd24818, %rs3865;
	fma.rn.f64 	%fd24819, %fd24818, 0d3FBD2F1A9FBE76C9, %fd24817;
	cvt.rzi.u32.f64 	%r9588, %fd24819;
	st.local.u8 	[%rd180+5], %r9588;
	add.s32 	%r9589, %r3225, %r4287;
	div.s32 	%r9590, %r9589, %r4283;
	max.s32 	%r3259, %r9590, 0;
	mov.b32 	%r11448, 1;
	mov.f64 	%fd28540, %fd28663;
	@%p5097 bra 	$L__BB1_2943;
	setp.ltu.f64 	%p5182, %fd2, 0d41E0000000000000;
	mov.f64 	%fd28540, %fd28662;
	mov.u32 	%r11447, %r11575;
	@%p5182 bra 	$L__BB1_2942;
	{ // callseq 1488, 0
	.param .b64 param0;
	st.param.f64 	[param0], %fd1;
	.param .align 16 .b8 retval0[16];
	call.uni (retval0), 
	__internal_trig_reduction_slowpathd, 
	(
	param0
	);
	ld.param.f64 	%fd28540, [retval0];
	ld.param.b32 	%r11447, [retval0+8];
	} // callseq 1488
$L__BB1_2942:
	add.s32 	%r11448, %r11447, 1;
$L__BB1_2943:
	shl.b32 	%r9592, %r11448, 6;
	cvt.u64.u32 	%rd4509, %r9592;
	and.b64  	%rd4510, %rd4509, 64;
	mov.u64 	%rd4511, __cudart_sin_cos_coeffs;
	add.s64 	%rd4512, %rd4511, %rd4510;
	mul.rn.f64 	%fd24821, %fd28540, %fd28540;
	and.b32  	%r9593, %r11448, 1;
	setp.eq.b32 	%p5183, %r9593, 1;
	selp.f64 	%fd24822, 0dBDA8FF8320FD8164, 0d3DE5DB65F9785EBA, %p5183;
	ld.global.nc.v2.f64 	{%fd24823, %fd24824}, [%rd4512];
	fma.rn.f64 	%fd24825, %fd24822, %fd24821, %fd24823;
	fma.rn.f64 	%fd24826, %fd24825, %fd24821, %fd24824;
	ld.global.nc.v2.f64 	{%fd24827, %fd24828}, [%rd4512+16];
	fma.rn.f64 	%fd24829, %fd24826, %fd24821, %fd24827;
	fma.rn.f64 	%fd24830, %fd24829, %fd24821, %fd24828;
	ld.global.nc.v2.f64 	{%fd24831, %fd24832}, [%rd4512+32];
	fma.rn.f64 	%fd24833, %fd24830, %fd24821, %fd24831;
	fma.rn.f64 	%fd24834, %fd24833, %fd24821, %fd24832;
	fma.rn.f64 	%fd24835, %fd24834, %fd28540, %fd28540;
	fma.rn.f64 	%fd24836, %fd24834, %fd24821, 0d3FF0000000000000;
	selp.f64 	%fd24837, %fd24836, %fd24835, %p5183;
	and.b32  	%r9594, %r11448, 2;
	setp.eq.s32 	%p5184, %r9594, 0;
	mov.f64 	%fd24838, 0d0000000000000000;
	sub.f64 	%fd24839, %fd24838, %fd24837;
	selp.f64 	%fd2413, %fd24837, %fd24839, %p5184;
	mov.f64 	%fd28541, %fd28664;
	mov.u32 	%r11449, %r11577;
	@%p2 bra 	$L__BB1_2945;
	{ // callseq 1489, 0
	.param .b64 param0;
	st.param.f64 	[param0], %fd1;
	.param .align 16 .b8 retval0[16];
	call.uni (retval0), 
	__internal_trig_reduction_slowpathd, 
	(
	param0
	);
	ld.param.f64 	%fd28541, [retval0];
	ld.param.b32 	%r11449, [retval0+8];
	} // callseq 1489
$L__BB1_2945:
	shl.b32 	%r9596, %r11449, 6;
	cvt.u64.u32 	%rd4513, %r9596;
	and.b64  	%rd4514, %rd4513, 64;
	mov.u64 	%rd4515, __cudart_sin_cos_coeffs;
	add.s64 	%rd4516, %rd4515, %rd4514;
	mul.rn.f64 	%fd24841, %fd28541, %fd28541;
	and.b32  	%r9597, %r11449, 1;
	setp.eq.b32 	%p5185, %r9597, 1;
	selp.f64 	%fd24842, 0dBDA8FF8320FD8164, 0d3DE5DB65F9785EBA, %p5185;
	ld.global.nc.v2.f64 	{%fd24843, %fd24844}, [%rd4516];
	fma.rn.f64 	%fd24845, %fd24842, %fd24841, %fd24843;
	fma.rn.f64 	%fd24846, %fd24845, %fd24841, %fd24844;
	ld.global.nc.v2.f64 	{%fd24847, %fd24848}, [%rd4516+16];
	fma.rn.f64 	%fd24849, %fd24846, %fd24841, %fd24847;
	fma.rn.f64 	%fd24850, %fd24849, %fd24841, %fd24848;
	ld.global.nc.v2.f64 	{%fd24851, %fd24852}, [%rd4516+32];
	fma.rn.f64 	%fd24853, %fd24850, %fd24841, %fd24851;
	fma.rn.f64 	%fd24854, %fd24853, %fd24841, %fd24852;
	fma.rn.f64 	%fd24855, %fd24854, %fd28541, %fd28541;
	fma.rn.f64 	%fd24856, %fd24854, %fd24841, 0d3FF0000000000000;
	selp.f64 	%fd24857, %fd24856, %fd24855, %p5185;
	and.b32  	%r9598, %r11449, 2;
	setp.eq.s32 	%p5186, %r9598, 0;
	mov.f64 	%fd24858, 0d0000000000000000;
	sub.f64 	%fd24859, %fd24858, %fd24857;
	selp.f64 	%fd24860, %fd24857, %fd24859, %p5186;
	min.s32 	%r9599, %r3259, %r10;
	cvt.rn.f64.s32 	%fd24861, %r9599;
	sub.f64 	%fd2416, %fd24861, %fd6;
	mul.f64 	%fd24862, %fd2416, %fd24860;
	fma.rn.f64 	%fd24863, %fd2375, %fd2413, %fd24862;
	add.f64 	%fd24864, %fd7, %fd24863;
	mul.f64 	%fd24865, %fd2416, %fd2413;
	mul.f64 	%fd24866, %fd2375, %fd24860;
	sub.f64 	%fd24867, %fd24865, %fd24866;
	add.f64 	%fd24868, %fd8, %fd24867;
	mov.f64 	%fd24869, 0d3FE0000000000000;
	copysign.f64 	%fd24870, %fd24864, %fd24869;
	add.rz.f64 	%fd24871, %fd24864, %fd24870;
	cvt.rzi.f64.f64 	%fd24872, %fd24871;
	cvt.rzi.s32.f64 	%r3266, %fd24872;
	copysign.f64 	%fd24873, %fd24868, %fd24869;
	add.rz.f64 	%fd24874, %fd24868, %fd24873;
	cvt.rzi.f64.f64 	%fd24875, %fd24874;
	cvt.rzi.s32.f64 	%r3267, %fd24875;
	setp.lt.s32 	%p5187, %r3266, 0;
	setp.ge.s32 	%p5188, %r3266, %r4279;
	or.pred  	%p5189, %p5187, %p5188;
	setp.lt.s32 	%p5190, %r3267, 0;
	setp.ge.s32 	%p5191, %r3267, %r4280;
	or.pred  	%p5192, %p5190, %p5191;
	or.pred  	%p5194, %p5189, %p5192;
	mov.b16 	%rs5248, 0;
	mov.u16 	%rs5249, %rs5248;
	mov.u16 	%rs5250, %rs5248;
	@%p5194 bra 	$L__BB1_2947;
	mul.lo.s32 	%r9600, %r3267, %r4281;
	cvt.u64.u32 	%rd4517, %r9600;
	shl.b32 	%r9601, %r3266, 2;
	cvt.u64.u32 	%rd4518, %r9601;
	add.s64 	%rd4519, %rd4517, %rd4518;
	add.s64 	%rd4520, %rd1, %rd4519;
	ld.global.u8 	%rs5248, [%rd4520];
	ld.global.u8 	%rs5249, [%rd4520+1];
	ld.global.u8 	%rs5250, [%rd4520+2];
$L__BB1_2947:
	st.local.u8 	[%rd177+6], %rs5250;
	and.b16  	%rs3867, %rs5250, 255;
	st.local.u8 	[%rd178+6], %rs5249;
	and.b16  	%rs3868, %rs5249, 255;
	st.local.u8 	[%rd179+6], %rs5248;
	and.b16  	%rs3869, %rs5248, 255;
	cvt.rn.f64.u16 	%fd24876, %rs3867;
	mul.f64 	%fd24877, %fd24876, 0d3FD322D0E5604189;
	cvt.rn.f64.u16 	%fd24878, %rs3868;
	fma.rn.f64 	%fd24879, %fd24878, 0d3FE2C8B439581062, %fd24877;
	cvt.rn.f64.u16 	%fd24880, %rs3869;
	fma.rn.f64 	%fd24881, %fd24880, 0d3FBD2F1A9FBE76C9, %fd24879;
	cvt.rzi.u32.f64 	%r9603, %fd24881;
	st.local.u8 	[%rd180+6], %r9603;
	mov.b32 	%r11451, 1;
	mov.f64 	%fd28543, %fd28663;
	@%p5097 bra 	$L__BB1_2951;
	setp.ltu.f64 	%p5196, %fd2, 0d41E0000000000000;
	mov.f64 	%fd28543, %fd28662;
	mov.u32 	%r11450, %r11575;
	@%p5196 bra 	$L__BB1_2950;
	{ // callseq 1490, 0
	.param .b64 param0;
	st.param.f64 	[param0], %fd1;
	.param .align 16 .b8 retval0[16];
	call.uni (retval0), 
	__internal_trig_reduction_slowpathd, 
	(
	param0
	);
	ld.param.f64 	%fd28543, [retval0];
	ld.param.b32 	%r11450, [retval0+8];
	} // callseq 1490
$L__BB1_2950:
	add.s32 	%r11451, %r11450, 1;
$L__BB1_2951:
	shl.b32 	%r9605, %r11451, 6;
	cvt.u64.u32 	%rd4521, %r9605;
	and.b64  	%rd4522, %rd4521, 64;
	mov.u64 	%rd4523, __cudart_sin_cos_coeffs;
	add.s64 	%rd4524, %rd4523, %rd4522;
	mul.rn.f64 	%fd24883, %fd28543, %fd28543;
	and.b32  	%r9606, %r11451, 1;
	setp.eq.b32 	%p5197, %r9606, 1;
	selp.f64 	%fd24884, 0dBDA8FF8320FD8164, 0d3DE5DB65F9785EBA, %p5197;
	ld.global.nc.v2.f64 	{%fd24885, %fd24886}, [%rd4524];
	fma.rn.f64 	%fd24887, %fd24884, %fd24883, %fd24885;
	fma.rn.f64 	%fd24888, %fd24887, %fd24883, %fd24886;
	ld.global.nc.v2.f64 	{%fd24889, %fd24890}, [%rd4524+16];
	fma.rn.f64 	%fd24891, %fd24888, %fd24883, %fd24889;
	fma.rn.f64 	%fd24892, %fd24891, %fd24883, %fd24890;
	ld.global.nc.v2.f64 	{%fd24893, %fd24894}, [%rd4524+32];
	fma.rn.f64 	%fd24895, %fd24892, %fd24883, %fd24893;
	fma.rn.f64 	%fd24896, %fd24895, %fd24883, %fd24894;
	fma.rn.f64 	%fd24897, %fd24896, %fd28543, %fd28543;
	fma.rn.f64 	%fd24898, %fd24896, %fd24883, 0d3FF0000000000000;
	selp.f64 	%fd24899, %fd24898, %fd24897, %p5197;
	and.b32  	%r9607, %r11451, 2;
	setp.eq.s32 	%p5198, %r9607, 0;
	mov.f64 	%fd24900, 0d0000000000000000;
	sub.f64 	%fd24901, %fd24900, %fd24899;
	selp.f64 	%fd2420, %fd24899, %fd24901, %p5198;
	mov.f64 	%fd28544, %fd28664;
	mov.u32 	%r11452, %r11577;
	@%p2 bra 	$L__BB1_2953;
	{ // callseq 1491, 0
	.param .b64 param0;
	st.param.f64 	[param0], %fd1;
	.param .align 16 .b8 retval0[16];
	call.uni (retval0), 
	__internal_trig_reduction_slowpathd, 
	(
	param0
	);
	ld.param.f64 	%fd28544, [retval0];
	ld.param.b32 	%r11452, [retval0+8];
	} // callseq 1491
$L__BB1_2953:
	shl.b32 	%r9609, %r11452, 6;
	cvt.u64.u32 	%rd4525, %r9609;
	and.b64  	%rd4526, %rd4525, 64;
	mov.u64 	%rd4527, __cudart_sin_cos_coeffs;
	add.s64 	%rd4528, %rd4527, %rd4526;
	mul.rn.f64 	%fd24903, %fd28544, %fd28544;
	and.b32  	%r9610, %r11452, 1;
	setp.eq.b32 	%p5199, %r9610, 1;
	selp.f64 	%fd24904, 0dBDA8FF8320FD8164, 0d3DE5DB65F9785EBA, %p5199;
	ld.global.nc.v2.f64 	{%fd24905, %fd24906}, [%rd4528];
	fma.rn.f64 	%fd24907, %fd24904, %fd24903, %fd24905;
	fma.rn.f64 	%fd24908, %fd24907, %fd24903, %fd24906;
	ld.global.nc.v2.f64 	{%fd24909, %fd24910}, [%rd4528+16];
	fma.rn.f64 	%fd24911, %fd24908, %fd24903, %fd24909;
	fma.rn.f64 	%fd24912, %fd24911, %fd24903, %fd24910;
	ld.global.nc.v2.f64 	{%fd24913, %fd24914}, [%rd4528+32];
	fma.rn.f64 	%fd24915, %fd24912, %fd24903, %fd24913;
	fma.rn.f64 	%fd24916, %fd24915, %fd24903, %fd24914;
	fma.rn.f64 	%fd24917, %fd24916, %fd28544, %fd28544;
	fma.rn.f64 	%fd24918, %fd24916, %fd24903, 0d3FF0000000000000;
	selp.f64 	%fd24919, %fd24918, %fd24917, %p5199;
	and.b32  	%r9611, %r11452, 2;
	setp.eq.s32 	%p5200, %r9611, 0;
	mov.f64 	%fd24920, 0d0000000000000000;
	sub.f64 	%fd24921, %fd24920, %fd24919;
	selp.f64 	%fd24922, %fd24919, %fd24921, %p5200;
	mul.f64 	%fd24923, %fd2416, %fd24922;
	fma.rn.f64 	%fd24924, %fd2397, %fd2420, %fd24923;
	add.f64 	%fd24925, %fd7, %fd24924;
	mul.f64 	%fd24926, %fd2416, %fd2420;
	mul.f64 	%fd24927, %fd2397, %fd24922;
	sub.f64 	%fd24928, %fd24926, %fd24927;
	add.f64 	%fd24929, %fd8, %fd24928;
	mov.f64 	%fd24930, 0d3FE0000000000000;
	copysign.f64 	%fd24931, %fd24925, %fd24930;
	add.rz.f64 	%fd24932, %fd24925, %fd24931;
	cvt.rzi.f64.f64 	%fd24933, %fd24932;
	cvt.rzi.s32.f64 	%r3274, %fd24933;
	copysign.f64 	%fd24934, %fd24929, %fd24930;
	add.rz.f64 	%fd24935, %fd24929, %fd24934;
	cvt.rzi.f64.f64 	%fd24936, %fd24935;
	cvt.rzi.s32.f64 	%r3275, %fd24936;
	setp.lt.s32 	%p5201, %r3274, 0;
	setp.ge.s32 	%p5202, %r3274, %r4279;
	or.pred  	%p5203, %p5201, %p5202;
	setp.lt.s32 	%p5204, %r3275, 0;
	setp.ge.s32 	%p5205, %r3275, %r4280;
	or.pred  	%p5206, %p5204, %p5205;
	or.pred  	%p5208, %p5203, %p5206;
	mov.b16 	%rs5251, 0;
	mov.u16 	%rs5252, %rs5251;
	mov.u16 	%rs5253, %rs5251;
	@%p5208 bra 	$L__BB1_2955;
	mul.lo.s32 	%r9612, %r3275, %r4281;
	cvt.u64.u32 	%rd4529, %r9612;
	shl.b32 	%r9613, %r3274, 2;
	cvt.u64.u32 	%rd4530, %r9613;
	add.s64 	%rd4531, %rd4529, %rd4530;
	add.s64 	%rd4532, %rd1, %rd4531;
	ld.global.u8 	%rs5251, [%rd4532];
	ld.global.u8 	%rs5252, [%rd4532+1];
	ld.global.u8 	%rs5253, [%rd4532+2];
$L__BB1_2955:
	st.local.u8 	[%rd177+7], %rs5253;
	and.b16  	%rs3871, %rs5253, 255;
	st.local.u8 	[%rd178+7], %rs5252;
	and.b16  	%rs3872, %rs5252, 255;
	st.local.u8 	[%rd179+7], %rs5251;
	and.b16  	%rs3873, %rs5251, 255;
	cvt.rn.f64.u16 	%fd24937, %rs3871;
	mul.f64 	%fd24938, %fd24937, 0d3FD322D0E5604189;
	cvt.rn.f64.u16 	%fd24939, %rs3872;
	fma.rn.f64 	%fd24940, %fd24939, 0d3FE2C8B439581062, %fd24938;
	cvt.rn.f64.u16 	%fd24941, %rs3873;
	fma.rn.f64 	%fd24942, %fd24941, 0d3FBD2F1A9FBE76C9, %fd24940;
	cvt.rzi.u32.f64 	%r9614, %fd24942;
	st.local.u8 	[%rd180+7], %r9614;
	add.s32 	%r10528, %r10528, 8;
$L__BB1_2956:
	setp.gt.u32 	%p5209, %r10528, 299;
	@%p5209 bra 	$L__BB1_3291;
	setp.ge.s32 	%p5210, %r3132, %r4288;
	add.s32 	%r9615, %r144, 1;
	setp.lt.s32 	%p5211, %r9615, 0;
	setp.ge.s32 	%p5212, %r9615, %r4284;
	or.pred  	%p5213, %p5212, %p5210;
	or.pred  	%p5214, %p5213, %p5211;
	@%p5214 bra 	$L__BB1_3023;
	setp.eq.f64 	%p5215, %fd2, 0d7FF0000000000000;
	mad.lo.s32 	%r9617, %r4286, %r144, %r4286;
	shl.b32 	%r3278, %r9617, 1;
	mul.lo.s32 	%r3279, %r3133, %r4287;
	mov.b32 	%r11455, 1;
	mov.f64 	%fd28546, %fd28663;
	@%p5215 bra 	$L__BB1_2962;
	setp.ltu.f64 	%p5216, %fd2, 0d41E0000000000000;
	mov.f64 	%fd28546, %fd28662;
	mov.u32 	%r11454, %r11575;
	@%p5216 bra 	$L__BB1_2961;
	{ // callseq 1492, 0
	.param .b64 param0;
	st.param.f64 	[param0], %fd1;
	.param .align 16 .b8 retval0[16];
	call.uni (retval0), 
	__internal_trig_reduction_slowpathd, 
	(
	param0
	);
	ld.param.f64 	%fd28546, [retval0];
	ld.param.b32 	%r11454, [retval0+8];
	} // callseq 1492
$L__BB1_2961:
	add.s32 	%r11455, %r11454, 1;
$L__BB1_2962:
	shl.b32 	%r9619, %r11455, 6;
	cvt.u64.u32 	%rd4533, %r9619;
	and.b64  	%rd4534, %rd4533, 64;
	mov.u64 	%rd4535, __cudart_sin_cos_coeffs;
	add.s64 	%rd4536, %rd4535, %rd4534;
	mul.rn.f64 	%fd24944, %fd28546, %fd28546;
	and.b32  	%r9620, %r11455, 1;
	setp.eq.b32 	%p5217, %r9620, 1;
	selp.f64 	%fd24945, 0dBDA8FF8320FD8164, 0d3DE5DB65F9785EBA, %p5217;
	ld.global.nc.v2.f64 	{%fd24946, %fd24947}, [%rd4536];
	fma.rn.f64 	%fd24948, %fd24945, %fd24944, %fd24946;
	fma.rn.f64 	%fd24949, %fd24948, %fd24944, %fd24947;
	ld.global.nc.v2.f64 	{%fd24950, %fd24951}, [%rd4536+16];
	fma.rn.f64 	%fd24952, %fd24949, %fd24944, %fd24950;
	fma.rn.f64 	%fd24953, %fd24952, %fd24944, %fd24951;
	ld.global.nc.v2.f64 	{%fd24954, %fd24955}, [%rd4536+32];
	fma.rn.f64 	%fd24956, %fd24953, %fd24944, %fd24954;
	fma.rn.f64 	%fd24957, %fd24956, %fd24944, %fd24955;
	fma.rn.f64 	%fd24958, %fd24957, %fd28546, %fd28546;
	fma.rn.f64 	%fd24959, %fd24957, %fd24944, 0d3FF0000000000000;
	selp.f64 	%fd24960, %fd24959, %fd24958, %p5217;
	and.b32  	%r9621, %r11455, 2;
	setp.eq.s32 	%p5218, %r9621, 0;
	mov.f64 	%fd24961, 0d0000000000000000;
	sub.f64 	%fd24962, %fd24961, %fd24960;
	selp.f64 	%fd2426, %fd24960, %fd24962, %p5218;
	mov.f64 	%fd28547, %fd28664;
	mov.u32 	%r11456, %r11577;
	@%p2 bra 	$L__BB1_2964;
	{ // callseq 1493, 0
	.param .b64 param0;
	st.param.f64 	[param0], %fd1;
	.param .align 16 .b8 retval0[16];
	call.uni (retval0), 
	__internal_trig_reduction_slowpathd, 
	(
	param0
	);
	ld.param.f64 	%fd28547, [retval0];
	ld.param.b32 	%r11456, [retval0+8];
	} // callseq 1493
$L__BB1_2964:
	shl.b32 	%r9623, %r11456, 6;
	cvt.u64.u32 	%rd4537, %r9623;
	and.b64  	%rd4538, %rd4537, 64;
	mov.u64 	%rd4539, __cudart_sin_cos_coeffs;
	add.s64 	%rd4540, %rd4539, %rd4538;
	mul.rn.f64 	%fd24964, %fd28547, %fd28547;
	and.b32  	%r9624, %r11456, 1;
	setp.eq.b32 	%p5219, %r9624, 1;
	selp.f64 	%fd24965, 0dBDA8FF8320FD8164, 0d3DE5DB65F9785EBA, %p5219;
	ld.global.nc.v2.f64 	{%fd24966, %fd24967}, [%rd4540];
	fma.rn.f64 	%fd24968, %fd24965, %fd24964, %fd24966;
	fma.rn.f64 	%fd24969, %fd24968, %fd24964, %fd24967;
	ld.global.nc.v2.f64 	{%fd24970, %fd24971}, [%rd4540+16];
	fma.rn.f64 	%fd24972, %fd24969, %fd24964, %fd24970;
	fma.rn.f64 	%fd24973, %fd24972, %fd24964, %fd24971;
	ld.global.nc.v2.f64 	{%fd24974, %fd24975}, [%rd4540+32];
	fma.rn.f64 	%fd24976, %fd24973, %fd24964, %fd24974;
	fma.rn.f64 	%fd24977, %fd24976, %fd24964, %fd24975;
	fma.rn.f64 	%fd24978, %fd24977, %fd28547, %fd28547;
	fma.rn.f64 	%fd24979, %fd24977, %fd24964, 0d3FF0000000000000;
	selp.f64 	%fd24980, %fd24979, %fd24978, %p5219;
	and.b32  	%r9625, %r11456, 2;
	setp.eq.s32 	%p5220, %r9625, 0;
	mov.f64 	%fd24981, 0d0000000000000000;
	sub.f64 	%fd24982, %fd24981, %fd24980;
	selp.f64 	%fd24983, %fd24980, %fd24982, %p5220;
	div.s32 	%r9626, %r3278, %r4282;
	max.s32 	%r9627, %r9626, 0;
	min.s32 	%r9628, %r9627, %r9;
	cvt.rn.f64.s32 	%fd24984, %r9628;
	sub.f64 	%fd2429, %fd24984, %fd5;
	div.s32 	%r9629, %r3279, %r4283;
	max.s32 	%r9630, %r9629, 0;
	min.s32 	%r9631, %r9630, %r10;
	cvt.rn.f64.s32 	%fd24985, %r9631;
	sub.f64 	%fd2430, %fd24985, %fd6;
	mul.f64 	%fd24986, %fd2430, %fd24983;
	fma.rn.f64 	%fd24987, %fd2429, %fd2426, %fd24986;
	add.f64 	%fd24988, %fd7, %fd24987;
	mul.f64 	%fd24989, %fd2430, %fd2426;
	mul.f64 	%fd24990, %fd2429, %fd24983;
	sub.f64 	%fd24991, %fd24989, %fd24990;
	add.f64 	%fd24992, %fd8, %fd24991;
	mov.f64 	%fd24993, 0d3FE0000000000000;
	copysign.f64 	%fd24994, %fd24988, %fd24993;
	add.rz.f64 	%fd24995, %fd24988, %fd24994;
	cvt.rzi.f64.f64 	%fd24996, %fd24995;
	cvt.rzi.s32.f64 	%r3286, %fd24996;
	copysign.f64 	%fd24997, %fd24992, %fd24993;
	add.rz.f64 	%fd24998, %fd24992, %fd24997;
	cvt.rzi.f64.f64 	%fd24999, %fd24998;
	cvt.rzi.s32.f64 	%r3287, %fd24999;
	setp.lt.s32 	%p5221, %r3286, 0;
	setp.ge.s32 	%p5222, %r3286, %r4279;
	or.pred  	%p5223, %p5221, %p5222;
	setp.lt.s32 	%p5224, %r3287, 0;
	setp.ge.s32 	%p5225, %r3287, %r4280;
	or.pred  	%p5226, %p5224, %p5225;
	or.pred  	%p5228, %p5223, %p5226;
	mov.b16 	%rs5254, 0;
	mov.u16 	%rs5255, %rs5254;
	mov.u16 	%rs5256, %rs5254;
	@%p5228 bra 	$L__BB1_2966;
	mul.lo.s32 	%r9632, %r3287, %r4281;
	cvt.u64.u32 	%rd4541, %r9632;
	shl.b32 	%r9633, %r3286, 2;
	cvt.u64.u32 	%rd4542, %r9633;
	add.s64 	%rd4543, %rd4541, %rd4542;
	add.s64 	%rd4544, %rd1, %rd4543;
	ld.global.u8 	%rs5254, [%rd4544];
	ld.global.u8 	%rs5255, [%rd4544+1];
	ld.global.u8 	%rs5256, [%rd4544+2];
$L__BB1_2966:
	cvt.u64.u32 	%rd4545, %r10528;
	add.s64 	%rd181, %rd2, %rd4545;
	st.local.u8 	[%rd181], %rs5256;
	and.b16  	%rs3875, %rs5256, 255;
	add.s64 	%rd182, %rd3, %rd4545;
	st.local.u8 	[%rd182], %rs5255;
	and.b16  	%rs3876, %rs5255, 255;
	add.s64 	%rd183, %rd4, %rd4545;
	st.local.u8 	[%rd183], %rs5254;
	and.b16  	%rs3877, %rs5254, 255;
	cvt.rn.f64.u16 	%fd25000, %rs3875;
	mul.f64 	%fd25001, %fd25000, 0d3FD322D0E5604189;
	cvt.rn.f64.u16 	%fd25002, %rs3876;
	fma.rn.f64 	%fd25003, %fd25002, 0d3FE2C8B439581062, %fd25001;
	cvt.rn.f64.u16 	%fd25004, %rs3877;
	fma.rn.f64 	%fd25005, %fd25004, 0d3FBD2F1A9FBE76C9, %fd25003;
	cvt.rzi.u32.f64 	%r9635, %fd25005;
	add.s64 	%rd184, %rd5, %rd4545;
	st.local.u8 	[%rd184], %r9635;
	add.s32 	%r3288, %r3279, %r4287;
	mov.b32 	%r11458, 1;
	mov.f64 	%fd28549, %fd28663;
	@%p5215 bra 	$L__BB1_2970;
	setp.ltu.f64 	%p5230, %fd2, 0d41E0000000000000;
	mov.f64 	%fd28549, %fd28662;
	mov.u32 	%r11457, %r11575;
	@%p5230 bra 	$L__BB1_2969;
	{ // callseq 1494, 0
	.param .b64 param0;
	st.param.f64 	[param0], %fd1;
	.param .align 16 .b8 retval0[16];
	call.uni (retval0), 
	__internal_trig_reduction_slowpathd, 
	(
	param0
	);
	ld.param.f64 	%fd28549, [retval0];
	ld.param.b32 	%r11457, [retval0+8];
	} // callseq 1494
$L__BB1_2969:
	add.s32 	%r11458, %r11457, 1;
$L__BB1_2970:
	shl.b32 	%r9637, %r11458, 6;
	cvt.u64.u32 	%rd4546, %r9637;
	and.b64  	%rd4547, %rd4546, 64;
	mov.u64 	%rd4548, __cudart_sin_cos_coeffs;
	add.s64 	%rd4549, %rd4548, %rd4547;
	mul.rn.f64 	%fd25007, %fd28549, %fd28549;
	and.b32  	%r9638, %r11458, 1;
	setp.eq.b32 	%p5231, %r9638, 1;
	selp.f64 	%fd25008, 0dBDA8FF8320FD8164, 0d3DE5DB65F9785EBA, %p5231;
	ld.global.nc.v2.f64 	{%fd25009, %fd25010}, [%rd4549];
	fma.rn.f64 	%fd25011, %fd25008, %fd25007, %fd25009;
	fma.rn.f64 	%fd25012, %fd25011, %fd25007, %fd25010;
	ld.global.nc.v2.f64 	{%fd25013, %fd25014}, [%rd4549+16];
	fma.rn.f64 	%fd25015, %fd25012, %fd25007, %fd25013;
	fma.rn.f64 	%fd25016, %fd25015, %fd25007, %fd25014;
	ld.global.nc.v2.f64 	{%fd25017, %fd25018}, [%rd4549+32];
	fma.rn.f64 	%fd25019, %fd25016, %fd25007, %fd25017;
	fma.rn.f64 	%fd25020, %fd25019, %fd25007, %fd25018;
	fma.rn.f64 	%fd25021, %fd25020, %fd28549, %fd28549;
	fma.rn.f64 	%fd25022, %fd25020, %fd25007, 0d3FF0000000000000;
	selp.f64 	%fd25023, %fd25022, %fd25021, %p5231;
	and.b32  	%r9639, %r11458, 2;
	setp.eq.s32 	%p5232, %r9639, 0;
	mov.f64 	%fd25024, 0d0000000000000000;
	sub.f64 	%fd25025, %fd25024, %fd25023;
	selp.f64 	%fd2434, %fd25023, %fd25025, %p5232;
	mov.f64 	%fd28550, %fd28664;
	mov.u32 	%r11459, %r11577;
	@%p2 bra 	$L__BB1_2972;
	{ // callseq 1495, 0
	.param .b64 param0;
	st.param.f64 	[param0], %fd1;
	.param .align 16 .b8 retval0[16];
	call.uni (retval0), 
	__internal_trig_reduction_slowpathd, 
	(
	param0
	);
	ld.param.f64 	%fd28550, [retval0];
	ld.param.b32 	%r11459, [retval0+8];
	} // callseq 1495
$L__BB1_2972:
	shl.b32 	%r9641, %r11459, 6;
	cvt.u64.u32 	%rd4550, %r9641;
	and.b64  	%rd4551, %rd4550, 64;
	mov.u64 	%rd4552, __cudart_sin_cos_coeffs;
	add.s64 	%rd4553, %rd4552, %rd4551;
	mul.rn.f64 	%fd25027, %fd28550, %fd28550;
	and.b32  	%r9642, %r11459, 1;
	setp.eq.b32 	%p5233, %r9642, 1;
	selp.f64 	%fd25028, 0dBDA8FF8320FD8164, 0d3DE5DB65F9785EBA, %p5233;
	ld.global.nc.v2.f64 	{%fd25029, %fd25030}, [%rd4553];
	fma.rn.f64 	%fd25031, %fd25028, %fd25027, %fd25029;
	fma.rn.f64 	%fd25032, %fd25031, %fd25027, %fd25030;
	ld.global.nc.v2.f64 	{%fd25033, %fd25034}, [%rd4553+16];
	fma.rn.f64 	%fd25035, %fd25032, %fd25027, %fd25033;
	fma.rn.f64 	%fd25036, %fd25035, %fd25027, %fd25034;
	ld.global.nc.v2.f64 	{%fd25037, %fd25038}, [%rd4553+32];
	fma.rn.f64 	%fd25039, %fd25036, %fd25027, %fd25037;
	fma.rn.f64 	%fd25040, %fd25039, %fd25027, %fd25038;
	fma.rn.f64 	%fd25041, %fd25040, %fd28550, %fd28550;
	fma.rn.f64 	%fd25042, %fd25040, %fd25027, 0d3FF0000000000000;
	selp.f64 	%fd25043, %fd25042, %fd25041, %p5233;
	and.b32  	%r9643, %r11459, 2;
	setp.eq.s32 	%p5234, %r9643, 0;
	mov.f64 	%fd25044, 0d0000000000000000;
	sub.f64 	%fd25045, %fd25044, %fd25043;
	selp.f64 	%fd25046, %fd25043, %fd25045, %p5234;
	div.s32 	%r9644, %r3288, %r4283;
	max.s32 	%r9645, %r9644, 0;
	min.s32 	%r9646, %r9645, %r10;
	cvt.rn.f64.s32 	%fd25047, %r9646;
	sub.f64 	%fd2437, %fd25047, %fd6;
	mul.f64 	%fd25048, %fd2437, %fd25046;
	fma.rn.f64 	%fd25049, %fd2429, %fd2434, %fd25048;
	add.f64 	%fd25050, %fd7, %fd25049;
	mul.f64 	%fd25051, %fd2437, %fd2434;
	mul.f64 	%fd25052, %fd2429, %fd25046;
	sub.f64 	%fd25053, %fd25051, %fd25052;
	add.f64 	%fd25054, %fd8, %fd25053;
	mov.f64 	%fd25055, 0d3FE0000000000000;
	copysign.f64 	%fd25056, %fd25050, %fd25055;
	add.rz.f64 	%fd25057, %fd25050, %fd25056;
	cvt.rzi.f64.f64 	%fd25058, %fd25057;
	cvt.rzi.s32.f64 	%r3295, %fd25058;
	copysign.f64 	%fd25059, %fd25054, %fd25055;
	add.rz.f64 	%fd25060, %fd25054, %fd25059;
	cvt.rzi.f64.f64 	%fd25061, %fd25060;
	cvt.rzi.s32.f64 	%r3296, %fd25061;
	setp.lt.s32 	%p5235, %r3295, 0;
	setp.ge.s32 	%p5236, %r3295, %r4279;
	or.pred  	%p5237, %p5235, %p5236;
	setp.lt.s32 	%p5238, %r3296, 0;
	setp.ge.s32 	%p5239, %r3296, %r4280;
	or.pred  	%p5240, %p5238, %p5239;
	or.pred  	%p5242, %p5237, %p5240;
	mov.b16 	%rs5257, 0;
	mov.u16 	%rs5258, %rs5257;
	mov.u16 	%rs5259, %rs5257;
	@%p5242 bra 	$L__BB1_2974;
	mul.lo.s32 	%r9647, %r3296, %r4281;
	cvt.u64.u32 	%rd4554, %r9647;
	shl.b32 	%r9648, %r3295, 2;
	cvt.u64.u32 	%rd4555, %r9648;
	add.s64 	%rd4556, %rd4554, %rd4555;
	add.s64 	%rd4557, %rd1, %rd4556;
	ld.global.u8 	%rs5257, [%rd4557];
	ld.global.u8 	%rs5258, [%rd4557+1];
	ld.global.u8 	%rs5259, [%rd4557+2];
$L__BB1_2974:
	st.local.u8 	[%rd181+1], %rs5259;
	and.b16  	%rs3879, %rs5259, 255;
	st.local.u8 	[%rd182+1], %rs5258;
	and.b16  	%rs3880, %rs5258, 255;
	st.local.u8 	[%rd183+1], %rs5257;
	and.b16  	%rs3881, %rs5257, 255;
	cvt.rn.f64.u16 	%fd25062, %rs3879;
	mul.f64 	%fd25063, %fd25062, 0d3FD322D0E5604189;
	cvt.rn.f64.u16 	%fd25064, %rs3880;
	fma.rn.f64 	%fd25065, %fd25064, 0d3FE2C8B439581062, %fd25063;
	cvt.rn.f64.u16 	%fd25066, %rs3881;
	fma.rn.f64 	%fd25067, %fd25066, 0d3FBD2F1A9FBE76C9, %fd25065;
	cvt.rzi.u32.f64 	%r9650, %fd25067;
	st.local.u8 	[%rd184+1], %r9650;
	add.s32 	%r3297, %r3288, %r4287;
	mov.b32 	%r11461, 1;
	mov.f64 	%fd28552, %fd28663;
	@%p5215 bra 	$L__BB1_2978;
	setp.ltu.f64 	%p5244, %fd2, 0d41E0000000000000;
	mov.f64 	%fd28552, %fd28662;
	mov.u32 	%r11460, %r11575;
	@%p5244 bra 	$L__BB1_2977;
	{ // callseq 1496, 0
	.param .b64 param0;
	st.param.f64 	[param0], %fd1;
	.param .align 16 .b8 retval0[16];
	call.uni (retval0), 
	__internal_trig_reduction_slowpathd, 
	(
	param0
	);
	ld.param.f64 	%fd28552, [retval0];
	ld.param.b32 	%r11460, [retval0+8];
	} // callseq 1496
$L__BB1_2977:
	add.s32 	%r11461, %r11460, 1;
$L__BB1_2978:
	shl.b32 	%r9652, %r11461, 6;
	cvt.u64.u32 	%rd4558, %r9652;
	and.b64  	%rd4559, %rd4558, 64;
	mov.u64 	%rd4560, __cudart_sin_cos_coeffs;
	add.s64 	%rd4561, %rd4560, %rd4559;
	mul.rn.f64 	%fd25069, %fd28552, %fd28552;
	and.b32  	%r9653, %r11461, 1;
	setp.eq.b32 	%p5245, %r9653, 1;
	selp.f64 	%fd25070, 0dBDA8FF8320FD8164, 0d3DE5DB65F9785EBA, %p5245;
	ld.global.nc.v2.f64 	{%fd25071, %fd25072}, [%rd4561];
	fma.rn.f64 	%fd25073, %fd25070, %fd25069, %fd25071;
	fma.rn.f64 	%fd25074, %fd25073, %fd25069, %fd25072;
	ld.global.nc.v2.f64 	{%fd25075, %fd25076}, [%rd4561+16];
	fma.rn.f64 	%fd25077, %fd25074, %fd25069, %fd25075;
	fma.rn.f64 	%fd25078, %fd25077, %fd25069, %fd25076;
	ld.global.nc.v2.f64 	{%fd25079, %fd25080}, [%rd4561+32];
	fma.rn.f64 	%fd25081, %fd25078, %fd25069, %fd25079;
	fma.rn.f64 	%fd25082, %fd25081, %fd25069, %fd25080;
	fma.rn.f64 	%fd25083, %fd25082, %fd28552, %fd28552;
	fma.rn.f64 	%fd25084, %fd25082, %fd25069, 0d3FF0000000000000;
	selp.f64 	%fd25085, %fd25084, %fd25083, %p5245;
	and.b32  	%r9654, %r11461, 2;
	setp.eq.s32 	%p5246, %r9654, 0;
	mov.f64 	%fd25086, 0d0000000000000000;
	sub.f64 	%fd25087, %fd25086, %fd25085;
	selp.f64 	%fd2441, %fd25085, %fd25087, %p5246;
	mov.f64 	%fd28553, %fd28664;
	mov.u32 	%r11462, %r11577;
	@%p2 bra 	$L__BB1_2980;
	{ // callseq 1497, 0
	.param .b64 param0;
	st.param.f64 	[param0], %fd1;
	.param .align 16 .b8 retval0[16];
	call.uni (retval0), 
	__internal_trig_reduction_slowpathd, 
	(
	param0
	);
	ld.param.f64 	%fd28553, [retval0];
	ld.param.b32 	%r11462, [retval0+8];
	} // callseq 1497
$L__BB1_2980:
	shl.b32 	%r9656, %r11462, 6;
	cvt.u64.u32 	%rd4562, %r9656;
	and.b64  	%rd4563, %rd4562, 64;
	mov.u64 	%rd4564, __cudart_sin_cos_coeffs;
	add.s64 	%rd4565, %rd4564, %rd4563;
	mul.rn.f64 	%fd25089, %fd28553, %fd28553;
	and.b32  	%r9657, %r11462, 1;
	setp.eq.b32 	%p5247, %r9657, 1;
	selp.f64 	%fd25090, 0dBDA8FF8320FD8164, 0d3DE5DB65F9785EBA, %p5247;
	ld.global.nc.v2.f64 	{%fd25091, %fd25092}, [%rd4565];
	fma.rn.f64 	%fd25093, %fd25090, %fd25089, %fd25091;
	fma.rn.f64 	%fd25094, %fd25093, %fd25089, %fd25092;
	ld.global.nc.v2.f64 	{%fd25095, %fd25096}, [%rd4565+16];
	fma.rn.f64 	%fd25097, %fd25094, %fd25089, %fd25095;
	fma.rn.f64 	%fd25098, %fd25097, %fd25089, %fd25096;
	ld.global.nc.v2.f64 	{%fd25099, %fd25100}, [%rd4565+32];
	fma.rn.f64 	%fd25101, %fd25098, %fd25089, %fd25099;
	fma.rn.f64 	%fd25102, %fd25101, %fd25089, %fd25100;
	fma.rn.f64 	%fd25103, %fd25102, %fd28553, %fd28553;
	fma.rn.f64 	%fd25104, %fd25102, %fd25089, 0d3FF0000000000000;
	selp.f64 	%fd25105, %fd25104, %fd25103, %p5247;
	and.b32  	%r9658, %r11462, 2;
	setp.eq.s32 	%p5248, %r9658, 0;
	mov.f64 	%fd25106, 0d0000000000000000;
	sub.f64 	%fd25107, %fd25106, %fd25105;
	selp.f64 	%fd25108, %fd25105, %fd25107, %p5248;
	div.s32 	%r9659, %r3297, %r4283;
	max.s32 	%r9660, %r9659, 0;
	min.s32 	%r9661, %r9660, %r10;
	cvt.rn.f64.s32 	%fd25109, %r9661;
	sub.f64 	%fd2444, %fd25109, %fd6;
	mul.f64 	%fd25110, %fd2444, %fd25108;
	fma.rn.f64 	%fd25111, %fd2429, %fd2441, %fd25110;
	add.f64 	%fd25112, %fd7, %fd25111;
	mul.f64 	%fd25113, %fd2444, %fd2441;
	mul.f64 	%fd25114, %fd2429, %fd25108;
	sub.f64 	%fd25115, %fd25113, %fd25114;
	add.f64 	%fd25116, %fd8, %fd25115;
	mov.f64 	%fd25117, 0d3FE0000000000000;
	copysign.f64 	%fd25118, %fd25112, %fd25117;
	add.rz.f64 	%fd25119, %fd25112, %fd25118;
	cvt.rzi.f64.f64 	%fd25120, %fd25119;
	cvt.rzi.s32.f64 	%r3304, %fd25120;
	copysign.f64 	%fd25121, %fd25116, %fd25117;
	add.rz.f64 	%fd25122, %fd25116, %fd25121;
	cvt.rzi.f64.f64 	%fd25123, %fd25122;
	cvt.rzi.s32.f64 	%r3305, %fd25123;
	setp.lt.s32 	%p5249, %r3304, 0;
	setp.ge.s32 	%p5250, %r3304, %r4279;
	or.pred  	%p5251, %p5249, %p5250;
	setp.lt.s32 	%p5252, %r3305, 0;
	setp.ge.s32 	%p5253, %r3305, %r4280;
	or.pred  	%p5254, %p5252, %p5253;
	or.pred  	%p5256, %p5251, %p5254;
	mov.b16 	%rs5260, 0;
	mov.u16 	%rs5261, %rs5260;
	mov.u16 	%rs5262, %rs5260;
	@%p5256 bra 	$L__BB1_2982;
	mul.lo.s32 	%r9662, %r3305, %r4281;
	cvt.u64.u32 	%rd4566, %r9662;
	shl.b32 	%r9663, %r3304, 2;
	cvt.u64.u32 	%rd4567, %r9663;
	add.s64 	%rd4568, %rd4566, %rd4567;
	add.s64 	%rd4569, %rd1, %rd4568;
	ld.global.u8 	%rs5260, [%rd4569];
	ld.global.u8 	%rs5261, [%rd4569+1];
	ld.global.u8 	%rs5262, [%rd4569+2];
$L__BB1_2982:
	st.local.u8 	[%rd181+2], %rs5262;
	and.b16  	%rs3883, %rs5262, 255;
	st.local.u8 	[%rd182+2], %rs5261;
	and.b16  	%rs3884, %rs5261, 255;
	st.local.u8 	[%rd183+2], %rs5260;
	and.b16  	%rs3885, %rs5260, 255;
	cvt.rn.f64.u16 	%fd25124, %rs3883;
	mul.f64 	%fd25125, %fd25124, 0d3FD322D0E5604189;
	cvt.rn.f64.u16 	%fd25126, %rs3884;
	fma.rn.f64 	%fd25127, %fd25126, 0d3FE2C8B439581062, %fd25125;
	cvt.rn.f64.u16 	%fd25128, %rs3885;
	fma.rn.f64 	%fd25129, %fd25128, 0d3FBD2F1A9FBE76C9, %fd25127;
	cvt.rzi.u32.f64 	%r9665, %fd25129;
	st.local.u8 	[%rd184+2], %r9665;
	add.s32 	%r9666, %r3278, %r4286;
	div.s32 	%r9667, %r9666, %r4282;
	max.s32 	%r3306, %r9667, 0;
	mov.b32 	%r11464, 1;
	mov.f64 	%fd28555, %fd28663;
	@%p5215 bra 	$L__BB1_2986;
	setp.ltu.f64 	%p5258, %fd2, 0d41E0000000000000;
	mov.f64 	%fd28555, %fd28662;
	mov.u32 	%r11463, %r11575;
	@%p5258 bra 	$L__BB1_2985;
	{ // callseq 1498, 0
	.param .b64 param0;
	st.param.f64 	[param0], %fd1;
	.param .align 16 .b8 retval0[16];
	call.uni (retval0), 
	__internal_trig_reduction_slowpathd, 
	(
	param0
	);
	ld.param.f64 	%fd28555, [retval0];
	ld.param.b32 	%r11463, [retval0+8];
	} // callseq 1498
$L__BB1_2985:
	add.s32 	%r11464, %r11463, 1;
$L__BB1_2986:
	shl.b32 	%r9669, %r11464, 6;
	cvt.u64.u32 	%rd4570, %r9669;
	and.b64  	%rd4571, %rd4570, 64;
	mov.u64 	%rd4572, __cudart_sin_cos_coeffs;
	add.s64 	%rd4573, %rd4572, %rd4571;
	mul.rn.f64 	%fd25131, %fd28555, %fd28555;
	and.b32  	%r9670, %r11464, 1;
	setp.eq.b32 	%p5259, %r9670, 1;
	selp.f64 	%fd25132, 0dBDA8FF8320FD8164, 0d3DE5DB65F9785EBA, %p5259;
	ld.global.nc.v2.f64 	{%fd25133, %fd25134}, [%rd4573];
	fma.rn.f64 	%fd25135, %fd25132, %fd25131, %fd25133;
	fma.rn.f64 	%fd25136, %fd25135, %fd25131, %fd25134;
	ld.global.nc.v2.f64 	{%fd25137, %fd25138}, [%rd4573+16];
	fma.rn.f64 	%fd25139, %fd25136, %fd25131, %fd25137;
	fma.rn.f64 	%fd25140, %fd25139, %fd25131, %fd25138;
	ld.global.nc.v2.f64 	{%fd25141, %fd25142}, [%rd4573+32];
	fma.rn.f64 	%fd25143, %fd25140, %fd25131, %fd25141;
	fma.rn.f64 	%fd25144, %fd25143, %fd25131, %fd25142;
	fma.rn.f64 	%fd25145, %fd25144, %fd28555, %fd28555;
	fma.rn.f64 	%fd25146, %fd25144, %fd25131, 0d3FF0000000000000;
	selp.f64 	%fd25147, %fd25146, %fd25145, %p5259;
	and.b32  	%r9671, %r11464, 2;
	setp.eq.s32 	%p5260, %r9671, 0;
	mov.f64 	%fd25148, 0d0000000000000000;
	sub.f64 	%fd25149, %fd25148, %fd25147;
	selp.f64 	%fd2448, %fd25147, %fd25149, %p5260;
	mov.f64 	%fd28556, %fd28664;
	mov.u32 	%r11465, %r11577;
	@%p2 bra 	$L__BB1_2988;
	{ // callseq 1499, 0
	.param .b64 param0;
	st.param.f64 	[param0], %fd1;
	.param .align 16 .b8 retval0[16];
	call.uni (retval0), 
	__internal_trig_reduction_slowpathd, 
	(
	param0
	);
	ld.param.f64 	%fd28556, [retval0];
	ld.param.b32 	%r11465, [retval0+8];
	} // callseq 1499
$L__BB1_2988:
	shl.b32 	%r9673, %r11465, 6;
	cvt.u64.u32 	%rd4574, %r9673;
	and.b64  	%rd4575, %rd4574, 64;
	mov.u64 	%rd4576, __cudart_sin_cos_coeffs;
	add.s64 	%rd4577, %rd4576, %rd4575;
	mul.rn.f64 	%fd25151, %fd28556, %fd28556;
	and.b32  	%r9674, %r11465, 1;
	setp.eq.b32 	%p5261, %r9674, 1;
	selp.f64 	%fd25152, 0dBDA8FF8320FD8164, 0d3DE5DB65F9785EBA, %p5261;
	ld.global.nc.v2.f64 	{%fd25153, %fd25154}, [%rd4577];
	fma.rn.f64 	%fd25155, %fd25152, %fd25151, %fd25153;
	fma.rn.f64 	%fd25156, %fd25155, %fd25151, %fd25154;
	ld.global.nc.v2.f64 	{%fd25157, %fd25158}, [%rd4577+16];
	fma.rn.f64 	%fd25159, %fd25156, %fd25151, %fd25157;
	fma.rn.f64 	%fd25160, %fd25159, %fd25151, %fd25158;
	ld.global.nc.v2.f64 	{%fd25161, %fd25162}, [%rd4577+32];
	fma.rn.f64 	%fd25163, %fd25160, %fd25151, %fd25161;
	fma.rn.f64 	%fd25164, %fd25163, %fd25151, %fd25162;
	fma.rn.f64 	%fd25165, %fd25164, %fd28556, %fd28556;
	fma.rn.f64 	%fd25166, %fd25164, %fd25151, 0d3FF0000000000000;
	selp.f64 	%fd25167, %fd25166, %fd25165, %p5261;
	and.b32  	%r9675, %r11465, 2;
	setp.eq.s32 	%p5262, %r9675, 0;
	mov.f64 	%fd25168, 0d0000000000000000;
	sub.f64 	%fd25169, %fd25168, %fd25167;
	selp.f64 	%fd25170, %fd25167, %fd25169, %p5262;
	min.s32 	%r9676, %r3306, %r9;
	cvt.rn.f64.s32 	%fd25171, %r9676;
	sub.f64 	%fd2451, %fd25171, %fd5;
	mul.f64 	%fd25172, %fd2430, %fd25170;
	fma.rn.f64 	%fd25173, %fd2451, %fd2448, %fd25172;
	add.f64 	%fd25174, %fd7, %fd25173;
	mul.f64 	%fd25175, %fd2430, %fd2448;
	mul.f64 	%fd25176, %fd2451, %fd25170;
	sub.f64 	%fd25177, %fd25175, %fd25176;
	add.f64 	%fd25178, %fd8, %fd25177;
	mov.f64 	%fd25179, 0d3FE0000000000000;
	copysign.f64 	%fd25180, %fd25174, %fd25179;
	add.rz.f64 	%fd25181, %fd25174, %fd25180;
	cvt.rzi.f64.f64 	%fd25182, %fd25181;
	cvt.rzi.s32.f64 	%r3313, %fd25182;
	copysign.f64 	%fd25183, %fd25178, %fd25179;
	add.rz.f64 	%fd25184, %fd25178, %fd25183;
	cvt.rzi.f64.f64 	%fd25185, %fd25184;
	cvt.rzi.s32.f64 	%r3314, %fd25185;
	setp.lt.s32 	%p5263, %r3313, 0;
	setp.ge.s32 	%p5264, %r3313, %r4279;
	or.pred  	%p5265, %p5263, %p5264;
	setp.lt.s32 	%p5266, %r3314, 0;
	setp.ge.s32 	%p5267, %r3314, %r4280;
	or.pred  	%p5268, %p5266, %p5267;
	or.pred  	%p5270, %p5265, %p5268;
	mov.b16 	%rs5263, 0;
	mov.u16 	%rs5264, %rs5263;
	mov.u16 	%rs5265, %rs5263;
	@%p5270 bra 	$L__BB1_2990;
	mul.lo.s32 	%r9677, %r3314, %r4281;
	cvt.u64.u32 	%rd4578, %r9677;
	shl.b32 	%r9678, %r3313, 2;
	cvt.u64.u32 	%rd4579, %r9678;
	add.s64 	%rd4580, %rd4578, %rd4579;
	add.s64 	%rd4581, %rd1, %rd4580;
	ld.global.u8 	%rs5263, [%rd4581];
	ld.global.u8 	%rs5264, [%rd4581+1];
	ld.global.u8 	%rs5265, [%rd4581+2];
$L__BB1_2990:
	st.local.u8 	[%rd181+3], %rs5265;
	and.b16  	%rs3887, %rs5265, 255;
	st.local.u8 	[%rd182+3], %rs5264;
	and.b16  	%rs3888, %rs5264, 255;
	st.local.u8 	[%rd183+3], %rs5263;
	and.b16  	%rs3889, %rs5263, 255;
	cvt.rn.f64.u16 	%fd25186, %rs3887;
	mul.f64 	%fd25187, %fd25186, 0d3FD322D0E5604189;
	cvt.rn.f64.u16 	%fd25188, %rs3888;
	fma.rn.f64 	%fd25189, %fd25188, 0d3FE2C8B439581062, %fd25187;
	cvt.rn.f64.u16 	%fd25190, %rs3889;
	fma.rn.f64 	%fd25191, %fd25190, 0d3FBD2F1A9FBE76C9, %fd25189;
	cvt.rzi.u32.f64 	%r9680, %fd25191;
	st.local.u8 	[%rd184+3], %r9680;
	mov.b32 	%r11467, 1;
	mov.f64 	%fd28558, %fd28663;
	@%p5215 bra 	$L__BB1_2994;
	setp.ltu.f64 	%p5272, %fd2, 0d41E0000000000000;
	mov.f64 	%fd28558, %fd28662;
	mov.u32 	%r11466, %r11575;
	@%p5272 bra 	$L__BB1_2993;
	{ // callseq 1500, 0
	.param .b64 param0;
	st.param.f64 	[param0], %fd1;
	.param .align 16 .b8 retval0[16];
	call.uni (retval0), 
	__internal_trig_reduction_slowpathd, 
	(
	param0
	);
	ld.param.f64 	%fd28558, [retval0];
	ld.param.b32 	%r11466, [retval0+8];
	} // callseq 1500
$L__BB1_2993:
	add.s32 	%r11467, %r11466, 1;
$L__BB1_2994:
	shl.b32 	%r9682, %r11467, 6;
	cvt.u64.u32 	%rd4582, %r9682;
	and.b64  	%rd4583, %rd4582, 64;
	mov.u64 	%rd4584, __cudart_sin_cos_coeffs;
	add.s64 	%rd4585, %rd4584, %rd4583;
	mul.rn.f64 	%fd25193, %fd28558, %fd28558;
	and.b32  	%r9683, %r11467, 1;
	setp.eq.b32 	%p5273, %r9683, 1;
	selp.f64 	%fd25194, 0dBDA8FF8320FD8164, 0d3DE5DB65F9785EBA, %p5273;
	ld.global.nc.v2.f64 	{%fd25195, %fd25196}, [%rd4585];
	fma.rn.f64 	%fd25197, %fd25194, %fd25193, %fd25195;
	fma.rn.f64 	%fd25198, %fd25197, %fd25193, %fd25196;
	ld.global.nc.v2.f64 	{%fd25199, %fd25200}, [%rd4585+16];
	fma.rn.f64 	%fd25201, %fd25198, %fd25193, %fd25199;
	fma.rn.f64 	%fd25202, %fd25201, %fd25193, %fd25200;
	ld.global.nc.v2.f64 	{%fd25203, %fd25204}, [%rd4585+32];
	fma.rn.f64 	%fd25205, %fd25202, %fd25193, %fd25203;
	fma.rn.f64 	%fd25206, %fd25205, %fd25193, %fd25204;
	fma.rn.f64 	%fd25207, %fd25206, %fd28558, %fd28558;
	fma.rn.f64 	%fd25208, %fd25206, %fd25193, 0d3FF0000000000000;
	selp.f64 	%fd25209, %fd25208, %fd25207, %p5273;
	and.b32  	%r9684, %r11467, 2;
	setp.eq.s32 	%p5274, %r9684, 0;
	mov.f64 	%fd25210, 0d0000000000000000;
	sub.f64 	%fd25211, %fd25210, %fd25209;
	selp.f64 	%fd2455, %fd25209, %fd25211, %p5274;
	mov.f64 	%fd28559, %fd28664;
	mov.u32 	%r11468, %r11577;
	@%p2 bra 	$L__BB1_2996;
	{ // callseq 1501, 0
	.param .b64 param0;
	st.param.f64 	[param0], %fd1;
	.param .align 16 .b8 retval0[16];
	call.uni (retval0), 
	__internal_trig_reduction_slowpathd, 
	(
	param0
	);
	ld.param.f64 	%fd28559, [retval0];
	ld.param.b32 	%r11468, [retval0+8];
	} // callseq 1501
$L__BB1_2996:
	shl.b32 	%r9686, %r11468, 6;
	cvt.u64.u32 	%rd4586, %r9686;
	and.b64  	%rd4587, %rd4586, 64;
	mov.u64 	%rd4588, __cudart_sin_cos_coeffs;
	add.s64 	%rd4589, %rd4588, %rd4587;
	mul.rn.f64 	%fd25213, %fd28559, %fd28559;
	and.b32  	%r9687, %r11468, 1;
	setp.eq.b32 	%p5275, %r9687, 1;
	selp.f64 	%fd25214, 0dBDA8FF8320FD8164, 0d3DE5DB65F9785EBA, %p5275;
	ld.global.nc.v2.f64 	{%fd25215, %fd25216}, [%rd4589];
	fma.rn.f64 	%fd25217, %fd25214, %fd25213, %fd25215;
	fma.rn.f64 	%fd25218, %fd25217, %fd25213, %fd25216;
	ld.global.nc.v2.f64 	{%fd25219, %fd25220}, [%rd4589+16];
	fma.rn.f64 	%fd25221, %fd25218, %fd25213, %fd25219;
	fma.rn.f64 	%fd25222, %fd25221, %fd25213, %fd25220;
	ld.global.nc.v2.f64 	{%fd25223, %fd25224}, [%rd4589+32];
	fma.rn.f64 	%fd25225, %fd25222, %fd25213, %fd25223;
	fma.rn.f64 	%fd25226, %fd25225, %fd25213, %fd25224;
	fma.rn.f64 	%fd25227, %fd25226, %fd28559, %fd28559;
	fma.rn.f64 	%fd25228, %fd25226, %fd25213, 0d3FF0000000000000;
	selp.f64 	%fd25229, %fd25228, %fd25227, %p5275;
	and.b32  	%r9688, %r11468, 2;
	setp.eq.s32 	%p5276, %r9688, 0;
	mov.f64 	%fd25230, 0d0000000000000000;
	sub.f64 	%fd25231, %fd25230, %fd25229;
	selp.f64 	%fd25232, %fd25229, %fd25231, %p5276;
	mul.f64 	%fd25233, %fd2437, %fd25232;
	fma.rn.f64 	%fd25234, %fd2451, %fd2455, %fd25233;
	add.f64 	%fd25235, %fd7, %fd25234;
	mul.f64 	%fd25236, %fd2437, %fd2455;
	mul.f64 	%fd25237, %fd2451, %fd25232;
	sub.f64 	%fd25238, %fd25236, %fd25237;
	add.f64 	%fd25239, %fd8, %fd25238;
	mov.f64 	%fd25240, 0d3FE0000000000000;
	copysign.f64 	%fd25241, %fd25235, %fd25240;
	add.rz.f64 	%fd25242, %fd25235, %fd25241;
	cvt.rzi.f64.f64 	%fd25243, %fd25242;
	cvt.rzi.s32.f64 	%r3321, %fd25243;
	copysign.f64 	%fd25244, %fd25239, %fd25240;
	add.rz.f64 	%fd25245, %fd25239, %fd25244;
	cvt.rzi.f64.f64 	%fd25246, %fd25245;
	cvt.rzi.s32.f64 	%r3322, %fd25246;
	setp.lt.s32 	%p5277, %r3321, 0;
	setp.ge.s32 	%p5278, %r3321, %r4279;
	or.pred  	%p5279, %p5277, %p5278;
	setp.lt.s32 	%p5280, %r3322, 0;
	setp.ge.s32 	%p5281, %r3322, %r4280;
	or.pred  	%p5282, %p5280, %p5281;
	or.pred  	%p5284, %p5279, %p5282;
	mov.b16 	%rs5266, 0;
	mov.u16 	%rs5267, %rs5266;
	mov.u16 	%rs5268, %rs5266;
	@%p5284 bra 	$L__BB1_2998;
	mul.lo.s32 	%r9689, %r3322, %r4281;
	cvt.u64.u32 	%rd4590, %r9689;
	shl.b32 	%r9690, %r3321, 2;
	cvt.u64.u32 	%rd4591, %r9690;
	add.s64 	%rd4592, %rd4590, %rd4591;
	add.s64 	%rd4593, %rd1, %rd4592;
	ld.global.u8 	%rs5266, [%rd4593];
	ld.global.u8 	%rs5267, [%rd4593+1];
	ld.global.u8 	%rs5268, [%rd4593+2];
$L__BB1_2998:
	st.local.u8 	[%rd181+4], %rs5268;
	and.b16  	%rs3891, %rs5268, 255;
	st.local.u8 	[%rd182+4], %rs5267;
	and.b16  	%rs3892, %rs5267, 255;
	st.local.u8 	[%rd183+4], %rs5266;
	and.b16  	%rs3893, %rs5266, 255;
	cvt.rn.f64.u16 	%fd25247, %rs3891;
	mul.f64 	%fd25248, %fd25247, 0d3FD322D0E5604189;
	cvt.rn.f64.u16 	%fd25249, %rs3892;
	fma.rn.f64 	%fd25250, %fd25249, 0d3FE2C8B439581062, %fd25248;
	cvt.rn.f64.u16 	%fd25251, %rs3893;
	fma.rn.f64 	%fd25252, %fd25251, 0d3FBD2F1A9FBE76C9, %fd25250;
	cvt.rzi.u32.f64 	%r9692, %fd25252;
	st.local.u8 	[%rd184+4], %r9692;
	mov.b32 	%r11470, 1;
	mov.f64 	%fd28561, %fd28663;
	@%p5215 bra 	$L__BB1_3002;
	setp.ltu.f64 	%p5286, %fd2, 0d41E0000000000000;
	mov.f64 	%fd28561, %fd28662;
	mov.u32 	%r11469, %r11575;
	@%p5286 bra 	$L__BB1_3001;
	{ // callseq 1502, 0
	.param .b64 param0;
	st.param.f64 	[param0], %fd1;
	.param .align 16 .b8 retval0[16];
	call.uni (retval0), 
	__internal_trig_reduction_slowpathd, 
	(
	param0
	);
	ld.param.f64 	%fd28561, [retval0];
	ld.param.b32 	%r11469, [retval0+8];
	} // callseq 1502
$L__BB1_3001:
	add.s32 	%r11470, %r11469, 1;
$L__BB1_3002:
	shl.b32 	%r9694, %r11470, 6;
	cvt.u64.u32 	%rd4594, %r9694;
	and.b64  	%rd4595, %rd4594, 64;
	mov.u64 	%rd4596, __cudart_sin_cos_coeffs;
	add.s64 	%rd4597, %rd4596, %rd4595;
	mul.rn.f64 	%fd25254, %fd28561, %fd28561;
	and.b32  	%r9695, %r11470, 1;
	setp.eq.b32 	%p5287, %r9695, 1;
	selp.f64 	%fd25255, 0dBDA8FF8320FD8164, 0d3DE5DB65F9785EBA, %p5287;
	ld.global.nc.v2.f64 	{%fd25256, %fd25257}, [%rd4597];
	fma.rn.f64 	%fd25258, %fd25255, %fd25254, %fd25256;
	fma.rn.f64 	%fd25259, %fd25258, %fd25254, %fd25257;
	ld.global.nc.v2.f64 	{%fd25260, %fd25261}, [%rd4597+16];
	fma.rn.f64 	%fd25262, %fd25259, %fd25254, %fd25260;
	fma.rn.f64 	%fd25263, %fd25262, %fd25254, %fd25261;
	ld.global.nc.v2.f64 	{%fd25264, %fd25265}, [%rd4597+32];
	fma.rn.f64 	%fd25266, %fd25263, %fd25254, %fd25264;
	fma.rn.f64 	%fd25267, %fd25266, %fd25254, %fd25265;
	fma.rn.f64 	%fd25268, %fd25267, %fd28561, %fd28561;
	fma.rn.f64 	%fd25269, %fd25267, %fd25254, 0d3FF0000000000000;
	selp.f64 	%fd25270, %fd25269, %fd25268, %p5287;
	and.b32  	%r9696, %r11470, 2;
	setp.eq.s32 	%p5288, %r9696, 0;
	mov.f64 	%fd25271, 0d0000000000000000;
	sub.f64 	%fd25272, %fd25271, %fd25270;
	selp.f64 	%fd2461, %fd25270, %fd25272, %p5288;
	mov.f64 	%fd28562, %fd28664;
	mov.u32 	%r11471, %r11577;
	@%p2 bra 	$L__BB1_3004;
	{ // callseq 1503, 0
	.param .b64 param0;
	st.param.f64 	[param0], %fd1;
	.param .align 16 .b8 retval0[16];
	call.uni (retval0), 
	__internal_trig_reduction_slowpathd, 
	(
	param0
	);
	ld.param.f64 	%fd28562, [retval0];
	ld.param.b32 	%r11471, [retval0+8];
	} // callseq 1503
$L__BB1_3004:
	shl.b32 	%r9698, %r11471, 6;
	cvt.u64.u32 	%rd4598, %r9698;
	and.b64  	%rd4599, %rd4598, 64;
	mov.u64 	%rd4600, __cudart_sin_cos_coeffs;
	add.s64 	%rd4601, %rd4600, %rd4599;
	mul.rn.f64 	%fd25274, %fd28562, %fd28562;
	and.b32  	%r9699, %r11471, 1;
	setp.eq.b32 	%p5289, %r9699, 1;
	selp.f64 	%fd25275, 0dBDA8FF8320FD8164, 0d3DE5DB65F9785EBA, %p5289;
	ld.global.nc.v2.f64 	{%fd25276, %fd25277}, [%rd4601];
	fma.rn.f64 	%fd25278, %fd25275, %fd25274, %fd25276;
	fma.rn.f64 	%fd25279, %fd25278, %fd25274, %fd25277;
	ld.global.nc.v2.f64 	{%fd25280, %fd25281}, [%rd4601+16];
	fma.rn.f64 	%fd25282, %fd25279, %fd25274, %fd25280;
	fma.rn.f64 	%fd25283, %fd25282, %fd25274, %fd25281;
	ld.global.nc.v2.f64 	{%fd25284, %fd25285}, [%rd4601+32];
	fma.rn.f64 	%fd25286, %fd25283, %fd25274, %fd25284;
	fma.rn.f64 	%fd25287, %fd25286, %fd25274, %fd25285;
	fma.rn.f64 	%fd25288, %fd25287, %fd28562, %fd28562;
	fma.rn.f64 	%fd25289, %fd25287, %fd25274, 0d3FF0000000000000;
	selp.f64 	%fd25290, %fd25289, %fd25288, %p5289;
	and.b32  	%r9700, %r11471, 2;
	setp.eq.s32 	%p5290, %r9700, 0;
	mov.f64 	%fd25291, 0d0000000000000000;
	sub.f64 	%fd25292, %fd25291, %fd25290;
	selp.f64 	%fd25293, %fd25290, %fd25292, %p5290;
	mul.f64 	%fd25294, %fd2444, %fd25293;
	fma.rn.f64 	%fd25295, %fd2451, %fd2461, %fd25294;
	add.f64 	%fd25296, %fd7, %fd25295;
	mul.f64 	%fd25297, %fd2444, %fd2461;
	mul.f64 	%fd25298, %fd2451, %fd25293;
	sub.f64 	%fd25299, %fd25297, %fd25298;
	add.f64 	%fd25300, %fd8, %fd25299;
	mov.f64 	%fd25301, 0d3FE0000000000000;
	copysign.f64 	%fd25302, %fd25296, %fd25301;
	add.rz.f64 	%fd25303, %fd25296, %fd25302;
	cvt.rzi.f64.f64 	%fd25304, %fd25303;
	cvt.rzi.s32.f64 	%r3329, %fd25304;
	copysign.f64 	%fd25305, %fd25300, %fd25301;
	add.rz.f64 	%fd25306, %fd25300, %fd25305;
	cvt.rzi.f64.f64 	%fd25307, %fd25306;
	cvt.rzi.s32.f64 	%r3330, %fd25307;
	setp.lt.s32 	%p5291, %r3329, 0;
	setp.ge.s32 	%p5292, %r3329, %r4279;
	or.pred  	%p5293, %p5291, %p5292;
	setp.lt.s32 	%p5294, %r3330, 0;
	setp.ge.s32 	%p5295, %r3330, %r4280;
	or.pred  	%p5296, %p5294, %p5295;
	or.pred  	%p5298, %p5293, %p5296;
	mov.b16 	%rs5269, 0;
	mov.u16 	%rs5270, %rs5269;
	mov.u16 	%rs5271, %rs5269;
	@%p5298 bra 	$L__BB1_3006;
	mul.lo.s32 	%r9701, %r3330, %r4281;
	cvt.u64.u32 	%rd4602, %r9701;
	shl.b32 	%r9702, %r3329, 2;
	cvt.u64.u32 	%rd4603, %r9702;
	add.s64 	%rd4604, %rd4602, %rd4603;
	add.s64 	%rd4605, %rd1, %rd4604;
	ld.global.u8 	%rs5269, [%rd4605];
	ld.global.u8 	%rs5270, [%rd4605+1];
	ld.global.u8 	%rs5271, [%rd4605+2];
$L__BB1_3006:
	st.local.u8 	[%rd181+5], %rs5271;
	and.b16  	%rs3895, %rs5271, 255;
	st.local.u8 	[%rd182+5], %rs5270;
	and.b16  	%rs3896, %rs5270, 255;
	st.local.u8 	[%rd183+5], %rs5269;
	and.b16  	%rs3897, %rs5269, 255;
	cvt.rn.f64.u16 	%fd25308, %rs3895;
	mul.f64 	%fd25309, %fd25308, 0d3FD322D0E5604189;
	cvt.rn.f64.u16 	%fd25310, %rs3896;
	fma.rn.f64 	%fd25311, %fd25310, 0d3FE2C8B439581062, %fd25309;
	cvt.rn.f64.u16 	%fd25312, %rs3897;
	fma.rn.f64 	%fd25313, %fd25312, 0d3FBD2F1A9FBE76C9, %fd25311;
	cvt.rzi.u32.f64 	%r9704, %fd25313;
	st.local.u8 	[%rd184+5], %r9704;
	add.s32 	%r9705, %r3297, %r4287;
	div.s32 	%r9706, %r9705, %r4283;
	max.s32 	%r3331, %r9706, 0;
	mov.b32 	%r11473, 1;
	mov.f64 	%fd28564, %fd28663;
	@%p5215 bra 	$L__BB1_3010;
	setp.ltu.f64 	%p5300, %fd2, 0d41E0000000000000;
	mov.f64 	%fd28564, %fd28662;
	mov.u32 	%r11472, %r11575;
	@%p5300 bra 	$L__BB1_3009;
	{ // callseq 1504, 0
	.param .b64 param0;
	st.param.f64 	[param0], %fd1;
	.param .align 16 .b8 retval0[16];
	call.uni (retval0), 
	__internal_trig_reduction_slowpathd, 
	(
	param0
	);
	ld.param.f64 	%fd28564, [retval0];
	ld.param.b32 	%r11472, [retval0+8];
	} // callseq 1504
$L__BB1_3009:
	add.s32 	%r11473, %r11472, 1;
$L__BB1_3010:
	shl.b32 	%r9708, %r11473, 6;
	cvt.u64.u32 	%rd4606, %r9708;
	and.b64  	%rd4607, %rd4606, 64;
	mov.u64 	%rd4608, __cudart_sin_cos_coeffs;
	add.s64 	%rd4609, %rd4608, %rd4607;
	mul.rn.f64 	%fd25315, %fd28564, %fd28564;
	and.b32  	%r9709, %r11473, 1;
	setp.eq.b32 	%p5301, %r9709, 1;
	selp.f64 	%fd25316, 0dBDA8FF8320FD8164, 0d3DE5DB65F9785EBA, %p5301;
	ld.global.nc.v2.f64 	{%fd25317, %fd25318}, [%rd4609];
	fma.rn.f64 	%fd25319, %fd25316, %fd25315, %fd25317;
	fma.rn.f64 	%fd25320, %fd25319, %fd25315, %fd25318;
	ld.global.nc.v2.f64 	{%fd25321, %fd25322}, [%rd4609+16];
	fma.rn.f64 	%fd25323, %fd25320, %fd25315, %fd25321;
	fma.rn.f64 	%fd25324, %fd25323, %fd25315, %fd25322;
	ld.global.nc.v2.f64 	{%fd25325, %fd25326}, [%rd4609+32];
	fma.rn.f64 	%fd25327, %fd25324, %fd25315, %fd25325;
	fma.rn.f64 	%fd25328, %fd25327, %fd25315, %fd25326;
	fma.rn.f64 	%fd25329, %fd25328, %fd28564, %fd28564;
	fma.rn.f64 	%fd25330, %fd25328, %fd25315, 0d3FF0000000000000;
	selp.f64 	%fd25331, %fd25330, %fd25329, %p5301;
	and.b32  	%r9710, %r11473, 2;
	setp.eq.s32 	%p5302, %r9710, 0;
	mov.f64 	%fd25332, 0d0000000000000000;
	sub.f64 	%fd25333, %fd25332, %fd25331;
	selp.f64 	%fd2467, %fd25331, %fd25333, %p5302;
	mov.f64 	%fd28565, %fd28664;
	mov.u32 	%r11474, %r11577;
	@%p2 bra 	$L__BB1_3012;
	{ // callseq 1505, 0
	.param .b64 param0;
	st.param.f64 	[param0], %fd1;
	.param .align 16 .b8 retval0[16];
	call.uni (retval0), 
	__internal_trig_reduction_slowpathd, 
	(
	param0
	);
	ld.param.f64 	%fd28565, [retval0];
	ld.param.b32 	%r11474, [retval0+8];
	} // callseq 1505
$L__BB1_3012:
	shl.b32 	%r9712, %r11474, 6;
	cvt.u64.u32 	%rd4610, %r9712;
	and.b64  	%rd4611, %rd4610, 64;
	mov.u64 	%rd4612, __cudart_sin_cos_coeffs;
	add.s64 	%rd4613, %rd4612, %rd4611;
	mul.rn.f64 	%fd25335, %fd28565, %fd28565;
	and.b32  	%r9713, %r11474, 1;
	setp.eq.b32 	%p5303, %r9713, 1;
	selp.f64 	%fd25336, 0dBDA8FF8320FD8164, 0d3DE5DB65F9785EBA, %p5303;
	ld.global.nc.v2.f64 	{%fd25337, %fd25338}, [%rd4613];
	fma.rn.f64 	%fd25339, %fd25336, %fd25335, %fd25337;
	fma.rn.f64 	%fd25340, %fd25339, %fd25335, %fd25338;
	ld.global.nc.v2.f64 	{%fd25341, %fd25342}, [%rd4613+16];
	fma.rn.f64 	%fd25343, %fd25340, %fd25335, %fd25341;
	fma.rn.f64 	%fd25344, %fd25343, %fd25335, %fd25342;
	ld.global.nc.v2.f64 	{%fd25345, %fd25346}, [%rd4613+32];
	fma.rn.f64 	%fd25347, %fd25344, %fd25335, %fd25345;
	fma.rn.f64 	%fd25348, %fd25347, %fd25335, %fd25346;
	fma.rn.f64 	%fd25349, %fd25348, %fd28565, %fd28565;
	fma.rn.f64 	%fd25350, %fd25348, %fd25335, 0d3FF0000000000000;
	selp.f64 	%fd25351, %fd25350, %fd25349, %p5303;
	and.b32  	%r9714, %r11474, 2;
	setp.eq.s32 	%p5304, %r9714, 0;
	mov.f64 	%fd25352, 0d0000000000000000;
	sub.f64 	%fd25353, %fd25352, %fd25351;
	selp.f64 	%fd25354, %fd25351, %fd25353, %p5304;
	min.s32 	%r9715, %r3331, %r10;
	cvt.rn.f64.s32 	%fd25355, %r9715;
	sub.f64 	%fd2470, %fd25355, %fd6;
	mul.f64 	%fd25356, %fd2470, %fd25354;
	fma.rn.f64 	%fd25357, %fd2429, %fd2467, %fd25356;
	add.f64 	%fd25358, %fd7, %fd25357;
	mul.f64 	%fd25359, %fd2470, %fd2467;
	mul.f64 	%fd25360, %fd2429, %fd25354;
	sub.f64 	%fd25361, %fd25359, %fd25360;
	add.f64 	%fd25362, %fd8, %fd25361;
	mov.f64 	%fd25363, 0d3FE0000000000000;
	copysign.f64 	%fd25364, %fd25358, %fd25363;
	add.rz.f64 	%fd25365, %fd25358, %fd25364;
	cvt.rzi.f64.f64 	%fd25366, %fd25365;
	cvt.rzi.s32.f64 	%r3338, %fd25366;
	copysign.f64 	%fd25367, %fd25362, %fd25363;
	add.rz.f64 	%fd25368, %fd25362, %fd25367;
	cvt.rzi.f64.f64 	%fd25369, %fd25368;
	cvt.rzi.s32.f64 	%r3339, %fd25369;
	setp.lt.s32 	%p5305, %r3338, 0;
	setp.ge.s32 	%p5306, %r3338, %r4279;
	or.pred  	%p5307, %p5305, %p5306;
	setp.lt.s32 	%p5308, %r3339, 0;
	setp.ge.s32 	%p5309, %r3339, %r4280;
	or.pred  	%p5310, %p5308, %p5309;
	or.pred  	%p5312, %p5307, %p5310;
	mov.b16 	%rs5272, 0;
	mov.u16 	%rs5273, %rs5272;
	mov.u16 	%rs5274, %rs5272;
	@%p5312 bra 	$L__BB1_3014;
	mul.lo.s32 	%r9716, %r3339, %r4281;
	cvt.u64.u32 	%rd4614, %r9716;
	shl.b32 	%r9717, %r3338, 2;
	cvt.u64.u32 	%rd4615, %r9717;
	add.s64 	%rd4616, %rd4614, %rd4615;
	add.s64 	%rd4617, %rd1, %rd4616;
	ld.global.u8 	%rs5272, [%rd4617];
	ld.global.u8 	%rs5273, [%rd4617+1];
	ld.global.u8 	%rs5274, [%rd4617+2];
$L__BB1_3014:
	st.local.u8 	[%rd181+6], %rs5274;
	and.b16  	%rs3899, %rs5274, 255;
	st.local.u8 	[%rd182+6], %rs5273;
	and.b16  	%rs3900, %rs5273, 255;
	st.local.u8 	[%rd183+6], %rs5272;
	and.b16  	%rs3901, %rs5272, 255;
	cvt.rn.f64.u16 	%fd25370, %rs3899;
	mul.f64 	%fd25371, %fd25370, 0d3FD322D0E5604189;
	cvt.rn.f64.u16 	%fd25372, %rs3900;
	fma.rn.f64 	%fd25373, %fd25372, 0d3FE2C8B439581062, %fd25371;
	cvt.rn.f64.u16 	%fd25374, %rs3901;
	fma.rn.f64 	%fd25375, %fd25374, 0d3FBD2F1A9FBE76C9, %fd25373;
	cvt.rzi.u32.f64 	%r9719, %fd25375;
	st.local.u8 	[%rd184+6], %r9719;
	mov.b32 	%r11476, 1;
	mov.f64 	%fd28567, %fd28663;
	@%p5215 bra 	$L__BB1_3018;
	setp.ltu.f64 	%p5314, %fd2, 0d41E0000000000000;
	mov.f64 	%fd28567, %fd28662;
	mov.u32 	%r11475, %r11575;
	@%p5314 bra 	$L__BB1_3017;
	{ // callseq 1506, 0
	.param .b64 param0;
	st.param.f64 	[param0], %fd1;
	.param .align 16 .b8 retval0[16];
	call.uni (retval0), 
	__internal_trig_reduction_slowpathd, 
	(
	param0
	);
	ld.param.f64 	%fd28567, [retval0];
	ld.param.b32 	%r11475, [retval0+8];
	} // callseq 1506
$L__BB1_3017:
	add.s32 	%r11476, %r11475, 1;
$L__BB1_3018:
	shl.b32 	%r9721, %r11476, 6;
	cvt.u64.u32 	%rd4618, %r9721;
	and.b64  	%rd4619, %rd4618, 64;
	mov.u64 	%rd4620, __cudart_sin_cos_coeffs;
	add.s64 	%rd4621, %rd4620, %rd4619;
	mul.rn.f64 	%fd25377, %fd28567, %fd28567;
	and.b32  	%r9722, %r11476, 1;
	setp.eq.b32 	%p5315, %r9722, 1;
	selp.f64 	%fd25378, 0dBDA8FF8320FD8164, 0d3DE5DB65F9785EBA, %p5315;
	ld.global.nc.v2.f64 	{%fd25379, %fd25380}, [%rd4621];
	fma.rn.f64 	%fd25381, %fd25378, %fd25377, %fd25379;
	fma.rn.f64 	%fd25382, %fd25381, %fd25377, %fd25380;
	ld.global.nc.v2.f64 	{%fd25383, %fd25384}, [%rd4621+16];
	fma.rn.f64 	%fd25385, %fd25382, %fd25377, %fd25383;
	fma.rn.f64 	%fd25386, %fd25385, %fd25377, %fd25384;
	ld.global.nc.v2.f64 	{%fd25387, %fd25388}, [%rd4621+32];
	fma.rn.f64 	%fd25389, %fd25386, %fd25377, %fd25387;
	fma.rn.f64 	%fd25390, %fd25389, %fd25377, %fd25388;
	fma.rn.f64 	%fd25391, %fd25390, %fd28567, %fd28567;
	fma.rn.f64 	%fd25392, %fd25390, %fd25377, 0d3FF0000000000000;
	selp.f64 	%fd25393, %fd25392, %fd25391, %p5315;
	and.b32  	%r9723, %r11476, 2;
	setp.eq.s32 	%p5316, %r9723, 0;
	mov.f64 	%fd25394, 0d0000000000000000;
	sub.f64 	%fd25395, %fd25394, %fd25393;
	selp.f64 	%fd2474, %fd25393, %fd25395, %p5316;
	mov.f64 	%fd28568, %fd28664;
	mov.u32 	%r11477, %r11577;
	@%p2 bra 	$L__BB1_3020;
	{ // callseq 1507, 0
	.param .b64 param0;
	st.param.f64 	[param0], %fd1;
	.param .align 16 .b8 retval0[16];
	call.uni (retval0), 
	__internal_trig_reduction_slowpathd, 
	(
	param0
	);
	ld.param.f64 	%fd28568, [retval0];
	ld.param.b32 	%r11477, [retval0+8];
	} // callseq 1507
$L__BB1_3020:
	shl.b32 	%r9725, %r11477, 6;
	cvt.u64.u32 	%rd4622, %r9725;
	and.b64  	%rd4623, %rd4622, 64;
	mov.u64 	%rd4624, __cudart_sin_cos_coeffs;
	add.s64 	%rd4625, %rd4624, %rd4623;
	mul.rn.f64 	%fd25397, %fd28568, %fd28568;
	and.b32  	%r9726, %r11477, 1;
	setp.eq.b32 	%p5317, %r9726, 1;
	selp.f64 	%fd25398, 0dBDA8FF8320FD8164, 0d3DE5DB65F9785EBA, %p5317;
	ld.global.nc.v2.f64 	{%fd25399, %fd25400}, [%rd4625];
	fma.rn.f64 	%fd25401, %fd25398, %fd25397, %fd25399;
	fma.rn.f64 	%fd25402, %fd25401, %fd25397, %fd25400;
	ld.global.nc.v2.f64 	{%fd25403, %fd25404}, [%rd4625+16];
	fma.rn.f64 	%fd25405, %fd25402, %fd25397, %fd25403;
	fma.rn.f64 	%fd25406, %fd25405, %fd25397, %fd25404;
	ld.global.nc.v2.f64 	{%fd25407, %fd25408}, [%rd4625+32];
	fma.rn.f64 	%fd25409, %fd25406, %fd25397, %fd25407;
	fma.rn.f64 	%fd25410, %fd25409, %fd25397, %fd25408;
	fma.rn.f64 	%fd25411, %fd25410, %fd28568, %fd28568;
	fma.rn.f64 	%fd25412, %fd25410, %fd25397, 0d3FF0000000000000;
	selp.f64 	%fd25413, %fd25412, %fd25411, %p5317;
	and.b32  	%r9727, %r11477, 2;
	setp.eq.s32 	%p5318, %r9727, 0;
	mov.f64 	%fd25414, 0d0000000000000000;
	sub.f64 	%fd25415, %fd25414, %fd25413;
	selp.f64 	%fd25416, %fd25413, %fd25415, %p5318;
	mul.f64 	%fd25417, %fd2470, %fd25416;
	fma.rn.f64 	%fd25418, %fd2451, %fd2474, %fd25417;
	add.f64 	%fd25419, %fd7, %fd25418;
	mul.f64 	%fd25420, %fd2470, %fd2474;
	mul.f64 	%fd25421, %fd2451, %fd25416;
	sub.f64 	%fd25422, %fd25420, %fd25421;
	add.f64 	%fd25423, %fd8, %fd25422;
	mov.f64 	%fd25424, 0d3FE0000000000000;
	copysign.f64 	%fd25425, %fd25419, %fd25424;
	add.rz.f64 	%fd25426, %fd25419, %fd25425;
	cvt.rzi.f64.f64 	%fd25427, %fd25426;
	cvt.rzi.s32.f64 	%r3346, %fd25427;
	copysign.f64 	%fd25428, %fd25423, %fd25424;
	add.rz.f64 	%fd25429, %fd25423, %fd25428;
	cvt.rzi.f64.f64 	%fd25430, %fd25429;
	cvt.rzi.s32.f64 	%r3347, %fd25430;
	setp.lt.s32 	%p5319, %r3346, 0;
	setp.ge.s32 	%p5320, %r3346, %r4279;
	or.pred  	%p5321, %p5319, %p5320;
	setp.lt.s32 	%p5322, %r3347, 0;
	setp.ge.s32 	%p5323, %r3347, %r4280;
	or.pred  	%p5324, %p5322, %p5323;
	or.pred  	%p5326, %p5321, %p5324;
	mov.b16 	%rs5275, 0;
	mov.u16 	%rs5276, %rs5275;
	mov.u16 	%rs5277, %rs5275;
	@%p5326 bra 	$L__BB1_3022;
	mul.lo.s32 	%r9728, %r3347, %r4281;
	cvt.u64.u32 	%rd4626, %r9728;
	shl.b32 	%r9729, %r3346, 2;
	cvt.u64.u32 	%rd4627, %r9729;
	add.s64 	%rd4628, %rd4626, %rd4627;
	add.s64 	%rd4629, %rd1, %rd4628;
	ld.global.u8 	%rs5275, [%rd4629];
	ld.global.u8 	%rs5276, [%rd4629+1];
	ld.global.u8 	%rs5277, [%rd4629+2];
$L__BB1_3022:
	st.local.u8 	[%rd181+7], %rs5277;
	and.b16  	%rs3903, %rs5277, 255;
	st.local.u8 	[%rd182+7], %rs5276;
	and.b16  	%rs3904, %rs5276, 255;
	st.local.u8 	[%rd183+7], %rs5275;
	and.b16  	%rs3905, %rs5275, 255;
	cvt.rn.f64.u16 	%fd25431, %rs3903;
	mul.f64 	%fd25432, %fd25431, 0d3FD322D0E5604189;
	cvt.rn.f64.u16 	%fd25433, %rs3904;
	fma.rn.f64 	%fd25434, %fd25433, 0d3FE2C8B439581062, %fd25432;
	cvt.rn.f64.u16 	%fd25435, %rs3905;
	fma.rn.f64 	%fd25436, %fd25435, 0d3FBD2F1A9FBE76C9, %fd25434;
	cvt.rzi.u32.f64 	%r9730, %fd25436;
	st.local.u8 	[%rd184+7], %r9730;
	add.s32 	%r10528, %r10528, 8;
$L__BB1_3023:
	setp.gt.u32 	%p5327, %r10528, 299;
	@%p5327 bra 	$L__BB1_3291;
	setp.lt.s32 	%p5329, %r1819, 0;
	setp.ge.s32 	%p5330, %r1819, %r4284;
	or.pred  	%p5331, %p5330, %p5210;
	or.pred  	%p5332, %p5331, %p5329;
	@%p5332 bra 	$L__BB1_3090;
	setp.eq.f64 	%p5333, %fd2, 0d7FF0000000000000;
	mul.lo.s32 	%r9732, %r1819, %r4286;
	shl.b32 	%r3350, %r9732, 1;
	mul.lo.s32 	%r3351, %r3133, %r4287;
	mov.b32 	%r11480, 1;
	mov.f64 	%fd28570, %fd28663;
	@%p5333 bra 	$L__BB1_3029;
	setp.ltu.f64 	%p5334, %fd2, 0d41E0000000000000;
	mov.f64 	%fd28570, %fd28662;
	mov.u32 	%r11479, %r11575;
	@%p5334 bra 	$L__BB1_3028;
	{ // callseq 1508, 0
	.param .b64 param0;
	st.param.f64 	[param0], %fd1;
	.param .align 16 .b8 retval0[16];
	call.uni (retval0), 
	__internal_trig_reduction_slowpathd, 
	(
	param0
	);
	ld.param.f64 	%fd28570, [retval0];
	ld.param.b32 	%r11479, [retval0+8];
	} // callseq 1508
$L__BB1_3028:
	add.s32 	%r11480, %r11479, 1;
$L__BB1_3029:
	shl.b32 	%r9734, %r11480, 6;
	cvt.u64.u32 	%rd4630, %r9734;
	and.b64  	%rd4631, %rd4630, 64;
	mov.u64 	%rd4632, __cudart_sin_cos_coeffs;
	add.s64 	%rd4633, %rd4632, %rd4631;
	mul.rn.f64 	%fd25438, %fd28570, %fd28570;
	and.b32  	%r9735, %r11480, 1;
	setp.eq.b32 	%p5335, %r9735, 1;
	selp.f64 	%fd25439, 0dBDA8FF8320FD8164, 0d3DE5DB65F9785EBA, %p5335;
	ld.global.nc.v2.f64 	{%fd25440, %fd25441}, [%rd4633];
	fma.rn.f64 	%fd25442, %fd25439, %fd25438, %fd25440;
	fma.rn.f64 	%fd25443, %fd25442, %fd25438, %fd25441;
	ld.global.nc.v2.f64 	{%fd25444, %fd25445}, [%rd4633+16];
	fma.rn.f64 	%fd25446, %fd25443, %fd25438, %fd25444;
	fma.rn.f64 	%fd25447, %fd25446, %fd25438, %fd25445;
	ld.global.nc.v2.f64 	{%fd25448, %fd25449}, [%rd4633+32];
	fma.rn.f64 	%fd25450, %fd25447, %fd25438, %fd25448;
	fma.rn.f64 	%fd25451, %fd25450, %fd25438, %fd25449;
	fma.rn.f64 	%fd25452, %fd25451, %fd28570, %fd28570;
	fma.rn.f64 	%fd25453, %fd25451, %fd25438, 0d3FF0000000000000;
	selp.f64 	%fd25454, %fd25453, %fd25452, %p5335;
	and.b32  	%r9736, %r11480, 2;
	setp.eq.s32 	%p5336, %r9736, 0;
	mov.f64 	%fd25455, 0d0000000000000000;
	sub.f64 	%fd25456, %fd25455, %fd25454;
	selp.f64 	%fd2480, %fd25454, %fd25456, %p5336;
	mov.f64 	%fd28571, %fd28664;
	mov.u32 	%r11481, %r11577;
	@%p2 bra 	$L__BB1_3031;
	{ // callseq 1509, 0
	.param .b64 param0;
	st.param.f64 	[param0], %fd1;
	.param .align 16 .b8 retval0[16];
	call.uni (retval0), 
	__internal_trig_reduction_slowpathd, 
	(
	param0
	);
	ld.param.f64 	%fd28571, [retval0];
	ld.param.b32 	%r11481, [retval0+8];
	} // callseq 1509
$L__BB1_3031:
	shl.b32 	%r9738, %r11481, 6;
	cvt.u64.u32 	%rd4634, %r9738;
	and.b64  	%rd4635, %rd4634, 64;
	mov.u64 	%rd4636, __cudart_sin_cos_coeffs;
	add.s64 	%rd4637, %rd4636, %rd4635;
	mul.rn.f64 	%fd25458, %fd28571, %fd28571;
	and.b32  	%r9739, %r11481, 1;
	setp.eq.b32 	%p5337, %r9739, 1;
	selp.f64 	%fd25459, 0dBDA8FF8320FD8164, 0d3DE5DB65F9785EBA, %p5337;
	ld.global.nc.v2.f64 	{%fd25460, %fd25461}, [%rd4637];
	fma.rn.f64 	%fd25462, %fd25459, %fd25458, %fd25460;
	fma.rn.f64 	%fd25463, %fd25462, %fd25458, %fd25461;
	ld.global.nc.v2.f64 	{%fd25464, %fd25465}, [%rd4637+16];
	fma.rn.f64 	%fd25466, %fd25463, %fd25458, %fd25464;
	fma.rn.f64 	%fd25467, %fd25466, %fd25458, %fd25465;
	ld.global.nc.v2.f64 	{%fd25468, %fd25469}, [%rd4637+32];
	fma.rn.f64 	%fd25470, %fd25467, %fd25458, %fd25468;
	fma.rn.f64 	%fd25471, %fd25470, %fd25458, %fd25469;
	fma.rn.f64 	%fd25472, %fd25471, %fd28571, %fd28571;
	fma.rn.f64 	%fd25473, %fd25471, %fd25458, 0d3FF0000000000000;
	selp.f64 	%fd25474, %fd25473, %fd25472, %p5337;
	and.b32  	%r9740, %r11481, 2;
	setp.eq.s32 	%p5338, %r9740, 0;
	mov.f64 	%fd25475, 0d0000000000000000;
	sub.f64 	%fd25476, %fd25475, %fd25474;
	selp.f64 	%fd25477, %fd25474, %fd25476, %p5338;
	div.s32 	%r9741, %r3350, %r4282;
	max.s32 	%r9742, %r9741, 0;
	min.s32 	%r9743, %r9742, %r9;
	cvt.rn.f64.s32 	%fd25478, %r9743;
	sub.f64 	%fd2483, %fd25478, %fd5;
	div.s32 	%r9744, %r3351, %r4283;
	max.s32 	%r9745, %r9744, 0;
	min.s32 	%r9746, %r9745, %r10;
	cvt.rn.f64.s32 	%fd25479, %r9746;
	sub.f64 	%fd2484, %fd25479, %fd6;
	mul.f64 	%fd25480, %fd2484, %fd25477;
	fma.rn.f64 	%fd25481, %fd2483, %fd2480, %fd25480;
	add.f64 	%fd25482, %fd7, %fd25481;
	mul.f64 	%fd25483, %fd2484, %fd2480;
	mul.f64 	%fd25484, %fd2483, %fd25477;
	sub.f64 	%fd25485, %fd25483, %fd25484;
	add.f64 	%fd25486, %fd8, %fd25485;
	mov.f64 	%fd25487, 0d3FE0000000000000;
	copysign.f64 	%fd25488, %fd25482, %fd25487;
	add.rz.f64 	%fd25489, %fd25482, %fd25488;
	cvt.rzi.f64.f64 	%fd25490, %fd25489;
	cvt.rzi.s32.f64 	%r3358, %fd25490;
	copysign.f64 	%fd25491, %fd25486, %fd25487;
	add.rz.f64 	%fd25492, %fd25486, %fd25491;
	cvt.rzi.f64.f64 	%fd25493, %fd25492;
	cvt.rzi.s32.f64 	%r3359, %fd25493;
	setp.lt.s32 	%p5339, %r3358, 0;
	setp.ge.s32 	%p5340, %r3358, %r4279;
	or.pred  	%p5341, %p5339, %p5340;
	setp.lt.s32 	%p5342, %r3359, 0;
	setp.ge.s32 	%p5343, %r3359, %r4280;
	or.pred  	%p5344, %p5342, %p5343;
	or.pred  	%p5346, %p5341, %p5344;
	mov.b16 	%rs5278, 0;
	mov.u16 	%rs5279, %rs5278;
	mov.u16 	%rs5280, %rs5278;
	@%p5346 bra 	$L__BB1_3033;
	mul.lo.s32 	%r9747, %r3359, %r4281;
	cvt.u64.u32 	%rd4638, %r9747;
	shl.b32 	%r9748, %r3358, 2;
	cvt.u64.u32 	%rd4639, %r9748;
	add.s64 	%rd4640, %rd4638, %rd4639;
	add.s64 	%rd4641, %rd1, %rd4640;
	ld.global.u8 	%rs5278, [%rd4641];
	ld.global.u8 	%rs5279, [%rd4641+1];
	ld.global.u8 	%rs5280, [%rd4641+2];
$L__BB1_3033:
	cvt.u64.u32 	%rd4642, %r10528;
	add.s64 	%rd185, %rd2, %rd4642;
	st.local.u8 	[%rd185], %rs5280;
	and.b16  	%rs3907, %rs5280, 255;
	add.s64 	%rd186, %rd3, %rd4642;
	st.local.u8 	[%rd186], %rs5279;
	and.b16  	%rs3908, %rs5279, 255;
	add.s64 	%rd187, %rd4, %rd4642;
	st.local.u8 	[%rd187], %rs5278;
	and.b16  	%rs3909, %rs5278, 255;
	cvt.rn.f64.u16 	%fd25494, %rs3907;
	mul.f64 	%fd25495, %fd25494, 0d3FD322D0E5604189;
	cvt.rn.f64.u16 	%fd25496, %rs3908;
	fma.rn.f64 	%fd25497, %fd25496, 0d3FE2C8B439581062, %fd25495;
	cvt.rn.f64.u16 	%fd25498, %rs3909;
	fma.rn.f64 	%fd25499, %fd25498, 0d3FBD2F1A9FBE76C9, %fd25497;
	cvt.rzi.u32.f64 	%r9750, %fd25499;
	add.s64 	%rd188, %rd5, %rd4642;
	st.local.u8 	[%rd188], %r9750;
	add.s32 	%r3360, %r3351, %r4287;
	mov.b32 	%r11483, 1;
	mov.f64 	%fd28573, %fd28663;
	@%p5333 bra 	$L__BB1_3037;
	setp.ltu.f64 	%p5348, %fd2, 0d41E0000000000000;
	mov.f64 	%fd28573, %fd28662;
	mov.u32 	%r11482, %r11575;
	@%p5348 bra 	$L__BB1_3036;
	{ // callseq 1510, 0
	.param .b64 param0;
	st.param.f64 	[param0], %fd1;
	.param .align 16 .b8 retval0[16];
	call.uni (retval0), 
	__internal_trig_reduction_slowpathd, 
	(
	param0
	);
	ld.param.f64 	%fd28573, [retval0];
	ld.param.b32 	%r11482, [retval0+8];
	} // callseq 1510
$L__BB1_3036:
	add.s32 	%r11483, %r11482, 1;
$L__BB1_3037:
	shl.b32 	%r9752, %r11483, 6;
	cvt.u64.u32 	%rd4643, %r9752;
	and.b64  	%rd4644, %rd4643, 64;
	mov.u64 	%rd4645, __cudart_sin_cos_coeffs;
	add.s64 	%rd4646, %rd4645, %rd4644;
	mul.rn.f64 	%fd25501, %fd28573, %fd28573;
	and.b32  	%r9753, %r11483, 1;
	setp.eq.b32 	%p5349, %r9753, 1;
	selp.f64 	%fd25502, 0dBDA8FF8320FD8164, 0d3DE5DB65F9785EBA, %p5349;
	ld.global.nc.v2.f64 	{%fd25503, %fd25504}, [%rd4646];
	fma.rn.f64 	%fd25505, %fd25502, %fd25501, %fd25503;
	fma.rn.f64 	%fd25506, %fd25505, %fd25501, %fd25504;
	ld.global.nc.v2.f64 	{%fd25507, %fd25508}, [%rd4646+16];
	fma.rn.f64 	%fd25509, %fd25506, %fd25501, %fd25507;
	fma.rn.f64 	%fd25510, %fd25509, %fd25501, %fd25508;
	ld.global.nc.v2.f64 	{%fd25511, %fd25512}, [%rd4646+32];
	fma.rn.f64 	%fd25513, %fd25510, %fd25501, %fd25511;
	fma.rn.f64 	%fd25514, %fd25513, %fd25501, %fd25512;
	fma.rn.f64 	%fd25515, %fd25514, %fd28573, %fd28573;
	fma.rn.f64 	%fd25516, %fd25514, %fd25501, 0d3FF0000000000000;
	selp.f64 	%fd25517, %fd25516, %fd25515, %p5349;
	and.b32  	%r9754, %r11483, 2;
	setp.eq.s32 	%p5350, %r9754, 0;
	mov.f64 	%fd25518, 0d0000000000000000;
	sub.f64 	%fd25519, %fd25518, %fd25517;
	selp.f64 	%fd2488, %fd25517, %fd25519, %p5350;
	mov.f64 	%fd28574, %fd28664;
	mov.u32 	%r11484, %r11577;
	@%p2 bra 	$L__BB1_3039;
	{ // callseq 1511, 0
	.param .b64 param0;
	st.param.f64 	[param0], %fd1;
	.param .align 16 .b8 retval0[16];
	call.uni (retval0), 
	__internal_trig_reduction_slowpathd, 
	(
	param0
	);
	ld.param.f64 	%fd28574, [retval0];
	ld.param.b32 	%r11484, [retval0+8];
	} // callseq 1511
$L__BB1_3039:
	shl.b32 	%r9756, %r11484, 6;
	cvt.u64.u32 	%rd4647, %r9756;
	and.b64  	%rd4648, %rd4647, 64;
	mov.u64 	%rd4649, __cudart_sin_cos_coeffs;
	add.s64 	%rd4650, %rd4649, %rd4648;
	mul.rn.f64 	%fd25521, %fd28574, %fd28574;
	and.b32  	%r9757, %r11484, 1;
	setp.eq.b32 	%p5351, %r9757, 1;
	selp.f64 	%fd25522, 0dBDA8FF8320FD8164, 0d3DE5DB65F9785EBA, %p5351;
	ld.global.nc.v2.f64 	{%fd25523, %fd25524}, [%rd4650];
	fma.rn.f64 	%fd25525, %fd25522, %fd25521, %fd25523;
	fma.rn.f64 	%fd25526, %fd25525, %fd25521, %fd25524;
	ld.global.nc.v2.f64 	{%fd25527, %fd25528}, [%rd4650+16];
	fma.rn.f64 	%fd25529, %fd25526, %fd25521, %fd25527;
	fma.rn.f64 	%fd25530, %fd25529, %fd25521, %fd25528;
	ld.global.nc.v2.f64 	{%fd25531, %fd25532}, [%rd4650+32];
	fma.rn.f64 	%fd25533, %fd25530, %fd25521, %fd25531;
	fma.rn.f64 	%fd25534, %fd25533, %fd25521, %fd25532;
	fma.rn.f64 	%fd25535, %fd25534, %fd28574, %fd28574;
	fma.rn.f64 	%fd25536, %fd25534, %fd25521, 0d3FF0000000000000;
	selp.f64 	%fd25537, %fd25536, %fd25535, %p5351;
	and.b32  	%r9758, %r11484, 2;
	setp.eq.s32 	%p5352, %r9758, 0;
	mov.f64 	%fd25538, 0d0000000000000000;
	sub.f64 	%fd25539, %fd25538, %fd25537;
	selp.f64 	%fd25540, %fd25537, %fd25539, %p5352;
	div.s32 	%r9759, %r3360, %r4283;
	max.s32 	%r9760, %r9759, 0;
	min.s32 	%r9761, %r9760, %r10;
	cvt.rn.f64.s32 	%fd25541, %r9761;
	sub.f64 	%fd2491, %fd25541, %fd6;
	mul.f64 	%fd25542, %fd2491, %fd25540;
	fma.rn.f64 	%fd25543, %fd2483, %fd2488, %fd25542;
	add.f64 	%fd25544, %fd7, %fd25543;
	mul.f64 	%fd25545, %fd2491, %fd2488;
	mul.f64 	%fd25546, %fd2483, %fd25540;
	sub.f64 	%fd25547, %fd25545, %fd25546;
	add.f64 	%fd25548, %fd8, %fd25547;
	mov.f64 	%fd25549, 0d3FE0000000000000;
	copysign.f64 	%fd25550, %fd25544, %fd25549;
	add.rz.f64 	%fd25551, %fd25544, %fd25550;
	cvt.rzi.f64.f64 	%fd25552, %fd25551;
	cvt.rzi.s32.f64 	%r3367, %fd25552;
	copysign.f64 	%fd25553, %fd25548, %fd25549;
	add.rz.f64 	%fd25554, %fd25548, %fd25553;
	cvt.rzi.f64.f64 	%fd25555, %fd25554;
	cvt.rzi.s32.f64 	%r3368, %fd25555;
	setp.lt.s32 	%p5353, %r3367, 0;
	setp.ge.s32 	%p5354, %r3367, %r4279;
	or.pred  	%p5355, %p5353, %p5354;
	setp.lt.s32 	%p5356, %r3368, 0;
	setp.ge.s32 	%p5357, %r3368, %r4280;
	or.pred  	%p5358, %p5356, %p5357;
	or.pred  	%p5360, %p5355, %p5358;
	mov.b16 	%rs5281, 0;
	mov.u16 	%rs5282, %rs5281;
	mov.u16 	%rs5283, %rs5281;
	@%p5360 bra 	$L__BB1_3041;
	mul.lo.s32 	%r9762, %r3368, %r4281;
	cvt.u64.u32 	%rd4651, %r9762;
	shl.b32 	%r9763, %r3367, 2;
	cvt.u64.u32 	%rd4652, %r9763;
	add.s64 	%rd4653, %rd4651, %rd4652;
	add.s64 	%rd4654, %rd1, %rd4653;
	ld.global.u8 	%rs5281, [%rd4654];
	ld.global.u8 	%rs5282, [%rd4654+1];
	ld.global.u8 	%rs5283, [%rd4654+2];
$L__BB1_3041:
	st.local.u8 	[%rd185+1], %rs5283;
	and.b16  	%rs3911, %rs5283, 255;
	st.local.u8 	[%rd186+1], %rs5282;
	and.b16  	%rs3912, %rs5282, 255;
	st.local.u8 	[%rd187+1], %rs5281;
	and.b16  	%rs3913, %rs5281, 255;
	cvt.rn.f64.u16 	%fd25556, %rs3911;
	mul.f64 	%fd25557, %fd25556, 0d3FD322D0E5604189;
	cvt.rn.f64.u16 	%fd25558, %rs3912;
	fma.rn.f64 	%fd25559, %fd25558, 0d3FE2C8B439581062, %fd25557;
	cvt.rn.f64.u16 	%fd25560, %rs3913;
	fma.rn.f64 	%fd25561, %fd25560, 0d3FBD2F1A9FBE76C9, %fd25559;
	cvt.rzi.u32.f64 	%r9765, %fd25561;
	st.local.u8 	[%rd188+1], %r9765;
	add.s32 	%r3369, %r3360, %r4287;
	mov.b32 	%r11486, 1;
	mov.f64 	%fd28576, %fd28663;
	@%p5333 bra 	$L__BB1_3045;
	setp.ltu.f64 	%p5362, %fd2, 0d41E0000000000000;
	mov.f64 	%fd28576, %fd28662;
	mov.u32 	%r11485, %r11575;
	@%p5362 bra 	$L__BB1_3044;
	{ // callseq 1512, 0
	.param .b64 param0;
	st.param.f64 	[param0], %fd1;
	.param .align 16 .b8 retval0[16];
	call.uni (retval0), 
	__internal_trig_reduction_slowpathd, 
	(
	param0
	);
	ld.param.f64 	%fd28576, [retval0];
	ld.param.b32 	%r11485, [retval0+8];
	} // callseq 1512
$L__BB1_3044:
	add.s32 	%r11486, %r11485, 1;
$L__BB1_3045:
	shl.b32 	%r9767, %r11486, 6;
	cvt.u64.u32 	%rd4655, %r9767;
	and.b64  	%rd4656, %rd4655, 64;
	mov.u64 	%rd4657, __cudart_sin_cos_coeffs;
	add.s64 	%rd4658, %rd4657, %rd4656;
	mul.rn.f64 	%fd25563, %fd28576, %fd28576;
	and.b32  	%r9768, %r11486, 1;
	setp.eq.b32 	%p5363, %r9768, 1;
	selp.f64 	%fd25564, 0dBDA8FF8320FD8164, 0d3DE5DB65F9785EBA, %p5363;
	ld.global.nc.v2.f64 	{%fd25565, %fd25566}, [%rd4658];
	fma.rn.f64 	%fd25567, %fd25564, %fd25563, %fd25565;
	fma.rn.f64 	%fd25568, %fd25567, %fd25563, %fd25566;
	ld.global.nc.v2.f64 	{%fd25569, %fd25570}, [%rd4658+16];
	fma.rn.f64 	%fd25571, %fd25568, %fd25563, %fd25569;
	fma.rn.f64 	%fd25572, %fd25571, %fd25563, %fd25570;
	ld.global.nc.v2.f64 	{%fd25573, %fd25574}, [%rd4658+32];
	fma.rn.f64 	%fd25575, %fd25572, %fd25563, %fd25573;
	fma.rn.f64 	%fd25576, %fd25575, %fd25563, %fd25574;
	fma.rn.f64 	%fd25577, %fd25576, %fd28576, %fd28576;
	fma.rn.f64 	%fd25578, %fd25576, %fd25563, 0d3FF0000000000000;
	selp.f64 	%fd25579, %fd25578, %fd25577, %p5363;
	and.b32  	%r9769, %r11486, 2;
	setp.eq.s32 	%p5364, %r9769, 0;
	mov.f64 	%fd25580, 0d0000000000000000;
	sub.f64 	%fd25581, %fd25580, %fd25579;
	selp.f64 	%fd2495, %fd25579, %fd25581, %p5364;
	mov.f64 	%fd28577, %fd28664;
	mov.u32 	%r11487, %r11577;
	@%p2 bra 	$L__BB1_3047;
	{ // callseq 1513, 0
	.param .b64 param0;
	st.param.f64 	[param0], %fd1;
	.param .align 16 .b8 retval0[16];
	call.uni (retval0), 
	__internal_trig_reduction_slowpathd, 
	(
	param0
	);
	ld.param.f64 	%fd28577, [retval0];
	ld.param.b32 	%r11487, [retval0+8];
	} // callseq 1513
$L__BB1_3047:
	shl.b32 	%r9771, %r11487, 6;
	cvt.u64.u32 	%rd4659, %r9771;
	and.b64  	%rd4660, %rd4659, 64;
	mov.u64 	%rd4661, __cudart_sin_cos_coeffs;
	add.s64 	%rd4662, %rd4661, %rd4660;
	mul.rn.f64 	%fd25583, %fd28577, %fd28577;
	and.b32  	%r9772, %r11487, 1;
	setp.eq.b32 	%p5365, %r9772, 1;
	selp.f64 	%fd25584, 0dBDA8FF8320FD8164, 0d3DE5DB65F9785EBA, %p5365;
	ld.global.nc.v2.f64 	{%fd25585, %fd25586}, [%rd4662];
	fma.rn.f64 	%fd25587, %fd25584, %fd25583, %fd25585;
	fma.rn.f64 	%fd25588, %fd25587, %fd25583, %fd25586;
	ld.global.nc.v2.f64 	{%fd25589, %fd25590}, [%rd4662+16];
	fma.rn.f64 	%fd25591, %fd25588, %fd25583, %fd25589;
	fma.rn.f64 	%fd25592, %fd25591, %fd25583, %fd25590;
	ld.global.nc.v2.f64 	{%fd25593, %fd25594}, [%rd4662+32];
	fma.rn.f64 	%fd25595, %fd25592, %fd25583, %fd25593;
	fma.rn.f64 	%fd25596, %fd25595, %fd25583, %fd25594;
	fma.rn.f64 	%fd25597, %fd25596, %fd28577, %fd28577;
	fma.rn.f64 	%fd25598, %fd25596, %fd25583, 0d3FF0000000000000;
	selp.f64 	%fd25599, %fd25598, %fd25597, %p5365;
	and.b32  	%r9773, %r11487, 2;
	setp.eq.s32 	%p5366, %r9773, 0;
	mov.f64 	%fd25600, 0d0000000000000000;
	sub.f64 	%fd25601, %fd25600, %fd25599;
	selp.f64 	%fd25602, %fd25599, %fd25601, %p5366;
	div.s32 	%r9774, %r3369, %r4283;
	max.s32 	%r9775, %r9774, 0;
	min.s32 	%r9776, %r9775, %r10;
	cvt.rn.f64.s32 	%fd25603, %r9776;
	sub.f64 	%fd2498, %fd25603, %fd6;
	mul.f64 	%fd25604, %fd2498, %fd25602;
	fma.rn.f64 	%fd25605, %fd2483, %fd2495, %fd25604;
	add.f64 	%fd25606, %fd7, %fd25605;
	mul.f64 	%fd25607, %fd2498, %fd2495;
	mul.f64 	%fd25608, %fd2483, %fd25602;
	sub.f64 	%fd25609, %fd25607, %fd25608;
	add.f64 	%fd25610, %fd8, %fd25609;
	mov.f64 	%fd25611, 0d3FE0000000000000;
	copysign.f64 	%fd25612, %fd25606, %fd25611;
	add.rz.f64 	%fd25613, %fd25606, %fd25612;
	cvt.rzi.f64.f64 	%fd25614, %fd25613;
	cvt.rzi.s32.f64 	%r3376, %fd25614;
	copysign.f64 	%fd25615, %fd25610, %fd25611;
	add.rz.f64 	%fd25616, %fd25610, %fd25615;
	cvt.rzi.f64.f64 	%fd25617, %fd25616;
	cvt.rzi.s32.f64 	%r3377, %fd25617;
	setp.lt.s32 	%p5367, %r3376, 0;
	setp.ge.s32 	%p5368, %r3376, %r4279;
	or.pred  	%p5369, %p5367, %p5368;
	setp.lt.s32 	%p5370, %r3377, 0;
	setp.ge.s32 	%p5371, %r3377, %r4280;
	or.pred  	%p5372, %p5370, %p5371;
	or.pred  	%p5374, %p5369, %p5372;
	mov.b16 	%rs5284, 0;
	mov.u16 	%rs5285, %rs5284;
	mov.u16 	%rs5286, %rs5284;
	@%p5374 bra 	$L__BB1_3049;
	mul.lo.s32 	%r9777, %r3377, %r4281;
	cvt.u64.u32 	%rd4663, %r9777;
	shl.b32 	%r9778, %r3376, 2;
	cvt.u64.u32 	%rd4664, %r9778;
	add.s64 	%rd4665, %rd4663, %rd4664;
	add.s64 	%rd4666, %rd1, %rd4665;
	ld.global.u8 	%rs5284, [%rd4666];
	ld.global.u8 	%rs5285, [%rd4666+1];
	ld.global.u8 	%rs5286, [%rd4666+2];
$L__BB1_3049:
	st.local.u8 	[%rd185+2], %rs5286;
	and.b16  	%rs3915, %rs5286, 255;
	st.local.u8 	[%rd186+2], %rs5285;
	and.b16  	%rs3916, %rs5285, 255;
	st.local.u8 	[%rd187+2], %rs5284;
	and.b16  	%rs3917, %rs5284, 255;
	cvt.rn.f64.u16 	%fd25618, %rs3915;
	mul.f64 	%fd25619, %fd25618, 0d3FD322D0E5604189;
	cvt.rn.f64.u16 	%fd25620, %rs3916;
	fma.rn.f64 	%fd25621, %fd25620, 0d3FE2C8B439581062, %fd25619;
	cvt.rn.f64.u16 	%fd25622, %rs3917;
	fma.rn.f64 	%fd25623, %fd25622, 0d3FBD2F1A9FBE76C9, %fd25621;
	cvt.rzi.u32.f64 	%r9780, %fd25623;
	st.local.u8 	[%rd188+2], %r9780;
	add.s32 	%r9781, %r3350, %r4286;
	div.s32 	%r9782, %r9781, %r4282;
	max.s32 	%r3378, %r9782, 0;
	mov.b32 	%r11489, 1;
	mov.f64 	%fd28579, %fd28663;
	@%p5333 bra 	$L__BB1_3053;
	setp.ltu.f64 	%p5376, %fd2, 0d41E0000000000000;
	mov.f64 	%fd28579, %fd28662;
	mov.u32 	%r11488, %r11575;
	@%p5376 bra 	$L__BB1_3052;
	{ // callseq 1514, 0
	.param .b64 param0;
	st.param.f64 	[param0], %fd1;
	.param .align 16 .b8 retval0[16];
	call.uni (retval0), 
	__internal_trig_reduction_slowpathd, 
	(
	param0
	);
	ld.param.f64 	%fd28579, [retval0];
	ld.param.b32 	%r11488, [retval0+8];
	} // callseq 1514
$L__BB1_3052:
	add.s32 	%r11489, %r11488, 1;
$L__BB1_3053:
	shl.b32 	%r9784, %r11489, 6;
	cvt.u64.u32 	%rd4667, %r9784;
	and.b64  	%rd4668, %rd4667, 64;
	mov.u64 	%rd4669, __cudart_sin_cos_coeffs;
	add.s64 	%rd4670, %rd4669, %rd4668;
	mul.rn.f64 	%fd25625, %fd28579, %fd28579;
	and.b32  	%r9785, %r11489, 1;
	setp.eq.b32 	%p5377, %r9785, 1;
	selp.f64 	%fd25626, 0dBDA8FF8320FD8164, 0d3DE5DB65F9785EBA, %p5377;
	ld.global.nc.v2.f64 	{%fd25627, %fd25628}, [%rd4670];
	fma.rn.f64 	%fd25629, %fd25626, %fd25625, %fd25627;
	fma.rn.f64 	%fd25630, %fd25629, %fd25625, %fd25628;
	ld.global.nc.v2.f64 	{%fd25631, %fd25632}, [%rd4670+16];
	fma.rn.f64 	%fd25633, %fd25630, %fd25625, %fd25631;
	fma.rn.f64 	%fd25634, %fd25633, %fd25625, %fd25632;
	ld.global.nc.v2.f64 	{%fd25635, %fd25636}, [%rd4670+32];
	fma.rn.f64 	%fd25637, %fd25634, %fd25625, %fd25635;
	fma.rn.f64 	%fd25638, %fd25637, %fd25625, %fd25636;
	fma.rn.f64 	%fd25639, %fd25638, %fd28579, %fd28579;
	fma.rn.f64 	%fd25640, %fd25638, %fd25625, 0d3FF0000000000000;
	selp.f64 	%fd25641, %fd25640, %fd25639, %p5377;
	and.b32  	%r9786, %r11489, 2;
	setp.eq.s32 	%p5378, %r9786, 0;
	mov.f64 	%fd25642, 0d0000000000000000;
	sub.f64 	%fd25643, %fd25642, %fd25641;
	selp.f64 	%fd2502, %fd25641, %fd25643, %p5378;
	mov.f64 	%fd28580, %fd28664;
	mov.u32 	%r11490, %r11577;
	@%p2 bra 	$L__BB1_3055;
	{ // callseq 1515, 0
	.param .b64 param0;
	st.param.f64 	[param0], %fd1;
	.param .align 16 .b8 retval0[16];
	call.uni (retval0), 
	__internal_trig_reduction_slowpathd, 
	(
	param0
	);
	ld.param.f64 	%fd28580, [retval0];
	ld.param.b32 	%r11490, [retval0+8];
	} // callseq 1515
$L__BB1_3055:
	shl.b32 	%r9788, %r11490, 6;
	cvt.u64.u32 	%rd4671, %r9788;
	and.b64  	%rd4672, %rd4671, 64;
	mov.u64 	%rd4673, __cudart_sin_cos_coeffs;
	add.s64 	%rd4674, %rd4673, %rd4672;
	mul.rn.f64 	%fd25645, %fd28580, %fd28580;
	and.b32  	%r9789, %r11490, 1;
	setp.eq.b32 	%p5379, %r9789, 1;
	selp.f64 	%fd25646, 0dBDA8FF8320FD8164, 0d3DE5DB65F9785EBA, %p5379;
	ld.global.nc.v2.f64 	{%fd25647, %fd25648}, [%rd4674];
	fma.rn.f64 	%fd25649, %fd25646, %fd25645, %fd25647;
	fma.rn.f64 	%fd25650, %fd25649, %fd25645, %fd25648;
	ld.global.nc.v2.f64 	{%fd25651, %fd25652}, [%rd4674+16];
	fma.rn.f64 	%fd25653, %fd25650, %fd25645, %fd25651;
	fma.rn.f64 	%fd25654, %fd25653, %fd25645, %fd25652;
	ld.global.nc.v2.f64 	{%fd25655, %fd25656}, [%rd4674+32];
	fma.rn.f64 	%fd25657, %fd25654, %fd25645, %fd25655;
	fma.rn.f64 	%fd25658, %fd25657, %fd25645, %fd25656;
	fma.rn.f64 	%fd25659, %fd25658, %fd28580, %fd28580;
	fma.rn.f64 	%fd25660, %fd25658, %fd25645, 0d3FF0000000000000;
	selp.f64 	%fd25661, %fd25660, %fd25659, %p5379;
	and.b32  	%r9790, %r11490, 2;
	setp.eq.s32 	%p5380, %r9790, 0;
	mov.f64 	%fd25662, 0d0000000000000000;
	sub.f64 	%fd25663, %fd25662, %fd25661;
	selp.f64 	%fd25664, %fd25661, %fd25663, %p5380;
	min.s32 	%r9791, %r3378, %r9;
	cvt.rn.f64.s32 	%fd25665, %r9791;
	sub.f64 	%fd2505, %fd25665, %fd5;
	mul.f64 	%fd25666, %fd2484, %fd25664;
	fma.rn.f64 	%fd25667, %fd2505, %fd2502, %fd25666;
	add.f64 	%fd25668, %fd7, %fd25667;
	mul.f64 	%fd25669, %fd2484, %fd2502;
	mul.f64 	%fd25670, %fd2505, %fd25664;
	sub.f64 	%fd25671, %fd25669, %fd25670;
	add.f64 	%fd25672, %fd8, %fd25671;
	mov.f64 	%fd25673, 0d3FE0000000000000;
	copysign.f64 	%fd25674, %fd25668, %fd25673;
	add.rz.f64 	%fd25675, %fd25668, %fd25674;
	cvt.rzi.f64.f64 	%fd25676, %fd25675;
	cvt.rzi.s32.f64 	%r3385, %fd25676;
	copysign.f64 	%fd25677, %fd25672, %fd25673;
	add.rz.f64 	%fd25678, %fd25672, %fd25677;
	cvt.rzi.f64.f64 	%fd25679, %fd25678;
	cvt.rzi.s32.f64 	%r3386, %fd25679;
	setp.lt.s32 	%p5381, %r3385, 0;
	setp.ge.s32 	%p5382, %r3385, %r4279;
	or.pred  	%p5383, %p5381, %p5382;
	setp.lt.s32 	%p5384, %r3386, 0;
	setp.ge.s32 	%p5385, %r3386, %r4280;
	or.pred  	%p5386, %p5384, %p5385;
	or.pred  	%p5388, %p5383, %p5386;
	mov.b16 	%rs5287, 0;
	mov.u16 	%rs5288, %rs5287;
	mov.u16 	%rs5289, %rs5287;
	@%p5388 bra 	$L__BB1_3057;
	mul.lo.s32 	%r9792, %r3386, %r4281;
	cvt.u64.u32 	%rd4675, %r9792;
	shl.b32 	%r9793, %r3385, 2;
	cvt.u64.u32 	%rd4676, %r9793;
	add.s64 	%rd4677, %rd4675, %rd4676;
	add.s64 	%rd4678, %rd1, %rd4677;
	ld.global.u8 	%rs5287, [%rd4678];
	ld.global.u8 	%rs5288, [%rd4678+1];
	ld.global.u8 	%rs5289, [%rd4678+2];
$L__BB1_3057:
	st.local.u8 	[%rd185+3], %rs5289;
	and.b16  	%rs3919, %rs5289, 255;
	st.local.u8 	[%rd186+3], %rs5288;
	and.b16  	%rs3920, %rs5288, 255;
	st.local.u8 	[%rd187+3], %rs5287;
	and.b16  	%rs3921, %rs5287, 255;
	cvt.rn.f64.u16 	%fd25680, %rs3919;
	mul.f64 	%fd25681, %fd25680, 0d3FD322D0E5604189;
	cvt.rn.f64.u16 	%fd25682, %rs3920;
	fma.rn.f64 	%fd25683, %fd25682, 0d3FE2C8B439581062, %fd25681;
	cvt.rn.f64.u16 	%fd25684, %rs3921;
	fma.rn.f64 	%fd25685, %fd25684, 0d3FBD2F1A9FBE76C9, %fd25683;
	cvt.rzi.u32.f64 	%r9795, %fd25685;
	st.local.u8 	[%rd188+3], %r9795;
	mov.b32 	%r11492, 1;
	mov.f64 	%fd28582, %fd28663;
	@%p5333 bra 	$L__BB1_3061;
	setp.ltu.f64 	%p5390, %fd2, 0d41E0000000000000;
	mov.f64 	%fd28582, %fd28662;
	mov.u32 	%r11491, %r11575;
	@%p5390 bra 	$L__BB1_3060;
	{ // callseq 1516, 0
	.param .b64 param0;
	st.param.f64 	[param0], %fd1;
	.param .align 16 .b8 retval0[16];
	call.uni (retval0), 
	__internal_trig_reduction_slowpathd, 
	(
	param0
	);
	ld.param.f64 	%fd28582, [retval0];
	ld.param.b32 	%r11491, [retval0+8];
	} // callseq 1516
$L__BB1_3060:
	add.s32 	%r11492, %r11491, 1;
$L__BB1_3061:
	shl.b32 	%r9797, %r11492, 6;
	cvt.u64.u32 	%rd4679, %r9797;
	and.b64  	%rd4680, %rd4679, 64;
	mov.u64 	%rd4681, __cudart_sin_cos_coeffs;
	add.s64 	%rd4682, %rd4681, %rd4680;
	mul.rn.f64 	%fd25687, %fd28582, %fd28582;
	and.b32  	%r9798, %r11492, 1;
	setp.eq.b32 	%p5391, %r9798, 1;
	selp.f64 	%fd25688, 0dBDA8FF8320FD8164, 0d3DE5DB65F9785EBA, %p5391;
	ld.global.nc.v2.f64 	{%fd25689, %fd25690}, [%rd4682];
	fma.rn.f64 	%fd25691, %fd25688, %fd25687, %fd25689;
	fma.rn.f64 	%fd25692, %fd25691, %fd25687, %fd25690;
	ld.global.nc.v2.f64 	{%fd25693, %fd25694}, [%rd4682+16];
	fma.rn.f64 	%fd25695, %fd25692, %fd25687, %fd25693;
	fma.rn.f64 	%fd25696, %fd25695, %fd25687, %fd25694;
	ld.global.nc.v2.f64 	{%fd25697, %fd25698}, [%rd4682+32];
	fma.rn.f64 	%fd25699, %fd25696, %fd25687, %fd25697;
	fma.rn.f64 	%fd25700, %fd25699, %fd25687, %fd25698;
	fma.rn.f64 	%fd25701, %fd25700, %fd28582, %fd28582;
	fma.rn.f64 	%fd25702, %fd25700, %fd25687, 0d3FF0000000000000;
	selp.f64 	%fd25703, %fd25702, %fd25701, %p5391;
	and.b32  	%r9799, %r11492, 2;
	setp.eq.s32 	%p5392, %r9799, 0;
	mov.f64 	%fd25704, 0d0000000000000000;
	sub.f64 	%fd25705, %fd25704, %fd25703;
	selp.f64 	%fd2509, %fd25703, %fd25705, %p5392;
	mov.f64 	%fd28583, %fd28664;
	mov.u32 	%r11493, %r11577;
	@%p2 bra 	$L__BB1_3063;
	{ // callseq 1517, 0
	.param .b64 param0;
	st.param.f64 	[param0], %fd1;
	.param .align 16 .b8 retval0[16];
	call.uni (retval0), 
	__internal_trig_reduction_slowpathd, 
	(
	param0
	);
	ld.param.f64 	%fd28583, [retval0];
	ld.param.b32 	%r11493, [retval0+8];
	} // callseq 1517
$L__BB1_3063:
	shl.b32 	%r9801, %r11493, 6;
	cvt.u64.u32 	%rd4683, %r9801;
	and.b64  	%rd4684, %rd4683, 64;
	mov.u64 	%rd4685, __cudart_sin_cos_coeffs;
	add.s64 	%rd4686, %rd4685, %rd4684;
	mul.rn.f64 	%fd25707, %fd28583, %fd28583;
	and.b32  	%r9802, %r11493, 1;
	setp.eq.b32 	%p5393, %r9802, 1;
	selp.f64 	%fd25708, 0dBDA8FF8320FD8164, 0d3DE5DB65F9785EBA, %p5393;
	ld.global.nc.v2.f64 	{%fd25709, %fd25710}, [%rd4686];
	fma.rn.f64 	%fd25711, %fd25708, %fd25707, %fd25709;
	fma.rn.f64 	%fd25712, %fd25711, %fd25707, %fd25710;
	ld.global.nc.v2.f64 	{%fd25713, %fd25714}, [%rd4686+16];
	fma.rn.f64 	%fd25715, %fd25712, %fd25707, %fd25713;
	fma.rn.f64 	%fd25716, %fd25715, %fd25707, %fd25714;
	ld.global.nc.v2.f64 	{%fd25717, %fd25718}, [%rd4686+32];
	fma.rn.f64 	%fd25719, %fd25716, %fd25707, %fd25717;
	fma.rn.f64 	%fd25720, %fd25719, %fd25707, %fd25718;
	fma.rn.f64 	%fd25721, %fd25720, %fd28583, %fd28583;
	fma.rn.f64 	%fd25722, %fd25720, %fd25707, 0d3FF0000000000000;
	selp.f64 	%fd25723, %fd25722, %fd25721, %p5393;
	and.b32  	%r9803, %r11493, 2;
	setp.eq.s32 	%p5394, %r9803, 0;
	mov.f64 	%fd25724, 0d0000000000000000;
	sub.f64 	%fd25725, %fd25724, %fd25723;
	selp.f64 	%fd25726, %fd25723, %fd25725, %p5394;
	mul.f64 	%fd25727, %fd2491, %fd25726;
	fma.rn.f64 	%fd25728, %fd2505, %fd2509, %fd25727;
	add.f64 	%fd25729, %fd7, %fd25728;
	mul.f64 	%fd25730, %fd2491, %fd2509;
	mul.f64 	%fd25731, %fd2505, %fd25726;
	sub.f64 	%fd25732, %fd25730, %fd25731;
	add.f64 	%fd25733, %fd8, %fd25732;
	mov.f64 	%fd25734, 0d3FE0000000000000;
	copysign.f64 	%fd25735, %fd25729, %fd25734;
	add.rz.f64 	%fd25736, %fd25729, %fd25735;
	cvt.rzi.f64.f64 	%fd25737, %fd25736;
	cvt.rzi.s32.f64 	%r3393, %fd25737;
	copysign.f64 	%fd25738, %fd25733, %fd25734;
	add.rz.f64 	%fd25739, %fd25733, %fd25738;
	cvt.rzi.f64.f64 	%fd25740, %fd25739;
	cvt.rzi.s32.f64 	%r3394, %fd25740;
	setp.lt.s32 	%p5395, %r3393, 0;
	setp.ge.s32 	%p5396, %r3393, %r4279;
	or.pred  	%p5397, %p5395, %p5396;
	setp.lt.s32 	%p5398, %r3394, 0;
	setp.ge.s32 	%p5399, %r3394, %r4280;
	or.pred  	%p5400, %p5398, %p5399;
	or.pred  	%p5402, %p5397, %p5400;
	mov.b16 	%rs5290, 0;
	mov.u16 	%rs5291, %rs5290;
	mov.u16 	%rs5292, %rs5290;
	@%p5402 bra 	$L__BB1_3065;
	mul.lo.s32 	%r9804, %r3394, %r4281;
	cvt.u64.u32 	%rd4687, %r9804;
	shl.b32 	%r9805, %r3393, 2;
	cvt.u64.u32 	%rd4688, %r9805;
	add.s64 	%rd4689, %rd4687, %rd4688;
	add.s64 	%rd4690, %rd1, %rd4689;
	ld.global.u8 	%rs5290, [%rd4690];
	ld.global.u8 	%rs5291, [%rd4690+1];
	ld.global.u8 	%rs5292, [%rd4690+2];
$L__BB1_3065:
	st.local.u8 	[%rd185+4], %rs5292;
	and.b16  	%rs3923, %rs5292, 255;
	st.local.u8 	[%rd186+4], %rs5291;
	and.b16  	%rs3924, %rs5291, 255;
	st.local.u8 	[%rd187+4], %rs5290;
	and.b16  	%rs3925, %rs5290, 255;
	cvt.rn.f64.u16 	%fd25741, %rs3923;
	mul.f64 	%fd25742, %fd25741, 0d3FD322D0E5604189;
	cvt.rn.f64.u16 	%fd25743, %rs3924;
	fma.rn.f64 	%fd25744, %fd25743, 0d3FE2C8B439581062, %fd25742;
	cvt.rn.f64.u16 	%fd25745, %rs3925;
	fma.rn.f64 	%fd25746, %fd25745, 0d3FBD2F1A9FBE76C9, %fd25744;
	cvt.rzi.u32.f64 	%r9807, %fd25746;
	st.local.u8 	[%rd188+4], %r9807;
	mov.b32 	%r11495, 1;
	mov.f64 	%fd28585, %fd28663;
	@%p5333 bra 	$L__BB1_3069;
	setp.ltu.f64 	%p5404, %fd2, 0d41E0000000000000;
	mov.f64 	%fd28585, %fd28662;
	mov.u32 	%r11494, %r11575;
	@%p5404 bra 	$L__BB1_3068;
	{ // callseq 1518, 0
	.param .b64 param0;
	st.param.f64 	[param0], %fd1;
	.param .align 16 .b8 retval0[16];
	call.uni (retval0), 
	__internal_trig_reduction_slowpathd, 
	(
	param0
	);
	ld.param.f64 	%fd28585, [retval0];
	ld.param.b32 	%r11494, [retval0+8];
	} // callseq 1518
$L__BB1_3068:
	add.s32 	%r11495, %r11494, 1;
$L__BB1_3069:
	shl.b32 	%r9809, %r11495, 6;
	cvt.u64.u32 	%rd4691, %r9809;
	and.b64  	%rd4692, %rd4691, 64;
	mov.u64 	%rd4693, __cudart_sin_cos_coeffs;
	add.s64 	%rd4694, %rd4693, %rd4692;
	mul.rn.f64 	%fd25748, %fd28585, %fd28585;
	and.b32  	%r9810, %r11495, 1;
	setp.eq.b32 	%p5405, %r9810, 1;
	selp.f64 	%fd25749, 0dBDA8FF8320FD8164, 0d3DE5DB65F9785EBA, %p5405;
	ld.global.nc.v2.f64 	{%fd25750, %fd25751}, [%rd4694];
	fma.rn.f64 	%fd25752, %fd25749, %fd25748, %fd25750;
	fma.rn.f64 	%fd25753, %fd25752, %fd25748, %fd25751;
	ld.global.nc.v2.f64 	{%fd25754, %fd25755}, [%rd4694+16];
	fma.rn.f64 	%fd25756, %fd25753, %fd25748, %fd25754;
	fma.rn.f64 	%fd25757, %fd25756, %fd25748, %fd25755;
	ld.global.nc.v2.f64 	{%fd25758, %fd25759}, [%rd4694+32];
	fma.rn.f64 	%fd25760, %fd25757, %fd25748, %fd25758;
	fma.rn.f64 	%fd25761, %fd25760, %fd25748, %fd25759;
	fma.rn.f64 	%fd25762, %fd25761, %fd28585, %fd28585;
	fma.rn.f64 	%fd25763, %fd25761, %fd25748, 0d3FF0000000000000;
	selp.f64 	%fd25764, %fd25763, %fd25762, %p5405;
	and.b32  	%r9811, %r11495, 2;
	setp.eq.s32 	%p5406, %r9811, 0;
	mov.f64 	%fd25765, 0d0000000000000000;
	sub.f64 	%fd25766, %fd25765, %fd25764;
	selp.f64 	%fd2515, %fd25764, %fd25766, %p5406;
	mov.f64 	%fd28586, %fd28664;
	mov.u32 	%r11496, %r11577;
	@%p2 bra 	$L__BB1_3071;
	{ // callseq 1519, 0
	.param .b64 param0;
	st.param.f64 	[param0], %fd1;
	.param .align 16 .b8 retval0[16];
	call.uni (retval0), 
	__internal_trig_reduction_slowpathd, 
	(
	param0
	);
	ld.param.f64 	%fd28586, [retval0];
	ld.param.b32 	%r11496, [retval0+8];
	} // callseq 1519
$L__BB1_3071:
	shl.b32 	%r9813, %r11496, 6;
	cvt.u64.u32 	%rd4695, %r9813;
	and.b64  	%rd4696, %rd4695, 64;
	mov.u64 	%rd4697, __cudart_sin_cos_coeffs;
	add.s64 	%rd4698, %rd4697, %rd4696;
	mul.rn.f64 	%fd25768, %fd28586, %fd28586;
	and.b32  	%r9814, %r11496, 1;
	setp.eq.b32 	%p5407, %r9814, 1;
	selp.f64 	%fd25769, 0dBDA8FF8320FD8164, 0d3DE5DB65F9785EBA, %p5407;
	ld.global.nc.v2.f64 	{%fd25770, %fd25771}, [%rd4698];
	fma.rn.f64 	%fd25772, %fd25769, %fd25768, %fd25770;
	fma.rn.f64 	%fd25773, %fd25772, %fd25768, %fd25771;
	ld.global.nc.v2.f64 	{%fd25774, %fd25775}, [%rd4698+16];
	fma.rn.f64 	%fd25776, %fd25773, %fd25768, %fd25774;
	fma.rn.f64 	%fd25777, %fd25776, %fd25768, %fd25775;
	ld.global.nc.v2.f64 	{%fd25778, %fd25779}, [%rd4698+32];
	fma.rn.f64 	%fd25780, %fd25777, %fd25768, %fd25778;
	fma.rn.f64 	%fd25781, %fd25780, %fd25768, %fd25779;
	fma.rn.f64 	%fd25782, %fd25781, %fd28586, %fd28586;
	fma.rn.f64 	%fd25783, %fd25781, %fd25768, 0d3FF0000000000000;
	selp.f64 	%fd25784, %fd25783, %fd25782, %p5407;
	and.b32  	%r9815, %r11496, 2;
	setp.eq.s32 	%p5408, %r9815, 0;
	mov.f64 	%fd25785, 0d0000000000000000;
	sub.f64 	%fd25786, %fd25785, %fd25784;
	selp.f64 	%fd25787, %fd25784, %fd25786, %p5408;
	mul.f64 	%fd25788, %fd2498, %fd25787;
	fma.rn.f64 	%fd25789, %fd2505, %fd2515, %fd25788;
	add.f64 	%fd25790, %fd7, %fd25789;
	mul.f64 	%fd25791, %fd2498, %fd2515;
	mul.f64 	%fd25792, %fd2505, %fd25787;
	sub.f64 	%fd25793, %fd25791, %fd25792;
	add.f64 	%fd25794, %fd8, %fd25793;
	mov.f64 	%fd25795, 0d3FE0000000000000;
	copysign.f64 	%fd25796, %fd25790, %fd25795;
	add.rz.f64 	%fd25797, %fd25790, %fd25796;
	cvt.rzi.f64.f64 	%fd25798, %fd25797;
	cvt.rzi.s32.f64 	%r3401, %fd25798;
	copysign.f64 	%fd25799, %fd25794, %fd25795;
	add.rz.f64 	%fd25800, %fd25794, %fd25799;
	cvt.rzi.f64.f64 	%fd25801, %fd25800;
	cvt.rzi.s32.f64 	%r3402, %fd25801;
	setp.lt.s32 	%p5409, %r3401, 0;
	setp.ge.s32 	%p5410, %r3401, %r4279;
	or.pred  	%p5411, %p5409, %p5410;
	setp.lt.s32 	%p5412, %r3402, 0;
	setp.ge.s32 	%p5413, %r3402, %r4280;
	or.pred  	%p5414, %p5412, %p5413;
	or.pred  	%p5416, %p5411, %p5414;
	mov.b16 	%rs5293, 0;
	mov.u16 	%rs5294, %rs5293;
	mov.u16 	%rs5295, %rs5293;
	@%p5416 bra 	$L__BB1_3073;
	mul.lo.s32 	%r9816, %r3402, %r4281;
	cvt.u64.u32 	%rd4699, %r9816;
	shl.b32 	%r9817, %r3401, 2;
	cvt.u64.u32 	%rd4700, %r9817;
	add.s64 	%rd4701, %rd4699, %rd4700;
	add.s64 	%rd4702, %rd1, %rd4701;
	ld.global.u8 	%rs5293, [%rd4702];
	ld.global.u8 	%rs5294, [%rd4702+1];
	ld.global.u8 	%rs5295, [%rd4702+2];
$L__BB1_3073:
	st.local.u8 	[%rd185+5], %rs5295;
	and.b16  	%rs3927, %rs5295, 255;
	st.local.u8 	[%rd186+5], %rs5294;
	and.b16  	%rs3928, %rs5294, 255;
	st.local.u8 	[%rd187+5], %rs5293;
	and.b16  	%rs3929, %rs5293, 255;
	cvt.rn.f64.u16 	%fd25802, %rs3927;
	mul.f64 	%fd25803, %fd25802, 0d3FD322D0E5604189;
	cvt.rn.f64.u16 	%fd25804, %rs3928;
	fma.rn.f64 	%fd25805, %fd25804, 0d3FE2C8B439581062, %fd25803;
	cvt.rn.f64.u16 	%fd25806, %rs3929;
	fma.rn.f64 	%fd25807, %fd25806, 0d3FBD2F1A9FBE76C9, %fd25805;
	cvt.rzi.u32.f64 	%r9819, %fd25807;
	st.local.u8 	[%rd188+5], %r9819;
	add.s32 	%r9820, %r3369, %r4287;
	div.s32 	%r9821, %r9820, %r4283;
	max.s32 	%r3403, %r9821, 0;
	mov.b32 	%r11498, 1;
	mov.f64 	%fd28588, %fd28663;
	@%p5333 bra 	$L__BB1_3077;
	setp.ltu.f64 	%p5418, %fd2, 0d41E0000000000000;
	mov.f64 	%fd28588, %fd28662;
	mov.u32 	%r11497, %r11575;
	@%p5418 bra 	$L__BB1_3076;
	{ // callseq 1520, 0
	.param .b64 param0;
	st.param.f64 	[param0], %fd1;
	.param .align 16 .b8 retval0[16];
	call.uni (retval0), 
	__internal_trig_reduction_slowpathd, 
	(
	param0
	);
	ld.param.f64 	%fd28588, [retval0];
	ld.param.b32 	%r11497, [retval0+8];
	} // callseq 1520
$L__BB1_3076:
	add.s32 	%r11498, %r11497, 1;
$L__BB1_3077:
	shl.b32 	%r9823, %r11498, 6;
	cvt.u64.u32 	%rd4703, %r9823;
	and.b64  	%rd4704, %rd4703, 64;
	mov.u64 	%rd4705, __cudart_sin_cos_coeffs;
	add.s64 	%rd4706, %rd4705, %rd4704;
	mul.rn.f64 	%fd25809, %fd28588, %fd28588;
	and.b32  	%r9824, %r11498, 1;
	setp.eq.b32 	%p5419, %r9824, 1;
	selp.f64 	%fd25810, 0dBDA8FF8320FD8164, 0d3DE5DB65F9785EBA, %p5419;
	ld.global.nc.v2.f64 	{%fd25811, %fd25812}, [%rd4706];
	fma.rn.f64 	%fd25813, %fd25810, %fd25809, %fd25811;
	fma.rn.f64 	%fd25814, %fd25813, %fd25809, %fd25812;
	ld.global.nc.v2.f64 	{%fd25815, %fd25816}, [%rd4706+16];
	fma.rn.f64 	%fd25817, %fd25814, %fd25809, %fd25815;
	fma.rn.f64 	%fd25818, %fd25817, %fd25809, %fd25816;
	ld.global.nc.v2.f64 	{%fd25819, %fd25820}, [%rd4706+32];
	fma.rn.f64 	%fd25821, %fd25818, %fd25809, %fd25819;
	fma.rn.f64 	%fd25822, %fd25821, %fd25809, %fd25820;
	fma.rn.f64 	%fd25823, %fd25822, %fd28588, %fd28588;
	fma.rn.f64 	%fd25824, %fd25822, %fd25809, 0d3FF0000000000000;
	selp.f64 	%fd25825, %fd25824, %fd25823, %p5419;
	and.b32  	%r9825, %r11498, 2;
	setp.eq.s32 	%p5420, %r9825, 0;
	mov.f64 	%fd25826, 0d0000000000000000;
	sub.f64 	%fd25827, %fd25826, %fd25825;
	selp.f64 	%fd2521, %fd25825, %fd25827, %p5420;
	mov.f64 	%fd28589, %fd28664;
	mov.u32 	%r11499, %r11577;
	@%p2 bra 	$L__BB1_3079;
	{ // callseq 1521, 0
	.param .b64 param0;
	st.param.f64 	[param0], %fd1;
	.param .align 16 .b8 retval0[16];
	call.uni (retval0), 
	__internal_trig_reduction_slowpathd, 
	(
	param0
	);
	ld.param.f64 	%fd28589, [retval0];
	ld.param.b32 	%r11499, [retval0+8];
	} // callseq 1521
$L__BB1_3079:
	shl.b32 	%r9827, %r11499, 6;
	cvt.u64.u32 	%rd4707, %r9827;
	and.b64  	%rd4708, %rd4707, 64;
	mov.u64 	%rd4709, __cudart_sin_cos_coeffs;
	add.s64 	%rd4710, %rd4709, %rd4708;
	mul.rn.f64 	%fd25829, %fd28589, %fd28589;
	and.b32  	%r9828, %r11499, 1;
	setp.eq.b32 	%p5421, %r9828, 1;
	selp.f64 	%fd25830, 0dBDA8FF8320FD8164, 0d3DE5DB65F9785EBA, %p5421;
	ld.global.nc.v2.f64 	{%fd25831, %fd25832}, [%rd4710];
	fma.rn.f64 	%fd25833, %fd25830, %fd25829, %fd25831;
	fma.rn.f64 	%fd25834, %fd25833, %fd25829, %fd25832;
	ld.global.nc.v2.f64 	{%fd25835, %fd25836}, [%rd4710+16];
	fma.rn.f64 	%fd25837, %fd25834, %fd25829, %fd25835;
	fma.rn.f64 	%fd25838, %fd25837, %fd25829, %fd25836;
	ld.global.nc.v2.f64 	{%fd25839, %fd25840}, [%rd4710+32];
	fma.rn.f64 	%fd25841, %fd25838, %fd25829, %fd25839;
	fma.rn.f64 	%fd25842, %fd25841, %fd25829, %fd25840;
	fma.rn.f64 	%fd25843, %fd25842, %fd28589, %fd28589;
	fma.rn.f64 	%fd25844, %fd25842, %fd25829, 0d3FF0000000000000;
	selp.f64 	%fd25845, %fd25844, %fd25843, %p5421;
	and.b32  	%r9829, %r11499, 2;
	setp.eq.s32 	%p5422, %r9829, 0;
	mov.f64 	%fd25846, 0d0000000000000000;
	sub.f64 	%fd25847, %fd25846, %fd25845;
	selp.f64 	%fd25848, %fd25845, %fd25847, %p5422;
	min.s32 	%r9830, %r3403, %r10;
	cvt.rn.f64.s32 	%fd25849, %r9830;
	sub.f64 	%fd2524, %fd25849, %fd6;
	mul.f64 	%fd25850, %fd2524, %fd25848;
	fma.rn.f64 	%fd25851, %fd2483, %fd2521, %fd25850;
	add.f64 	%fd25852, %fd7, %fd25851;
	mul.f64 	%fd25853, %fd2524, %fd2521;
	mul.f64 	%fd25854, %fd2483, %fd25848;
	sub.f64 	%fd25855, %fd25853, %fd25854;
	add.f64 	%fd25856, %fd8, %fd25855;
	mov.f64 	%fd25857, 0d3FE0000000000000;
	copysign.f64 	%fd25858, %fd25852, %fd25857;
	add.rz.f64 	%fd25859, %fd25852, %fd25858;
	cvt.rzi.f64.f64 	%fd25860, %fd25859;
	cvt.rzi.s32.f64 	%r3410, %fd25860;
	copysign.f64 	%fd25861, %fd25856, %fd25857;
	add.rz.f64 	%fd25862, %fd25856, %fd25861;
	cvt.rzi.f64.f64 	%fd25863, %fd25862;
	cvt.rzi.s32.f64 	%r3411, %fd25863;
	setp.lt.s32 	%p5423, %r3410, 0;
	setp.ge.s32 	%p5424, %r3410, %r4279;
	or.pred  	%p5425, %p5423, %p5424;
	setp.lt.s32 	%p5426, %r3411, 0;
	setp.ge.s32 	%p5427, %r3411, %r4280;
	or.pred  	%p5428, %p5426, %p5427;
	or.pred  	%p5430, %p5425, %p5428;
	mov.b16 	%rs5296, 0;
	mov.u16 	%rs5297, %rs5296;
	mov.u16 	%rs5298, %rs5296;
	@%p5430 bra 	$L__BB1_3081;
	mul.lo.s32 	%r9831, %r3411, %r4281;
	cvt.u64.u32 	%rd4711, %r9831;
	shl.b32 	%r9832, %r3410, 2;
	cvt.u64.u32 	%rd4712, %r9832;
	add.s64 	%rd4713, %rd4711, %rd4712;
	add.s64 	%rd4714, %rd1, %rd4713;
	ld.global.u8 	%rs5296, [%rd4714];
	ld.global.u8 	%rs5297, [%rd4714+1];
	ld.global.u8 	%rs5298, [%rd4714+2];
$L__BB1_3081:
	st.local.u8 	[%rd185+6], %rs5298;
	and.b16  	%rs3931, %rs5298, 255;
	st.local.u8 	[%rd186+6], %rs5297;
	and.b16  	%rs3932, %rs5297, 255;
	st.local.u8 	[%rd187+6], %rs5296;
	and.b16  	%rs3933, %rs5296, 255;
	cvt.rn.f64.u16 	%fd25864, %rs3931;
	mul.f64 	%fd25865, %fd25864, 0d3FD322D0E5604189;
	cvt.rn.f64.u16 	%fd25866, %rs3932;
	fma.rn.f64 	%fd25867, %fd25866, 0d3FE2C8B439581062, %fd25865;
	cvt.rn.f64.u16 	%fd25868, %rs3933;
	fma.rn.f64 	%fd25869, %fd25868, 0d3FBD2F1A9FBE76C9, %fd25867;
	cvt.rzi.u32.f64 	%r9834, %fd25869;
	st.local.u8 	[%rd188+6], %r9834;
	mov.b32 	%r11501, 1;
	mov.f64 	%fd28591, %fd28663;
	@%p5333 bra 	$L__BB1_3085;
	setp.ltu.f64 	%p5432, %fd2, 0d41E0000000000000;
	mov.f64 	%fd28591, %fd28662;
	mov.u32 	%r11500, %r11575;
	@%p5432 bra 	$L__BB1_3084;
	{ // callseq 1522, 0
	.param .b64 param0;
	st.param.f64 	[param0], %fd1;
	.param .align 16 .b8 retval0[16];
	call.uni (retval0), 
	__internal_trig_reduction_slowpathd, 
	(
	param0
	);
	ld.param.f64 	%fd28591, [retval0];
	ld.param.b32 	%r11500, [retval0+8];
	} // callseq 1522
$L__BB1_3084:
	add.s32 	%r11501, %r11500, 1;
$L__BB1_3085:
	shl.b32 	%r9836, %r11501, 6;
	cvt.u64.u32 	%rd4715, %r9836;
	and.b64  	%rd4716, %rd4715, 64;
	mov.u64 	%rd4717, __cudart_sin_cos_coeffs;
	add.s64 	%rd4718, %rd4717, %rd4716;
	mul.rn.f64 	%fd25871, %fd28591, %fd28591;
	and.b32  	%r9837, %r11501, 1;
	setp.eq.b32 	%p5433, %r9837, 1;
	selp.f64 	%fd25872, 0dBDA8FF8320FD8164, 0d3DE5DB65F9785EBA, %p5433;
	ld.global.nc.v2.f64 	{%fd25873, %fd25874}, [%rd4718];
	fma.rn.f64 	%fd25875, %fd25872, %fd25871, %fd25873;
	fma.rn.f64 	%fd25876, %fd25875, %fd25871, %fd25874;
	ld.global.nc.v2.f64 	{%fd25877, %fd25878}, [%rd4718+16];
	fma.rn.f64 	%fd25879, %fd25876, %fd25871, %fd25877;
	fma.rn.f64 	%fd25880, %fd25879, %fd25871, %fd25878;
	ld.global.nc.v2.f64 	{%fd25881, %fd25882}, [%rd4718+32];
	fma.rn.f64 	%fd25883, %fd25880, %fd25871, %fd25881;
	fma.rn.f64 	%fd25884, %fd25883, %fd25871, %fd25882;
	fma.rn.f64 	%fd25885, %fd25884, %fd28591, %fd28591;
	fma.rn.f64 	%fd25886, %fd25884, %fd25871, 0d3FF0000000000000;
	selp.f64 	%fd25887, %fd25886, %fd25885, %p5433;
	and.b32  	%r9838, %r11501, 2;
	setp.eq.s32 	%p5434, %r9838, 0;
	mov.f64 	%fd25888, 0d0000000000000000;
	sub.f64 	%fd25889, %fd25888, %fd25887;
	selp.f64 	%fd2528, %fd25887, %fd25889, %p5434;
	mov.f64 	%fd28592, %fd28664;
	mov.u32 	%r11502, %r11577;
	@%p2 bra 	$L__BB1_3087;
	{ // callseq 1523, 0
	.param .b64 param0;
	st.param.f64 	[param0], %fd1;
	.param .align 16 .b8 retval0[16];
	call.uni (retval0), 
	__internal_trig_reduction_slowpathd, 
	(
	param0
	);
	ld.param.f64 	%fd28592, [retval0];
	ld.param.b32 	%r11502, [retval0+8];
	} // callseq 1523
$L__BB1_3087:
	shl.b32 	%r9840, %r11502, 6;
	cvt.u64.u32 	%rd4719, %r9840;
	and.b64  	%rd4720, %rd4719, 64;
	mov.u64 	%rd4721, __cudart_sin_cos_coeffs;
	add.s64 	%rd4722, %rd4721, %rd4720;
	mul.rn.f64 	%fd25891, %fd28592, %fd28592;
	and.b32  	%r9841, %r11502, 1;
	setp.eq.b32 	%p5435, %r9841, 1;
	selp.f64 	%fd25892, 0dBDA8FF8320FD8164, 0d3DE5DB65F9785EBA, %p5435;
	ld.global.nc.v2.f64 	{%fd25893, %fd25894}, [%rd4722];
	fma.rn.f64 	%fd25895, %fd25892, %fd25891, %fd25893;
	fma.rn.f64 	%fd25896, %fd25895, %fd25891, %fd25894;
	ld.global.nc.v2.f64 	{%fd25897, %fd25898}, [%rd4722+16];
	fma.rn.f64 	%fd25899, %fd25896, %fd25891, %fd25897;
	fma.rn.f64 	%fd25900, %fd25899, %fd25891, %fd25898;
	ld.global.nc.v2.f64 	{%fd25901, %fd25902}, [%rd4722+32];
	fma.rn.f64 	%fd25903, %fd25900, %fd25891, %fd25901;
	fma.rn.f64 	%fd25904, %fd25903, %fd25891, %fd25902;
	fma.rn.f64 	%fd25905, %fd25904, %fd28592, %fd28592;
	fma.rn.f64 	%fd25906, %fd25904, %fd25891, 0d3FF0000000000000;
	selp.f64 	%fd25907, %fd25906, %fd25905, %p5435;
	and.b32  	%r9842, %r11502, 2;
	setp.eq.s32 	%p5436, %r9842, 0;
	mov.f64 	%fd25908, 0d0000000000000000;
	sub.f64 	%fd25909, %fd25908, %fd25907;
	selp.f64 	%fd25910, %fd25907, %fd25909, %p5436;
	mul.f64 	%fd25911, %fd2524, %fd25910;
	fma.rn.f64 	%fd25912, %fd2505, %fd2528, %fd25911;
	add.f64 	%fd25913, %fd7, %fd25912;
	mul.f64 	%fd25914, %fd2524, %fd2528;
	mul.f64 	%fd25915, %fd2505, %fd25910;
	sub.f64 	%fd25916, %fd25914, %fd25915;
	add.f64 	%fd25917, %fd8, %fd25916;
	mov.f64 	%fd25918, 0d3FE0000000000000;
	copysign.f64 	%fd25919, %fd25913, %fd25918;
	add.rz.f64 	%fd25920, %fd25913, %fd25919;
	cvt.rzi.f64.f64 	%fd25921, %fd25920;
	cvt.rzi.s32.f64 	%r3418, %fd25921;
	copysign.f64 	%fd25922, %fd25917, %fd25918;
	add.rz.f64 	%fd25923, %fd25917, %fd25922;
	cvt.rzi.f64.f64 	%fd25924, %fd25923;
	cvt.rzi.s32.f64 	%r3419, %fd25924;
	setp.lt.s32 	%p5437, %r3418, 0;
	setp.ge.s32 	%p5438, %r3418, %r4279;
	or.pred  	%p5439, %p5437, %p5438;
	setp.lt.s32 	%p5440, %r3419, 0;
	setp.ge.s32 	%p5441, %r3419, %r4280;
	or.pred  	%p5442, %p5440, %p5441;
	or.pred  	%p5444, %p5439, %p5442;
	mov.b16 	%rs5299, 0;
	mov.u16 	%rs5300, %rs5299;
	mov.u16 	%rs5301, %rs5299;
	@%p5444 bra 	$L__BB1_3089;
	mul.lo.s32 	%r9843, %r3419, %r4281;
	cvt.u64.u32 	%rd4723, %r9843;
	shl.b32 	%r9844, %r3418, 2;
	cvt.u64.u32 	%rd4724, %r9844;
	add.s64 	%rd4725, %rd4723, %rd4724;
	add.s64 	%rd4726, %rd1, %rd4725;
	ld.global.u8 	%rs5299, [%rd4726];
	ld.global.u8 	%rs5300, [%rd4726+1];
	ld.global.u8 	%rs5301, [%rd4726+2];
$L__BB1_3089:
	st.local.u8 	[%rd185+7], %rs5301;
	and.b16  	%rs3935, %rs5301, 255;
	st.local.u8 	[%rd186+7], %rs5300;
	and.b16  	%rs3936, %rs5300, 255;
	st.local.u8 	[%rd187+7], %rs5299;
	and.b16  	%rs3937, %rs5299, 255;
	cvt.rn.f64.u16 	%fd25925, %rs3935;
	mul.f64 	%fd25926, %fd25925, 0d3FD322D0E5604189;
	cvt.rn.f64.u16 	%fd25927, %rs3936;
	fma.rn.f64 	%fd25928, %fd25927, 0d3FE2C8B439581062, %fd25926;
	cvt.rn.f64.u16 	%fd25929, %rs3937;
	fma.rn.f64 	%fd25930, %fd25929, 0d3FBD2F1A9FBE76C9, %fd25928;
	cvt.rzi.u32.f64 	%r9845, %fd25930;
	st.local.u8 	[%rd188+7], %r9845;
	add.s32 	%r10528, %r10528, 8;
$L__BB1_3090:
	setp.gt.u32 	%p5445, %r10528, 299;
	@%p5445 bra 	$L__BB1_3291;
	setp.ge.s32 	%p5446, %r3132, %r4288;
	add.s32 	%r9846, %r144, 3;
	setp.lt.s32 	%p5447, %r9846, 0;
	setp.ge.s32 	%p5448, %r9846, %r4284;
	or.pred  	%p5449, %p5448, %p5446;
	or.pred  	%p5450, %p5449, %p5447;
	@%p5450 bra 	$L__BB1_3157;
	setp.eq.f64 	%p5451, %fd2, 0d7FF0000000000000;
	add.s32 	%r9848, %r144, 3;
	mul.lo.s32 	%r9849, %r9848, %r4286;
	shl.b32 	%r3422, %r9849, 1;
	mul.lo.s32 	%r3423, %r3133, %r4287;
	mov.b32 	%r11505, 1;
	mov.f64 	%fd28594, %fd28663;
	@%p5451 bra 	$L__BB1_3096;
	setp.ltu.f64 	%p5452, %fd2, 0d41E0000000000000;
	mov.f64 	%fd28594, %fd28662;
	mov.u32 	%r11504, %r11575;
	@%p5452 bra 	$L__BB1_3095;
	{ // callseq 1524, 0
	.param .b64 param0;
	st.param.f64 	[param0], %fd1;
	.param .align 16 .b8 retval0[16];
	call.uni (retval0), 
	__internal_trig_reduction_slowpathd, 
	(
	param0
	);
	ld.param.f64 	%fd28594, [retval0];
	ld.param.b32 	%r11504, [retval0+8];
	} // callseq 1524
$L__BB1_3095:
	add.s32 	%r11505, %r11504, 1;
$L__BB1_3096:
	shl.b32 	%r9851, %r11505, 6;
	cvt.u64.u32 	%rd4727, %r9851;
	and.b64  	%rd4728, %rd4727, 64;
	mov.u64 	%rd4729, __cudart_sin_cos_coeffs;
	add.s64 	%rd4730, %rd4729, %rd4728;
	mul.rn.f64 	%fd25932, %fd28594, %fd28594;
	and.b32  	%r9852, %r11505, 1;
	setp.eq.b32 	%p5453, %r9852, 1;
	selp.f64 	%fd25933, 0dBDA8FF8320FD8164, 0d3DE5DB65F9785EBA, %p5453;
	ld.global.nc.v2.f64 	{%fd25934, %fd25935}, [%rd4730];
	fma.rn.f64 	%fd25936, %fd25933, %fd25932, %fd25934;
	fma.rn.f64 	%fd25937, %fd25936, %fd25932, %fd25935;
	ld.global.nc.v2.f64 	{%fd25938, %fd25939}, [%rd4730+16];
	fma.rn.f64 	%fd25940, %fd25937, %fd25932, %fd25938;
	fma.rn.f64 	%fd25941, %fd25940, %fd25932, %fd25939;
	ld.global.nc.v2.f64 	{%fd25942, %fd25943}, [%rd4730+32];
	fma.rn.f64 	%fd25944, %fd25941, %fd25932, %fd25942;
	fma.rn.f64 	%fd25945, %fd25944, %fd25932, %fd25943;
	fma.rn.f64 	%fd25946, %fd25945, %fd28594, %fd28594;
	fma.rn.f64 	%fd25947, %fd25945, %fd25932, 0d3FF0000000000000;
	selp.f64 	%fd25948, %fd25947, %fd25946, %p5453;
	and.b32  	%r9853, %r11505, 2;
	setp.eq.s32 	%p5454, %r9853, 0;
	mov.f64 	%fd25949, 0d0000000000000000;
	sub.f64 	%fd25950, %fd25949, %fd25948;
	selp.f64 	%fd2534, %fd25948, %fd25950, %p5454;
	mov.f64 	%fd28595, %fd28664;
	mov.u32 	%r11506, %r11577;
	@%p2 bra 	$L__BB1_3098;
	{ // callseq 1525, 0
	.param .b64 param0;
	st.param.f64 	[param0], %fd1;
	.param .align 16 .b8 retval0[16];
	call.uni (retval0), 
	__internal_trig_reduction_slowpathd, 
	(
	param0
	);
	ld.param.f64 	%fd28595, [retval0];
	ld.param.b32 	%r11506, [retval0+8];
	} // callseq 1525
$L__BB1_3098:
	shl.b32 	%r9855, %r11506, 6;
	cvt.u64.u32 	%rd4731, %r9855;
	and.b64  	%rd4732, %rd4731, 64;
	mov.u64 	%rd4733, __cudart_sin_cos_coeffs;
	add.s64 	%rd4734, %rd4733, %rd4732;
	mul.rn.f64 	%fd25952, %fd28595, %fd28595;
	and.b32  	%r9856, %r11506, 1;
	setp.eq.b32 	%p5455, %r9856, 1;
	selp.f64 	%fd25953, 0dBDA8FF8320FD8164, 0d3DE5DB65F9785EBA, %p5455;
	ld.global.nc.v2.f64 	{%fd25954, %fd25955}, [%rd4734];
	fma.rn.f64 	%fd25956, %fd25953, %fd25952, %fd25954;
	fma.rn.f64 	%fd25957, %fd25956, %fd25952, %fd25955;
	ld.global.nc.v2.f64 	{%fd25958, %fd25959}, [%rd4734+16];
	fma.rn.f64 	%fd25960, %fd25957, %fd25952, %fd25958;
	fma.rn.f64 	%fd25961, %fd25960, %fd25952, %fd25959;
	ld.global.nc.v2.f64 	{%fd25962, %fd25963}, [%rd4734+32];
	fma.rn.f64 	%fd25964, %fd25961, %fd25952, %fd25962;
	fma.rn.f64 	%fd25965, %fd25964, %fd25952, %fd25963;
	fma.rn.f64 	%fd25966, %fd25965, %fd28595, %fd28595;
	fma.rn.f64 	%fd25967, %fd25965, %fd25952, 0d3FF0000000000000;
	selp.f64 	%fd25968, %fd25967, %fd25966, %p5455;
	and.b32  	%r9857, %r11506, 2;
	setp.eq.s32 	%p5456, %r9857, 0;
	mov.f64 	%fd25969, 0d0000000000000000;
	sub.f64 	%fd25970, %fd25969, %fd25968;
	selp.f64 	%fd25971, %fd25968, %fd25970, %p5456;
	div.s32 	%r9858, %r3422, %r4282;
	max.s32 	%r9859, %r9858, 0;
	min.s32 	%r9860, %r9859, %r9;
	cvt.rn.f64.s32 	%fd25972, %r9860;
	sub.f64 	%fd2537, %fd25972, %fd5;
	div.s32 	%r9861, %r3423, %r4283;
	max.s32 	%r9862, %r9861, 0;
	min.s32 	%r9863, %r9862, %r10;
	cvt.rn.f64.s32 	%fd25973, %r9863;
	sub.f64 	%fd2538, %fd25973, %fd6;
	mul.f64 	%fd25974, %fd2538, %fd25971;
	fma.rn.f64 	%fd25975, %fd2537, %fd2534, %fd25974;
	add.f64 	%fd25976, %fd7, %fd25975;
	mul.f64 	%fd25977, %fd2538, %fd2534;
	mul.f64 	%fd25978, %fd2537, %fd25971;
	sub.f64 	%fd25979, %fd25977, %fd25978;
	add.f64 	%fd25980, %fd8, %fd25979;
	mov.f64 	%fd25981, 0d3FE0000000000000;
	copysign.f64 	%fd25982, %fd25976, %fd25981;
	add.rz.f64 	%fd25983, %fd25976, %fd25982;
	cvt.rzi.f64.f64 	%fd25984, %fd25983;
	cvt.rzi.s32.f64 	%r3430, %fd25984;
	copysign.f64 	%fd25985, %fd25980, %fd25981;
	add.rz.f64 	%fd25986, %fd25980, %fd25985;
	cvt.rzi.f64.f64 	%fd25987, %fd25986;
	cvt.rzi.s32.f64 	%r3431, %fd25987;
	setp.lt.s32 	%p5457, %r3430, 0;
	setp.ge.s32 	%p5458, %r3430, %r4279;
	or.pred  	%p5459, %p5457, %p5458;
	setp.lt.s32 	%p5460, %r3431, 0;
	setp.ge.s32 	%p5461, %r3431, %r4280;
	or.pred  	%p5462, %p5460, %p5461;
	or.pred  	%p5464, %p5459, %p5462;
	mov.b16 	%rs5302, 0;
	mov.u16 	%rs5303, %rs5302;
	mov.u16 	%rs5304, %rs5302;
	@%p5464 bra 	$L__BB1_3100;
	mul.lo.s32 	%r9864, %r3431, %r4281;
	cvt.u64.u32 	%rd4735, %r9864;
	shl.b32 	%r9865, %r3430, 2;
	cvt.u64.u32 	%rd4736, %r9865;
	add.s64 	%rd4737, %rd4735, %rd4736;
	add.s64 	%rd4738, %rd1, %rd4737;
	ld.global.u8 	%rs5302, [%rd4738];
	ld.global.u8 	%rs5303, [%rd4738+1];
	ld.global.u8 	%rs5304, [%rd4738+2];
$L__BB1_3100:
	cvt.u64.u32 	%rd4739, %r10528;
	add.s64 	%rd189, %rd2, %rd4739;
	st.local.u8 	[%rd189], %rs5304;
	and.b16  	%rs3939, %rs5304, 255;
	add.s64 	%rd190, %rd3, %rd4739;
	st.local.u8 	[%rd190], %rs5303;
	and.b16  	%rs3940, %rs5303, 255;
	add.s64 	%rd191, %rd4, %rd4739;
	st.local.u8 	[%rd191], %rs5302;
	and.b16  	%rs3941, %rs5302, 255;
	cvt.rn.f64.u16 	%fd25988, %rs3939;
	mul.f64 	%fd25989, %fd25988, 0d3FD322D0E5604189;
	cvt.rn.f64.u16 	%fd25990, %rs3940;
	fma.rn.f64 	%fd25991, %fd25990, 0d3FE2C8B439581062, %fd25989;
	cvt.rn.f64.u16 	%fd25992, %rs3941;
	fma.rn.f64 	%fd25993, %fd25992, 0d3FBD2F1A9FBE76C9, %fd25991;
	cvt.rzi.u32.f64 	%r9867, %fd25993;
	add.s64 	%rd192, %rd5, %rd4739;
	st.local.u8 	[%rd192], %r9867;
	add.s32 	%r3432, %r3423, %r4287;
	mov.b32 	%r11508, 1;
	mov.f64 	%fd28597, %fd28663;
	@%p5451 bra 	$L__BB1_3104;
	setp.ltu.f64 	%p5466, %fd2, 0d41E0000000000000;
	mov.f64 	%fd28597, %fd28662;
	mov.u32 	%r11507, %r11575;
	@%p5466 bra 	$L__BB1_3103;
	{ // callseq 1526, 0
	.param .b64 param0;
	st.param.f64 	[param0], %fd1;
	.param .align 16 .b8 retval0[16];
	call.uni (retval0), 
	__internal_trig_reduction_slowpathd, 
	(
	param0
	);
	ld.param.f64 	%fd28597, [retval0];
	ld.param.b32 	%r11507, [retval0+8];
	} // callseq 1526
$L__BB1_3103:
	add.s32 	%r11508, %r11507, 1;
$L__BB1_3104:
	shl.b32 	%r9869, %r11508, 6;
	cvt.u64.u32 	%rd4740, %r9869;
	and.b64  	%rd4741, %rd4740, 64;
	mov.u64 	%rd4742, __cudart_sin_cos_coeffs;
	add.s64 	%rd4743, %rd4742, %rd4741;
	mul.rn.f64 	%fd25995, %fd28597, %fd28597;
	and.b32  	%r9870, %r11508, 1;
	setp.eq.b32 	%p5467, %r9870, 1;
	selp.f64 	%fd25996, 0dBDA8FF8320FD8164, 0d3DE5DB65F9785EBA, %p5467;
	ld.global.nc.v2.f64 	{%fd25997, %fd25998}, [%rd4743];
	fma.rn.f64 	%fd25999, %fd25996, %fd25995, %fd25997;
	fma.rn.f64 	%fd26000, %fd25999, %fd25995, %fd25998;
	ld.global.nc.v2.f64 	{%fd26001, %fd26002}, [%rd4743+16];
	fma.rn.f64 	%fd26003, %fd26000, %fd25995, %fd26001;
	fma.rn.f64 	%fd26004, %fd26003, %fd25995, %fd26002;
	ld.global.nc.v2.f64 	{%fd26005, %fd26006}, [%rd4743+32];
	fma.rn.f64 	%fd26007, %fd26004, %fd25995, %fd26005;
	fma.rn.f64 	%fd26008, %fd26007, %fd25995, %fd26006;
	fma.rn.f64 	%fd26009, %fd26008, %fd28597, %fd28597;
	fma.rn.f64 	%fd26010, %fd26008, %fd25995, 0d3FF0000000000000;
	selp.f64 	%fd26011, %fd26010, %fd26009, %p5467;
	and.b32  	%r9871, %r11508, 2;
	setp.eq.s32 	%p5468, %r9871, 0;
	mov.f64 	%fd26012, 0d0000000000000000;
	sub.f64 	%fd26013, %fd26012, %fd26011;
	selp.f64 	%fd2542, %fd26011, %fd26013, %p5468;
	mov.f64 	%fd28598, %fd28664;
	mov.u32 	%r11509, %r11577;
	@%p2 bra 	$L__BB1_3106;
	{ // callseq 1527, 0
	.param .b64 param0;
	st.param.f64 	[param0], %fd1;
	.param .align 16 .b8 retval0[16];
	call.uni (retval0), 
	__internal_trig_reduction_slowpathd, 
	(
	param0
	);
	ld.param.f64 	%fd28598, [retval0];
	ld.param.b32 	%r11509, [retval0+8];
	} // callseq 1527
$L__BB1_3106:
	shl.b32 	%r9873, %r11509, 6;
	cvt.u64.u32 	%rd4744, %r9873;
	and.b64  	%rd4745, %rd4744, 64;
	mov.u64 	%rd4746, __cudart_sin_cos_coeffs;
	add.s64 	%rd4747, %rd4746, %rd4745;
	mul.rn.f64 	%fd26015, %fd28598, %fd28598;
	and.b32  	%r9874, %r11509, 1;
	setp.eq.b32 	%p5469, %r9874, 1;
	selp.f64 	%fd26016, 0dBDA8FF8320FD8164, 0d3DE5DB65F9785EBA, %p5469;
	ld.global.nc.v2.f64 	{%fd26017, %fd26018}, [%rd4747];
	fma.rn.f64 	%fd26019, %fd26016, %fd26015, %fd26017;
	fma.rn.f64 	%fd26020, %fd26019, %fd26015, %fd26018;
	ld.global.nc.v2.f64 	{%fd26021, %fd26022}, [%rd4747+16];
	fma.rn.f64 	%fd26023, %fd26020, %fd26015, %fd26021;
	fma.rn.f64 	%fd26024, %fd26023, %fd26015, %fd26022;
	ld.global.nc.v2.f64 	{%fd26025, %fd26026}, [%rd4747+32];
	fma.rn.f64 	%fd26027, %fd26024, %fd26015, %fd26025;
	fma.rn.f64 	%fd26028, %fd26027, %fd26015, %fd26026;
	fma.rn.f64 	%fd26029, %fd26028, %fd28598, %fd28598;
	fma.rn.f64 	%fd26030, %fd26028, %fd26015, 0d3FF0000000000000;
	selp.f64 	%fd26031, %fd26030, %fd26029, %p5469;
	and.b32  	%r9875, %r11509, 2;
	setp.eq.s32 	%p5470, %r9875, 0;
	mov.f64 	%fd26032, 0d0000000000000000;
	sub.f64 	%fd26033, %fd26032, %fd26031;
	selp.f64 	%fd26034, %fd26031, %fd26033, %p5470;
	div.s32 	%r9876, %r3432, %r4283;
	max.s32 	%r9877, %r9876, 0;
	min.s32 	%r9878, %r9877, %r10;
	cvt.rn.f64.s32 	%fd26035, %r9878;
	sub.f64 	%fd2545, %fd26035, %fd6;
	mul.f64 	%fd26036, %fd2545, %fd26034;
	fma.rn.f64 	%fd26037, %fd2537, %fd2542, %fd26036;
	add.f64 	%fd26038, %fd7, %fd26037;
	mul.f64 	%fd26039, %fd2545, %fd2542;
	mul.f64 	%fd26040, %fd2537, %fd26034;
	sub.f64 	%fd26041, %fd26039, %fd26040;
	add.f64 	%fd26042, %fd8, %fd26041;
	mov.f64 	%fd26043, 0d3FE0000000000000;
	copysign.f64 	%fd26044, %fd26038, %fd26043;
	add.rz.f64 	%fd26045, %fd26038, %fd26044;
	cvt.rzi.f64.f64 	%fd26046, %fd26045;
	cvt.rzi.s32.f64 	%r3439, %fd26046;
	copysign.f64 	%fd26047, %fd26042, %fd26043;
	add.rz.f64 	%fd26048, %fd26042, %fd26047;
	cvt.rzi.f64.f64 	%fd26049, %fd26048;
	cvt.rzi.s32.f64 	%r3440, %fd26049;
	setp.lt.s32 	%p5471, %r3439, 0;
	setp.ge.s32 	%p5472, %r3439, %r4279;
	or.pred  	%p5473, %p5471, %p5472;
	setp.lt.s32 	%p5474, %r3440, 0;
	setp.ge.s32 	%p5475, %r3440, %r4280;
	or.pred  	%p5476, %p5474, %p5475;
	or.pred  	%p5478, %p5473, %p5476;
	mov.b16 	%rs5305, 0;
	mov.u16 	%rs5306, %rs5305;
	mov.u16 	%rs5307, %rs5305;
	@%p5478 bra 	$L__BB1_3108;
	mul.lo.s32 	%r9879, %r3440, %r4281;
	cvt.u64.u32 	%rd4748, %r9879;
	shl.b32 	%r9880, %r3439, 2;
	cvt.u64.u32 	%rd4749, %r9880;
	add.s64 	%rd4750, %rd4748, %rd4749;
	add.s64 	%rd4751, %rd1, %rd4750;
	ld.global.u8 	%rs5305, [%rd4751];
	ld.global.u8 	%rs5306, [%rd4751+1];
	ld.global.u8 	%rs5307, [%rd4751+2];
$L__BB1_3108:
	st.local.u8 	[%rd189+1], %rs5307;
	and.b16  	%rs3943, %rs5307, 255;
	st.local.u8 	[%rd190+1], %rs5306;
	and.b16  	%rs3944, %rs5306, 255;
	st.local.u8 	[%rd191+1], %rs5305;
	and.b16  	%rs3945, %rs5305, 255;
	cvt.rn.f64.u16 	%fd26050, %rs3943;
	mul.f64 	%fd26051, %fd26050, 0d3FD322D0E5604189;
	cvt.rn.f64.u16 	%fd26052, %rs3944;
	fma.rn.f64 	%fd26053, %fd26052, 0d3FE2C8B439581062, %fd26051;
	cvt.rn.f64.u16 	%fd26054, %rs3945;
	fma.rn.f64 	%fd26055, %fd26054, 0d3FBD2F1A9FBE76C9, %fd26053;
	cvt.rzi.u32.f64 	%r9882, %fd26055;
	st.local.u8 	[%rd192+1], %r9882;
	add.s32 	%r3441, %r3432, %r4287;
	mov.b32 	%r11511, 1;
	mov.f64 	%fd28600, %fd28663;
	@%p5451 bra 	$L__BB1_3112;
	setp.ltu.f64 	%p5480, %fd2, 0d41E0000000000000;
	mov.f64 	%fd28600, %fd28662;
	mov.u32 	%r11510, %r11575;
	@%p5480 bra 	$L__BB1_3111;
	{ // callseq 1528, 0
	.param .b64 param0;
	st.param.f64 	[param0], %fd1;
	.param .align 16 .b8 retval0[16];
	call.uni (retval0), 
	__internal_trig_reduction_slowpathd, 
	(
	param0
	);
	ld.param.f64 	%fd28600, [retval0];
	ld.param.b32 	%r11510, [retval0+8];
	} // callseq 1528
$L__BB1_3111:
	add.s32 	%r11511, %r11510, 1;
$L__BB1_3112:
	shl.b32 	%r9884, %r11511, 6;
	cvt.u64.u32 	%rd4752, %r9884;
	and.b64  	%rd4753, %rd4752, 64;
	mov.u64 	%rd4754, __cudart_sin_cos_coeffs;
	add.s64 	%rd4755, %rd4754, %rd4753;
	mul.rn.f64 	%fd26057, %fd28600, %fd28600;
	and.b32  	%r9885, %r11511, 1;
	setp.eq.b32 	%p5481, %r9885, 1;
	selp.f64 	%fd26058, 0dBDA8FF8320FD8164, 0d3DE5DB65F9785EBA, %p5481;
	ld.global.nc.v2.f64 	{%fd26059, %fd26060}, [%rd4755];
	fma.rn.f64 	%fd26061, %fd26058, %fd26057, %fd26059;
	fma.rn.f64 	%fd26062, %fd26061, %fd26057, %fd26060;
	ld.global.nc.v2.f64 	{%fd26063, %fd26064}, [%rd4755+16];
	fma.rn.f64 	%fd26065, %fd26062, %fd26057, %fd26063;
	fma.rn.f64 	%fd26066, %fd26065, %fd26057, %fd26064;
	ld.global.nc.v2.f64 	{%fd26067, %fd26068}, [%rd4755+32];
	fma.rn.f64 	%fd26069, %fd26066, %fd26057, %fd26067;
	fma.rn.f64 	%fd26070, %fd26069, %fd26057, %fd26068;
	fma.rn.f64 	%fd26071, %fd26070, %fd28600, %fd28600;
	fma.rn.f64 	%fd26072, %fd26070, %fd26057, 0d3FF0000000000000;
	selp.f64 	%fd26073, %fd26072, %fd26071, %p5481;
	and.b32  	%r9886, %r11511, 2;
	setp.eq.s32 	%p5482, %r9886, 0;
	mov.f64 	%fd26074, 0d0000000000000000;
	sub.f64 	%fd26075, %fd26074, %fd26073;
	selp.f64 	%fd2549, %fd26073, %fd26075, %p5482;
	mov.f64 	%fd28601, %fd28664;
	mov.u32 	%r11512, %r11577;
	@%p2 bra 	$L__BB1_3114;
	{ // callseq 1529, 0
	.param .b64 param0;
	st.param.f64 	[param0], %fd1;
	.param .align 16 .b8 retval0[16];
	call.uni (retval0), 
	__internal_trig_reduction_slowpathd, 
	(
	param0
	);
	ld.param.f64 	%fd28601, [retval0];
	ld.param.b32 	%r11512, [retval0+8];
	} // callseq 1529
$L__BB1_3114:
	shl.b32 	%r9888, %r11512, 6;
	cvt.u64.u32 	%rd4756, %r9888;
	and.b64  	%rd4757, %rd4756, 64;
	mov.u64 	%rd4758, __cudart_sin_cos_coeffs;
	add.s64 	%rd4759, %rd4758, %rd4757;
	mul.rn.f64 	%fd26077, %fd28601, %fd28601;
	and.b32  	%r9889, %r11512, 1;
	setp.eq.b32 	%p5483, %r9889, 1;
	selp.f64 	%fd26078, 0dBDA8FF8320FD8164, 0d3DE5DB65F9785EBA, %p5483;
	ld.global.nc.v2.f64 	{%fd26079, %fd26080}, [%rd4759];
	fma.rn.f64 	%fd26081, %fd26078, %fd26077, %fd26079;
	fma.rn.f64 	%fd26082, %fd26081, %fd26077, %fd26080;
	ld.global.nc.v2.f64 	{%fd26083, %fd26084}, [%rd4759+16];
	fma.rn.f64 	%fd26085, %fd26082, %fd26077, %fd26083;
	fma.rn.f64 	%fd26086, %fd26085, %fd26077, %fd26084;
	ld.global.nc.v2.f64 	{%fd26087, %fd26088}, [%rd4759+32];
	fma.rn.f64 	%fd26089, %fd26086, %fd26077, %fd26087;
	fma.rn.f64 	%fd26090, %fd26089, %fd26077, %fd26088;
	fma.rn.f64 	%fd26091, %fd26090, %fd28601, %fd28601;
	fma.rn.f64 	%fd26092, %fd26090, %fd26077, 0d3FF0000000000000;
	selp.f64 	%fd26093, %fd26092, %fd26091, %p5483;
	and.b32  	%r9890, %r11512, 2;
	setp.eq.s32 	%p5484, %r9890, 0;
	mov.f64 	%fd26094, 0d0000000000000000;
	sub.f64 	%fd26095, %fd26094, %fd26093;
	selp.f64 	%fd26096, %fd26093, %fd26095, %p5484;
	div.s32 	%r9891, %r3441, %r4283;
	max.s32 	%r9892, %r9891, 0;
	min.s32 	%r9893, %r9892, %r10;
	cvt.rn.f64.s32 	%fd26097, %r9893;
	sub.f64 	%fd2552, %fd26097, %fd6;
	mul.f64 	%fd26098, %fd2552, %fd26096;
	fma.rn.f64 	%fd26099, %fd2537, %fd2549, %fd26098;
	add.f64 	%fd26100, %fd7, %fd26099;
	mul.f64 	%fd26101, %fd2552, %fd2549;
	mul.f64 	%fd26102, %fd2537, %fd26096;
	sub.f64 	%fd26103, %fd26101, %fd26102;
	add.f64 	%fd26104, %fd8, %fd26103;
	mov.f64 	%fd26105, 0d3FE0000000000000;
	copysign.f64 	%fd26106, %fd26100, %fd26105;
	add.rz.f64 	%fd26107, %fd26100, %fd26106;
	cvt.rzi.f64.f64 	%fd26108, %fd26107;
	cvt.rzi.s32.f64 	%r3448, %fd26108;
	copysign.f64 	%fd26109, %fd26104, %fd26105;
	add.rz.f64 	%fd26110, %fd26104, %fd26109;
	cvt.rzi.f64.f64 	%fd26111, %fd26110;
	cvt.rzi.s32.f64 	%r3449, %fd26111;
	setp.lt.s32 	%p5485, %r3448, 0;
	setp.ge.s32 	%p5486, %r3448, %r4279;
	or.pred  	%p5487, %p5485, %p5486;
	setp.lt.s32 	%p5488, %r3449, 0;
	setp.ge.s32 	%p5489, %r3449, %r4280;
	or.pred  	%p5490, %p5488, %p5489;
	or.pred  	%p5492, %p5487, %p5490;
	mov.b16 	%rs5308, 0;
	mov.u16 	%rs5309, %rs5308;
	mov.u16 	%rs5310, %rs5308;
	@%p5492 bra 	$L__BB1_3116;
	mul.lo.s32 	%r9894, %r3449, %r4281;
	cvt.u64.u32 	%rd4760, %r9894;
	shl.b32 	%r9895, %r3448, 2;
	cvt.u64.u32 	%rd4761, %r9895;
	add.s64 	%rd4762, %rd4760, %rd4761;
	add.s64 	%rd4763, %rd1, %rd4762;
	ld.global.u8 	%rs5308, [%rd4763];
	ld.global.u8 	%rs5309, [%rd4763+1];
	ld.global.u8 	%rs5310, [%rd4763+2];
$L__BB1_3116:
	st.local.u8 	[%rd189+2], %rs5310;
	and.b16  	%rs3947, %rs5310, 255;
	st.local.u8 	[%rd190+2], %rs5309;
	and.b16  	%rs3948, %rs5309, 255;
	st.local.u8 	[%rd191+2], %rs5308;
	and.b16  	%rs3949, %rs5308, 255;
	cvt.rn.f64.u16 	%fd26112, %rs3947;
	mul.f64 	%fd26113, %fd26112, 0d3FD322D0E5604189;
	cvt.rn.f64.u16 	%fd26114, %rs3948;
	fma.rn.f64 	%fd26115, %fd26114, 0d3FE2C8B439581062, %fd26113;
	cvt.rn.f64.u16 	%fd26116, %rs3949;
	fma.rn.f64 	%fd26117, %fd26116, 0d3FBD2F1A9FBE76C9, %fd26115;
	cvt.rzi.u32.f64 	%r9897, %fd26117;
	st.local.u8 	[%rd192+2], %r9897;
	add.s32 	%r9898, %r3422, %r4286;
	div.s32 	%r9899, %r9898, %r4282;
	max.s32 	%r3450, %r9899, 0;
	mov.b32 	%r11514, 1;
	mov.f64 	%fd28603, %fd28663;
	@%p5451 bra 	$L__BB1_3120;
	setp.ltu.f64 	%p5494, %fd2, 0d41E0000000000000;
	mov.f64 	%fd28603, %fd28662;
	mov.u32 	%r11513, %r11575;
	@%p5494 bra 	$L__BB1_3119;
	{ // callseq 1530, 0
	.param .b64 param0;
	st.param.f64 	[param0], %fd1;
	.param .align 16 .b8 retval0[16];
	call.uni (retval0), 
	__internal_trig_reduction_slowpathd, 
	(
	param0
	);
	ld.param.f64 	%fd28603, [retval0];
	ld.param.b32 	%r11513, [retval0+8];
	} // callseq 1530
$L__BB1_3119:
	add.s32 	%r11514, %r11513, 1;
$L__BB1_3120:
	shl.b32 	%r9901, %r11514, 6;
	cvt.u64.u32 	%rd4764, %r9901;
	and.b64  	%rd4765, %rd4764, 64;
	mov.u64 	%rd4766, __cudart_sin_cos_coeffs;
	add.s64 	%rd4767, %rd4766, %rd4765;
	mul.rn.f64 	%fd26119, %fd28603, %fd28603;
	and.b32  	%r9902, %r11514, 1;
	setp.eq.b32 	%p5495, %r9902, 1;
	selp.f64 	%fd26120, 0dBDA8FF8320FD8164, 0d3DE5DB65F9785EBA, %p5495;
	ld.global.nc.v2.f64 	{%fd26121, %fd26122}, [%rd4767];
	fma.rn.f64 	%fd26123, %fd26120, %fd26119, %fd26121;
	fma.rn.f64 	%fd26124, %fd26123, %fd26119, %fd26122;
	ld.global.nc.v2.f64 	{%fd26125, %fd26126}, [%rd4767+16];
	fma.rn.f64 	%fd26127, %fd26124, %fd26119, %fd26125;
	fma.rn.f64 	%fd26128, %fd26127, %fd26119, %fd26126;
	ld.global.nc.v2.f64 	{%fd26129, %fd26130}, [%rd4767+32];
	fma.rn.f64 	%fd26131, %fd26128, %fd26119, %fd26129;
	fma.rn.f64 	%fd26132, %fd26131, %fd26119, %fd26130;
	fma.rn.f64 	%fd26133, %fd26132, %fd28603, %fd28603;
	fma.rn.f64 	%fd26134, %fd26132, %fd26119, 0d3FF0000000000000;
	selp.f64 	%fd26135, %fd26134, %fd26133, %p5495;
	and.b32  	%r9903, %r11514, 2;
	setp.eq.s32 	%p5496, %r9903, 0;
	mov.f64 	%fd26136, 0d0000000000000000;
	sub.f64 	%fd26137, %fd26136, %fd26135;
	selp.f64 	%fd2556, %fd26135, %fd26137, %p5496;
	mov.f64 	%fd28604, %fd28664;
	mov.u32 	%r11515, %r11577;
	@%p2 bra 	$L__BB1_3122;
	{ // callseq 1531, 0
	.param .b64 param0;
	st.param.f64 	[param0], %fd1;
	.param .align 16 .b8 retval0[16];
	call.uni (retval0), 
	__internal_trig_reduction_slowpathd, 
	(
	param0
	);
	ld.param.f64 	%fd28604, [retval0];
	ld.param.b32 	%r11515, [retval0+8];
	} // callseq 1531
$L__BB1_3122:
	shl.b32 	%r9905, %r11515, 6;
	cvt.u64.u32 	%rd4768, %r9905;
	and.b64  	%rd4769, %rd4768, 64;
	mov.u64 	%rd4770, __cudart_sin_cos_coeffs;
	add.s64 	%rd4771, %rd4770, %rd4769;
	mul.rn.f64 	%fd26139, %fd28604, %fd28604;
	and.b32  	%r9906, %r11515, 1;
	setp.eq.b32 	%p5497, %r9906, 1;
	selp.f64 	%fd26140, 0dBDA8FF8320FD8164, 0d3DE5DB65F9785EBA, %p5497;
	ld.global.nc.v2.f64 	{%fd26141, %fd26142}, [%rd4771];
	fma.rn.f64 	%fd26143, %fd26140, %fd26139, %fd26141;
	fma.rn.f64 	%fd26144, %fd26143, %fd26139, %fd26142;
	ld.global.nc.v2.f64 	{%fd26145, %fd26146}, [%rd4771+16];
	fma.rn.f64 	%fd26147, %fd26144, %fd26139, %fd26145;
	fma.rn.f64 	%fd26148, %fd26147, %fd26139, %fd26146;
	ld.global.nc.v2.f64 	{%fd26149, %fd26150}, [%rd4771+32];
	fma.rn.f64 	%fd26151, %fd26148, %fd26139, %fd26149;
	fma.rn.f64 	%fd26152, %fd26151, %fd26139, %fd26150;
	fma.rn.f64 	%fd26153, %fd26152, %fd28604, %fd28604;
	fma.rn.f64 	%fd26154, %fd26152, %fd26139, 0d3FF0000000000000;
	selp.f64 	%fd26155, %fd26154, %fd26153, %p5497;
	and.b32  	%r9907, %r11515, 2;
	setp.eq.s32 	%p5498, %r9907, 0;
	mov.f64 	%fd26156, 0d0000000000000000;
	sub.f64 	%fd26157, %fd26156, %fd26155;
	selp.f64 	%fd26158, %fd26155, %fd26157, %p5498;
	min.s32 	%r9908, %r3450, %r9;
	cvt.rn.f64.s32 	%fd26159, %r9908;
	sub.f64 	%fd2559, %fd26159, %fd5;
	mul.f64 	%fd26160, %fd2538, %fd26158;
	fma.rn.f64 	%fd26161, %fd2559, %fd2556, %fd26160;
	add.f64 	%fd26162, %fd7, %fd26161;
	mul.f64 	%fd26163, %fd2538, %fd2556;
	mul.f64 	%fd26164, %fd2559, %fd26158;
	sub.f64 	%fd26165, %fd26163, %fd26164;
	add.f64 	%fd26166, %fd8, %fd26165;
	mov.f64 	%fd26167, 0d3FE0000000000000;
	copysign.f64 	%fd26168, %fd26162, %fd26167;
	add.rz.f64 	%fd26169, %fd26162, %fd26168;
	cvt.rzi.f64.f64 	%fd26170, %fd26169;
	cvt.rzi.s32.f64 	%r3457, %fd26170;
	copysign.f64 	%fd26171, %fd26166, %fd26167;
	add.rz.f64 	%fd26172, %fd26166, %fd26171;
	cvt.rzi.f64.f64 	%fd26173, %fd26172;
	cvt.rzi.s32.f64 	%r3458, %fd26173;
	setp.lt.s32 	%p5499, %r3457, 0;
	setp.ge.s32 	%p5500, %r3457, %r4279;
	or.pred  	%p5501, %p5499, %p5500;
	setp.lt.s32 	%p5502, %r3458, 0;
	setp.ge.s32 	%p5503, %r3458, %r4280;
	or.pred  	%p5504, %p5502, %p5503;
	or.pred  	%p5506, %p5501, %p5504;
	mov.b16 	%rs5311, 0;
	mov.u16 	%rs5312, %rs5311;
	mov.u16 	%rs5313, %rs5311;
	@%p5506 bra 	$L__BB1_3124;
	mul.lo.s32 	%r9909, %r3458, %r4281;
	cvt.u64.u32 	%rd4772, %r9909;
	shl.b32 	%r9910, %r3457, 2;
	cvt.u64.u32 	%rd4773, %r9910;
	add.s64 	%rd4774, %rd4772, %rd4773;
	add.s64 	%rd4775, %rd1, %rd4774;
	ld.global.u8 	%rs5311, [%rd4775];
	ld.global.u8 	%rs5312, [%rd4775+1];
	ld.global.u8 	%rs5313, [%rd4775+2];
$L__BB1_3124:
	st.local.u8 	[%rd189+3], %rs5313;
	and.b16  	%rs3951, %rs5313, 255;
	st.local.u8 	[%rd190+3], %rs5312;
	and.b16  	%rs3952, %rs5312, 255;
	st.local.u8 	[%rd191+3], %rs5311;
	and.b16  	%rs3953, %rs5311, 255;
	cvt.rn.f64.u16 	%fd26174, %rs3951;
	mul.f64 	%fd26175, %fd26174, 0d3FD322D0E5604189;
	cvt.rn.f64.u16 	%fd26176, %rs3952;
	fma.rn.f64 	%fd26177, %fd26176, 0d3FE2C8B439581062, %fd26175;
	cvt.rn.f64.u16 	%fd26178, %rs3953;
	fma.rn.f64 	%fd26179, %fd26178, 0d3FBD2F1A9FBE76C9, %fd26177;
	cvt.rzi.u32.f64 	%r9912, %fd26179;
	st.local.u8 	[%rd192+3], %r9912;
	mov.b32 	%r11517, 1;
	mov.f64 	%fd28606, %fd28663;
	@%p5451 bra 	$L__BB1_3128;
	setp.ltu.f64 	%p5508, %fd2, 0d41E0000000000000;
	mov.f64 	%fd28606, %fd28662;
	mov.u32 	%r11516, %r11575;
	@%p5508 bra 	$L__BB1_3127;
	{ // callseq 1532, 0
	.param .b64 param0;
	st.param.f64 	[param0], %fd1;
	.param .align 16 .b8 retval0[16];
	call.uni (retval0), 
	__internal_trig_reduction_slowpathd, 
	(
	param0
	);
	ld.param.f64 	%fd28606, [retval0];
	ld.param.b32 	%r11516, [retval0+8];
	} // callseq 1532
$L__BB1_3127:
	add.s32 	%r11517, %r11516, 1;
$L__BB1_3128:
	shl.b32 	%r9914, %r11517, 6;
	cvt.u64.u32 	%rd4776, %r9914;
	and.b64  	%rd4777, %rd4776, 64;
	mov.u64 	%rd4778, __cudart_sin_cos_coeffs;
	add.s64 	%rd4779, %rd4778, %rd4777;
	mul.rn.f64 	%fd26181, %fd28606, %fd28606;
	and.b32  	%r9915, %r11517, 1;
	setp.eq.b32 	%p5509, %r9915, 1;
	selp.f64 	%fd26182, 0dBDA8FF8320FD8164, 0d3DE5DB65F9785EBA, %p5509;
	ld.global.nc.v2.f64 	{%fd26183, %fd26184}, [%rd4779];
	fma.rn.f64 	%fd26185, %fd26182, %fd26181, %fd26183;
	fma.rn.f64 	%fd26186, %fd26185, %fd26181, %fd26184;
	ld.global.nc.v2.f64 	{%fd26187, %fd26188}, [%rd4779+16];
	fma.rn.f64 	%fd26189, %fd26186, %fd26181, %fd26187;
	fma.rn.f64 	%fd26190, %fd26189, %fd26181, %fd26188;
	ld.global.nc.v2.f64 	{%fd26191, %fd26192}, [%rd4779+32];
	fma.rn.f64 	%fd26193, %fd26190, %fd26181, %fd26191;
	fma.rn.f64 	%fd26194, %fd26193, %fd26181, %fd26192;
	fma.rn.f64 	%fd26195, %fd26194, %fd28606, %fd28606;
	fma.rn.f64 	%fd26196, %fd26194, %fd26181, 0d3FF0000000000000;
	selp.f64 	%fd26197, %fd26196, %fd26195, %p5509;
	and.b32  	%r9916, %r11517, 2;
	setp.eq.s32 	%p5510, %r9916, 0;
	mov.f64 	%fd26198, 0d0000000000000000;
	sub.f64 	%fd26199, %fd26198, %fd26197;
	selp.f64 	%fd2563, %fd26197, %fd26199, %p5510;
	mov.f64 	%fd28607, %fd28664;
	mov.u32 	%r11518, %r11577;
	@%p2 bra 	$L__BB1_3130;
	{ // callseq 1533, 0
	.param .b64 param0;
	st.param.f64 	[param0], %fd1;
	.param .align 16 .b8 retval0[16];
	call.uni (retval0), 
	__internal_trig_reduction_slowpathd, 
	(
	param0
	);
	ld.param.f64 	%fd28607, [retval0];
	ld.param.b32 	%r11518, [retval0+8];
	} // callseq 1533
$L__BB1_3130:
	shl.b32 	%r9918, %r11518, 6;
	cvt.u64.u32 	%rd4780, %r9918;
	and.b64  	%rd4781, %rd4780, 64;
	mov.u64 	%rd4782, __cudart_sin_cos_coeffs;
	add.s64 	%rd4783, %rd4782, %rd4781;
	mul.rn.f64 	%fd26201, %fd28607, %fd28607;
	and.b32  	%r9919, %r11518, 1;
	setp.eq.b32 	%p5511, %r9919, 1;
	selp.f64 	%fd26202, 0dBDA8FF8320FD8164, 0d3DE5DB65F9785EBA, %p5511;
	ld.global.nc.v2.f64 	{%fd26203, %fd26204}, [%rd4783];
	fma.rn.f64 	%fd26205, %fd26202, %fd26201, %fd26203;
	fma.rn.f64 	%fd26206, %fd26205, %fd26201, %fd26204;
	ld.global.nc.v2.f64 	{%fd26207, %fd26208}, [%rd4783+16];
	fma.rn.f64 	%fd26209, %fd26206, %fd26201, %fd26207;
	fma.rn.f64 	%fd26210, %fd26209, %fd26201, %fd26208;
	ld.global.nc.v2.f64 	{%fd26211, %fd26212}, [%rd4783+32];
	fma.rn.f64 	%fd26213, %fd26210, %fd26201, %fd26211;
	fma.rn.f64 	%fd26214, %fd26213, %fd26201, %fd26212;
	fma.rn.f64 	%fd26215, %fd26214, %fd28607, %fd28607;
	fma.rn.f64 	%fd26216, %fd26214, %fd26201, 0d3FF0000000000000;
	selp.f64 	%fd26217, %fd26216, %fd26215, %p5511;
	and.b32  	%r9920, %r11518, 2;
	setp.eq.s32 	%p5512, %r9920, 0;
	mov.f64 	%fd26218, 0d0000000000000000;
	sub.f64 	%fd26219, %fd26218, %fd26217;
	selp.f64 	%fd26220, %fd26217, %fd26219, %p5512;
	mul.f64 	%fd26221, %fd2545, %fd26220;
	fma.rn.f64 	%fd26222, %fd2559, %fd2563, %fd26221;
	add.f64 	%fd26223, %fd7, %fd26222;
	mul.f64 	%fd26224, %fd2545, %fd2563;
	mul.f64 	%fd26225, %fd2559, %fd26220;
	sub.f64 	%fd26226, %fd26224, %fd26225;
	add.f64 	%fd26227, %fd8, %fd26226;
	mov.f64 	%fd26228, 0d3FE0000000000000;
	copysign.f64 	%fd26229, %fd26223, %fd26228;
	add.rz.f64 	%fd26230, %fd26223, %fd26229;
	cvt.rzi.f64.f64 	%fd26231, %fd26230;
	cvt.rzi.s32.f64 	%r3465, %fd26231;
	copysign.f64 	%fd26232, %fd26227, %fd26228;
	add.rz.f64 	%fd26233, %fd26227, %fd26232;
	cvt.rzi.f64.f64 	%fd26234, %fd26233;
	cvt.rzi.s32.f64 	%r3466, %fd26234;
	setp.lt.s32 	%p5513, %r3465, 0;
	setp.ge.s32 	%p5514, %r3465, %r4279;
	or.pred  	%p5515, %p5513, %p5514;
	setp.lt.s32 	%p5516, %r3466, 0;
	setp.ge.s32 	%p5517, %r3466, %r4280;
	or.pred  	%p5518, %p5516, %p5517;
	or.pred  	%p5520, %p5515, %p5518;
	mov.b16 	%rs5314, 0;
	mov.u16 	%rs5315, %rs5314;
	mov.u16 	%rs5316, %rs5314;
	@%p5520 bra 	$L__BB1_3132;
	mul.lo.s32 	%r9921, %r3466, %r4281;
	cvt.u64.u32 	%rd4784, %r9921;
	shl.b32 	%r9922, %r3465, 2;
	cvt.u64.u32 	%rd4785, %r9922;
	add.s64 	%rd4786, %rd4784, %rd4785;
	add.s64 	%rd4787, %rd1, %rd4786;
	ld.global.u8 	%rs5314, [%rd4787];
	ld.global.u8 	%rs5315, [%rd4787+1];
	ld.global.u8 	%rs5316, [%rd4787+2];
$L__BB1_3132:
	st.local.u8 	[%rd189+4], %rs5316;
	and.b16  	%rs3955, %rs5316, 255;
	st.local.u8 	[%rd190+4], %rs5315;
	and.b16  	%rs3956, %rs5315, 255;
	st.local.u8 	[%rd191+4], %rs5314;
	and.b16  	%rs3957, %rs5314, 255;
	cvt.rn.f64.u16 	%fd26235, %rs3955;
	mul.f64 	%fd26236, %fd26235, 0d3FD322D0E5604189;
	cvt.rn.f64.u16 	%fd26237, %rs3956;
	fma.rn.f64 	%fd26238, %fd26237, 0d3FE2C8B439581062, %fd26236;
	cvt.rn.f64.u16 	%fd26239, %rs3957;
	fma.rn.f64 	%fd26240, %fd26239, 0d3FBD2F1A9FBE76C9, %fd26238;
	cvt.rzi.u32.f64 	%r9924, %fd26240;
	st.local.u8 	[%rd192+4], %r9924;
	mov.b32 	%r11520, 1;
	mov.f64 	%fd28609, %fd28663;
	@%p5451 bra 	$L__BB1_3136;
	setp.ltu.f64 	%p5522, %fd2, 0d41E0000000000000;
	mov.f64 	%fd28609, %fd28662;
	mov.u32 	%r11519, %r11575;
	@%p5522 bra 	$L__BB1_3135;
	{ // callseq 1534, 0
	.param .b64 param0;
	st.param.f64 	[param0], %fd1;
	.param .align 16 .b8 retval0[16];
	call.uni (retval0), 
	__internal_trig_reduction_slowpathd, 
	(
	param0
	);
	ld.param.f64 	%fd28609, [retval0];
	ld.param.b32 	%r11519, [retval0+8];
	} // callseq 1534
$L__BB1_3135:
	add.s32 	%r11520, %r11519, 1;
$L__BB1_3136:
	shl.b32 	%r9926, %r11520, 6;
	cvt.u64.u32 	%rd4788, %r9926;
	and.b64  	%rd4789, %rd4788, 64;
	mov.u64 	%rd4790, __cudart_sin_cos_coeffs;
	add.s64 	%rd4791, %rd4790, %rd4789;
	mul.rn.f64 	%fd26242, %fd28609, %fd28609;
	and.b32  	%r9927, %r11520, 1;
	setp.eq.b32 	%p5523, %r9927, 1;
	selp.f64 	%fd26243, 0dBDA8FF8320FD8164, 0d3DE5DB65F9785EBA, %p5523;
	ld.global.nc.v2.f64 	{%fd26244, %fd26245}, [%rd4791];
	fma.rn.f64 	%fd26246, %fd26243, %fd26242, %fd26244;
	fma.rn.f64 	%fd26247, %fd26246, %fd26242, %fd26245;
	ld.global.nc.v2.f64 	{%fd26248, %fd26249}, [%rd4791+16];
	fma.rn.f64 	%fd26250, %fd26247, %fd26242, %fd26248;
	fma.rn.f64 	%fd26251, %fd26250, %fd26242, %fd26249;
	ld.global.nc.v2.f64 	{%fd26252, %fd26253}, [%rd4791+32];
	fma.rn.f64 	%fd26254, %fd26251, %fd26242, %fd26252;
	fma.rn.f64 	%fd26255, %fd26254, %fd26242, %fd26253;
	fma.rn.f64 	%fd26256, %fd26255, %fd28609, %fd28609;
	fma.rn.f64 	%fd26257, %fd26255, %fd26242, 0d3FF0000000000000;
	selp.f64 	%fd26258, %fd26257, %fd26256, %p5523;
	and.b32  	%r9928, %r11520, 2;
	setp.eq.s32 	%p5524, %r9928, 0;
	mov.f64 	%fd26259, 0d0000000000000000;
	sub.f64 	%fd26260, %fd26259, %fd26258;
	selp.f64 	%fd2569, %fd26258, %fd26260, %p5524;
	mov.f64 	%fd28610, %fd28664;
	mov.u32 	%r11521, %r11577;
	@%p2 bra 	$L__BB1_3138;
	{ // callseq 1535, 0
	.param .b64 param0;
	st.param.f64 	[param0], %fd1;
	.param .align 16 .b8 retval0[16];
	call.uni (retval0), 
	__internal_trig_reduction_slowpathd, 
	(
	param0
	);
	ld.param.f64 	%fd28610, [retval0];
	ld.param.b32 	%r11521, [retval0+8];
	} // callseq 1535
$L__BB1_3138:
	shl.b32 	%r9930, %r11521, 6;
	cvt.u64.u32 	%rd4792, %r9930;
	and.b64  	%rd4793, %rd4792, 64;
	mov.u64 	%rd4794, __cudart_sin_cos_coeffs;
	add.s64 	%rd4795, %rd4794, %rd4793;
	mul.rn.f64 	%fd26262, %fd28610, %fd28610;
	and.b32  	%r9931, %r11521, 1;
	setp.eq.b32 	%p5525, %r9931, 1;
	selp.f64 	%fd26263, 0dBDA8FF8320FD8164, 0d3DE5DB65F9785EBA, %p5525;
	ld.global.nc.v2.f64 	{%fd26264, %fd26265}, [%rd4795];
	fma.rn.f64 	%fd26266, %fd26263, %fd26262, %fd26264;
	fma.rn.f64 	%fd26267, %fd26266, %fd26262, %fd26265;
	ld.global.nc.v2.f64 	{%fd26268, %fd26269}, [%rd4795+16];
	fma.rn.f64 	%fd26270, %fd26267, %fd26262, %fd26268;
	fma.rn.f64 	%fd26271, %fd26270, %fd26262, %fd26269;
	ld.global.nc.v2.f64 	{%fd26272, %fd26273}, [%rd4795+32];
	fma.rn.f64 	%fd26274, %fd26271, %fd26262, %fd26272;
	fma.rn.f64 	%fd26275, %fd26274, %fd26262, %fd26273;
	fma.rn.f64 	%fd26276, %fd26275, %fd28610, %fd28610;
	fma.rn.f64 	%fd26277, %fd26275, %fd26262, 0d3FF0000000000000;
	selp.f64 	%fd26278, %fd26277, %fd26276, %p5525;
	and.b32  	%r9932, %r11521, 2;
	setp.eq.s32 	%p5526, %r9932, 0;
	mov.f64 	%fd26279, 0d0000000000000000;
	sub.f64 	%fd26280, %fd26279, %fd26278;
	selp.f64 	%fd26281, %fd26278, %fd26280, %p5526;
	mul.f64 	%fd26282, %fd2552, %fd26281;
	fma.rn.f64 	%fd26283, %fd2559, %fd2569, %fd26282;
	add.f64 	%fd26284, %fd7, %fd26283;
	mul.f64 	%fd26285, %fd2552, %fd2569;
	mul.f64 	%fd26286, %fd2559, %fd26281;
	sub.f64 	%fd26287, %fd26285, %fd26286;
	add.f64 	%fd26288, %fd8, %fd26287;
	mov.f64 	%fd26289, 0d3FE0000000000000;
	copysign.f64 	%fd26290, %fd26284, %fd26289;
	add.rz.f64 	%fd26291, %fd26284, %fd26290;
	cvt.rzi.f64.f64 	%fd26292, %fd26291;
	cvt.rzi.s32.f64 	%r3473, %fd26292;
	copysign.f64 	%fd26293, %fd26288, %fd26289;
	add.rz.f64 	%fd26294, %fd26288, %fd26293;
	cvt.rzi.f64.f64 	%fd26295, %fd26294;
	cvt.rzi.s32.f64 	%r3474, %fd26295;
	setp.lt.s32 	%p5527, %r3473, 0;
	setp.ge.s32 	%p5528, %r3473, %r4279;
	or.pred  	%p5529, %p5527, %p5528;
	setp.lt.s32 	%p5530, %r3474, 0;
	setp.ge.s32 	%p5531, %r3474, %r4280;
	or.pred  	%p5532, %p5530, %p5531;
	or.pred  	%p5534, %p5529, %p5532;
	mov.b16 	%rs5317, 0;
	mov.u16 	%rs5318, %rs5317;
	mov.u16 	%rs5319, %rs5317;
	@%p5534 bra 	$L__BB1_3140;
	mul.lo.s32 	%r9933, %r3474, %r4281;
	cvt.u64.u32 	%rd4796, %r9933;
	shl.b32 	%r9934, %r3473, 2;
	cvt.u64.u32 	%rd4797, %r9934;
	add.s64 	%rd4798, %rd4796, %rd4797;
	add.s64 	%rd4799, %rd1, %rd4798;
	ld.global.u8 	%rs5317, [%rd4799];
	ld.global.u8 	%rs5318, [%rd4799+1];
	ld.global.u8 	%rs5319, [%rd4799+2];
$L__BB1_3140:
	st.local.u8 	[%rd189+5], %rs5319;
	and.b16  	%rs3959, %rs5319, 255;
	st.local.u8 	[%rd190+5], %rs5318;
	and.b16  	%rs3960, %rs5318, 255;
	st.local.u8 	[%rd191+5], %rs5317;
	and.b16  	%rs3961, %rs5317, 255;
	cvt.rn.f64.u16 	%fd26296, %rs3959;
	mul.f64 	%fd26297, %fd26296, 0d3FD322D0E5604189;
	cvt.rn.f64.u16 	%fd26298, %rs3960;
	fma.rn.f64 	%fd26299, %fd26298, 0d3FE2C8B439581062, %fd26297;
	cvt.rn.f64.u16 	%fd26300, %rs3961;
	fma.rn.f64 	%fd26301, %fd26300, 0d3FBD2F1A9FBE76C9, %fd26299;
	cvt.rzi.u32.f64 	%r9936, %fd26301;
	st.local.u8 	[%rd192+5], %r9936;
	add.s32 	%r9937, %r3441, %r4287;
	div.s32 	%r9938, %r9937, %r4283;
	max.s32 	%r3475, %r9938, 0;
	mov.b32 	%r11523, 1;
	mov.f64 	%fd28612, %fd28663;
	@%p5451 bra 	$L__BB1_3144;
	setp.ltu.f64 	%p5536, %fd2, 0d41E0000000000000;
	mov.f64 	%fd28612, %fd28662;
	mov.u32 	%r11522, %r11575;
	@%p5536 bra 	$L__BB1_3143;
	{ // callseq 1536, 0
	.param .b64 param0;
	st.param.f64 	[param0], %fd1;
	.param .align 16 .b8 retval0[16];
	call.uni (retval0), 
	__internal_trig_reduction_slowpathd, 
	(
	param0
	);
	ld.param.f64 	%fd28612, [retval0];
	ld.param.b32 	%r11522, [retval0+8];
	} // callseq 1536
$L__BB1_3143:
	add.s32 	%r11523, %r11522, 1;
$L__BB1_3144:
	shl.b32 	%r9940, %r11523, 6;
	cvt.u64.u32 	%rd4800, %r9940;
	and.b64  	%rd4801, %rd4800, 64;
	mov.u64 	%rd4802, __cudart_sin_cos_coeffs;
	add.s64 	%rd4803, %rd4802, %rd4801;
	mul.rn.f64 	%fd26303, %fd28612, %fd28612;
	and.b32  	%r9941, %r11523, 1;
	setp.eq.b32 	%p5537, %r9941, 1;
	selp.f64 	%fd26304, 0dBDA8FF8320FD8164, 0d3DE5DB65F9785EBA, %p5537;
	ld.global.nc.v2.f64 	{%fd26305, %fd26306}, [%rd4803];
	fma.rn.f64 	%fd26307, %fd26304, %fd26303, %fd26305;
	fma.rn.f64 	%fd26308, %fd26307, %fd26303, %fd26306;
	ld.global.nc.v2.f64 	{%fd26309, %fd26310}, [%rd4803+16];
	fma.rn.f64 	%fd26311, %fd26308, %fd26303, %fd26309;
	fma.rn.f64 	%fd26312, %fd26311, %fd26303, %fd26310;
	ld.global.nc.v2.f64 	{%fd26313, %fd26314}, [%rd4803+32];
	fma.rn.f64 	%fd26315, %fd26312, %fd26303, %fd26313;
	fma.rn.f64 	%fd26316, %fd26315, %fd26303, %fd26314;
	fma.rn.f64 	%fd26317, %fd26316, %fd28612, %fd28612;
	fma.rn.f64 	%fd26318, %fd26316, %fd26303, 0d3FF0000000000000;
	selp.f64 	%fd26319, %fd26318, %fd26317, %p5537;
	and.b32  	%r9942, %r11523, 2;
	setp.eq.s32 	%p5538, %r9942, 0;
	mov.f64 	%fd26320, 0d0000000000000000;
	sub.f64 	%fd26321, %fd26320, %fd26319;
	selp.f64 	%fd2575, %fd26319, %fd26321, %p5538;
	mov.f64 	%fd28613, %fd28664;
	mov.u32 	%r11524, %r11577;
	@%p2 bra 	$L__BB1_3146;
	{ // callseq 1537, 0
	.param .b64 param0;
	st.param.f64 	[param0], %fd1;
	.param .align 16 .b8 retval0[16];
	call.uni (retval0), 
	__internal_trig_reduction_slowpathd, 
	(
	param0
	);
	ld.param.f64 	%fd28613, [retval0];
	ld.param.b32 	%r11524, [retval0+8];
	} // callseq 1537
$L__BB1_3146:
	shl.b32 	%r9944, %r11524, 6;
	cvt.u64.u32 	%rd4804, %r9944;
	and.b64  	%rd4805, %rd4804, 64;
	mov.u64 	%rd4806, __cudart_sin_cos_coeffs;
	add.s64 	%rd4807, %rd4806, %rd4805;
	mul.rn.f64 	%fd26323, %fd28613, %fd28613;
	and.b32  	%r9945, %r11524, 1;
	setp.eq.b32 	%p5539, %r9945, 1;
	selp.f64 	%fd26324, 0dBDA8FF8320FD8164, 0d3DE5DB65F9785EBA, %p5539;
	ld.global.nc.v2.f64 	{%fd26325, %fd26326}, [%rd4807];
	fma.rn.f64 	%fd26327, %fd26324, %fd26323, %fd26325;
	fma.rn.f64 	%fd26328, %fd26327, %fd26323, %fd26326;
	ld.global.nc.v2.f64 	{%fd26329, %fd26330}, [%rd4807+16];
	fma.rn.f64 	%fd26331, %fd26328, %fd26323, %fd26329;
	fma.rn.f64 	%fd26332, %fd26331, %fd26323, %fd26330;
	ld.global.nc.v2.f64 	{%fd26333, %fd26334}, [%rd4807+32];
	fma.rn.f64 	%fd26335, %fd26332, %fd26323, %fd26333;
	fma.rn.f64 	%fd26336, %fd26335, %fd26323, %fd26334;
	fma.rn.f64 	%fd26337, %fd26336, %fd28613, %fd28613;
	fma.rn.f64 	%fd26338, %fd26336, %fd26323, 0d3FF0000000000000;
	selp.f64 	%fd26339, %fd26338, %fd26337, %p5539;
	and.b32  	%r9946, %r11524, 2;
	setp.eq.s32 	%p5540, %r9946, 0;
	mov.f64 	%fd26340, 0d0000000000000000;
	sub.f64 	%fd26341, %fd26340, %fd26339;
	selp.f64 	%fd26342, %fd26339, %fd26341, %p5540;
	min.s32 	%r9947, %r3475, %r10;
	cvt.rn.f64.s32 	%fd26343, %r9947;
	sub.f64 	%fd2578, %fd26343, %fd6;
	mul.f64 	%fd26344, %fd2578, %fd26342;
	fma.rn.f64 	%fd26345, %fd2537, %fd2575, %fd26344;
	add.f64 	%fd26346, %fd7, %fd26345;
	mul.f64 	%fd26347, %fd2578, %fd2575;
	mul.f64 	%fd26348, %fd2537, %fd26342;
	sub.f64 	%fd26349, %fd26347, %fd26348;
	add.f64 	%fd26350, %fd8, %fd26349;
	mov.f64 	%fd26351, 0d3FE0000000000000;
	copysign.f64 	%fd26352, %fd26346, %fd26351;
	add.rz.f64 	%fd26353, %fd26346, %fd26352;
	cvt.rzi.f64.f64 	%fd26354, %fd26353;
	cvt.rzi.s32.f64 	%r3482, %fd26354;
	copysign.f64 	%fd26355, %fd26350, %fd26351;
	add.rz.f64 	%fd26356, %fd26350, %fd26355;
	cvt.rzi.f64.f64 	%fd26357, %fd26356;
	cvt.rzi.s32.f64 	%r3483, %fd26357;
	setp.lt.s32 	%p5541, %r3482, 0;
	setp.ge.s32 	%p5542, %r3482, %r4279;
	or.pred  	%p5543, %p5541, %p5542;
	setp.lt.s32 	%p5544, %r3483, 0;
	setp.ge.s32 	%p5545, %r3483, %r4280;
	or.pred  	%p5546, %p5544, %p5545;
	or.pred  	%p5548, %p5543, %p5546;
	mov.b16 	%rs5320, 0;
	mov.u16 	%rs5321, %rs5320;
	mov.u16 	%rs5322, %rs5320;
	@%p5548 bra 	$L__BB1_3148;
	mul.lo.s32 	%r9948, %r3483, %r4281;
	cvt.u64.u32 	%rd4808, %r9948;
	shl.b32 	%r9949, %r3482, 2;
	cvt.u64.u32 	%rd4809, %r9949;
	add.s64 	%rd4810, %rd4808, %rd4809;
	add.s64 	%rd4811, %rd1, %rd4810;
	ld.global.u8 	%rs5320, [%rd4811];
	ld.global.u8 	%rs5321, [%rd4811+1];
	ld.global.u8 	%rs5322, [%rd4811+2];
$L__BB1_3148:
	st.local.u8 	[%rd189+6], %rs5322;
	and.b16  	%rs3963, %rs5322, 255;
	st.local.u8 	[%rd190+6], %rs5321;
	and.b16  	%rs3964, %rs5321, 255;
	st.local.u8 	[%rd191+6], %rs5320;
	and.b16  	%rs3965, %rs5320, 255;
	cvt.rn.f64.u16 	%fd26358, %rs3963;
	mul.f64 	%fd26359, %fd26358, 0d3FD322D0E5604189;
	cvt.rn.f64.u16 	%fd26360, %rs3964;
	fma.rn.f64 	%fd26361, %fd26360, 0d3FE2C8B439581062, %fd26359;
	cvt.rn.f64.u16 	%fd26362, %rs3965;
	fma.rn.f64 	%fd26363, %fd26362, 0d3FBD2F1A9FBE76C9, %fd26361;
	cvt.rzi.u32.f64 	%r9951, %fd26363;
	st.local.u8 	[%rd192+6], %r9951;
	mov.b32 	%r11526, 1;
	mov.f64 	%fd28615, %fd28663;
	@%p5451 bra 	$L__BB1_3152;
	setp.ltu.f64 	%p5550, %fd2, 0d41E0000000000000;
	mov.f64 	%fd28615, %fd28662;
	mov.u32 	%r11525, %r11575;
	@%p5550 bra 	$L__BB1_3151;
	{ // callseq 1538, 0
	.param .b64 param0;
	st.param.f64 	[param0], %fd1;
	.param .align 16 .b8 retval0[16];
	call.uni (retval0), 
	__internal_trig_reduction_slowpathd, 
	(
	param0
	);
	ld.param.f64 	%fd28615, [retval0];
	ld.param.b32 	%r11525, [retval0+8];
	} // callseq 1538
$L__BB1_3151:
	add.s32 	%r11526, %r11525, 1;
$L__BB1_3152:
	shl.b32 	%r9953, %r11526, 6;
	cvt.u64.u32 	%rd4812, %r9953;
	and.b64  	%rd4813, %rd4812, 64;
	mov.u64 	%rd4814, __cudart_sin_cos_coeffs;
	add.s64 	%rd4815, %rd4814, %rd4813;
	mul.rn.f64 	%fd26365, %fd28615, %fd28615;
	and.b32  	%r9954, %r11526, 1;
	setp.eq.b32 	%p5551, %r9954, 1;
	selp.f64 	%fd26366, 0dBDA8FF8320FD8164, 0d3DE5DB65F9785EBA, %p5551;
	ld.global.nc.v2.f64 	{%fd26367, %fd26368}, [%rd4815];
	fma.rn.f64 	%fd26369, %fd26366, %fd26365, %fd26367;
	fma.rn.f64 	%fd26370, %fd26369, %fd26365, %fd26368;
	ld.global.nc.v2.f64 	{%fd26371, %fd26372}, [%rd4815+16];
	fma.rn.f64 	%fd26373, %fd26370, %fd26365, %fd26371;
	fma.rn.f64 	%fd26374, %fd26373, %fd26365, %fd26372;
	ld.global.nc.v2.f64 	{%fd26375, %fd26376}, [%rd4815+32];
	fma.rn.f64 	%fd26377, %fd26374, %fd26365, %fd26375;
	fma.rn.f64 	%fd26378, %fd26377, %fd26365, %fd26376;
	fma.rn.f64 	%fd26379, %fd26378, %fd28615, %fd28615;
	fma.rn.f64 	%fd26380, %fd26378, %fd26365, 0d3FF0000000000000;
	selp.f64 	%fd26381, %fd26380, %fd26379, %p5551;
	and.b32  	%r9955, %r11526, 2;
	setp.eq.s32 	%p5552, %r9955, 0;
	mov.f64 	%fd26382, 0d0000000000000000;
	sub.f64 	%fd26383, %fd26382, %fd26381;
	selp.f64 	%fd2582, %fd26381, %fd26383, %p5552;
	mov.f64 	%fd28616, %fd28664;
	mov.u32 	%r11527, %r11577;
	@%p2 bra 	$L__BB1_3154;
	{ // callseq 1539, 0
	.param .b64 param0;
	st.param.f64 	[param0], %fd1;
	.param .align 16 .b8 retval0[16];
	call.uni (retval0), 
	__internal_trig_reduction_slowpathd, 
	(
	param0
	);
	ld.param.f64 	%fd28616, [retval0];
	ld.param.b32 	%r11527, [retval0+8];
	} // callseq 1539
$L__BB1_3154:
	shl.b32 	%r9957, %r11527, 6;
	cvt.u64.u32 	%rd4816, %r9957;
	and.b64  	%rd4817, %rd4816, 64;
	mov.u64 	%rd4818, __cudart_sin_cos_coeffs;
	add.s64 	%rd4819, %rd4818, %rd4817;
	mul.rn.f64 	%fd26385, %fd28616, %fd28616;
	and.b32  	%r9958, %r11527, 1;
	setp.eq.b32 	%p5553, %r9958, 1;
	selp.f64 	%fd26386, 0dBDA8FF8320FD8164, 0d3DE5DB65F9785EBA, %p5553;
	ld.global.nc.v2.f64 	{%fd26387, %fd26388}, [%rd4819];
	fma.rn.f64 	%fd26389, %fd26386, %fd26385, %fd26387;
	fma.rn.f64 	%fd26390, %fd26389, %fd26385, %fd26388;
	ld.global.nc.v2.f64 	{%fd26391, %fd26392}, [%rd4819+16];
	fma.rn.f64 	%fd26393, %fd26390, %fd26385, %fd26391;
	fma.rn.f64 	%fd26394, %fd26393, %fd26385, %fd26392;
	ld.global.nc.v2.f64 	{%fd26395, %fd26396}, [%rd4819+32];
	fma.rn.f64 	%fd26397, %fd26394, %fd26385, %fd26395;
	fma.rn.f64 	%fd26398, %fd26397, %fd26385, %fd26396;
	fma.rn.f64 	%fd26399, %fd26398, %fd28616, %fd28616;
	fma.rn.f64 	%fd26400, %fd26398, %fd26385, 0d3FF0000000000000;
	selp.f64 	%fd26401, %fd26400, %fd26399, %p5553;
	and.b32  	%r9959, %r11527, 2;
	setp.eq.s32 	%p5554, %r9959, 0;
	mov.f64 	%fd26402, 0d0000000000000000;
	sub.f64 	%fd26403, %fd26402, %fd26401;
	selp.f64 	%fd26404, %fd26401, %fd26403, %p5554;
	mul.f64 	%fd26405, %fd2578, %fd26404;
	fma.rn.f64 	%fd26406, %fd2559, %fd2582, %fd26405;
	add.f64 	%fd26407, %fd7, %fd26406;
	mul.f64 	%fd26408, %fd2578, %fd2582;
	mul.f64 	%fd26409, %fd2559, %fd26404;
	sub.f64 	%fd26410, %fd26408, %fd26409;
	add.f64 	%fd26411, %fd8, %fd26410;
	mov.f64 	%fd26412, 0d3FE0000000000000;
	copysign.f64 	%fd26413, %fd26407, %fd26412;
	add.rz.f64 	%fd26414, %fd26407, %fd26413;
	cvt.rzi.f64.f64 	%fd26415, %fd26414;
	cvt.rzi.s32.f64 	%r3490, %fd26415;
	copysign.f64 	%fd26416, %fd26411, %fd26412;
	add.rz.f64 	%fd26417, %fd26411, %fd26416;
	cvt.rzi.f64.f64 	%fd26418, %fd26417;
	cvt.rzi.s32.f64 	%r3491, %fd26418;
	setp.lt.s32 	%p5555, %r3490, 0;
	setp.ge.s32 	%p5556, %r3490, %r4279;
	or.pred  	%p5557, %p5555, %p5556;
	setp.lt.s32 	%p5558, %r3491, 0;
	setp.ge.s32 	%p5559, %r3491, %r4280;
	or.pred  	%p5560, %p5558, %p5559;
	or.pred  	%p5562, %p5557, %p5560;
	mov.b16 	%rs5323, 0;
	mov.u16 	%rs5324, %rs5323;
	mov.u16 	%rs5325, %rs5323;
	@%p5562 bra 	$L__BB1_3156;
	mul.lo.s32 	%r9960, %r3491, %r4281;
	cvt.u64.u32 	%rd4820, %r9960;
	shl.b32 	%r9961, %r3490, 2;
	cvt.u64.u32 	%rd4821, %r9961;
	add.s64 	%rd4822, %rd4820, %rd4821;
	add.s64 	%rd4823, %rd1, %rd4822;
	ld.global.u8 	%rs5323, [%rd4823];
	ld.global.u8 	%rs5324, [%rd4823+1];
	ld.global.u8 	%rs5325, [%rd4823+2];
$L__BB1_3156:
	st.local.u8 	[%rd189+7], %rs5325;
	and.b16  	%rs3967, %rs5325, 255;
	st.local.u8 	[%rd190+7], %rs5324;
	and.b16  	%rs3968, %rs5324, 255;
	st.local.u8 	[%rd191+7], %rs5323;
	and.b16  	%rs3969, %rs5323, 255;
	cvt.rn.f64.u16 	%fd26419, %rs3967;
	mul.f64 	%fd26420, %fd26419, 0d3FD322D0E5604189;
	cvt.rn.f64.u16 	%fd26421, %rs3968;
	fma.rn.f64 	%fd26422, %fd26421, 0d3FE2C8B439581062, %fd26420;
	cvt.rn.f64.u16 	%fd26423, %rs3969;
	fma.rn.f64 	%fd26424, %fd26423, 0d3FBD2F1A9FBE76C9, %fd26422;
	cvt.rzi.u32.f64 	%r9962, %fd26424;
	st.local.u8 	[%rd192+7], %r9962;
	add.s32 	%r10528, %r10528, 8;
$L__BB1_3157:
	setp.gt.u32 	%p5563, %r10528, 299;
	@%p5563 bra 	$L__BB1_3291;
	add.s32 	%r3494, %r144, 4;
	setp.lt.s32 	%p5565, %r3494, 0;
	setp.ge.s32 	%p5566, %r3494, %r4284;
	or.pred  	%p5567, %p5566, %p5446;
	or.pred  	%p5568, %p5567, %p5565;
	@%p5568 bra 	$L__BB1_3224;
	setp.eq.f64 	%p5569, %fd2, 0d7FF0000000000000;
	mul.lo.s32 	%r9964, %r3494, %r4286;
	shl.b32 	%r3495, %r9964, 1;
	mul.lo.s32 	%r3496, %r3133, %r4287;
	mov.b32 	%r11530, 1;
	mov.f64 	%fd28618, %fd28663;
	@%p5569 bra 	$L__BB1_3163;
	setp.ltu.f64 	%p5570, %fd2, 0d41E0000000000000;
	mov.f64 	%fd28618, %fd28662;
	mov.u32 	%r11529, %r11575;
	@%p5570 bra 	$L__BB1_3162;
	{ // callseq 1540, 0
	.param .b64 param0;
	st.param.f64 	[param0], %fd1;
	.param .align 16 .b8 retval0[16];
	call.uni (retval0), 
	__internal_trig_reduction_slowpathd, 
	(
	param0
	);
	ld.param.f64 	%fd28618, [retval0];
	ld.param.b32 	%r11529, [retval0+8];
	} // callseq 1540
$L__BB1_3162:
	add.s32 	%r11530, %r11529, 1;
$L__BB1_3163:
	shl.b32 	%r9966, %r11530, 6;
	cvt.u64.u32 	%rd4824, %r9966;
	and.b64  	%rd4825, %rd4824, 64;
	mov.u64 	%rd4826, __cudart_sin_cos_coeffs;
	add.s64 	%rd4827, %rd4826, %rd4825;
	mul.rn.f64 	%fd26426, %fd28618, %fd28618;
	and.b32  	%r9967, %r11530, 1;
	setp.eq.b32 	%p5571, %r9967, 1;
	selp.f64 	%fd26427, 0dBDA8FF8320FD8164, 0d3DE5DB65F9785EBA, %p5571;
	ld.global.nc.v2.f64 	{%fd26428, %fd26429}, [%rd4827];
	fma.rn.f64 	%fd26430, %fd26427, %fd26426, %fd26428;
	fma.rn.f64 	%fd26431, %fd26430, %fd26426, %fd26429;
	ld.global.nc.v2.f64 	{%fd26432, %fd26433}, [%rd4827+16];
	fma.rn.f64 	%fd26434, %fd26431, %fd26426, %fd26432;
	fma.rn.f64 	%fd26435, %fd26434, %fd26426, %fd26433;
	ld.global.nc.v2.f64 	{%fd26436, %fd26437}, [%rd4827+32];
	fma.rn.f64 	%fd26438, %fd26435, %fd26426, %fd26436;
	fma.rn.f64 	%fd26439, %fd26438, %fd26426, %fd26437;
	fma.rn.f64 	%fd26440, %fd26439, %fd28618, %fd28618;
	fma.rn.f64 	%fd26441, %fd26439, %fd26426, 0d3FF0000000000000;
	selp.f64 	%fd26442, %fd26441, %fd26440, %p5571;
	and.b32  	%r9968, %r11530, 2;
	setp.eq.s32 	%p5572, %r9968, 0;
	mov.f64 	%fd26443, 0d0000000000000000;
	sub.f64 	%fd26444, %fd26443, %fd26442;
	selp.f64 	%fd2588, %fd26442, %fd26444, %p5572;
	mov.f64 	%fd28619, %fd28664;
	mov.u32 	%r11531, %r11577;
	@%p2 bra 	$L__BB1_3165;
	{ // callseq 1541, 0
	.param .b64 param0;
	st.param.f64 	[param0], %fd1;
	.param .align 16 .b8 retval0[16];
	call.uni (retval0), 
	__internal_trig_reduction_slowpathd, 
	(
	param0
	);
	ld.param.f64 	%fd28619, [retval0];
	ld.param.b32 	%r11531, [retval0+8];
	} // callseq 1541
$L__BB1_3165:
	shl.b32 	%r9970, %r11531, 6;
	cvt.u64.u32 	%rd4828, %r9970;
	and.b64  	%rd4829, %rd4828, 64;
	mov.u64 	%rd4830, __cudart_sin_cos_coeffs;
	add.s64 	%rd4831, %rd4830, %rd4829;
	mul.rn.f64 	%fd26446, %fd28619, %fd28619;
	and.b32  	%r9971, %r11531, 1;
	setp.eq.b32 	%p5573, %r9971, 1;
	selp.f64 	%fd26447, 0dBDA8FF8320FD8164, 0d3DE5DB65F9785EBA, %p5573;
	ld.global.nc.v2.f64 	{%fd26448, %fd26449}, [%rd4831];
	fma.rn.f64 	%fd26450, %fd26447, %fd26446, %fd26448;
	fma.rn.f64 	%fd26451, %fd26450, %fd26446, %fd26449;
	ld.global.nc.v2.f64 	{%fd26452, %fd26453}, [%rd4831+16];
	fma.rn.f64 	%fd26454, %fd26451, %fd26446, %fd26452;
	fma.rn.f64 	%fd26455, %fd26454, %fd26446, %fd26453;
	ld.global.nc.v2.f64 	{%fd26456, %fd26457}, [%rd4831+32];
	fma.rn.f64 	%fd26458, %fd26455, %fd26446, %fd26456;
	fma.rn.f64 	%fd26459, %fd26458, %fd26446, %fd26457;
	fma.rn.f64 	%fd26460, %fd26459, %fd28619, %fd28619;
	fma.rn.f64 	%fd26461, %fd26459, %fd26446, 0d3FF0000000000000;
	selp.f64 	%fd26462, %fd26461, %fd26460, %p5573;
	and.b32  	%r9972, %r11531, 2;
	setp.eq.s32 	%p5574, %r9972, 0;
	mov.f64 	%fd26463, 0d0000000000000000;
	sub.f64 	%fd26464, %fd26463, %fd26462;
	selp.f64 	%fd26465, %fd26462, %fd26464, %p5574;
	div.s32 	%r9973, %r3495, %r4282;
	max.s32 	%r9974, %r9973, 0;
	min.s32 	%r9975, %r9974, %r9;
	cvt.rn.f64.s32 	%fd26466, %r9975;
	sub.f64 	%fd2591, %fd26466, %fd5;
	div.s32 	%r9976, %r3496, %r4283;
	max.s32 	%r9977, %r9976, 0;
	min.s32 	%r9978, %r9977, %r10;
	cvt.rn.f64.s32 	%fd26467, %r9978;
	sub.f64 	%fd2592, %fd26467, %fd6;
	mul.f64 	%fd26468, %fd2592, %fd26465;
	fma.rn.f64 	%fd26469, %fd2591, %fd2588, %fd26468;
	add.f64 	%fd26470, %fd7, %fd26469;
	mul.f64 	%fd26471, %fd2592, %fd2588;
	mul.f64 	%fd26472, %fd2591, %fd26465;
	sub.f64 	%fd26473, %fd26471, %fd26472;
	add.f64 	%fd26474, %fd8, %fd26473;
	mov.f64 	%fd26475, 0d3FE0000000000000;
	copysign.f64 	%fd26476, %fd26470, %fd26475;
	add.rz.f64 	%fd26477, %fd26470, %fd26476;
	cvt.rzi.f64.f64 	%fd26478, %fd26477;
	cvt.rzi.s32.f64 	%r3503, %fd26478;
	copysign.f64 	%fd26479, %fd26474, %fd26475;
	add.rz.f64 	%fd26480, %fd26474, %fd26479;
	cvt.rzi.f64.f64 	%fd26481, %fd26480;
	cvt.rzi.s32.f64 	%r3504, %fd26481;
	setp.lt.s32 	%p5575, %r3503, 0;
	setp.ge.s32 	%p5576, %r3503, %r4279;
	or.pred  	%p5577, %p5575, %p5576;
	setp.lt.s32 	%p5578, %r3504, 0;
	setp.ge.s32 	%p5579, %r3504, %r4280;
	or.pred  	%p5580, %p5578, %p5579;
	or.pred  	%p5582, %p5577, %p5580;
	mov.b16 	%rs5326, 0;
	mov.u16 	%rs5327, %rs5326;
	mov.u16 	%rs5328, %rs5326;
	@%p5582 bra 	$L__BB1_3167;
	mul.lo.s32 	%r9979, %r3504, %r4281;
	cvt.u64.u32 	%rd4832, %r9979;
	shl.b32 	%r9980, %r3503, 2;
	cvt.u64.u32 	%rd4833, %r9980;
	add.s64 	%rd4834, %rd4832, %rd4833;
	add.s64 	%rd4835, %rd1, %rd4834;
	ld.global.u8 	%rs5326, [%rd4835];
	ld.global.u8 	%rs5327, [%rd4835+1];
	ld.global.u8 	%rs5328, [%rd4835+2];
$L__BB1_3167:
	cvt.u64.u32 	%rd4836, %r10528;
	add.s64 	%rd193, %rd2, %rd4836;
	st.local.u8 	[%rd193], %rs5328;
	and.b16  	%rs3971, %rs5328, 255;
	add.s64 	%rd194, %rd3, %rd4836;
	st.local.u8 	[%rd194], %rs5327;
	and.b16  	%rs3972, %rs5327, 255;
	add.s64 	%rd195, %rd4, %rd4836;
	st.local.u8 	[%rd195], %rs5326;
	and.b16  	%rs3973, %rs5326, 255;
	cvt.rn.f64.u16 	%fd26482, %rs3971;
	mul.f64 	%fd26483, %fd26482, 0d3FD322D0E5604189;
	cvt.rn.f64.u16 	%fd26484, %rs3972;
	fma.rn.f64 	%fd26485, %fd26484, 0d3FE2C8B439581062, %fd26483;
	cvt.rn.f64.u16 	%fd26486, %rs3973;
	fma.rn.f64 	%fd26487, %fd26486, 0d3FBD2F1A9FBE76C9, %fd26485;
	cvt.rzi.u32.f64 	%r9982, %fd26487;
	add.s64 	%rd196, %rd5, %rd4836;
	st.local.u8 	[%rd196], %r9982;
	add.s32 	%r3505, %r3496, %r4287;
	mov.b32 	%r11533, 1;
	mov.f64 	%fd28621, %fd28663;
	@%p5569 bra 	$L__BB1_3171;
	setp.ltu.f64 	%p5584, %fd2, 0d41E0000000000000;
	mov.f64 	%fd28621, %fd28662;
	mov.u32 	%r11532, %r11575;
	@%p5584 bra 	$L__BB1_3170;
	{ // callseq 1542, 0
	.param .b64 param0;
	st.param.f64 	[param0], %fd1;
	.param .align 16 .b8 retval0[16];
	call.uni (retval0), 
	__internal_trig_reduction_slowpathd, 
	(
	param0
	);
	ld.param.f64 	%fd28621, [retval0];
	ld.param.b32 	%r11532, [retval0+8];
	} // callseq 1542
$L__BB1_3170:
	add.s32 	%r11533, %r11532, 1;
$L__BB1_3171:
	shl.b32 	%r9984, %r11533, 6;
	cvt.u64.u32 	%rd4837, %r9984;
	and.b64  	%rd4838, %rd4837, 64;
	mov.u64 	%rd4839, __cudart_sin_cos_coeffs;
	add.s64 	%rd4840, %rd4839, %rd4838;
	mul.rn.f64 	%fd26489, %fd28621, %fd28621;
	and.b32  	%r9985, %r11533, 1;
	setp.eq.b32 	%p5585, %r9985, 1;
	selp.f64 	%fd26490, 0dBDA8FF8320FD8164, 0d3DE5DB65F9785EBA, %p5585;
	ld.global.nc.v2.f64 	{%fd26491, %fd26492}, [%rd4840];
	fma.rn.f64 	%fd26493, %fd26490, %fd26489, %fd26491;
	fma.rn.f64 	%fd26494, %fd26493, %fd26489, %fd26492;
	ld.global.nc.v2.f64 	{%fd26495, %fd26496}, [%rd4840+16];
	fma.rn.f64 	%fd26497, %fd26494, %fd26489, %fd26495;
	fma.rn.f64 	%fd26498, %fd26497, %fd26489, %fd26496;
	ld.global.nc.v2.f64 	{%fd26499, %fd26500}, [%rd4840+32];
	fma.rn.f64 	%fd26501, %fd26498, %fd26489, %fd26499;
	fma.rn.f64 	%fd26502, %fd26501, %fd26489, %fd26500;
	fma.rn.f64 	%fd26503, %fd26502, %fd28621, %fd28621;
	fma.rn.f64 	%fd26504, %fd26502, %fd26489, 0d3FF0000000000000;
	selp.f64 	%fd26505, %fd26504, %fd26503, %p5585;
	and.b32  	%r9986, %r11533, 2;
	setp.eq.s32 	%p5586, %r9986, 0;
	mov.f64 	%fd26506, 0d0000000000000000;
	sub.f64 	%fd26507, %fd26506, %fd26505;
	selp.f64 	%fd2596, %fd26505, %fd26507, %p5586;
	mov.f64 	%fd28622, %fd28664;
	mov.u32 	%r11534, %r11577;
	@%p2 bra 	$L__BB1_3173;
	{ // callseq 1543, 0
	.param .b64 param0;
	st.param.f64 	[param0], %fd1;
	.param .align 16 .b8 retval0[16];
	call.uni (retval0), 
	__internal_trig_reduction_slowpathd, 
	(
	param0
	);
	ld.param.f64 	%fd28622, [retval0];
	ld.param.b32 	%r11534, [retval0+8];
	} // callseq 1543
$L__BB1_3173:
	shl.b32 	%r9988, %r11534, 6;
	cvt.u64.u32 	%rd4841, %r9988;
	and.b64  	%rd4842, %rd4841, 64;
	mov.u64 	%rd4843, __cudart_sin_cos_coeffs;
	add.s64 	%rd4844, %rd4843, %rd4842;
	mul.rn.f64 	%fd26509, %fd28622, %fd28622;
	and.b32  	%r9989, %r11534, 1;
	setp.eq.b32 	%p5587, %r9989, 1;
	selp.f64 	%fd26510, 0dBDA8FF8320FD8164, 0d3DE5DB65F9785EBA, %p5587;
	ld.global.nc.v2.f64 	{%fd26511, %fd26512}, [%rd4844];
	fma.rn.f64 	%fd26513, %fd26510, %fd26509, %fd26511;
	fma.rn.f64 	%fd26514, %fd26513, %fd26509, %fd26512;
	ld.global.nc.v2.f64 	{%fd26515, %fd26516}, [%rd4844+16];
	fma.rn.f64 	%fd26517, %fd26514, %fd26509, %fd26515;
	fma.rn.f64 	%fd26518, %fd26517, %fd26509, %fd26516;
	ld.global.nc.v2.f64 	{%fd26519, %fd26520}, [%rd4844+32];
	fma.rn.f64 	%fd26521, %fd26518, %fd26509, %fd26519;
	fma.rn.f64 	%fd26522, %fd26521, %fd26509, %fd26520;
	fma.rn.f64 	%fd26523, %fd26522, %fd28622, %fd28622;
	fma.rn.f64 	%fd26524, %fd26522, %fd26509, 0d3FF0000000000000;
	selp.f64 	%fd26525, %fd26524, %fd26523, %p5587;
	and.b32  	%r9990, %r11534, 2;
	setp.eq.s32 	%p5588, %r9990, 0;
	mov.f64 	%fd26526, 0d0000000000000000;
	sub.f64 	%fd26527, %fd26526, %fd26525;
	selp.f64 	%fd26528, %fd26525, %fd26527, %p5588;
	div.s32 	%r9991, %r3505, %r4283;
	max.s32 	%r9992, %r9991, 0;
	min.s32 	%r9993, %r9992, %r10;
	cvt.rn.f64.s32 	%fd26529, %r9993;
	sub.f64 	%fd2599, %fd26529, %fd6;
	mul.f64 	%fd26530, %fd2599, %fd26528;
	fma.rn.f64 	%fd26531, %fd2591, %fd2596, %fd26530;
	add.f64 	%fd26532, %fd7, %fd26531;
	mul.f64 	%fd26533, %fd2599, %fd2596;
	mul.f64 	%fd26534, %fd2591, %fd26528;
	sub.f64 	%fd26535, %fd26533, %fd26534;
	add.f64 	%fd26536, %fd8, %fd26535;
	mov.f64 	%fd26537, 0d3FE0000000000000;
	copysign.f64 	%fd26538, %fd26532, %fd26537;
	add.rz.f64 	%fd26539, %fd26532, %fd26538;
	cvt.rzi.f64.f64 	%fd26540, %fd26539;
	cvt.rzi.s32.f64 	%r3512, %fd26540;
	copysign.f64 	%fd26541, %fd26536, %fd26537;
	add.rz.f64 	%fd26542, %fd26536, %fd26541;
	cvt.rzi.f64.f64 	%fd26543, %fd26542;
	cvt.rzi.s32.f64 	%r3513, %fd26543;
	setp.lt.s32 	%p5589, %r3512, 0;
	setp.ge.s32 	%p5590, %r3512, %r4279;
	or.pred  	%p5591, %p5589, %p5590;
	setp.lt.s32 	%p5592, %r3513, 0;
	setp.ge.s32 	%p5593, %r3513, %r4280;
	or.pred  	%p5594, %p5592, %p5593;
	or.pred  	%p5596, %p5591, %p5594;
	mov.b16 	%rs5329, 0;
	mov.u16 	%rs5330, %rs5329;
	mov.u16 	%rs5331, %rs5329;
	@%p5596 bra 	$L__BB1_3175;
	mul.lo.s32 	%r9994, %r3513, %r4281;
	cvt.u64.u32 	%rd4845, %r9994;
	shl.b32 	%r9995, %r3512, 2;
	cvt.u64.u32 	%rd4846, %r9995;
	add.s64 	%rd4847, %rd4845, %rd4846;
	add.s64 	%rd4848, %rd1, %rd4847;
	ld.global.u8 	%rs5329, [%rd4848];
	ld.global.u8 	%rs5330, [%rd4848+1];
	ld.global.u8 	%rs5331, [%rd4848+2];
$L__BB1_3175:
	st.local.u8 	[%rd193+1], %rs5331;
	and.b16  	%rs3975, %rs5331, 255;
	st.local.u8 	[%rd194+1], %rs5330;
	and.b16  	%rs3976, %rs5330, 255;
	st.local.u8 	[%rd195+1], %rs5329;
	and.b16  	%rs3977, %rs5329, 255;
	cvt.rn.f64.u16 	%fd26544, %rs3975;
	mul.f64 	%fd26545, %fd26544, 0d3FD322D0E5604189;
	cvt.rn.f64.u16 	%fd26546, %rs3976;
	fma.rn.f64 	%fd26547, %fd26546, 0d3FE2C8B439581062, %fd26545;
	cvt.rn.f64.u16 	%fd26548, %rs3977;
	fma.rn.f64 	%fd26549, %fd26548, 0d3FBD2F1A9FBE76C9, %fd26547;
	cvt.rzi.u32.f64 	%r9997, %fd26549;
	st.local.u8 	[%rd196+1], %r9997;
	add.s32 	%r3514, %r3505, %r4287;
	mov.b32 	%r11536, 1;
	mov.f64 	%fd28624, %fd28663;
	@%p5569 bra 	$L__BB1_3179;
	setp.ltu.f64 	%p5598, %fd2, 0d41E0000000000000;
	mov.f64 	%fd28624, %fd28662;
	mov.u32 	%r11535, %r11575;
	@%p5598 bra 	$L__BB1_3178;
	{ // callseq 1544, 0
	.param .b64 param0;
	st.param.f64 	[param0], %fd1;
	.param .align 16 .b8 retval0[16];
	call.uni (retval0), 
	__internal_trig_reduction_slowpathd, 
	(
	param0
	);
	ld.param.f64 	%fd28624, [retval0];
	ld.param.b32 	%r11535, [retval0+8];
	} // callseq 1544
$L__BB1_3178:
	add.s32 	%r11536, %r11535, 1;
$L__BB1_3179:
	shl.b32 	%r9999, %r11536, 6;
	cvt.u64.u32 	%rd4849, %r9999;
	and.b64  	%rd4850, %rd4849, 64;
	mov.u64 	%rd4851, __cudart_sin_cos_coeffs;
	add.s64 	%rd4852, %rd4851, %rd4850;
	mul.rn.f64 	%fd26551, %fd28624, %fd28624;
	and.b32  	%r10000, %r11536, 1;
	setp.eq.b32 	%p5599, %r10000, 1;
	selp.f64 	%fd26552, 0dBDA8FF8320FD8164, 0d3DE5DB65F9785EBA, %p5599;
	ld.global.nc.v2.f64 	{%fd26553, %fd26554}, [%rd4852];
	fma.rn.f64 	%fd26555, %fd26552, %fd26551, %fd26553;
	fma.rn.f64 	%fd26556, %fd26555, %fd26551, %fd26554;
	ld.global.nc.v2.f64 	{%fd26557, %fd26558}, [%rd4852+16];
	fma.rn.f64 	%fd26559, %fd26556, %fd26551, %fd26557;
	fma.rn.f64 	%fd26560, %fd26559, %fd26551, %fd26558;
	ld.global.nc.v2.f64 	{%fd26561, %fd26562}, [%rd4852+32];
	fma.rn.f64 	%fd26563, %fd26560, %fd26551, %fd26561;
	fma.rn.f64 	%fd26564, %fd26563, %fd26551, %fd26562;
	fma.rn.f64 	%fd26565, %fd26564, %fd28624, %fd28624;
	fma.rn.f64 	%fd26566, %fd26564, %fd26551, 0d3FF0000000000000;
	selp.f64 	%fd26567, %fd26566, %fd26565, %p5599;
	and.b32  	%r10001, %r11536, 2;
	setp.eq.s32 	%p5600, %r10001, 0;
	mov.f64 	%fd26568, 0d0000000000000000;
	sub.f64 	%fd26569, %fd26568, %fd26567;
	selp.f64 	%fd2603, %fd26567, %fd26569, %p5600;
	mov.f64 	%fd28625, %fd28664;
	mov.u32 	%r11537, %r11577;
	@%p2 bra 	$L__BB1_3181;
	{ // callseq 1545, 0
	.param .b64 param0;
	st.param.f64 	[param0], %fd1;
	.param .align 16 .b8 retval0[16];
	call.uni (retval0), 
	__internal_trig_reduction_slowpathd, 
	(
	param0
	);
	ld.param.f64 	%fd28625, [retval0];
	ld.param.b32 	%r11537, [retval0+8];
	} // callseq 1545
$L__BB1_3181:
	shl.b32 	%r10003, %r11537, 6;
	cvt.u64.u32 	%rd4853, %r10003;
	and.b64  	%rd4854, %rd4853, 64;
	mov.u64 	%rd4855, __cudart_sin_cos_coeffs;
	add.s64 	%rd4856, %rd4855, %rd4854;
	mul.rn.f64 	%fd26571, %fd28625, %fd28625;
	and.b32  	%r10004, %r11537, 1;
	setp.eq.b32 	%p5601, %r10004, 1;
	selp.f64 	%fd26572, 0dBDA8FF8320FD8164, 0d3DE5DB65F9785EBA, %p5601;
	ld.global.nc.v2.f64 	{%fd26573, %fd26574}, [%rd4856];
	fma.rn.f64 	%fd26575, %fd26572, %fd26571, %fd26573;
	fma.rn.f64 	%fd26576, %fd26575, %fd26571, %fd26574;
	ld.global.nc.v2.f64 	{%fd26577, %fd26578}, [%rd4856+16];
	fma.rn.f64 	%fd26579, %fd26576, %fd26571, %fd26577;
	fma.rn.f64 	%fd26580, %fd26579, %fd26571, %fd26578;
	ld.global.nc.v2.f64 	{%fd26581, %fd26582}, [%rd4856+32];
	fma.rn.f64 	%fd26583, %fd26580, %fd26571, %fd26581;
	fma.rn.f64 	%fd26584, %fd26583, %fd26571, %fd26582;
	fma.rn.f64 	%fd26585, %fd26584, %fd28625, %fd28625;
	fma.rn.f64 	%fd26586, %fd26584, %fd26571, 0d3FF0000000000000;
	selp.f64 	%fd26587, %fd26586, %fd26585, %p5601;
	and.b32  	%r10005, %r11537, 2;
	setp.eq.s32 	%p5602, %r10005, 0;
	mov.f64 	%fd26588, 0d0000000000000000;
	sub.f64 	%fd26589, %fd26588, %fd26587;
	selp.f64 	%fd26590, %fd26587, %fd26589, %p5602;
	div.s32 	%r10006, %r3514, %r4283;
	max.s32 	%r10007, %r10006, 0;
	min.s32 	%r10008, %r10007, %r10;
	cvt.rn.f64.s32 	%fd26591, %r10008;
	sub.f64 	%fd2606, %fd26591, %fd6;
	mul.f64 	%fd26592, %fd2606, %fd26590;
	fma.rn.f64 	%fd26593, %fd2591, %fd2603, %fd26592;
	add.f64 	%fd26594, %fd7, %fd26593;
	mul.f64 	%fd26595, %fd2606, %fd2603;
	mul.f64 	%fd26596, %fd2591, %fd26590;
	sub.f64 	%fd26597, %fd26595, %fd26596;
	add.f64 	%fd26598, %fd8, %fd26597;
	mov.f64 	%fd26599, 0d3FE0000000000000;
	copysign.f64 	%fd26600, %fd26594, %fd26599;
	add.rz.f64 	%fd26601, %fd26594, %fd26600;
	cvt.rzi.f64.f64 	%fd26602, %fd26601;
	cvt.rzi.s32.f64 	%r3521, %fd26602;
	copysign.f64 	%fd26603, %fd26598, %fd26599;
	add.rz.f64 	%fd26604, %fd26598, %fd26603;
	cvt.rzi.f64.f64 	%fd26605, %fd26604;
	cvt.rzi.s32.f64 	%r3522, %fd26605;
	setp.lt.s32 	%p5603, %r3521, 0;
	setp.ge.s32 	%p5604, %r3521, %r4279;
	or.pred  	%p5605, %p5603, %p5604;
	setp.lt.s32 	%p5606, %r3522, 0;
	setp.ge.s32 	%p5607, %r3522, %r4280;
	or.pred  	%p5608, %p5606, %p5607;
	or.pred  	%p5610, %p5605, %p5608;
	mov.b16 	%rs5332, 0;
	mov.u16 	%rs5333, %rs5332;
	mov.u16 	%rs5334, %rs5332;
	@%p5610 bra 	$L__BB1_3183;
	mul.lo.s32 	%r10009, %r3522, %r4281;
	cvt.u64.u32 	%rd4857, %r10009;
	shl.b32 	%r10010, %r3521, 2;
	cvt.u64.u32 	%rd4858, %r10010;
	add.s64 	%rd4859, %rd4857, %rd4858;
	add.s64 	%rd4860, %rd1, %rd4859;
	ld.global.u8 	%rs5332, [%rd4860];
	ld.global.u8 	%rs5333, [%rd4860+1];
	ld.global.u8 	%rs5334, [%rd4860+2];
$L__BB1_3183:
	st.local.u8 	[%rd193+2], %rs5334;
	and.b16  	%rs3979, %rs5334, 255;
	st.local.u8 	[%rd194+2], %rs5333;
	and.b16  	%rs3980, %rs5333, 255;
	st.local.u8 	[%rd195+2], %rs5332;
	and.b16  	%rs3981, %rs5332, 255;
	cvt.rn.f64.u16 	%fd26606, %rs3979;
	mul.f64 	%fd26607, %fd26606, 0d3FD322D0E5604189;
	cvt.rn.f64.u16 	%fd26608, %rs3980;
	fma.rn.f64 	%fd26609, %fd26608, 0d3FE2C8B439581062, %fd26607;
	cvt.rn.f64.u16 	%fd26610, %rs3981;
	fma.rn.f64 	%fd26611, %fd26610, 0d3FBD2F1A9FBE76C9, %fd26609;
	cvt.rzi.u32.f64 	%r10012, %fd26611;
	st.local.u8 	[%rd196+2], %r10012;
	add.s32 	%r10013, %r3495, %r4286;
	div.s32 	%r10014, %r10013, %r4282;
	max.s32 	%r3523, %r10014, 0;
	mov.b32 	%r11539, 1;
	mov.f64 	%fd28627, %fd28663;
	@%p5569 bra 	$L__BB1_3187;
	setp.ltu.f64 	%p5612, %fd2, 0d41E0000000000000;
	mov.f64 	%fd28627, %fd28662;
	mov.u32 	%r11538, %r11575;
	@%p5612 bra 	$L__BB1_3186;
	{ // callseq 1546, 0
	.param .b64 param0;
	st.param.f64 	[param0], %fd1;
	.param .align 16 .b8 retval0[16];
	call.uni (retval0), 
	__internal_trig_reduction_slowpathd, 
	(
	param0
	);
	ld.param.f64 	%fd28627, [retval0];
	ld.param.b32 	%r11538, [retval0+8];
	} // callseq 1546
$L__BB1_3186:
	add.s32 	%r11539, %r11538, 1;
$L__BB1_3187:
	shl.b32 	%r10016, %r11539, 6;
	cvt.u64.u32 	%rd4861, %r10016;
	and.b64  	%rd4862, %rd4861, 64;
	mov.u64 	%rd4863, __cudart_sin_cos_coeffs;
	add.s64 	%rd4864, %rd4863, %rd4862;
	mul.rn.f64 	%fd26613, %fd28627, %fd28627;
	and.b32  	%r10017, %r11539, 1;
	setp.eq.b32 	%p5613, %r10017, 1;
	selp.f64 	%fd26614, 0dBDA8FF8320FD8164, 0d3DE5DB65F9785EBA, %p5613;
	ld.global.nc.v2.f64 	{%fd26615, %fd26616}, [%rd4864];
	fma.rn.f64 	%fd26617, %fd26614, %fd26613, %fd26615;
	fma.rn.f64 	%fd26618, %fd26617, %fd26613, %fd26616;
	ld.global.nc.v2.f64 	{%fd26619, %fd26620}, [%rd4864+16];
	fma.rn.f64 	%fd26621, %fd26618, %fd26613, %fd26619;
	fma.rn.f64 	%fd26622, %fd26621, %fd26613, %fd26620;
	ld.global.nc.v2.f64 	{%fd26623, %fd26624}, [%rd4864+32];
	fma.rn.f64 	%fd26625, %fd26622, %fd26613, %fd26623;
	fma.rn.f64 	%fd26626, %fd26625, %fd26613, %fd26624;
	fma.rn.f64 	%fd26627, %fd26626, %fd28627, %fd28627;
	fma.rn.f64 	%fd26628, %fd26626, %fd26613, 0d3FF0000000000000;
	selp.f64 	%fd26629, %fd26628, %fd26627, %p5613;
	and.b32  	%r10018, %r11539, 2;
	setp.eq.s32 	%p5614, %r10018, 0;
	mov.f64 	%fd26630, 0d0000000000000000;
	sub.f64 	%fd26631, %fd26630, %fd26629;
	selp.f64 	%fd2610, %fd26629, %fd26631, %p5614;
	mov.f64 	%fd28628, %fd28664;
	mov.u32 	%r11540, %r11577;
	@%p2 bra 	$L__BB1_3189;
	{ // callseq 1547, 0
	.param .b64 param0;
	st.param.f64 	[param0], %fd1;
	.param .align 16 .b8 retval0[16];
	call.uni (retval0), 
	__internal_trig_reduction_slowpathd, 
	(
	param0
	);
	ld.param.f64 	%fd28628, [retval0];
	ld.param.b32 	%r11540, [retval0+8];
	} // callseq 1547
$L__BB1_3189:
	shl.b32 	%r10020, %r11540, 6;
	cvt.u64.u32 	%rd4865, %r10020;
	and.b64  	%rd4866, %rd4865, 64;
	mov.u64 	%rd4867, __cudart_sin_cos_coeffs;
	add.s64 	%rd4868, %rd4867, %rd4866;
	mul.rn.f64 	%fd26633, %fd28628, %fd28628;
	and.b32  	%r10021, %r11540, 1;
	setp.eq.b32 	%p5615, %r10021, 1;
	selp.f64 	%fd26634, 0dBDA8FF8320FD8164, 0d3DE5DB65F9785EBA, %p5615;
	ld.global.nc.v2.f64 	{%fd26635, %fd26636}, [%rd4868];
	fma.rn.f64 	%fd26637, %fd26634, %fd26633, %fd26635;
	fma.rn.f64 	%fd26638, %fd26637, %fd26633, %fd26636;
	ld.global.nc.v2.f64 	{%fd26639, %fd26640}, [%rd4868+16];
	fma.rn.f64 	%fd26641, %fd26638, %fd26633, %fd26639;
	fma.rn.f64 	%fd26642, %fd26641, %fd26633, %fd26640;
	ld.global.nc.v2.f64 	{%fd26643, %fd26644}, [%rd4868+32];
	fma.rn.f64 	%fd26645, %fd26642, %fd26633, %fd26643;
	fma.rn.f64 	%fd26646, %fd26645, %fd26633, %fd26644;
	fma.rn.f64 	%fd26647, %fd26646, %fd28628, %fd28628;
	fma.rn.f64 	%fd26648, %fd26646, %fd26633, 0d3FF0000000000000;
	selp.f64 	%fd26649, %fd26648, %fd26647, %p5615;
	and.b32  	%r10022, %r11540, 2;
	setp.eq.s32 	%p5616, %r10022, 0;
	mov.f64 	%fd26650, 0d0000000000000000;
	sub.f64 	%fd26651, %fd26650, %fd26649;
	selp.f64 	%fd26652, %fd26649, %fd26651, %p5616;
	min.s32 	%r10023, %r3523, %r9;
	cvt.rn.f64.s32 	%fd26653, %r10023;
	sub.f64 	%fd2613, %fd26653, %fd5;
	mul.f64 	%fd26654, %fd2592, %fd26652;
	fma.rn.f64 	%fd26655, %fd2613, %fd2610, %fd26654;
	add.f64 	%fd26656, %fd7, %fd26655;
	mul.f64 	%fd26657, %fd2592, %fd2610;
	mul.f64 	%fd26658, %fd2613, %fd26652;
	sub.f64 	%fd26659, %fd26657, %fd26658;
	add.f64 	%fd26660, %fd8, %fd26659;
	mov.f64 	%fd26661, 0d3FE0000000000000;
	copysign.f64 	%fd26662, %fd26656, %fd26661;
	add.rz.f64 	%fd26663, %fd26656, %fd26662;
	cvt.rzi.f64.f64 	%fd26664, %fd26663;
	cvt.rzi.s32.f64 	%r3530, %fd26664;
	copysign.f64 	%fd26665, %fd26660, %fd26661;
	add.rz.f64 	%fd26666, %fd26660, %fd26665;
	cvt.rzi.f64.f64 	%fd26667, %fd26666;
	cvt.rzi.s32.f64 	%r3531, %fd26667;
	setp.lt.s32 	%p5617, %r3530, 0;
	setp.ge.s32 	%p5618, %r3530, %r4279;
	or.pred  	%p5619, %p5617, %p5618;
	setp.lt.s32 	%p5620, %r3531, 0;
	setp.ge.s32 	%p5621, %r3531, %r4280;
	or.pred  	%p5622, %p5620, %p5621;
	or.pred  	%p5624, %p5619, %p5622;
	mov.b16 	%rs5335, 0;
	mov.u16 	%rs5336, %rs5335;
	mov.u16 	%rs5337, %rs5335;
	@%p5624 bra 	$L__BB1_3191;
	mul.lo.s32 	%r10024, %r3531, %r4281;
	cvt.u64.u32 	%rd4869, %r10024;
	shl.b32 	%r10025, %r3530, 2;
	cvt.u64.u32 	%rd4870, %r10025;
	add.s64 	%rd4871, %rd4869, %rd4870;
	add.s64 	%rd4872, %rd1, %rd4871;
	ld.global.u8 	%rs5335, [%rd4872];
	ld.global.u8 	%rs5336, [%rd4872+1];
	ld.global.u8 	%rs5337, [%rd4872+2];
$L__BB1_3191:
	st.local.u8 	[%rd193+3], %rs5337;
	and.b16  	%rs3983, %rs5337, 255;
	st.local.u8 	[%rd194+3], %rs5336;
	and.b16  	%rs3984, %rs5336, 255;
	st.local.u8 	[%rd195+3], %rs5335;
	and.b16  	%rs3985, %rs5335, 255;
	cvt.rn.f64.u16 	%fd26668, %rs3983;
	mul.f64 	%fd26669, %fd26668, 0d3FD322D0E5604189;
	cvt.rn.f64.u16 	%fd26670, %rs3984;
	fma.rn.f64 	%fd26671, %fd26670, 0d3FE2C8B439581062, %fd26669;
	cvt.rn.f64.u16 	%fd26672, %rs3985;
	fma.rn.f64 	%fd26673, %fd26672, 0d3FBD2F1A9FBE76C9, %fd26671;
	cvt.rzi.u32.f64 	%r10027, %fd26673;
	st.local.u8 	[%rd196+3], %r10027;
	mov.b32 	%r11542, 1;
	mov.f64 	%fd28630, %fd28663;
	@%p5569 bra 	$L__BB1_3195;
	setp.ltu.f64 	%p5626, %fd2, 0d41E0000000000000;
	mov.f64 	%fd28630, %fd28662;
	mov.u32 	%r11541, %r11575;
	@%p5626 bra 	$L__BB1_3194;
	{ // callseq 1548, 0
	.param .b64 param0;
	st.param.f64 	[param0], %fd1;
	.param .align 16 .b8 retval0[16];
	call.uni (retval0), 
	__internal_trig_reduction_slowpathd, 
	(
	param0
	);
	ld.param.f64 	%fd28630, [retval0];
	ld.param.b32 	%r11541, [retval0+8];
	} // callseq 1548
$L__BB1_3194:
	add.s32 	%r11542, %r11541, 1;
$L__BB1_3195:
	shl.b32 	%r10029, %r11542, 6;
	cvt.u64.u32 	%rd4873, %r10029;
	and.b64  	%rd4874, %rd4873, 64;
	mov.u64 	%rd4875, __cudart_sin_cos_coeffs;
	add.s64 	%rd4876, %rd4875, %rd4874;
	mul.rn.f64 	%fd26675, %fd28630, %fd28630;
	and.b32  	%r10030, %r11542, 1;
	setp.eq.b32 	%p5627, %r10030, 1;
	selp.f64 	%fd26676, 0dBDA8FF8320FD8164, 0d3DE5DB65F9785EBA, %p5627;
	ld.global.nc.v2.f64 	{%fd26677, %fd26678}, [%rd4876];
	fma.rn.f64 	%fd26679, %fd26676, %fd26675, %fd26677;
	fma.rn.f64 	%fd26680, %fd26679, %fd26675, %fd26678;
	ld.global.nc.v2.f64 	{%fd26681, %fd26682}, [%rd4876+16];
	fma.rn.f64 	%fd26683, %fd26680, %fd26675, %fd26681;
	fma.rn.f64 	%fd26684, %fd26683, %fd26675, %fd26682;
	ld.global.nc.v2.f64 	{%fd26685, %fd26686}, [%rd4876+32];
	fma.rn.f64 	%fd26687, %fd26684, %fd26675, %fd26685;
	fma.rn.f64 	%fd26688, %fd26687, %fd26675, %fd26686;
	fma.rn.f64 	%fd26689, %fd26688, %fd28630, %fd28630;
	fma.rn.f64 	%fd26690, %fd26688, %fd26675, 0d3FF0000000000000;
	selp.f64 	%fd26691, %fd26690, %fd26689, %p5627;
	and.b32  	%r10031, %r11542, 2;
	setp.eq.s32 	%p5628, %r10031, 0;
	mov.f64 	%fd26692, 0d0000000000000000;
	sub.f64 	%fd26693, %fd26692, %fd26691;
	selp.f64 	%fd2617, %fd26691, %fd26693, %p5628;
	mov.f64 	%fd28631, %fd28664;
	mov.u32 	%r11543, %r11577;
	@%p2 bra 	$L__BB1_3197;
	{ // callseq 1549, 0
	.param .b64 param0;
	st.param.f64 	[param0], %fd1;
	.param .align 16 .b8 retval0[16];
	call.uni (retval0), 
	__internal_trig_reduction_slowpathd, 
	(
	param0
	);
	ld.param.f64 	%fd28631, [retval0];
	ld.param.b32 	%r11543, [retval0+8];
	} // callseq 1549
$L__BB1_3197:
	shl.b32 	%r10033, %r11543, 6;
	cvt.u64.u32 	%rd4877, %r10033;
	and.b64  	%rd4878, %rd4877, 64;
	mov.u64 	%rd4879, __cudart_sin_cos_coeffs;
	add.s64 	%rd4880, %rd4879, %rd4878;
	mul.rn.f64 	%fd26695, %fd28631, %fd28631;
	and.b32  	%r10034, %r11543, 1;
	setp.eq.b32 	%p5629, %r10034, 1;
	selp.f64 	%fd26696, 0dBDA8FF8320FD8164, 0d3DE5DB65F9785EBA, %p5629;
	ld.global.nc.v2.f64 	{%fd26697, %fd26698}, [%rd4880];
	fma.rn.f64 	%fd26699, %fd26696, %fd26695, %fd26697;
	fma.rn.f64 	%fd26700, %fd26699, %fd26695, %fd26698;
	ld.global.nc.v2.f64 	{%fd26701, %fd26702}, [%rd4880+16];
	fma.rn.f64 	%fd26703, %fd26700, %fd26695, %fd26701;
	fma.rn.f64 	%fd26704, %fd26703, %fd26695, %fd26702;
	ld.global.nc.v2.f64 	{%fd26705, %fd26706}, [%rd4880+32];
	fma.rn.f64 	%fd26707, %fd26704, %fd26695, %fd26705;
	fma.rn.f64 	%fd26708, %fd26707, %fd26695, %fd26706;
	fma.rn.f64 	%fd26709, %fd26708, %fd28631, %fd28631;
	fma.rn.f64 	%fd26710, %fd26708, %fd26695, 0d3FF0000000000000;
	selp.f64 	%fd26711, %fd26710, %fd26709, %p5629;
	and.b32  	%r10035, %r11543, 2;
	setp.eq.s32 	%p5630, %r10035, 0;
	mov.f64 	%fd26712, 0d0000000000000000;
	sub.f64 	%fd26713, %fd26712, %fd26711;
	selp.f64 	%fd26714, %fd26711, %fd26713, %p5630;
	mul.f64 	%fd26715, %fd2599, %fd26714;
	fma.rn.f64 	%fd26716, %fd2613, %fd2617, %fd26715;
	add.f64 	%fd26717, %fd7, %fd26716;
	mul.f64 	%fd26718, %fd2599, %fd2617;
	mul.f64 	%fd26719, %fd2613, %fd26714;
	sub.f64 	%fd26720, %fd26718, %fd26719;
	add.f64 	%fd26721, %fd8, %fd26720;
	mov.f64 	%fd26722, 0d3FE0000000000000;
	copysign.f64 	%fd26723, %fd26717, %fd26722;
	add.rz.f64 	%fd26724, %fd26717, %fd26723;
	cvt.rzi.f64.f64 	%fd26725, %fd26724;
	cvt.rzi.s32.f64 	%r3538, %fd26725;
	copysign.f64 	%fd26726, %fd26721, %fd26722;
	add.rz.f64 	%fd26727, %fd26721, %fd26726;
	cvt.rzi.f64.f64 	%fd26728, %fd26727;
	cvt.rzi.s32.f64 	%r3539, %fd26728;
	setp.lt.s32 	%p5631, %r3538, 0;
	setp.ge.s32 	%p5632, %r3538, %r4279;
	or.pred  	%p5633, %p5631, %p5632;
	setp.lt.s32 	%p5634, %r3539, 0;
	setp.ge.s32 	%p5635, %r3539, %r4280;
	or.pred  	%p5636, %p5634, %p5635;
	or.pred  	%p5638, %p5633, %p5636;
	mov.b16 	%rs5338, 0;
	mov.u16 	%rs5339, %rs5338;
	mov.u16 	%rs5340, %rs5338;
	@%p5638 bra 	$L__BB1_3199;
	mul.lo.s32 	%r10036, %r3539, %r4281;
	cvt.u64.u32 	%rd4881, %r10036;
	shl.b32 	%r10037, %r3538, 2;
	cvt.u64.u32 	%rd4882, %r10037;
	add.s64 	%rd4883, %rd4881, %rd4882;
	add.s64 	%rd4884, %rd1, %rd4883;
	ld.global.u8 	%rs5338, [%rd4884];
	ld.global.u8 	%rs5339, [%rd4884+1];
	ld.global.u8 	%rs5340, [%rd4884+2];
$L__BB1_3199:
	st.local.u8 	[%rd193+4], %rs5340;
	and.b16  	%rs3987, %rs5340, 255;
	st.local.u8 	[%rd194+4], %rs5339;
	and.b16  	%rs3988, %rs5339, 255;
	st.local.u8 	[%rd195+4], %rs5338;
	and.b16  	%rs3989, %rs5338, 255;
	cvt.rn.f64.u16 	%fd26729, %rs3987;
	mul.f64 	%fd26730, %fd26729, 0d3FD322D0E5604189;
	cvt.rn.f64.u16 	%fd26731, %rs3988;
	fma.rn.f64 	%fd26732, %fd26731, 0d3FE2C8B439581062, %fd26730;
	cvt.rn.f64.u16 	%fd26733, %rs3989;
	fma.rn.f64 	%fd26734, %fd26733, 0d3FBD2F1A9FBE76C9, %fd26732;
	cvt.rzi.u32.f64 	%r10039, %fd26734;
	st.local.u8 	[%rd196+4], %r10039;
	mov.b32 	%r11545, 1;
	mov.f64 	%fd28633, %fd28663;
	@%p5569 bra 	$L__BB1_3203;
	setp.ltu.f64 	%p5640, %fd2, 0d41E0000000000000;
	mov.f64 	%fd28633, %fd28662;
	mov.u32 	%r11544, %r11575;
	@%p5640 bra 	$L__BB1_3202;
	{ // callseq 1550, 0
	.param .b64 param0;
	st.param.f64 	[param0], %fd1;
	.param .align 16 .b8 retval0[16];
	call.uni (retval0), 
	__internal_trig_reduction_slowpathd, 
	(
	param0
	);
	ld.param.f64 	%fd28633, [retval0];
	ld.param.b32 	%r11544, [retval0+8];
	} // callseq 1550
$L__BB1_3202:
	add.s32 	%r11545, %r11544, 1;
$L__BB1_3203:
	shl.b32 	%r10041, %r11545, 6;
	cvt.u64.u32 	%rd4885, %r10041;
	and.b64  	%rd4886, %rd4885, 64;
	mov.u64 	%rd4887, __cudart_sin_cos_coeffs;
	add.s64 	%rd4888, %rd4887, %rd4886;
	mul.rn.f64 	%fd26736, %fd28633, %fd28633;
	and.b32  	%r10042, %r11545, 1;
	setp.eq.b32 	%p5641, %r10042, 1;
	selp.f64 	%fd26737, 0dBDA8FF8320FD8164, 0d3DE5DB65F9785EBA, %p5641;
	ld.global.nc.v2.f64 	{%fd26738, %fd26739}, [%rd4888];
	fma.rn.f64 	%fd26740, %fd26737, %fd26736, %fd26738;
	fma.rn.f64 	%fd26741, %fd26740, %fd26736, %fd26739;
	ld.global.nc.v2.f64 	{%fd26742, %fd26743}, [%rd4888+16];
	fma.rn.f64 	%fd26744, %fd26741, %fd26736, %fd26742;
	fma.rn.f64 	%fd26745, %fd26744, %fd26736, %fd26743;
	ld.global.nc.v2.f64 	{%fd26746, %fd26747}, [%rd4888+32];
	fma.rn.f64 	%fd26748, %fd26745, %fd26736, %fd26746;
	fma.rn.f64 	%fd26749, %fd26748, %fd26736, %fd26747;
	fma.rn.f64 	%fd26750, %fd26749, %fd28633, %fd28633;
	fma.rn.f64 	%fd26751, %fd26749, %fd26736, 0d3FF0000000000000;
	selp.f64 	%fd26752, %fd26751, %fd26750, %p5641;
	and.b32  	%r10043, %r11545, 2;
	setp.eq.s32 	%p5642, %r10043, 0;
	mov.f64 	%fd26753, 0d0000000000000000;
	sub.f64 	%fd26754, %fd26753, %fd26752;
	selp.f64 	%fd2623, %fd26752, %fd26754, %p5642;
	mov.f64 	%fd28634, %fd28664;
	mov.u32 	%r11546, %r11577;
	@%p2 bra 	$L__BB1_3205;
	{ // callseq 1551, 0
	.param .b64 param0;
	st.param.f64 	[param0], %fd1;
	.param .align 16 .b8 retval0[16];
	call.uni (retval0), 
	__internal_trig_reduction_slowpathd, 
	(
	param0
	);
	ld.param.f64 	%fd28634, [retval0];
	ld.param.b32 	%r11546, [retval0+8];
	} // callseq 1551
$L__BB1_3205:
	shl.b32 	%r10045, %r11546, 6;
	cvt.u64.u32 	%rd4889, %r10045;
	and.b64  	%rd4890, %rd4889, 64;
	mov.u64 	%rd4891, __cudart_sin_cos_coeffs;
	add.s64 	%rd4892, %rd4891, %rd4890;
	mul.rn.f64 	%fd26756, %fd28634, %fd28634;
	and.b32  	%r10046, %r11546, 1;
	setp.eq.b32 	%p5643, %r10046, 1;
	selp.f64 	%fd26757, 0dBDA8FF8320FD8164, 0d3DE5DB65F9785EBA, %p5643;
	ld.global.nc.v2.f64 	{%fd26758, %fd26759}, [%rd4892];
	fma.rn.f64 	%fd26760, %fd26757, %fd26756, %fd26758;
	fma.rn.f64 	%fd26761, %fd26760, %fd26756, %fd26759;
	ld.global.nc.v2.f64 	{%fd26762, %fd26763}, [%rd4892+16];
	fma.rn.f64 	%fd26764, %fd26761, %fd26756, %fd26762;
	fma.rn.f64 	%fd26765, %fd26764, %fd26756, %fd26763;
	ld.global.nc.v2.f64 	{%fd26766, %fd26767}, [%rd4892+32];
	fma.rn.f64 	%fd26768, %fd26765, %fd26756, %fd26766;
	fma.rn.f64 	%fd26769, %fd26768, %fd26756, %fd26767;
	fma.rn.f64 	%fd26770, %fd26769, %fd28634, %fd28634;
	fma.rn.f64 	%fd26771, %fd26769, %fd26756, 0d3FF0000000000000;
	selp.f64 	%fd26772, %fd26771, %fd26770, %p5643;
	and.b32  	%r10047, %r11546, 2;
	setp.eq.s32 	%p5644, %r10047, 0;
	mov.f64 	%fd26773, 0d0000000000000000;
	sub.f64 	%fd26774, %fd26773, %fd26772;
	selp.f64 	%fd26775, %fd26772, %fd26774, %p5644;
	mul.f64 	%fd26776, %fd2606, %fd26775;
	fma.rn.f64 	%fd26777, %fd2613, %fd2623, %fd26776;
	add.f64 	%fd26778, %fd7, %fd26777;
	mul.f64 	%fd26779, %fd2606, %fd2623;
	mul.f64 	%fd26780, %fd2613, %fd26775;
	sub.f64 	%fd26781, %fd26779, %fd26780;
	add.f64 	%fd26782, %fd8, %fd26781;
	mov.f64 	%fd26783, 0d3FE0000000000000;
	copysign.f64 	%fd26784, %fd26778, %fd26783;
	add.rz.f64 	%fd26785, %fd26778, %fd26784;
	cvt.rzi.f64.f64 	%fd26786, %fd26785;
	cvt.rzi.s32.f64 	%r3546, %fd26786;
	copysign.f64 	%fd26787, %fd26782, %fd26783;
	add.rz.f64 	%fd26788, %fd26782, %fd26787;
	cvt.rzi.f64.f64 	%fd26789, %fd26788;
	cvt.rzi.s32.f64 	%r3547, %fd26789;
	setp.lt.s32 	%p5645, %r3546, 0;
	setp.ge.s32 	%p5646, %r3546, %r4279;
	or.pred  	%p5647, %p5645, %p5646;
	setp.lt.s32 	%p5648, %r3547, 0;
	setp.ge.s32 	%p5649, %r3547, %r4280;
	or.pred  	%p5650, %p5648, %p5649;
	or.pred  	%p5652, %p5647, %p5650;
	mov.b16 	%rs5341, 0;
	mov.u16 	%rs5342, %rs5341;
	mov.u16 	%rs5343, %rs5341;
	@%p5652 bra 	$L__BB1_3207;
	mul.lo.s32 	%r10048, %r3547, %r4281;
	cvt.u64.u32 	%rd4893, %r10048;
	shl.b32 	%r10049, %r3546, 2;
	cvt.u64.u32 	%rd4894, %r10049;
	add.s64 	%rd4895, %rd4893, %rd4894;
	add.s64 	%rd4896, %rd1, %rd4895;
	ld.global.u8 	%rs5341, [%rd4896];
	ld.global.u8 	%rs5342, [%rd4896+1];
	ld.global.u8 	%rs5343, [%rd4896+2];
$L__BB1_3207:
	st.local.u8 	[%rd193+5], %rs5343;
	and.b16  	%rs3991, %rs5343, 255;
	st.local.u8 	[%rd194+5], %rs5342;
	and.b16  	%rs3992, %rs5342, 255;
	st.local.u8 	[%rd195+5], %rs5341;
	and.b16  	%rs3993, %rs5341, 255;
	cvt.rn.f64.u16 	%fd26790, %rs3991;
	mul.f64 	%fd26791, %fd26790, 0d3FD322D0E5604189;
	cvt.rn.f64.u16 	%fd26792, %rs3992;
	fma.rn.f64 	%fd26793, %fd26792, 0d3FE2C8B439581062, %fd26791;
	cvt.rn.f64.u16 	%fd26794, %rs3993;
	fma.rn.f64 	%fd26795, %fd26794, 0d3FBD2F1A9FBE76C9, %fd26793;
	cvt.rzi.u32.f64 	%r10051, %fd26795;
	st.local.u8 	[%rd196+5], %r10051;
	add.s32 	%r10052, %r3514, %r4287;
	div.s32 	%r10053, %r10052, %r4283;
	max.s32 	%r3548, %r10053, 0;
	mov.b32 	%r11548, 1;
	mov.f64 	%fd28636, %fd28663;
	@%p5569 bra 	$L__BB1_3211;
	setp.ltu.f64 	%p5654, %fd2, 0d41E0000000000000;
	mov.f64 	%fd28636, %fd28662;
	mov.u32 	%r11547, %r11575;
	@%p5654 bra 	$L__BB1_3210;
	{ // callseq 1552, 0
	.param .b64 param0;
	st.param.f64 	[param0], %fd1;
	.param .align 16 .b8 retval0[16];
	call.uni (retval0), 
	__internal_trig_reduction_slowpathd, 
	(
	param0
	);
	ld.param.f64 	%fd28636, [retval0];
	ld.param.b32 	%r11547, [retval0+8];
	} // callseq 1552
$L__BB1_3210:
	add.s32 	%r11548, %r11547, 1;
$L__BB1_3211:
	shl.b32 	%r10055, %r11548, 6;
	cvt.u64.u32 	%rd4897, %r10055;
	and.b64  	%rd4898, %rd4897, 64;
	mov.u64 	%rd4899, __cudart_sin_cos_coeffs;
	add.s64 	%rd4900, %rd4899, %rd4898;
	mul.rn.f64 	%fd26797, %fd28636, %fd28636;
	and.b32  	%r10056, %r11548, 1;
	setp.eq.b32 	%p5655, %r10056, 1;
	selp.f64 	%fd26798, 0dBDA8FF8320FD8164, 0d3DE5DB65F9785EBA, %p5655;
	ld.global.nc.v2.f64 	{%fd26799, %fd26800}, [%rd4900];
	fma.rn.f64 	%fd26801, %fd26798, %fd26797, %fd26799;
	fma.rn.f64 	%fd26802, %fd26801, %fd26797, %fd26800;
	ld.global.nc.v2.f64 	{%fd26803, %fd26804}, [%rd4900+16];
	fma.rn.f64 	%fd26805, %fd26802, %fd26797, %fd26803;
	fma.rn.f64 	%fd26806, %fd26805, %fd26797, %fd26804;
	ld.global.nc.v2.f64 	{%fd26807, %fd26808}, [%rd4900+32];
	fma.rn.f64 	%fd26809, %fd26806, %fd26797, %fd26807;
	fma.rn.f64 	%fd26810, %fd26809, %fd26797, %fd26808;
	fma.rn.f64 	%fd26811, %fd26810, %fd28636, %fd28636;
	fma.rn.f64 	%fd26812, %fd26810, %fd26797, 0d3FF0000000000000;
	selp.f64 	%fd26813, %fd26812, %fd26811, %p5655;
	and.b32  	%r10057, %r11548, 2;
	setp.eq.s32 	%p5656, %r10057, 0;
	mov.f64 	%fd26814, 0d0000000000000000;
	sub.f64 	%fd26815, %fd26814, %fd26813;
	selp.f64 	%fd2629, %fd26813, %fd26815, %p5656;
	mov.f64 	%fd28637, %fd28664;
	mov.u32 	%r11549, %r11577;
	@%p2 bra 	$L__BB1_3213;
	{ // callseq 1553, 0
	.param .b64 param0;
	st.param.f64 	[param0], %fd1;
	.param .align 16 .b8 retval0[16];
	call.uni (retval0), 
	__internal_trig_reduction_slowpathd, 
	(
	param0
	);
	ld.param.f64 	%fd28637, [retval0];
	ld.param.b32 	%r11549, [retval0+8];
	} // callseq 1553
$L__BB1_3213:
	shl.b32 	%r10059, %r11549, 6;
	cvt.u64.u32 	%rd4901, %r10059;
	and.b64  	%rd4902, %rd4901, 64;
	mov.u64 	%rd4903, __cudart_sin_cos_coeffs;
	add.s64 	%rd4904, %rd4903, %rd4902;
	mul.rn.f64 	%fd26817, %fd28637, %fd28637;
	and.b32  	%r10060, %r11549, 1;
	setp.eq.b32 	%p5657, %r10060, 1;
	selp.f64 	%fd26818, 0dBDA8FF8320FD8164, 0d3DE5DB65F9785EBA, %p5657;
	ld.global.nc.v2.f64 	{%fd26819, %fd26820}, [%rd4904];
	fma.rn.f64 	%fd26821, %fd26818, %fd26817, %fd26819;
	fma.rn.f64 	%fd26822, %fd26821, %fd26817, %fd26820;
	ld.global.nc.v2.f64 	{%fd26823, %fd26824}, [%rd4904+16];
	fma.rn.f64 	%fd26825, %fd26822, %fd26817, %fd26823;
	fma.rn.f64 	%fd26826, %fd26825, %fd26817, %fd26824;
	ld.global.nc.v2.f64 	{%fd26827, %fd26828}, [%rd4904+32];
	fma.rn.f64 	%fd26829, %fd26826, %fd26817, %fd26827;
	fma.rn.f64 	%fd26830, %fd26829, %fd26817, %fd26828;
	fma.rn.f64 	%fd26831, %fd26830, %fd28637, %fd28637;
	fma.rn.f64 	%fd26832, %fd26830, %fd26817, 0d3FF0000000000000;
	selp.f64 	%fd26833, %fd26832, %fd26831, %p5657;
	and.b32  	%r10061, %r11549, 2;
	setp.eq.s32 	%p5658, %r10061, 0;
	mov.f64 	%fd26834, 0d0000000000000000;
	sub.f64 	%fd26835, %fd26834, %fd26833;
	selp.f64 	%fd26836, %fd26833, %fd26835, %p5658;
	min.s32 	%r10062, %r3548, %r10;
	cvt.rn.f64.s32 	%fd26837, %r10062;
	sub.f64 	%fd2632, %fd26837, %fd6;
	mul.f64 	%fd26838, %fd2632, %fd26836;
	fma.rn.f64 	%fd26839, %fd2591, %fd2629, %fd26838;
	add.f64 	%fd26840, %fd7, %fd26839;
	mul.f64 	%fd26841, %fd2632, %fd2629;
	mul.f64 	%fd26842, %fd2591, %fd26836;
	sub.f64 	%fd26843, %fd26841, %fd26842;
	add.f64 	%fd26844, %fd8, %fd26843;
	mov.f64 	%fd26845, 0d3FE0000000000000;
	copysign.f64 	%fd26846, %fd26840, %fd26845;
	add.rz.f64 	%fd26847, %fd26840, %fd26846;
	cvt.rzi.f64.f64 	%fd26848, %fd26847;
	cvt.rzi.s32.f64 	%r3555, %fd26848;
	copysign.f64 	%fd26849, %fd26844, %fd26845;
	add.rz.f64 	%fd26850, %fd26844, %fd26849;
	cvt.rzi.f64.f64 	%fd26851, %fd26850;
	cvt.rzi.s32.f64 	%r3556, %fd26851;
	setp.lt.s32 	%p5659, %r3555, 0;
	setp.ge.s32 	%p5660, %r3555, %r4279;
	or.pred  	%p5661, %p5659, %p5660;
	setp.lt.s32 	%p5662, %r3556, 0;
	setp.ge.s32 	%p5663, %r3556, %r4280;
	or.pred  	%p5664, %p5662, %p5663;
	or.pred  	%p5666, %p5661, %p5664;
	mov.b16 	%rs5344, 0;
	mov.u16 	%rs5345, %rs5344;
	mov.u16 	%rs5346, %rs5344;
	@%p5666 bra 	$L__BB1_3215;
	mul.lo.s32 	%r10063, %r3556, %r4281;
	cvt.u64.u32 	%rd4905, %r10063;
	shl.b32 	%r10064, %r3555, 2;
	cvt.u64.u32 	%rd4906, %r10064;
	add.s64 	%rd4907, %rd4905, %rd4906;
	add.s64 	%rd4908, %rd1, %rd4907;
	ld.global.u8 	%rs5344, [%rd4908];
	ld.global.u8 	%rs5345, [%rd4908+1];
	ld.global.u8 	%rs5346, [%rd4908+2];
$L__BB1_3215:
	st.local.u8 	[%rd193+6], %rs5346;
	and.b16  	%rs3995, %rs5346, 255;
	st.local.u8 	[%rd194+6], %rs5345;
	and.b16  	%rs3996, %rs5345, 255;
	st.local.u8 	[%rd195+6], %rs5344;
	and.b16  	%rs3997, %rs5344, 255;
	cvt.rn.f64.u16 	%fd26852, %rs3995;
	mul.f64 	%fd26853, %fd26852, 0d3FD322D0E5604189;
	cvt.rn.f64.u16 	%fd26854, %rs3996;
	fma.rn.f64 	%fd26855, %fd26854, 0d3FE2C8B439581062, %fd26853;
	cvt.rn.f64.u16 	%fd26856, %rs3997;
	fma.rn.f64 	%fd26857, %fd26856, 0d3FBD2F1A9FBE76C9, %fd26855;
	cvt.rzi.u32.f64 	%r10066, %fd26857;
	st.local.u8 	[%rd196+6], %r10066;
	mov.b32 	%r11551, 1;
	mov.f64 	%fd28639, %fd28663;
	@%p5569 bra 	$L__BB1_3219;
	setp.ltu.f64 	%p5668, %fd2, 0d41E0000000000000;
	mov.f64 	%fd28639, %fd28662;
	mov.u32 	%r11550, %r11575;
	@%p5668 bra 	$L__BB1_3218;
	{ // callseq 1554, 0
	.param .b64 param0;
	st.param.f64 	[param0], %fd1;
	.param .align 16 .b8 retval0[16];
	call.uni (retval0), 
	__internal_trig_reduction_slowpathd, 
	(
	param0
	);
	ld.param.f64 	%fd28639, [retval0];
	ld.param.b32 	%r11550, [retval0+8];
	} // callseq 1554
$L__BB1_3218:
	add.s32 	%r11551, %r11550, 1;
$L__BB1_3219:
	shl.b32 	%r10068, %r11551, 6;
	cvt.u64.u32 	%rd4909, %r10068;
	and.b64  	%rd4910, %rd4909, 64;
	mov.u64 	%rd4911, __cudart_sin_cos_coeffs;
	add.s64 	%rd4912, %rd4911, %rd4910;
	mul.rn.f64 	%fd26859, %fd28639, %fd28639;
	and.b32  	%r10069, %r11551, 1;
	setp.eq.b32 	%p5669, %r10069, 1;
	selp.f64 	%fd26860, 0dBDA8FF8320FD8164, 0d3DE5DB65F9785EBA, %p5669;
	ld.global.nc.v2.f64 	{%fd26861, %fd26862}, [%rd4912];
	fma.rn.f64 	%fd26863, %fd26860, %fd26859, %fd26861;
	fma.rn.f64 	%fd26864, %fd26863, %fd26859, %fd26862;
	ld.global.nc.v2.f64 	{%fd26865, %fd26866}, [%rd4912+16];
	fma.rn.f64 	%fd26867, %fd26864, %fd26859, %fd26865;
	fma.rn.f64 	%fd26868, %fd26867, %fd26859, %fd26866;
	ld.global.nc.v2.f64 	{%fd26869, %fd26870}, [%rd4912+32];
	fma.rn.f64 	%fd26871, %fd26868, %fd26859, %fd26869;
	fma.rn.f64 	%fd26872, %fd26871, %fd26859, %fd26870;
	fma.rn.f64 	%fd26873, %fd26872, %fd28639, %fd28639;
	fma.rn.f64 	%fd26874, %fd26872, %fd26859, 0d3FF0000000000000;
	selp.f64 	%fd26875, %fd26874, %fd26873, %p5669;
	and.b32  	%r10070, %r11551, 2;
	setp.eq.s32 	%p5670, %r10070, 0;
	mov.f64 	%fd26876, 0d0000000000000000;
	sub.f64 	%fd26877, %fd26876, %fd26875;
	selp.f64 	%fd2636, %fd26875, %fd26877, %p5670;
	mov.f64 	%fd28640, %fd28664;
	mov.u32 	%r11552, %r11577;
	@%p2 bra 	$L__BB1_3221;
	{ // callseq 1555, 0
	.param .b64 param0;
	st.param.f64 	[param0], %fd1;
	.param .align 16 .b8 retval0[16];
	call.uni (retval0), 
	__internal_trig_reduction_slowpathd, 
	(
	param0
	);
	ld.param.f64 	%fd28640, [retval0];
	ld.param.b32 	%r11552, [retval0+8];
	} // callseq 1555
$L__BB1_3221:
	shl.b32 	%r10072, %r11552, 6;
	cvt.u64.u32 	%rd4913, %r10072;
	and.b64  	%rd4914, %rd4913, 64;
	mov.u64 	%rd4915, __cudart_sin_cos_coeffs;
	add.s64 	%rd4916, %rd4915, %rd4914;
	mul.rn.f64 	%fd26879, %fd28640, %fd28640;
	and.b32  	%r10073, %r11552, 1;
	setp.eq.b32 	%p5671, %r10073, 1;
	selp.f64 	%fd26880, 0dBDA8FF8320FD8164, 0d3DE5DB65F9785EBA, %p5671;
	ld.global.nc.v2.f64 	{%fd26881, %fd26882}, [%rd4916];
	fma.rn.f64 	%fd26883, %fd26880, %fd26879, %fd26881;
	fma.rn.f64 	%fd26884, %fd26883, %fd26879, %fd26882;
	ld.global.nc.v2.f64 	{%fd26885, %fd26886}, [%rd4916+16];
	fma.rn.f64 	%fd26887, %fd26884, %fd26879, %fd26885;
	fma.rn.f64 	%fd26888, %fd26887, %fd26879, %fd26886;
	ld.global.nc.v2.f64 	{%fd26889, %fd26890}, [%rd4916+32];
	fma.rn.f64 	%fd26891, %fd26888, %fd26879, %fd26889;
	fma.rn.f64 	%fd26892, %fd26891, %fd26879, %fd26890;
	fma.rn.f64 	%fd26893, %fd26892, %fd28640, %fd28640;
	fma.rn.f64 	%fd26894, %fd26892, %fd26879, 0d3FF0000000000000;
	selp.f64 	%fd26895, %fd26894, %fd26893, %p5671;
	and.b32  	%r10074, %r11552, 2;
	setp.eq.s32 	%p5672, %r10074, 0;
	mov.f64 	%fd26896, 0d0000000000000000;
	sub.f64 	%fd26897, %fd26896, %fd26895;
	selp.f64 	%fd26898, %fd26895, %fd26897, %p5672;
	mul.f64 	%fd26899, %fd2632, %fd26898;
	fma.rn.f64 	%fd26900, %fd2613, %fd2636, %fd26899;
	add.f64 	%fd26901, %fd7, %fd26900;
	mul.f64 	%fd26902, %fd2632, %fd2636;
	mul.f64 	%fd26903, %fd2613, %fd26898;
	sub.f64 	%fd26904, %fd26902, %fd26903;
	add.f64 	%fd26905, %fd8, %fd26904;
	mov.f64 	%fd26906, 0d3FE0000000000000;
	copysign.f64 	%fd26907, %fd26901, %fd26906;
	add.rz.f64 	%fd26908, %fd26901, %fd26907;
	cvt.rzi.f64.f64 	%fd26909, %fd26908;
	cvt.rzi.s32.f64 	%r3563, %fd26909;
	copysign.f64 	%fd26910, %fd26905, %fd26906;
	add.rz.f64 	%fd26911, %fd26905, %fd26910;
	cvt.rzi.f64.f64 	%fd26912, %fd26911;
	cvt.rzi.s32.f64 	%r3564, %fd26912;
	setp.lt.s32 	%p5673, %r3563, 0;
	setp.ge.s32 	%p5674, %r3563, %r4279;
	or.pred  	%p5675, %p5673, %p5674;
	setp.lt.s32 	%p5676, %r3564, 0;
	setp.ge.s32 	%p5677, %r3564, %r4280;
	or.pred  	%p5678, %p5676, %p5677;
	or.pred  	%p5680, %p5675, %p5678;
	mov.b16 	%rs5347, 0;
	mov.u16 	%rs5348, %rs5347;
	mov.u16 	%rs5349, %rs5347;
	@%p5680 bra 	$L__BB1_3223;
	mul.lo.s32 	%r10075, %r3564, %r4281;
	cvt.u64.u32 	%rd4917, %r10075;
	shl.b32 	%r10076, %r3563, 2;
	cvt.u64.u32 	%rd4918, %r10076;
	add.s64 	%rd4919, %rd4917, %rd4918;
	add.s64 	%rd4920, %rd1, %rd4919;
	ld.global.u8 	%rs5347, [%rd4920];
	ld.global.u8 	%rs5348, [%rd4920+1];
	ld.global.u8 	%rs5349, [%rd4920+2];
$L__BB1_3223:
	st.local.u8 	[%rd193+7], %rs5349;
	and.b16  	%rs3999, %rs5349, 255;
	st.local.u8 	[%rd194+7], %rs5348;
	and.b16  	%rs4000, %rs5348, 255;
	st.local.u8 	[%rd195+7], %rs5347;
	and.b16  	%rs4001, %rs5347, 255;
	cvt.rn.f64.u16 	%fd26913, %rs3999;
	mul.f64 	%fd26914, %fd26913, 0d3FD322D0E5604189;
	cvt.rn.f64.u16 	%fd26915, %rs4000;
	fma.rn.f64 	%fd26916, %fd26915, 0d3FE2C8B439581062, %fd26914;
	cvt.rn.f64.u16 	%fd26917, %rs4001;
	fma.rn.f64 	%fd26918, %fd26917, 0d3FBD2F1A9FBE76C9, %fd26916;
	cvt.rzi.u32.f64 	%r10077, %fd26918;
	st.local.u8 	[%rd196+7], %r10077;
	add.s32 	%r10528, %r10528, 8;
$L__BB1_3224:
	setp.gt.u32 	%p5681, %r10528, 299;
	@%p5681 bra 	$L__BB1_3291;
	setp.ge.s32 	%p5682, %r3132, %r4288;
	add.s32 	%r3567, %r72, 6;
	setp.lt.s32 	%p5683, %r3567, 0;
	setp.ge.s32 	%p5684, %r3567, %r4284;
	or.pred  	%p5685, %p5684, %p5682;
	or.pred  	%p5686, %p5685, %p5683;
	@%p5686 bra 	$L__BB1_3291;
	setp.eq.f64 	%p5687, %fd2, 0d7FF0000000000000;
	mul.lo.s32 	%r10079, %r3567, %r4286;
	shl.b32 	%r3568, %r10079, 1;
	mul.lo.s32 	%r3569, %r3133, %r4287;
	mov.b32 	%r11555, 1;
	mov.f64 	%fd28642, %fd28663;
	@%p5687 bra 	$L__BB1_3230;
	setp.ltu.f64 	%p5688, %fd2, 0d41E0000000000000;
	mov.f64 	%fd28642, %fd28662;
	mov.u32 	%r11554, %r11575;
	@%p5688 bra 	$L__BB1_3229;
	{ // callseq 1556, 0
	.param .b64 param0;
	st.param.f64 	[param0], %fd1;
	.param .align 16 .b8 retval0[16];
	call.uni (retval0), 
	__internal_trig_reduction_slowpathd, 
	(
	param0
	);
	ld.param.f64 	%fd28642, [retval0];
	ld.param.b32 	%r11554, [retval0+8];
	} // callseq 1556
$L__BB1_3229:
	add.s32 	%r11555, %r11554, 1;
$L__BB1_3230:
	shl.b32 	%r10081, %r11555, 6;
	cvt.u64.u32 	%rd4921, %r10081;
	and.b64  	%rd4922, %rd4921, 64;
	mov.u64 	%rd4923, __cudart_sin_cos_coeffs;
	add.s64 	%rd4924, %rd4923, %rd4922;
	mul.rn.f64 	%fd26920, %fd28642, %fd28642;
	and.b32  	%r10082, %r11555, 1;
	setp.eq.b32 	%p5689, %r10082, 1;
	selp.f64 	%fd26921, 0dBDA8FF8320FD8164, 0d3DE5DB65F9785EBA, %p5689;
	ld.global.nc.v2.f64 	{%fd26922, %fd26923}, [%rd4924];
	fma.rn.f64 	%fd26924, %fd26921, %fd26920, %fd26922;
	fma.rn.f64 	%fd26925, %fd26924, %fd26920, %fd26923;
	ld.global.nc.v2.f64 	{%fd26926, %fd26927}, [%rd4924+16];
	fma.rn.f64 	%fd26928, %fd26925, %fd26920, %fd26926;
	fma.rn.f64 	%fd26929, %fd26928, %fd26920, %fd26927;
	ld.global.nc.v2.f64 	{%fd26930, %fd26931}, [%rd4924+32];
	fma.rn.f64 	%fd26932, %fd26929, %fd26920, %fd26930;
	fma.rn.f64 	%fd26933, %fd26932, %fd26920, %fd26931;
	fma.rn.f64 	%fd26934, %fd26933, %fd28642, %fd28642;
	fma.rn.f64 	%fd26935, %fd26933, %fd26920, 0d3FF0000000000000;
	selp.f64 	%fd26936, %fd26935, %fd26934, %p5689;
	and.b32  	%r10083, %r11555, 2;
	setp.eq.s32 	%p5690, %r10083, 0;
	mov.f64 	%fd26937, 0d0000000000000000;
	sub.f64 	%fd26938, %fd26937, %fd26936;
	selp.f64 	%fd2642, %fd26936, %fd26938, %p5690;
	mov.f64 	%fd28643, %fd28664;
	mov.u32 	%r11556, %r11577;
	@%p2 bra 	$L__BB1_3232;
	{ // callseq 1557, 0
	.param .b64 param0;
	st.param.f64 	[param0], %fd1;
	.param .align 16 .b8 retval0[16];
	call.uni (retval0), 
	__internal_trig_reduction_slowpathd, 
	(
	param0
	);
	ld.param.f64 	%fd28643, [retval0];
	ld.param.b32 	%r11556, [retval0+8];
	} // callseq 1557
$L__BB1_3232:
	shl.b32 	%r10085, %r11556, 6;
	cvt.u64.u32 	%rd4925, %r10085;
	and.b64  	%rd4926, %rd4925, 64;
	mov.u64 	%rd4927, __cudart_sin_cos_coeffs;
	add.s64 	%rd4928, %rd4927, %rd4926;
	mul.rn.f64 	%fd26940, %fd28643, %fd28643;
	and.b32  	%r10086, %r11556, 1;
	setp.eq.b32 	%p5691, %r10086, 1;
	selp.f64 	%fd26941, 0dBDA8FF8320FD8164, 0d3DE5DB65F9785EBA, %p5691;
	ld.global.nc.v2.f64 	{%fd26942, %fd26943}, [%rd4928];
	fma.rn.f64 	%fd26944, %fd26941, %fd26940, %fd26942;
	fma.rn.f64 	%fd26945, %fd26944, %fd26940, %fd26943;
	ld.global.nc.v2.f64 	{%fd26946, %fd26947}, [%rd4928+16];
	fma.rn.f64 	%fd26948, %fd26945, %fd26940, %fd26946;
	fma.rn.f64 	%fd26949, %fd26948, %fd26940, %fd26947;
	ld.global.nc.v2.f64 	{%fd26950, %fd26951}, [%rd4928+32];
	fma.rn.f64 	%fd26952, %fd26949, %fd26940, %fd26950;
	fma.rn.f64 	%fd26953, %fd26952, %fd26940, %fd26951;
	fma.rn.f64 	%fd26954, %fd26953, %fd28643, %fd28643;
	fma.rn.f64 	%fd26955, %fd26953, %fd26940, 0d3FF0000000000000;
	selp.f64 	%fd26956, %fd26955, %fd26954, %p5691;
	and.b32  	%r10087, %r11556, 2;
	setp.eq.s32 	%p5692, %r10087, 0;
	mov.f64 	%fd26957, 0d0000000000000000;
	sub.f64 	%fd26958, %fd26957, %fd26956;
	selp.f64 	%fd26959, %fd26956, %fd26958, %p5692;
	div.s32 	%r10088, %r3568, %r4282;
	max.s32 	%r10089, %r10088, 0;
	min.s32 	%r10090, %r10089, %r9;
	cvt.rn.f64.s32 	%fd26960, %r10090;
	sub.f64 	%fd2645, %fd26960, %fd5;
	div.s32 	%r10091, %r3569, %r4283;
	max.s32 	%r10092, %r10091, 0;
	min.s32 	%r10093, %r10092, %r10;
	cvt.rn.f64.s32 	%fd26961, %r10093;
	sub.f64 	%fd2646, %fd26961, %fd6;
	mul.f64 	%fd26962, %fd2646, %fd26959;
	fma.rn.f64 	%fd26963, %fd2645, %fd2642, %fd26962;
	add.f64 	%fd26964, %fd7, %fd26963;
	mul.f64 	%fd26965, %fd2646, %fd2642;
	mul.f64 	%fd26966, %fd2645, %fd26959;
	sub.f64 	%fd26967, %fd26965, %fd26966;
	add.f64 	%fd26968, %fd8, %fd26967;
	mov.f64 	%fd26969, 0d3FE0000000000000;
	copysign.f64 	%fd26970, %fd26964, %fd26969;
	add.rz.f64 	%fd26971, %fd26964, %fd26970;
	cvt.rzi.f64.f64 	%fd26972, %fd26971;
	cvt.rzi.s32.f64 	%r3576, %fd26972;
	copysign.f64 	%fd26973, %fd26968, %fd26969;
	add.rz.f64 	%fd26974, %fd26968, %fd26973;
	cvt.rzi.f64.f64 	%fd26975, %fd26974;
	cvt.rzi.s32.f64 	%r3577, %fd26975;
	setp.lt.s32 	%p5693, %r3576, 0;
	setp.ge.s32 	%p5694, %r3576, %r4279;
	or.pred  	%p5695, %p5693, %p5694;
	setp.lt.s32 	%p5696, %r3577, 0;
	setp.ge.s32 	%p5697, %r3577, %r4280;
	or.pred  	%p5698, %p5696, %p5697;
	or.pred  	%p5700, %p5695, %p5698;
	mov.b16 	%rs5350, 0;
	mov.u16 	%rs5351, %rs5350;
	mov.u16 	%rs5352, %rs5350;
	@%p5700 bra 	$L__BB1_3234;
	mul.lo.s32 	%r10094, %r3577, %r4281;
	cvt.u64.u32 	%rd4929, %r10094;
	shl.b32 	%r10095, %r3576, 2;
	cvt.u64.u32 	%rd4930, %r10095;
	add.s64 	%rd4931, %rd4929, %rd4930;
	add.s64 	%rd4932, %rd1, %rd4931;
	ld.global.u8 	%rs5350, [%rd4932];
	ld.global.u8 	%rs5351, [%rd4932+1];
	ld.global.u8 	%rs5352, [%rd4932+2];
$L__BB1_3234:
	cvt.u64.u32 	%rd4933, %r10528;
	add.s64 	%rd197, %rd2, %rd4933;
	st.local.u8 	[%rd197], %rs5352;
	and.b16  	%rs4003, %rs5352, 255;
	add.s64 	%rd198, %rd3, %rd4933;
	st.local.u8 	[%rd198], %rs5351;
	and.b16  	%rs4004, %rs5351, 255;
	add.s64 	%rd199, %rd4, %rd4933;
	st.local.u8 	[%rd199], %rs5350;
	and.b16  	%rs4005, %rs5350, 255;
	cvt.rn.f64.u16 	%fd26976, %rs4003;
	mul.f64 	%fd26977, %fd26976, 0d3FD322D0E5604189;
	cvt.rn.f64.u16 	%fd26978, %rs4004;
	fma.rn.f64 	%fd26979, %fd26978, 0d3FE2C8B439581062, %fd26977;
	cvt.rn.f64.u16 	%fd26980, %rs4005;
	fma.rn.f64 	%fd26981, %fd26980, 0d3FBD2F1A9FBE76C9, %fd26979;
	cvt.rzi.u32.f64 	%r10097, %fd26981;
	add.s64 	%rd200, %rd5, %rd4933;
	st.local.u8 	[%rd200], %r10097;
	add.s32 	%r3578, %r3569, %r4287;
	mov.b32 	%r11558, 1;
	mov.f64 	%fd28645, %fd28663;
	@%p5687 bra 	$L__BB1_3238;
	setp.ltu.f64 	%p5702, %fd2, 0d41E0000000000000;
	mov.f64 	%fd28645, %fd28662;
	mov.u32 	%r11557, %r11575;
	@%p5702 bra 	$L__BB1_3237;
	{ // callseq 1558, 0
	.param .b64 param0;
	st.param.f64 	[param0], %fd1;
	.param .align 16 .b8 retval0[16];
	call.uni (retval0), 
	__internal_trig_reduction_slowpathd, 
	(
	param0
	);
	ld.param.f64 	%fd28645, [retval0];
	ld.param.b32 	%r11557, [retval0+8];
	} // callseq 1558
$L__BB1_3237:
	add.s32 	%r11558, %r11557, 1;
$L__BB1_3238:
	shl.b32 	%r10099, %r11558, 6;
	cvt.u64.u32 	%rd4934, %r10099;
	and.b64  	%rd4935, %rd4934, 64;
	mov.u64 	%rd4936, __cudart_sin_cos_coeffs;
	add.s64 	%rd4937, %rd4936, %rd4935;
	mul.rn.f64 	%fd26983, %fd28645, %fd28645;
	and.b32  	%r10100, %r11558, 1;
	setp.eq.b32 	%p5703, %r10100, 1;
	selp.f64 	%fd26984, 0dBDA8FF8320FD8164, 0d3DE5DB65F9785EBA, %p5703;
	ld.global.nc.v2.f64 	{%fd26985, %fd26986}, [%rd4937];
	fma.rn.f64 	%fd26987, %fd26984, %fd26983, %fd26985;
	fma.rn.f64 	%fd26988, %fd26987, %fd26983, %fd26986;
	ld.global.nc.v2.f64 	{%fd26989, %fd26990}, [%rd4937+16];
	fma.rn.f64 	%fd26991, %fd26988, %fd26983, %fd26989;
	fma.rn.f64 	%fd26992, %fd26991, %fd26983, %fd26990;
	ld.global.nc.v2.f64 	{%fd26993, %fd26994}, [%rd4937+32];
	fma.rn.f64 	%fd26995, %fd26992, %fd26983, %fd26993;
	fma.rn.f64 	%fd26996, %fd26995, %fd26983, %fd26994;
	fma.rn.f64 	%fd26997, %fd26996, %fd28645, %fd28645;
	fma.rn.f64 	%fd26998, %fd26996, %fd26983, 0d3FF0000000000000;
	selp.f64 	%fd26999, %fd26998, %fd26997, %p5703;
	and.b32  	%r10101, %r11558, 2;
	setp.eq.s32 	%p5704, %r10101, 0;
	mov.f64 	%fd27000, 0d0000000000000000;
	sub.f64 	%fd27001, %fd27000, %fd26999;
	selp.f64 	%fd2650, %fd26999, %fd27001, %p5704;
	mov.f64 	%fd28646, %fd28664;
	mov.u32 	%r11559, %r11577;
	@%p2 bra 	$L__BB1_3240;
	{ // callseq 1559, 0
	.param .b64 param0;
	st.param.f64 	[param0], %fd1;
	.param .align 16 .b8 retval0[16];
	call.uni (retval0), 
	__internal_trig_reduction_slowpathd, 
	(
	param0
	);
	ld.param.f64 	%fd28646, [retval0];
	ld.param.b32 	%r11559, [retval0+8];
	} // callseq 1559
$L__BB1_3240:
	shl.b32 	%r10103, %r11559, 6;
	cvt.u64.u32 	%rd4938, %r10103;
	and.b64  	%rd4939, %rd4938, 64;
	mov.u64 	%rd4940, __cudart_sin_cos_coeffs;
	add.s64 	%rd4941, %rd4940, %rd4939;
	mul.rn.f64 	%fd27003, %fd28646, %fd28646;
	and.b32  	%r10104, %r11559, 1;
	setp.eq.b32 	%p5705, %r10104, 1;
	selp.f64 	%fd27004, 0dBDA8FF8320FD8164, 0d3DE5DB65F9785EBA, %p5705;
	ld.global.nc.v2.f64 	{%fd27005, %fd27006}, [%rd4941];
	fma.rn.f64 	%fd27007, %fd27004, %fd27003, %fd27005;
	fma.rn.f64 	%fd27008, %fd27007, %fd27003, %fd27006;
	ld.global.nc.v2.f64 	{%fd27009, %fd27010}, [%rd4941+16];
	fma.rn.f64 	%fd27011, %fd27008, %fd27003, %fd27009;
	fma.rn.f64 	%fd27012, %fd27011, %fd27003, %fd27010;
	ld.global.nc.v2.f64 	{%fd27013, %fd27014}, [%rd4941+32];
	fma.rn.f64 	%fd27015, %fd27012, %fd27003, %fd27013;
	fma.rn.f64 	%fd27016, %fd27015, %fd27003, %fd27014;
	fma.rn.f64 	%fd27017, %fd27016, %fd28646, %fd28646;
	fma.rn.f64 	%fd27018, %fd27016, %fd27003, 0d3FF0000000000000;
	selp.f64 	%fd27019, %fd27018, %fd27017, %p5705;
	and.b32  	%r10105, %r11559, 2;
	setp.eq.s32 	%p5706, %r10105, 0;
	mov.f64 	%fd27020, 0d0000000000000000;
	sub.f64 	%fd27021, %fd27020, %fd27019;
	selp.f64 	%fd27022, %fd27019, %fd27021, %p5706;
	div.s32 	%r10106, %r3578, %r4283;
	max.s32 	%r10107, %r10106, 0;
	min.s32 	%r10108, %r10107, %r10;
	cvt.rn.f64.s32 	%fd27023, %r10108;
	sub.f64 	%fd2653, %fd27023, %fd6;
	mul.f64 	%fd27024, %fd2653, %fd27022;
	fma.rn.f64 	%fd27025, %fd2645, %fd2650, %fd27024;
	add.f64 	%fd27026, %fd7, %fd27025;
	mul.f64 	%fd27027, %fd2653, %fd2650;
	mul.f64 	%fd27028, %fd2645, %fd27022;
	sub.f64 	%fd27029, %fd27027, %fd27028;
	add.f64 	%fd27030, %fd8, %fd27029;
	mov.f64 	%fd27031, 0d3FE0000000000000;
	copysign.f64 	%fd27032, %fd27026, %fd27031;
	add.rz.f64 	%fd27033, %fd27026, %fd27032;
	cvt.rzi.f64.f64 	%fd27034, %fd27033;
	cvt.rzi.s32.f64 	%r3585, %fd27034;
	copysign.f64 	%fd27035, %fd27030, %fd27031;
	add.rz.f64 	%fd27036, %fd27030, %fd27035;
	cvt.rzi.f64.f64 	%fd27037, %fd27036;
	cvt.rzi.s32.f64 	%r3586, %fd27037;
	setp.lt.s32 	%p5707, %r3585, 0;
	setp.ge.s32 	%p5708, %r3585, %r4279;
	or.pred  	%p5709, %p5707, %p5708;
	setp.lt.s32 	%p5710, %r3586, 0;
	setp.ge.s32 	%p5711, %r3586, %r4280;
	or.pred  	%p5712, %p5710, %p5711;
	or.pred  	%p5714, %p5709, %p5712;
	mov.b16 	%rs5353, 0;
	mov.u16 	%rs5354, %rs5353;
	mov.u16 	%rs5355, %rs5353;
	@%p5714 bra 	$L__BB1_3242;
	mul.lo.s32 	%r10109, %r3586, %r4281;
	cvt.u64.u32 	%rd4942, %r10109;
	shl.b32 	%r10110, %r3585, 2;
	cvt.u64.u32 	%rd4943, %r10110;
	add.s64 	%rd4944, %rd4942, %rd4943;
	add.s64 	%rd4945, %rd1, %rd4944;
	ld.global.u8 	%rs5353, [%rd4945];
	ld.global.u8 	%rs5354, [%rd4945+1];
	ld.global.u8 	%rs5355, [%rd4945+2];
$L__BB1_3242:
	st.local.u8 	[%rd197+1], %rs5355;
	and.b16  	%rs4007, %rs5355, 255;
	st.local.u8 	[%rd198+1], %rs5354;
	and.b16  	%rs4008, %rs5354, 255;
	st.local.u8 	[%rd199+1], %rs5353;
	and.b16  	%rs4009, %rs5353, 255;
	cvt.rn.f64.u16 	%fd27038, %rs4007;
	mul.f64 	%fd27039, %fd27038, 0d3FD322D0E5604189;
	cvt.rn.f64.u16 	%fd27040, %rs4008;
	fma.rn.f64 	%fd27041, %fd27040, 0d3FE2C8B439581062, %fd27039;
	cvt.rn.f64.u16 	%fd27042, %rs4009;
	fma.rn.f64 	%fd27043, %fd27042, 0d3FBD2F1A9FBE76C9, %fd27041;
	cvt.rzi.u32.f64 	%r10112, %fd27043;
	st.local.u8 	[%rd200+1], %r10112;
	add.s32 	%r3587, %r3578, %r4287;
	mov.b32 	%r11561, 1;
	mov.f64 	%fd28648, %fd28663;
	@%p5687 bra 	$L__BB1_3246;
	setp.ltu.f64 	%p5716, %fd2, 0d41E0000000000000;
	mov.f64 	%fd28648, %fd28662;
	mov.u32 	%r11560, %r11575;
	@%p5716 bra 	$L__BB1_3245;
	{ // callseq 1560, 0
	.param .b64 param0;
	st.param.f64 	[param0], %fd1;
	.param .align 16 .b8 retval0[16];
	call.uni (retval0), 
	__internal_trig_reduction_slowpathd, 
	(
	param0
	);
	ld.param.f64 	%fd28648, [retval0];
	ld.param.b32 	%r11560, [retval0+8];
	} // callseq 1560
$L__BB1_3245:
	add.s32 	%r11561, %r11560, 1;
$L__BB1_3246:
	shl.b32 	%r10114, %r11561, 6;
	cvt.u64.u32 	%rd4946, %r10114;
	and.b64  	%rd4947, %rd4946, 64;
	mov.u64 	%rd4948, __cudart_sin_cos_coeffs;
	add.s64 	%rd4949, %rd4948, %rd4947;
	mul.rn.f64 	%fd27045, %fd28648, %fd28648;
	and.b32  	%r10115, %r11561, 1;
	setp.eq.b32 	%p5717, %r10115, 1;
	selp.f64 	%fd27046, 0dBDA8FF8320FD8164, 0d3DE5DB65F9785EBA, %p5717;
	ld.global.nc.v2.f64 	{%fd27047, %fd27048}, [%rd4949];
	fma.rn.f64 	%fd27049, %fd27046, %fd27045, %fd27047;
	fma.rn.f64 	%fd27050, %fd27049, %fd27045, %fd27048;
	ld.global.nc.v2.f64 	{%fd27051, %fd27052}, [%rd4949+16];
	fma.rn.f64 	%fd27053, %fd27050, %fd27045, %fd27051;
	fma.rn.f64 	%fd27054, %fd27053, %fd27045, %fd27052;
	ld.global.nc.v2.f64 	{%fd27055, %fd27056}, [%rd4949+32];
	fma.rn.f64 	%fd27057, %fd27054, %fd27045, %fd27055;
	fma.rn.f64 	%fd27058, %fd27057, %fd27045, %fd27056;
	fma.rn.f64 	%fd27059, %fd27058, %fd28648, %fd28648;
	fma.rn.f64 	%fd27060, %fd27058, %fd27045, 0d3FF0000000000000;
	selp.f64 	%fd27061, %fd27060, %fd27059, %p5717;
	and.b32  	%r10116, %r11561, 2;
	setp.eq.s32 	%p5718, %r10116, 0;
	mov.f64 	%fd27062, 0d0000000000000000;
	sub.f64 	%fd27063, %fd27062, %fd27061;
	selp.f64 	%fd2657, %fd27061, %fd27063, %p5718;
	mov.f64 	%fd28649, %fd28664;
	mov.u32 	%r11562, %r11577;
	@%p2 bra 	$L__BB1_3248;
	{ // callseq 1561, 0
	.param .b64 param0;
	st.param.f64 	[param0], %fd1;
	.param .align 16 .b8 retval0[16];
	call.uni (retval0), 
	__internal_trig_reduction_slowpathd, 
	(
	param0
	);
	ld.param.f64 	%fd28649, [retval0];
	ld.param.b32 	%r11562, [retval0+8];
	} // callseq 1561
$L__BB1_3248:
	shl.b32 	%r10118, %r11562, 6;
	cvt.u64.u32 	%rd4950, %r10118;
	and.b64  	%rd4951, %rd4950, 64;
	mov.u64 	%rd4952, __cudart_sin_cos_coeffs;
	add.s64 	%rd4953, %rd4952, %rd4951;
	mul.rn.f64 	%fd27065, %fd28649, %fd28649;
	and.b32  	%r10119, %r11562, 1;
	setp.eq.b32 	%p5719, %r10119, 1;
	selp.f64 	%fd27066, 0dBDA8FF8320FD8164, 0d3DE5DB65F9785EBA, %p5719;
	ld.global.nc.v2.f64 	{%fd27067, %fd27068}, [%rd4953];
	fma.rn.f64 	%fd27069, %fd27066, %fd27065, %fd27067;
	fma.rn.f64 	%fd27070, %fd27069, %fd27065, %fd27068;
	ld.global.nc.v2.f64 	{%fd27071, %fd27072}, [%rd4953+16];
	fma.rn.f64 	%fd27073, %fd27070, %fd27065, %fd27071;
	fma.rn.f64 	%fd27074, %fd27073, %fd27065, %fd27072;
	ld.global.nc.v2.f64 	{%fd27075, %fd27076}, [%rd4953+32];
	fma.rn.f64 	%fd27077, %fd27074, %fd27065, %fd27075;
	fma.rn.f64 	%fd27078, %fd27077, %fd27065, %fd27076;
	fma.rn.f64 	%fd27079, %fd27078, %fd28649, %fd28649;
	fma.rn.f64 	%fd27080, %fd27078, %fd27065, 0d3FF0000000000000;
	selp.f64 	%fd27081, %fd27080, %fd27079, %p5719;
	and.b32  	%r10120, %r11562, 2;
	setp.eq.s32 	%p5720, %r10120, 0;
	mov.f64 	%fd27082, 0d0000000000000000;
	sub.f64 	%fd27083, %fd27082, %fd27081;
	selp.f64 	%fd27084, %fd27081, %fd27083, %p5720;
	div.s32 	%r10121, %r3587, %r4283;
	max.s32 	%r10122, %r10121, 0;
	min.s32 	%r10123, %r10122, %r10;
	cvt.rn.f64.s32 	%fd27085, %r10123;
	sub.f64 	%fd2660, %fd27085, %fd6;
	mul.f64 	%fd27086, %fd2660, %fd27084;
	fma.rn.f64 	%fd27087, %fd2645, %fd2657, %fd27086;
	add.f64 	%fd27088, %fd7, %fd27087;
	mul.f64 	%fd27089, %fd2660, %fd2657;
	mul.f64 	%fd27090, %fd2645, %fd27084;
	sub.f64 	%fd27091, %fd27089, %fd27090;
	add.f64 	%fd27092, %fd8, %fd27091;
	mov.f64 	%fd27093, 0d3FE0000000000000;
	copysign.f64 	%fd27094, %fd27088, %fd27093;
	add.rz.f64 	%fd27095, %fd27088, %fd27094;
	cvt.rzi.f64.f64 	%fd27096, %fd27095;
	cvt.rzi.s32.f64 	%r3594, %fd27096;
	copysign.f64 	%fd27097, %fd27092, %fd27093;
	add.rz.f64 	%fd27098, %fd27092, %fd27097;
	cvt.rzi.f64.f64 	%fd27099, %fd27098;
	cvt.rzi.s32.f64 	%r3595, %fd27099;
	setp.lt.s32 	%p5721, %r3594, 0;
	setp.ge.s32 	%p5722, %r3594, %r4279;
	or.pred  	%p5723, %p5721, %p5722;
	setp.lt.s32 	%p5724, %r3595, 0;
	setp.ge.s32 	%p5725, %r3595, %r4280;
	or.pred  	%p5726, %p5724, %p5725;
	or.pred  	%p5728, %p5723, %p5726;
	mov.b16 	%rs5356, 0;
	mov.u16 	%rs5357, %rs5356;
	mov.u16 	%rs5358, %rs5356;
	@%p5728 bra 	$L__BB1_3250;
	mul.lo.s32 	%r10124, %r3595, %r4281;
	cvt.u64.u32 	%rd4954, %r10124;
	shl.b32 	%r10125, %r3594, 2;
	cvt.u64.u32 	%rd4955, %r10125;
	add.s64 	%rd4956, %rd4954, %rd4955;
	add.s64 	%rd4957, %rd1, %rd4956;
	ld.global.u8 	%rs5356, [%rd4957];
	ld.global.u8 	%rs5357, [%rd4957+1];
	ld.global.u8 	%rs5358, [%rd4957+2];
$L__BB1_3250:
	st.local.u8 	[%rd197+2], %rs5358;
	and.b16  	%rs4011, %rs5358, 255;
	st.local.u8 	[%rd198+2], %rs5357;
	and.b16  	%rs4012, %rs5357, 255;
	st.local.u8 	[%rd199+2], %rs5356;
	and.b16  	%rs4013, %rs5356, 255;
	cvt.rn.f64.u16 	%fd27100, %rs4011;
	mul.f64 	%fd27101, %fd27100, 0d3FD322D0E5604189;
	cvt.rn.f64.u16 	%fd27102, %rs4012;
	fma.rn.f64 	%fd27103, %fd27102, 0d3FE2C8B439581062, %fd27101;
	cvt.rn.f64.u16 	%fd27104, %rs4013;
	fma.rn.f64 	%fd27105, %fd27104, 0d3FBD2F1A9FBE76C9, %fd27103;
	cvt.rzi.u32.f64 	%r10127, %fd27105;
	st.local.u8 	[%rd200+2], %r10127;
	add.s32 	%r10128, %r3568, %r4286;
	div.s32 	%r10129, %r10128, %r4282;
	max.s32 	%r10130, %r10129, 0;
	min.s32 	%r3596, %r10130, %r9;
	mov.b32 	%r11564, 1;
	mov.f64 	%fd28651, %fd28663;
	@%p5687 bra 	$L__BB1_3254;
	setp.ltu.f64 	%p5730, %fd2, 0d41E0000000000000;
	mov.f64 	%fd28651, %fd28662;
	mov.u32 	%r11563, %r11575;
	@%p5730 bra 	$L__BB1_3253;
	{ // callseq 1562, 0
	.param .b64 param0;
	st.param.f64 	[param0], %fd1;
	.param .align 16 .b8 retval0[16];
	call.uni (retval0), 
	__internal_trig_reduction_slowpathd, 
	(
	param0
	);
	ld.param.f64 	%fd28651, [retval0];
	ld.param.b32 	%r11563, [retval0+8];
	} // callseq 1562
$L__BB1_3253:
	add.s32 	%r11564, %r11563, 1;
$L__BB1_3254:
	shl.b32 	%r10132, %r11564, 6;
	cvt.u64.u32 	%rd4958, %r10132;
	and.b64  	%rd4959, %rd4958, 64;
	mov.u64 	%rd4960, __cudart_sin_cos_coeffs;
	add.s64 	%rd4961, %rd4960, %rd4959;
	mul.rn.f64 	%fd27107, %fd28651, %fd28651;
	and.b32  	%r10133, %r11564, 1;
	setp.eq.b32 	%p5731, %r10133, 1;
	selp.f64 	%fd27108, 0dBDA8FF8320FD8164, 0d3DE5DB65F9785EBA, %p5731;
	ld.global.nc.v2.f64 	{%fd27109, %fd27110}, [%rd4961];
	fma.rn.f64 	%fd27111, %fd27108, %fd27107, %fd27109;
	fma.rn.f64 	%fd27112, %fd27111, %fd27107, %fd27110;
	ld.global.nc.v2.f64 	{%fd27113, %fd27114}, [%rd4961+16];
	fma.rn.f64 	%fd27115, %fd27112, %fd27107, %fd27113;
	fma.rn.f64 	%fd27116, %fd27115, %fd27107, %fd27114;
	ld.global.nc.v2.f64 	{%fd27117, %fd27118}, [%rd4961+32];
	fma.rn.f64 	%fd27119, %fd27116, %fd27107, %fd27117;
	fma.rn.f64 	%fd27120, %fd27119, %fd27107, %fd27118;
	fma.rn.f64 	%fd27121, %fd27120, %fd28651, %fd28651;
	fma.rn.f64 	%fd27122, %fd27120, %fd27107, 0d3FF0000000000000;
	selp.f64 	%fd27123, %fd27122, %fd27121, %p5731;
	and.b32  	%r10134, %r11564, 2;
	setp.eq.s32 	%p5732, %r10134, 0;
	mov.f64 	%fd27124, 0d0000000000000000;
	sub.f64 	%fd27125, %fd27124, %fd27123;
	selp.f64 	%fd2664, %fd27123, %fd27125, %p5732;
	mov.f64 	%fd28652, %fd28664;
	mov.u32 	%r11565, %r11577;
	@%p2 bra 	$L__BB1_3256;
	{ // callseq 1563, 0
	.param .b64 param0;
	st.param.f64 	[param0], %fd1;
	.param .align 16 .b8 retval0[16];
	call.uni (retval0), 
	__internal_trig_reduction_slowpathd, 
	(
	param0
	);
	ld.param.f64 	%fd28652, [retval0];
	ld.param.b32 	%r11565, [retval0+8];
	} // callseq 1563
$L__BB1_3256:
	shl.b32 	%r10136, %r11565, 6;
	cvt.u64.u32 	%rd4962, %r10136;
	and.b64  	%rd4963, %rd4962, 64;
	mov.u64 	%rd4964, __cudart_sin_cos_coeffs;
	add.s64 	%rd4965, %rd4964, %rd4963;
	mul.rn.f64 	%fd27127, %fd28652, %fd28652;
	and.b32  	%r10137, %r11565, 1;
	setp.eq.b32 	%p5733, %r10137, 1;
	selp.f64 	%fd27128, 0dBDA8FF8320FD8164, 0d3DE5DB65F9785EBA, %p5733;
	ld.global.nc.v2.f64 	{%fd27129, %fd27130}, [%rd4965];
	fma.rn.f64 	%fd27131, %fd27128, %fd27127, %fd27129;
	fma.rn.f64 	%fd27132, %fd27131, %fd27127, %fd27130;
	ld.global.nc.v2.f64 	{%fd27133, %fd27134}, [%rd4965+16];
	fma.rn.f64 	%fd27135, %fd27132, %fd27127, %fd27133;
	fma.rn.f64 	%fd27136, %fd27135, %fd27127, %fd27134;
	ld.global.nc.v2.f64 	{%fd27137, %fd27138}, [%rd4965+32];
	fma.rn.f64 	%fd27139, %fd27136, %fd27127, %fd27137;
	fma.rn.f64 	%fd27140, %fd27139, %fd27127, %fd27138;
	fma.rn.f64 	%fd27141, %fd27140, %fd28652, %fd28652;
	fma.rn.f64 	%fd27142, %fd27140, %fd27127, 0d3FF0000000000000;
	selp.f64 	%fd27143, %fd27142, %fd27141, %p5733;
	and.b32  	%r10138, %r11565, 2;
	setp.eq.s32 	%p5734, %r10138, 0;
	mov.f64 	%fd27144, 0d0000000000000000;
	sub.f64 	%fd27145, %fd27144, %fd27143;
	selp.f64 	%fd27146, %fd27143, %fd27145, %p5734;
	cvt.rn.f64.s32 	%fd27147, %r3596;
	sub.f64 	%fd2667, %fd27147, %fd5;
	mul.f64 	%fd27148, %fd2646, %fd27146;
	fma.rn.f64 	%fd27149, %fd2667, %fd2664, %fd27148;
	add.f64 	%fd27150, %fd7, %fd27149;
	mul.f64 	%fd27151, %fd2646, %fd2664;
	mul.f64 	%fd27152, %fd2667, %fd27146;
	sub.f64 	%fd27153, %fd27151, %fd27152;
	add.f64 	%fd27154, %fd8, %fd27153;
	mov.f64 	%fd27155, 0d3FE0000000000000;
	copysign.f64 	%fd27156, %fd27150, %fd27155;
	add.rz.f64 	%fd27157, %fd27150, %fd27156;
	cvt.rzi.f64.f64 	%fd27158, %fd27157;
	cvt.rzi.s32.f64 	%r3603, %fd27158;
	copysign.f64 	%fd27159, %fd27154, %fd27155;
	add.rz.f64 	%fd27160, %fd27154, %fd27159;
	cvt.rzi.f64.f64 	%fd27161, %fd27160;
	cvt.rzi.s32.f64 	%r3604, %fd27161;
	setp.lt.s32 	%p5735, %r3603, 0;
	setp.ge.s32 	%p5736, %r3603, %r4279;
	or.pred  	%p5737, %p5735, %p5736;
	setp.lt.s32 	%p5738, %r3604, 0;
	setp.ge.s32 	%p5739, %r3604, %r4280;
	or.pred  	%p5740, %p5738, %p5739;
	or.pred  	%p5742, %p5737, %p5740;
	mov.b16 	%rs5359, 0;
	mov.u16 	%rs5360, %rs5359;
	mov.u16 	%rs5361, %rs5359;
	@%p5742 bra 	$L__BB1_3258;
	mul.lo.s32 	%r10139, %r3604, %r4281;
	cvt.u64.u32 	%rd4966, %r10139;
	shl.b32 	%r10140, %r3603, 2;
	cvt.u64.u32 	%rd4967, %r10140;
	add.s64 	%rd4968, %rd4966, %rd4967;
	add.s64 	%rd4969, %rd1, %rd4968;
	ld.global.u8 	%rs5359, [%rd4969];
	ld.global.u8 	%rs5360, [%rd4969+1];
	ld.global.u8 	%rs5361, [%rd4969+2];
$L__BB1_3258:
	st.local.u8 	[%rd197+3], %rs5361;
	and.b16  	%rs4015, %rs5361, 255;
	st.local.u8 	[%rd198+3], %rs5360;
	and.b16  	%rs4016, %rs5360, 255;
	st.local.u8 	[%rd199+3], %rs5359;
	and.b16  	%rs4017, %rs5359, 255;
	cvt.rn.f64.u16 	%fd27162, %rs4015;
	mul.f64 	%fd27163, %fd27162, 0d3FD322D0E5604189;
	cvt.rn.f64.u16 	%fd27164, %rs4016;
	fma.rn.f64 	%fd27165, %fd27164, 0d3FE2C8B439581062, %fd27163;
	cvt.rn.f64.u16 	%fd27166, %rs4017;
	fma.rn.f64 	%fd27167, %fd27166, 0d3FBD2F1A9FBE76C9, %fd27165;
	cvt.rzi.u32.f64 	%r10142, %fd27167;
	st.local.u8 	[%rd200+3], %r10142;
	mov.b32 	%r11567, 1;
	mov.f64 	%fd28654, %fd28663;
	@%p5687 bra 	$L__BB1_3262;
	setp.ltu.f64 	%p5744, %fd2, 0d41E0000000000000;
	mov.f64 	%fd28654, %fd28662;
	mov.u32 	%r11566, %r11575;
	@%p5744 bra 	$L__BB1_3261;
	{ // callseq 1564, 0
	.param .b64 param0;
	st.param.f64 	[param0], %fd1;
	.param .align 16 .b8 retval0[16];
	call.uni (retval0), 
	__internal_trig_reduction_slowpathd, 
	(
	param0
	);
	ld.param.f64 	%fd28654, [retval0];
	ld.param.b32 	%r11566, [retval0+8];
	} // callseq 1564
$L__BB1_3261:
	add.s32 	%r11567, %r11566, 1;
$L__BB1_3262:
	shl.b32 	%r10144, %r11567, 6;
	cvt.u64.u32 	%rd4970, %r10144;
	and.b64  	%rd4971, %rd4970, 64;
	mov.u64 	%rd4972, __cudart_sin_cos_coeffs;
	add.s64 	%rd4973, %rd4972, %rd4971;
	mul.rn.f64 	%fd27169, %fd28654, %fd28654;
	and.b32  	%r10145, %r11567, 1;
	setp.eq.b32 	%p5745, %r10145, 1;
	selp.f64 	%fd27170, 0dBDA8FF8320FD8164, 0d3DE5DB65F9785EBA, %p5745;
	ld.global.nc.v2.f64 	{%fd27171, %fd27172}, [%rd4973];
	fma.rn.f64 	%fd27173, %fd27170, %fd27169, %fd27171;
	fma.rn.f64 	%fd27174, %fd27173, %fd27169, %fd27172;
	ld.global.nc.v2.f64 	{%fd27175, %fd27176}, [%rd4973+16];
	fma.rn.f64 	%fd27177, %fd27174, %fd27169, %fd27175;
	fma.rn.f64 	%fd27178, %fd27177, %fd27169, %fd27176;
	ld.global.nc.v2.f64 	{%fd27179, %fd27180}, [%rd4973+32];
	fma.rn.f64 	%fd27181, %fd27178, %fd27169, %fd27179;
	fma.rn.f64 	%fd27182, %fd27181, %fd27169, %fd27180;
	fma.rn.f64 	%fd27183, %fd27182, %fd28654, %fd28654;
	fma.rn.f64 	%fd27184, %fd27182, %fd27169, 0d3FF0000000000000;
	selp.f64 	%fd27185, %fd27184, %fd27183, %p5745;
	and.b32  	%r10146, %r11567, 2;
	setp.eq.s32 	%p5746, %r10146, 0;
	mov.f64 	%fd27186, 0d0000000000000000;
	sub.f64 	%fd27187, %fd27186, %fd27185;
	selp.f64 	%fd2671, %fd27185, %fd27187, %p5746;
	mov.f64 	%fd28655, %fd28664;
	mov.u32 	%r11568, %r11577;
	@%p2 bra 	$L__BB1_3264;
	{ // callseq 1565, 0
	.param .b64 param0;
	st.param.f64 	[param0], %fd1;
	.param .align 16 .b8 retval0[16];
	call.uni (retval0), 
	__internal_trig_reduction_slowpathd, 
	(
	param0
	);
	ld.param.f64 	%fd28655, [retval0];
	ld.param.b32 	%r11568, [retval0+8];
	} // callseq 1565
$L__BB1_3264:
	shl.b32 	%r10148, %r11568, 6;
	cvt.u64.u32 	%rd4974, %r10148;
	and.b64  	%rd4975, %rd4974, 64;
	mov.u64 	%rd4976, __cudart_sin_cos_coeffs;
	add.s64 	%rd4977, %rd4976, %rd4975;
	mul.rn.f64 	%fd27189, %fd28655, %fd28655;
	and.b32  	%r10149, %r11568, 1;
	setp.eq.b32 	%p5747, %r10149, 1;
	selp.f64 	%fd27190, 0dBDA8FF8320FD8164, 0d3DE5DB65F9785EBA, %p5747;
	ld.global.nc.v2.f64 	{%fd27191, %fd27192}, [%rd4977];
	fma.rn.f64 	%fd27193, %fd27190, %fd27189, %fd27191;
	fma.rn.f64 	%fd27194, %fd27193, %fd27189, %fd27192;
	ld.global.nc.v2.f64 	{%fd27195, %fd27196}, [%rd4977+16];
	fma.rn.f64 	%fd27197, %fd27194, %fd27189, %fd27195;
	fma.rn.f64 	%fd27198, %fd27197, %fd27189, %fd27196;
	ld.global.nc.v2.f64 	{%fd27199, %fd27200}, [%rd4977+32];
	fma.rn.f64 	%fd27201, %fd27198, %fd27189, %fd27199;
	fma.rn.f64 	%fd27202, %fd27201, %fd27189, %fd27200;
	fma.rn.f64 	%fd27203, %fd27202, %fd28655, %fd28655;
	fma.rn.f64 	%fd27204, %fd27202, %fd27189, 0d3FF0000000000000;
	selp.f64 	%fd27205, %fd27204, %fd27203, %p5747;
	and.b32  	%r10150, %r11568, 2;
	setp.eq.s32 	%p5748, %r10150, 0;
	mov.f64 	%fd27206, 0d0000000000000000;
	sub.f64 	%fd27207, %fd27206, %fd27205;
	selp.f64 	%fd27208, %fd27205, %fd27207, %p5748;
	mul.f64 	%fd27209, %fd2653, %fd27208;
	fma.rn.f64 	%fd27210, %fd2667, %fd2671, %fd27209;
	add.f64 	%fd27211, %fd7, %fd27210;
	mul.f64 	%fd27212, %fd2653, %fd2671;
	mul.f64 	%fd27213, %fd2667, %fd27208;
	sub.f64 	%fd27214, %fd27212, %fd27213;
	add.f64 	%fd27215, %fd8, %fd27214;
	mov.f64 	%fd27216, 0d3FE0000000000000;
	copysign.f64 	%fd27217, %fd27211, %fd27216;
	add.rz.f64 	%fd27218, %fd27211, %fd27217;
	cvt.rzi.f64.f64 	%fd27219, %fd27218;
	cvt.rzi.s32.f64 	%r3611, %fd27219;
	copysign.f64 	%fd27220, %fd27215, %fd27216;
	add.rz.f64 	%fd27221, %fd27215, %fd27220;
	cvt.rzi.f64.f64 	%fd27222, %fd27221;
	cvt.rzi.s32.f64 	%r3612, %fd27222;
	setp.lt.s32 	%p5749, %r3611, 0;
	setp.ge.s32 	%p5750, %r3611, %r4279;
	or.pred  	%p5751, %p5749, %p5750;
	setp.lt.s32 	%p5752, %r3612, 0;
	setp.ge.s32 	%p5753, %r3612, %r4280;
	or.pred  	%p5754, %p5752, %p5753;
	or.pred  	%p5756, %p5751, %p5754;
	mov.b16 	%rs5362, 0;
	mov.u16 	%rs5363, %rs5362;
	mov.u16 	%rs5364, %rs5362;
	@%p5756 bra 	$L__BB1_3266;
	mul.lo.s32 	%r10151, %r3612, %r4281;
	cvt.u64.u32 	%rd4978, %r10151;
	shl.b32 	%r10152, %r3611, 2;
	cvt.u64.u32 	%rd4979, %r10152;
	add.s64 	%rd4980, %rd4978, %rd4979;
	add.s64 	%rd4981, %rd1, %rd4980;
	ld.global.u8 	%rs5362, [%rd4981];
	ld.global.u8 	%rs5363, [%rd4981+1];
	ld.global.u8 	%rs5364, [%rd4981+2];
$L__BB1_3266:
	st.local.u8 	[%rd197+4], %rs5364;
	and.b16  	%rs4019, %rs5364, 255;
	st.local.u8 	[%rd198+4], %rs5363;
	and.b16  	%rs4020, %rs5363, 255;
	st.local.u8 	[%rd199+4], %rs5362;
	and.b16  	%rs4021, %rs5362, 255;
	cvt.rn.f64.u16 	%fd27223, %rs4019;
	mul.f64 	%fd27224, %fd27223, 0d3FD322D0E5604189;
	cvt.rn.f64.u16 	%fd27225, %rs4020;
	fma.rn.f64 	%fd27226, %fd27225, 0d3FE2C8B439581062, %fd27224;
	cvt.rn.f64.u16 	%fd27227, %rs4021;
	fma.rn.f64 	%fd27228, %fd27227, 0d3FBD2F1A9FBE76C9, %fd27226;
	cvt.rzi.u32.f64 	%r10154, %fd27228;
	st.local.u8 	[%rd200+4], %r10154;
	mov.b32 	%r11570, 1;
	mov.f64 	%fd28657, %fd28663;
	@%p5687 bra 	$L__BB1_3270;
	setp.ltu.f64 	%p5758, %fd2, 0d41E0000000000000;
	mov.f64 	%fd28657, %fd28662;
	mov.u32 	%r11569, %r11575;
	@%p5758 bra 	$L__BB1_3269;
	{ // callseq 1566, 0
	.param .b64 param0;
	st.param.f64 	[param0], %fd1;
	.param .align 16 .b8 retval0[16];
	call.uni (retval0), 
	__internal_trig_reduction_slowpathd, 
	(
	param0
	);
	ld.param.f64 	%fd28657, [retval0];
	ld.param.b32 	%r11569, [retval0+8];
	} // callseq 1566
$L__BB1_3269:
	add.s32 	%r11570, %r11569, 1;
$L__BB1_3270:
	shl.b32 	%r10156, %r11570, 6;
	cvt.u64.u32 	%rd4982, %r10156;
	and.b64  	%rd4983, %rd4982, 64;
	mov.u64 	%rd4984, __cudart_sin_cos_coeffs;
	add.s64 	%rd4985, %rd4984, %rd4983;
	mul.rn.f64 	%fd27230, %fd28657, %fd28657;
	and.b32  	%r10157, %r11570, 1;
	setp.eq.b32 	%p5759, %r10157, 1;
	selp.f64 	%fd27231, 0dBDA8FF8320FD8164, 0d3DE5DB65F9785EBA, %p5759;
	ld.global.nc.v2.f64 	{%fd27232, %fd27233}, [%rd4985];
	fma.rn.f64 	%fd27234, %fd27231, %fd27230, %fd27232;
	fma.rn.f64 	%fd27235, %fd27234, %fd27230, %fd27233;
	ld.global.nc.v2.f64 	{%fd27236, %fd27237}, [%rd4985+16];
	fma.rn.f64 	%fd27238, %fd27235, %fd27230, %fd27236;
	fma.rn.f64 	%fd27239, %fd27238, %fd27230, %fd27237;
	ld.global.nc.v2.f64 	{%fd27240, %fd27241}, [%rd4985+32];
	fma.rn.f64 	%fd27242, %fd27239, %fd27230, %fd27240;
	fma.rn.f64 	%fd27243, %fd27242, %fd27230, %fd27241;
	fma.rn.f64 	%fd27244, %fd27243, %fd28657, %fd28657;
	fma.rn.f64 	%fd27245, %fd27243, %fd27230, 0d3FF0000000000000;
	selp.f64 	%fd27246, %fd27245, %fd27244, %p5759;
	and.b32  	%r10158, %r11570, 2;
	setp.eq.s32 	%p5760, %r10158, 0;
	mov.f64 	%fd27247, 0d0000000000000000;
	sub.f64 	%fd27248, %fd27247, %fd27246;
	selp.f64 	%fd2677, %fd27246, %fd27248, %p5760;
	mov.f64 	%fd28658, %fd28664;
	mov.u32 	%r11571, %r11577;
	@%p2 bra 	$L__BB1_3272;
	{ // callseq 1567, 0
	.param .b64 param0;
	st.param.f64 	[param0], %fd1;
	.param .align 16 .b8 retval0[16];
	call.uni (retval0), 
	__internal_trig_reduction_slowpathd, 
	(
	param0
	);
	ld.param.f64 	%fd28658, [retval0];
	ld.param.b32 	%r11571, [retval0+8];
	} // callseq 1567
$L__BB1_3272:
	shl.b32 	%r10160, %r11571, 6;
	cvt.u64.u32 	%rd4986, %r10160;
	and.b64  	%rd4987, %rd4986, 64;
	mov.u64 	%rd4988, __cudart_sin_cos_coeffs;
	add.s64 	%rd4989, %rd4988, %rd4987;
	mul.rn.f64 	%fd27250, %fd28658, %fd28658;
	and.b32  	%r10161, %r11571, 1;
	setp.eq.b32 	%p5761, %r10161, 1;
	selp.f64 	%fd27251, 0dBDA8FF8320FD8164, 0d3DE5DB65F9785EBA, %p5761;
	ld.global.nc.v2.f64 	{%fd27252, %fd27253}, [%rd4989];
	fma.rn.f64 	%fd27254, %fd27251, %fd27250, %fd27252;
	fma.rn.f64 	%fd27255, %fd27254, %fd27250, %fd27253;
	ld.global.nc.v2.f64 	{%fd27256, %fd27257}, [%rd4989+16];
	fma.rn.f64 	%fd27258, %fd27255, %fd27250, %fd27256;
	fma.rn.f64 	%fd27259, %fd27258, %fd27250, %fd27257;
	ld.global.nc.v2.f64 	{%fd27260, %fd27261}, [%rd4989+32];
	fma.rn.f64 	%fd27262, %fd27259, %fd27250, %fd27260;
	fma.rn.f64 	%fd27263, %fd27262, %fd27250, %fd27261;
	fma.rn.f64 	%fd27264, %fd27263, %fd28658, %fd28658;
	fma.rn.f64 	%fd27265, %fd27263, %fd27250, 0d3FF0000000000000;
	selp.f64 	%fd27266, %fd27265, %fd27264, %p5761;
	and.b32  	%r10162, %r11571, 2;
	setp.eq.s32 	%p5762, %r10162, 0;
	mov.f64 	%fd27267, 0d0000000000000000;
	sub.f64 	%fd27268, %fd27267, %fd27266;
	selp.f64 	%fd27269, %fd27266, %fd27268, %p5762;
	mul.f64 	%fd27270, %fd2660, %fd27269;
	fma.rn.f64 	%fd27271, %fd2667, %fd2677, %fd27270;
	add.f64 	%fd27272, %fd7, %fd27271;
	mul.f64 	%fd27273, %fd2660, %fd2677;
	mul.f64 	%fd27274, %fd2667, %fd27269;
	sub.f64 	%fd27275, %fd27273, %fd27274;
	add.f64 	%fd27276, %fd8, %fd27275;
	mov.f64 	%fd27277, 0d3FE0000000000000;
	copysign.f64 	%fd27278, %fd27272, %fd27277;
	add.rz.f64 	%fd27279, %fd27272, %fd27278;
	cvt.rzi.f64.f64 	%fd27280, %fd27279;
	cvt.rzi.s32.f64 	%r3619, %fd27280;
	copysign.f64 	%fd27281, %fd27276, %fd27277;
	add.rz.f64 	%fd27282, %fd27276, %fd27281;
	cvt.rzi.f64.f64 	%fd27283, %fd27282;
	cvt.rzi.s32.f64 	%r3620, %fd27283;
	setp.lt.s32 	%p5763, %r3619, 0;
	setp.ge.s32 	%p5764, %r3619, %r4279;
	or.pred  	%p5765, %p5763, %p5764;
	setp.lt.s32 	%p5766, %r3620, 0;
	setp.ge.s32 	%p5767, %r3620, %r4280;
	or.pred  	%p5768, %p5766, %p5767;
	or.pred  	%p5770, %p5765, %p5768;
	mov.b16 	%rs5365, 0;
	mov.u16 	%rs5366, %rs5365;
	mov.u16 	%rs5367, %rs5365;
	@%p5770 bra 	$L__BB1_3274;
	mul.lo.s32 	%r10163, %r3620, %r4281;
	cvt.u64.u32 	%rd4990, %r10163;
	shl.b32 	%r10164, %r3619, 2;
	cvt.u64.u32 	%rd4991, %r10164;
	add.s64 	%rd4992, %rd4990, %rd4991;
	add.s64 	%rd4993, %rd1, %rd4992;
	ld.global.u8 	%rs5365, [%rd4993];
	ld.global.u8 	%rs5366, [%rd4993+1];
	ld.global.u8 	%rs5367, [%rd4993+2];
$L__BB1_3274:
	st.local.u8 	[%rd197+5], %rs5367;
	and.b16  	%rs4023, %rs5367, 255;
	st.local.u8 	[%rd198+5], %rs5366;
	and.b16  	%rs4024, %rs5366, 255;
	st.local.u8 	[%rd199+5], %rs5365;
	and.b16  	%rs4025, %rs5365, 255;
	cvt.rn.f64.u16 	%fd27284, %rs4023;
	mul.f64 	%fd27285, %fd27284, 0d3FD322D0E5604189;
	cvt.rn.f64.u16 	%fd27286, %rs4024;
	fma.rn.f64 	%fd27287, %fd27286, 0d3FE2C8B439581062, %fd27285;
	cvt.rn.f64.u16 	%fd27288, %rs4025;
	fma.rn.f64 	%fd27289, %fd27288, 0d3FBD2F1A9FBE76C9, %fd27287;
	cvt.rzi.u32.f64 	%r10166, %fd27289;
	st.local.u8 	[%rd200+5], %r10166;
	add.s32 	%r10167, %r3587, %r4287;
	div.s32 	%r10168, %r10167, %r4283;
	max.s32 	%r10169, %r10168, 0;
	min.s32 	%r3621, %r10169, %r10;
	mov.b32 	%r11573, 1;
	mov.f64 	%fd28660, %fd28663;
	@%p5687 bra 	$L__BB1_3278;
	setp.ltu.f64 	%p5772, %fd2, 0d41E0000000000000;
	mov.f64 	%fd28660, %fd28662;
	mov.u32 	%r11572, %r11575;
	@%p5772 bra 	$L__BB1_3277;
	{ // callseq 1568, 0
	.param .b64 param0;
	st.param.f64 	[param0], %fd1;
	.param .align 16 .b8 retval0[16];
	call.uni (retval0), 
	__internal_trig_reduction_slowpathd, 
	(
	param0
	);
	ld.param.f64 	%fd28660, [retval0];
	ld.param.b32 	%r11572, [retval0+8];
	} // callseq 1568
$L__BB1_3277:
	add.s32 	%r11573, %r11572, 1;
$L__BB1_3278:
	shl.b32 	%r10171, %r11573, 6;
	cvt.u64.u32 	%rd4994, %r10171;
	and.b64  	%rd4995, %rd4994, 64;
	mov.u64 	%rd4996, __cudart_sin_cos_coeffs;
	add.s64 	%rd4997, %rd4996, %rd4995;
	mul.rn.f64 	%fd27291, %fd28660, %fd28660;
	and.b32  	%r10172, %r11573, 1;
	setp.eq.b32 	%p5773, %r10172, 1;
	selp.f64 	%fd27292, 0dBDA8FF8320FD8164, 0d3DE5DB65F9785EBA, %p5773;
	ld.global.nc.v2.f64 	{%fd27293, %fd27294}, [%rd4997];
	fma.rn.f64 	%fd27295, %fd27292, %fd27291, %fd27293;
	fma.rn.f64 	%fd27296, %fd27295, %fd27291, %fd27294;
	ld.global.nc.v2.f64 	{%fd27297, %fd27298}, [%rd4997+16];
	fma.rn.f64 	%fd27299, %fd27296, %fd27291, %fd27297;
	fma.rn.f64 	%fd27300, %fd27299, %fd27291, %fd27298;
	ld.global.nc.v2.f64 	{%fd27301, %fd27302}, [%rd4997+32];
	fma.rn.f64 	%fd27303, %fd27300, %fd27291, %fd27301;
	fma.rn.f64 	%fd27304, %fd27303, %fd27291, %fd27302;
	fma.rn.f64 	%fd27305, %fd27304, %fd28660, %fd28660;
	fma.rn.f64 	%fd27306, %fd27304, %fd27291, 0d3FF0000000000000;
	selp.f64 	%fd27307, %fd27306, %fd27305, %p5773;
	and.b32  	%r10173, %r11573, 2;
	setp.eq.s32 	%p5774, %r10173, 0;
	mov.f64 	%fd27308, 0d0000000000000000;
	sub.f64 	%fd27309, %fd27308, %fd27307;
	selp.f64 	%fd2683, %fd27307, %fd27309, %p5774;
	mov.f64 	%fd28661, %fd28664;
	mov.u32 	%r11574, %r11577;
	@%p2 bra 	$L__BB1_3280;
	{ // callseq 1569, 0
	.param .b64 param0;
	st.param.f64 	[param0], %fd1;
	.param .align 16 .b8 retval0[16];
	call.uni (retval0), 
	__internal_trig_reduction_slowpathd, 
	(
	param0
	);
	ld.param.f64 	%fd28661, [retval0];
	ld.param.b32 	%r11574, [retval0+8];
	} // callseq 1569
$L__BB1_3280:
	shl.b32 	%r10175, %r11574, 6;
	cvt.u64.u32 	%rd4998, %r10175;
	and.b64  	%rd4999, %rd4998, 64;
	mov.u64 	%rd5000, __cudart_sin_cos_coeffs;
	add.s64 	%rd5001, %rd5000, %rd4999;
	mul.rn.f64 	%fd27311, %fd28661, %fd28661;
	and.b32  	%r10176, %r11574, 1;
	setp.eq.b32 	%p5775, %r10176, 1;
	selp.f64 	%fd27312, 0dBDA8FF8320FD8164, 0d3DE5DB65F9785EBA, %p5775;
	ld.global.nc.v2.f64 	{%fd27313, %fd27314}, [%rd5001];
	fma.rn.f64 	%fd27315, %fd27312, %fd27311, %fd27313;
	fma.rn.f64 	%fd27316, %fd27315, %fd27311, %fd27314;
	ld.global.nc.v2.f64 	{%fd27317, %fd27318}, [%rd5001+16];
	fma.rn.f64 	%fd27319, %fd27316, %fd27311, %fd27317;
	fma.rn.f64 	%fd27320, %fd27319, %fd27311, %fd27318;
	ld.global.nc.v2.f64 	{%fd27321, %fd27322}, [%rd5001+32];
	fma.rn.f64 	%fd27323, %fd27320, %fd27311, %fd27321;
	fma.rn.f64 	%fd27324, %fd27323, %fd27311, %fd27322;
	fma.rn.f64 	%fd27325, %fd27324, %fd28661, %fd28661;
	fma.rn.f64 	%fd27326, %fd27324, %fd27311, 0d3FF0000000000000;
	selp.f64 	%fd27327, %fd27326, %fd27325, %p5775;
	and.b32  	%r10177, %r11574, 2;
	setp.eq.s32 	%p5776, %r10177, 0;
	mov.f64 	%fd27328, 0d0000000000000000;
	sub.f64 	%fd27329, %fd27328, %fd27327;
	selp.f64 	%fd27330, %fd27327, %fd27329, %p5776;
	cvt.rn.f64.s32 	%fd27331, %r3621;
	sub.f64 	%fd2686, %fd27331, %fd6;
	mul.f64 	%fd27332, %fd2686, %fd27330;
	fma.rn.f64 	%fd27333, %fd2645, %fd2683, %fd27332;
	add.f64 	%fd27334, %fd7, %fd27333;
	mul.f64 	%fd27335, %fd2686, %fd2683;
	mul.f64 	%fd27336, %fd2645, %fd27330;
	sub.f64 	%fd27337, %fd27335, %fd27336;
	add.f64 	%fd27338, %fd8, %fd27337;
	mov.f64 	%fd27339, 0d3FE0000000000000;
	copysign.f64 	%fd27340, %fd27334, %fd27339;
	add.rz.f64 	%fd27341, %fd27334, %fd27340;
	cvt.rzi.f64.f64 	%fd27342, %fd27341;
	cvt.rzi.s32.f64 	%r3628, %fd27342;
	copysign.f64 	%fd27343, %fd27338, %fd27339;
	add.rz.f64 	%fd27344, %fd27338, %fd27343;
	cvt.rzi.f64.f64 	%fd27345, %fd27344;
	cvt.rzi.s32.f64 	%r3629, %fd27345;
	setp.lt.s32 	%p5777, %r3628, 0;
	setp.ge.s32 	%p5778, %r3628, %r4279;
	or.pred  	%p5779, %p5777, %p5778;
	setp.lt.s32 	%p5780, %r3629, 0;
	setp.ge.s32 	%p5781, %r3629, %r4280;
	or.pred  	%p5782, %p5780, %p5781;
	or.pred  	%p5784, %p5779, %p5782;
	mov.b16 	%rs5368, 0;
	mov.u16 	%rs5369, %rs5368;
	mov.u16 	%rs5370, %rs5368;
	@%p5784 bra 	$L__BB1_3282;
	mul.lo.s32 	%r10178, %r3629, %r4281;
	cvt.u64.u32 	%rd5002, %r10178;
	shl.b32 	%r10179, %r3628, 2;
	cvt.u64.u32 	%rd5003, %r10179;
	add.s64 	%rd5004, %rd5002, %rd5003;
	add.s64 	%rd5005, %rd1, %rd5004;
	ld.global.u8 	%rs5368, [%rd5005];
	ld.global.u8 	%rs5369, [%rd5005+1];
	ld.global.u8 	%rs5370, [%rd5005+2];
$L__BB1_3282:
	st.local.u8 	[%rd197+6], %rs5370;
	and.b16  	%rs4027, %rs5370, 255;
	st.local.u8 	[%rd198+6], %rs5369;
	and.b16  	%rs4028, %rs5369, 255;
	st.local.u8 	[%rd199+6], %rs5368;
	and.b16  	%rs4029, %rs5368, 255;
	cvt.rn.f64.u16 	%fd27346, %rs4027;
	mul.f64 	%fd27347, %fd27346, 0d3FD322D0E5604189;
	cvt.rn.f64.u16 	%fd27348, %rs4028;
	fma.rn.f64 	%fd27349, %fd27348, 0d3FE2C8B439581062, %fd27347;
	cvt.rn.f64.u16 	%fd27350, %rs4029;
	fma.rn.f64 	%fd27351, %fd27350, 0d3FBD2F1A9FBE76C9, %fd27349;
	cvt.rzi.u32.f64 	%r10181, %fd27351;
	st.local.u8 	[%rd200+6], %r10181;
	mov.b32 	%r11576, 1;
	@%p5687 bra 	$L__BB1_3286;
	setp.ltu.f64 	%p5786, %fd2, 0d41E0000000000000;
	@%p5786 bra 	$L__BB1_3285;
	{ // callseq 1570, 0
	.param .b64 param0;
	st.param.f64 	[param0], %fd1;
	.param .align 16 .b8 retval0[16];
	call.uni (retval0), 
	__internal_trig_reduction_slowpathd, 
	(
	param0
	);
	ld.param.f64 	%fd28662, [retval0];
	ld.param.b32 	%r11575, [retval0+8];
	} // callseq 1570
$L__BB1_3285:
	add.s32 	%r11576, %r11575, 1;
	mov.f64 	%fd28663, %fd28662;
$L__BB1_3286:
	shl.b32 	%r10183, %r11576, 6;
	cvt.u64.u32 	%rd5006, %r10183;
	and.b64  	%rd5007, %rd5006, 64;
	mov.u64 	%rd5008, __cudart_sin_cos_coeffs;
	add.s64 	%rd5009, %rd5008, %rd5007;
	mul.rn.f64 	%fd27353, %fd28663, %fd28663;
	and.b32  	%r10184, %r11576, 1;
	setp.eq.b32 	%p5787, %r10184, 1;
	selp.f64 	%fd27354, 0dBDA8FF8320FD8164, 0d3DE5DB65F9785EBA, %p5787;
	ld.global.nc.v2.f64 	{%fd27355, %fd27356}, [%rd5009];
	fma.rn.f64 	%fd27357, %fd27354, %fd27353, %fd27355;
	fma.rn.f64 	%fd27358, %fd27357, %fd27353, %fd27356;
	ld.global.nc.v2.f64 	{%fd27359, %fd27360}, [%rd5009+16];
	fma.rn.f64 	%fd27361, %fd27358, %fd27353, %fd27359;
	fma.rn.f64 	%fd27362, %fd27361, %fd27353, %fd27360;
	ld.global.nc.v2.f64 	{%fd27363, %fd27364}, [%rd5009+32];
	fma.rn.f64 	%fd27365, %fd27362, %fd27353, %fd27363;
	fma.rn.f64 	%fd27366, %fd27365, %fd27353, %fd27364;
	fma.rn.f64 	%fd27367, %fd27366, %fd28663, %fd28663;
	fma.rn.f64 	%fd27368, %fd27366, %fd27353, 0d3FF0000000000000;
	selp.f64 	%fd27369, %fd27368, %fd27367, %p5787;
	and.b32  	%r10185, %r11576, 2;
	setp.eq.s32 	%p5788, %r10185, 0;
	mov.f64 	%fd27370, 0d0000000000000000;
	sub.f64 	%fd27371, %fd27370, %fd27369;
	selp.f64 	%fd2690, %fd27369, %fd27371, %p5788;
	@%p2 bra 	$L__BB1_3288;
	{ // callseq 1571, 0
	.param .b64 param0;
	st.param.f64 	[param0], %fd1;
	.param .align 16 .b8 retval0[16];
	call.uni (retval0), 
	__internal_trig_reduction_slowpathd, 
	(
	param0
	);
	ld.param.f64 	%fd28664, [retval0];
	ld.param.b32 	%r11577, [retval0+8];
	} // callseq 1571
$L__BB1_3288:
	shl.b32 	%r10187, %r11577, 6;
	cvt.u64.u32 	%rd5010, %r10187;
	and.b64  	%rd5011, %rd5010, 64;
	mov.u64 	%rd5012, __cudart_sin_cos_coeffs;
	add.s64 	%rd5013, %rd5012, %rd5011;
	mul.rn.f64 	%fd27373, %fd28664, %fd28664;
	and.b32  	%r10188, %r11577, 1;
	setp.eq.b32 	%p5789, %r10188, 1;
	selp.f64 	%fd27374, 0dBDA8FF8320FD8164, 0d3DE5DB65F9785EBA, %p5789;
	ld.global.nc.v2.f64 	{%fd27375, %fd27376}, [%rd5013];
	fma.rn.f64 	%fd27377, %fd27374, %fd27373, %fd27375;
	fma.rn.f64 	%fd27378, %fd27377, %fd27373, %fd27376;
	ld.global.nc.v2.f64 	{%fd27379, %fd27380}, [%rd5013+16];
	fma.rn.f64 	%fd27381, %fd27378, %fd27373, %fd27379;
	fma.rn.f64 	%fd27382, %fd27381, %fd27373, %fd27380;
	ld.global.nc.v2.f64 	{%fd27383, %fd27384}, [%rd5013+32];
	fma.rn.f64 	%fd27385, %fd27382, %fd27373, %fd27383;
	fma.rn.f64 	%fd27386, %fd27385, %fd27373, %fd27384;
	fma.rn.f64 	%fd27387, %fd27386, %fd28664, %fd28664;
	fma.rn.f64 	%fd27388, %fd27386, %fd27373, 0d3FF0000000000000;
	selp.f64 	%fd27389, %fd27388, %fd27387, %p5789;
	and.b32  	%r10189, %r11577, 2;
	setp.eq.s32 	%p5790, %r10189, 0;
	mov.f64 	%fd27390, 0d0000000000000000;
	sub.f64 	%fd27391, %fd27390, %fd27389;
	selp.f64 	%fd27392, %fd27389, %fd27391, %p5790;
	mul.f64 	%fd27393, %fd2686, %fd27392;
	fma.rn.f64 	%fd27394, %fd2667, %fd2690, %fd27393;
	add.f64 	%fd27395, %fd7, %fd27394;
	mul.f64 	%fd27396, %fd2686, %fd2690;
	mul.f64 	%fd27397, %fd2667, %fd27392;
	sub.f64 	%fd27398, %fd27396, %fd27397;
	add.f64 	%fd27399, %fd8, %fd27398;
	mov.f64 	%fd27400, 0d3FE0000000000000;
	copysign.f64 	%fd27401, %fd27395, %fd27400;
	add.rz.f64 	%fd27402, %fd27395, %fd27401;
	cvt.rzi.f64.f64 	%fd27403, %fd27402;
	cvt.rzi.s32.f64 	%r3636, %fd27403;
	copysign.f64 	%fd27404, %fd27399, %fd27400;
	add.rz.f64 	%fd27405, %fd27399, %fd27404;
	cvt.rzi.f64.f64 	%fd27406, %fd27405;
	cvt.rzi.s32.f64 	%r3637, %fd27406;
	setp.lt.s32 	%p5791, %r3636, 0;
	setp.ge.s32 	%p5792, %r3636, %r4279;
	or.pred  	%p5793, %p5791, %p5792;
	setp.lt.s32 	%p5794, %r3637, 0;
	setp.ge.s32 	%p5795, %r3637, %r4280;
	or.pred  	%p5796, %p5794, %p5795;
	or.pred  	%p5798, %p5793, %p5796;
	mov.b16 	%rs5371, 0;
	mov.u16 	%rs5372, %rs5371;
	mov.u16 	%rs5373, %rs5371;
	@%p5798 bra 	$L__BB1_3290;
	mul.lo.s32 	%r10190, %r3637, %r4281;
	cvt.u64.u32 	%rd5014, %r10190;
	shl.b32 	%r10191, %r3636, 2;
	cvt.u64.u32 	%rd5015, %r10191;
	add.s64 	%rd5016, %rd5014, %rd5015;
	add.s64 	%rd5017, %rd1, %rd5016;
	ld.global.u8 	%rs5371, [%rd5017];
	ld.global.u8 	%rs5372, [%rd5017+1];
	ld.global.u8 	%rs5373, [%rd5017+2];
$L__BB1_3290:
	st.local.u8 	[%rd197+7], %rs5373;
	and.b16  	%rs4031, %rs5373, 255;
	st.local.u8 	[%rd198+7], %rs5372;
	and.b16  	%rs4032, %rs5372, 255;
	st.local.u8 	[%rd199+7], %rs5371;
	and.b16  	%rs4033, %rs5371, 255;
	cvt.rn.f64.u16 	%fd27407, %rs4031;
	mul.f64 	%fd27408, %fd27407, 0d3FD322D0E5604189;
	cvt.rn.f64.u16 	%fd27409, %rs4032;
	fma.rn.f64 	%fd27410, %fd27409, 0d3FE2C8B439581062, %fd27408;
	cvt.rn.f64.u16 	%fd27411, %rs4033;
	fma.rn.f64 	%fd27412, %fd27411, 0d3FBD2F1A9FBE76C9, %fd27410;
	cvt.rzi.u32.f64 	%r10192, %fd27412;
	st.local.u8 	[%rd200+7], %r10192;
	add.s32 	%r10528, %r10528, 8;
$L__BB1_3291:
	setp.eq.s32 	%p5799, %r10528, 0;
	mov.b16 	%rs5394, 64;
	mov.b16 	%rs5387, 128;
	mov.u16 	%rs5388, %rs5387;
	mov.u16 	%rs5389, %rs5387;
	mov.u16 	%rs5395, %rs5394;
	mov.u16 	%rs5396, %rs5394;
	@%p5799 bra 	$L__BB1_3378;
	cvt.u64.u32 	%rd201, %r10528;
	mov.b64 	%rd5059, 0;
$L__BB1_3293:
	add.s64 	%rd5019, %rd5, %rd5059;
	ld.local.u8 	%rs4040, [%rd5019];
	add.s64 	%rd5020, %rd6, %rd5059;
	st.local.u8 	[%rd5020], %rs4040;
	add.s64 	%rd5059, %rd5059, 1;
	setp.lt.u64 	%p5800, %rd5059, %rd201;
	@%p5800 bra 	$L__BB1_3293;
	add.s32 	%r3640, %r10528, -1;
	setp.eq.s32 	%p5801, %r10528, 1;
	@%p5801 bra 	$L__BB1_3318;
	add.s32 	%r3641, %r10528, -2;
	add.s64 	%rd204, %rd6, 2;
	mov.b32 	%r11580, 0;
	mov.u32 	%r11579, %r3640;
$L__BB1_3296:
	sub.s32 	%r10194, %r11580, %r10528;
	setp.gt.s32 	%p5802, %r10194, -2;
	@%p5802 bra 	$L__BB1_3317;
	and.b32  	%r3644, %r11579, 3;
	sub.s32 	%r10196, %r3641, %r11580;
	setp.lt.u32 	%p5803, %r10196, 3;
	mov.b32 	%r11582, 0;
	@%p5803 bra 	$L__BB1_3308;
	and.b32  	%r11582, %r11579, -4;
	ld.local.u8 	%rs5374, [%rd6];
	neg.s32 	%r11581, %r11582;
	mov.u64 	%rd5060, %rd204;
$L__BB1_3299:
	ld.local.u8 	%rs5375, [%rd5060+-1];
	setp.le.u16 	%p5804, %rs5374, %rs5375;
	@%p5804 bra 	$L__BB1_3301;
	st.local.v2.u8 	[%rd5060+-2], {%rs5375, %rs5374};
	mov.u16 	%rs5375, %rs5374;
$L__BB1_3301:
	ld.local.u8 	%rs5376, [%rd5060];
	setp.le.u16 	%p5805, %rs5375, %rs5376;
	@%p5805 bra 	$L__BB1_3303;
	st.local.u8 	[%rd5060+-1], %rs5376;
	st.local.u8 	[%rd5060], %rs5375;
	mov.u16 	%rs5376, %rs5375;
$L__BB1_3303:
	ld.local.u8 	%rs5377, [%rd5060+1];
	setp.le.u16 	%p5806, %rs5376, %rs5377;
	@%p5806 bra 	$L__BB1_3305;
	st.local.v2.u8 	[%rd5060], {%rs5377, %rs5376};
	mov.u16 	%rs5377, %rs5376;
$L__BB1_3305:
	ld.local.u8 	%rs5374, [%rd5060+2];
	setp.le.u16 	%p5807, %rs5377, %rs5374;
	@%p5807 bra 	$L__BB1_3307;
	st.local.u8 	[%rd5060+1], %rs5374;
	st.local.u8 	[%rd5060+2], %rs5377;
	mov.u16 	%rs5374, %rs5377;
$L__BB1_3307:
	add.s32 	%r11581, %r11581, 4;
	add.s64 	%rd5060, %rd5060, 4;
	setp.ne.s32 	%p5808, %r11581, 0;
	@%p5808 bra 	$L__BB1_3299;
$L__BB1_3308:
	setp.eq.s32 	%p5809, %r3644, 0;
	@%p5809 bra 	$L__BB1_3317;
	cvt.u64.u32 	%rd5021, %r11582;
	add.s64 	%rd207, %rd6, %rd5021;
	ld.local.u8 	%rs2391, [%rd207];
	ld.local.u8 	%rs5379, [%rd207+1];
	setp.le.u16 	%p5810, %rs2391, %rs5379;
	@%p5810 bra 	$L__BB1_3311;
	st.local.u8 	[%rd207], %rs5379;
	st.local.u8 	[%rd207+1], %rs2391;
	mov.u16 	%rs5379, %rs2391;
$L__BB1_3311:
	setp.eq.s32 	%p5811, %r3644, 1;
	@%p5811 bra 	$L__BB1_3317;
	ld.local.u8 	%rs5380, [%rd207+2];
	setp.le.u16 	%p5812, %rs5379, %rs5380;
	@%p5812 bra 	$L__BB1_3314;
	st.local.u8 	[%rd207+1], %rs5380;
	st.local.u8 	[%rd207+2], %rs5379;
	mov.u16 	%rs5380, %rs5379;
$L__BB1_3314:
	setp.eq.s32 	%p5813, %r3644, 2;
	@%p5813 bra 	$L__BB1_3317;
	ld.local.u8 	%rs2396, [%rd207+3];
	setp.le.u16 	%p5814, %rs5380, %rs2396;
	@%p5814 bra 	$L__BB1_3317;
	st.local.u8 	[%rd207+2], %rs2396;
	st.local.u8 	[%rd207+3], %rs5380;
$L__BB1_3317:
	add.s32 	%r11580, %r11580, 1;
	add.s32 	%r11579, %r11579, -1;
	setp.ne.s32 	%p5815, %r11580, %r3640;
	@%p5815 bra 	$L__BB1_3296;
$L__BB1_3318:
	shr.u32 	%r10198, %r10528, 1;
	cvt.u64.u32 	%rd5022, %r10198;
	add.s64 	%rd5023, %rd6, %rd5022;
	ld.local.u8 	%rs2397, [%rd5023];
	setp.lt.s32 	%p5816, %r10528, 1;
	mov.b32 	%r11591, 0;
	mov.u32 	%r11590, %r11591;
	mov.u32 	%r11589, %r11591;
	mov.u32 	%r11588, %r11591;
	mov.u32 	%r11587, %r11591;
	mov.u32 	%r11586, %r11591;
	mov.u32 	%r11585, %r11591;
	mov.u32 	%r11584, %r11591;
	@%p5816 bra 	$L__BB1_3374;
	and.b32  	%r3652, %r10528, 7;
	setp.lt.u32 	%p5817, %r10528, 8;
	mov.b32 	%r11713, 0;
	mov.u32 	%r11584, %r11713;
	mov.u32 	%r11585, %r11713;
	mov.u32 	%r11586, %r11713;
	mov.u32 	%r11587, %r11713;
	mov.u32 	%r11588, %r11713;
	mov.u32 	%r11589, %r11713;
	mov.u32 	%r11590, %r11713;
	mov.u32 	%r11591, %r11713;
	@%p5817 bra 	$L__BB1_3346;
	and.b32  	%r11713, %r10528, 2147483640;
	neg.s32 	%r11583, %r11713;
	add.s64 	%rd5064, %rd5, 3;
	add.s64 	%rd5063, %rd2, 3;
	add.s64 	%rd5062, %rd3, 3;
	add.s64 	%rd5061, %rd4, 3;
	mov.b32 	%r11584, 0;
	mov.u32 	%r11585, %r11584;
	mov.u32 	%r11586, %r11584;
	mov.u32 	%r11587, %r11584;
	mov.u32 	%r11588, %r11584;
	mov.u32 	%r11589, %r11584;
	mov.u32 	%r11590, %r11584;
	mov.u32 	%r11591, %r11584;
$L__BB1_3321:
	.pragma "nounroll";
	ld.local.u8 	%rs4045, [%rd5064+-3];
	setp.lt.u16 	%p5818, %rs4045, %rs2397;
	@%p5818 bra 	$L__BB1_3323;
	ld.local.u8 	%r10202, [%rd5063+-3];
	add.s32 	%r11591, %r11591, %r10202;
	ld.local.u8 	%r10203, [%rd5062+-3];
	add.s32 	%r11590, %r11590, %r10203;
	ld.local.u8 	%r10204, [%rd5061+-3];
	add.s32 	%r11589, %r11589, %r10204;
	add.s32 	%r11588, %r11588, 1;
	bra.uni 	$L__BB1_3324;
$L__BB1_3323:
	ld.local.u8 	%r10205, [%rd5063+-3];
	add.s32 	%r11587, %r11587, %r10205;
	ld.local.u8 	%r10206, [%rd5062+-3];
	add.s32 	%r11586, %r11586, %r10206;
	ld.local.u8 	%r10207, [%rd5061+-3];
	add.s32 	%r11585, %r11585, %r10207;
	add.s32 	%r11584, %r11584, 1;
$L__BB1_3324:
	ld.local.u8 	%rs4047, [%rd5064+-2];
	setp.lt.u16 	%p5819, %rs4047, %rs2397;
	@%p5819 bra 	$L__BB1_3326;
	ld.local.u8 	%r10208, [%rd5063+-2];
	add.s32 	%r11591, %r11591, %r10208;
	ld.local.u8 	%r10209, [%rd5062+-2];
	add.s32 	%r11590, %r11590, %r10209;
	ld.local.u8 	%r10210, [%rd5061+-2];
	add.s32 	%r11589, %r11589, %r10210;
	add.s32 	%r11588, %r11588, 1;
	bra.uni 	$L__BB1_3327;
$L__BB1_3326:
	ld.local.u8 	%r10211, [%rd5063+-2];
	add.s32 	%r11587, %r11587, %r10211;
	ld.local.u8 	%r10212, [%rd5062+-2];
	add.s32 	%r11586, %r11586, %r10212;
	ld.local.u8 	%r10213, [%rd5061+-2];
	add.s32 	%r11585, %r11585, %r10213;
	add.s32 	%r11584, %r11584, 1;
$L__BB1_3327:
	ld.local.u8 	%rs4049, [%rd5064+-1];
	setp.lt.u16 	%p5820, %rs4049, %rs2397;
	@%p5820 bra 	$L__BB1_3329;
	ld.local.u8 	%r10214, [%rd5063+-1];
	add.s32 	%r11591, %r11591, %r10214;
	ld.local.u8 	%r10215, [%rd5062+-1];
	add.s32 	%r11590, %r11590, %r10215;
	ld.local.u8 	%r10216, [%rd5061+-1];
	add.s32 	%r11589, %r11589, %r10216;
	add.s32 	%r11588, %r11588, 1;
	bra.uni 	$L__BB1_3330;
$L__BB1_3329:
	ld.local.u8 	%r10217, [%rd5063+-1];
	add.s32 	%r11587, %r11587, %r10217;
	ld.local.u8 	%r10218, [%rd5062+-1];
	add.s32 	%r11586, %r11586, %r10218;
	ld.local.u8 	%r10219, [%rd5061+-1];
	add.s32 	%r11585, %r11585, %r10219;
	add.s32 	%r11584, %r11584, 1;
$L__BB1_3330:
	ld.local.u8 	%rs4051, [%rd5064];
	setp.lt.u16 	%p5821, %rs4051, %rs2397;
	@%p5821 bra 	$L__BB1_3332;
	ld.local.u8 	%r10220, [%rd5063];
	add.s32 	%r11591, %r11591, %r10220;
	ld.local.u8 	%r10221, [%rd5062];
	add.s32 	%r11590, %r11590, %r10221;
	ld.local.u8 	%r10222, [%rd5061];
	add.s32 	%r11589, %r11589, %r10222;
	add.s32 	%r11588, %r11588, 1;
	bra.uni 	$L__BB1_3333;
$L__BB1_3332:
	ld.local.u8 	%r10223, [%rd5063];
	add.s32 	%r11587, %r11587, %r10223;
	ld.local.u8 	%r10224, [%rd5062];
	add.s32 	%r11586, %r11586, %r10224;
	ld.local.u8 	%r10225, [%rd5061];
	add.s32 	%r11585, %r11585, %r10225;
	add.s32 	%r11584, %r11584, 1;
$L__BB1_3333:
	ld.local.u8 	%rs4053, [%rd5064+1];
	setp.lt.u16 	%p5822, %rs4053, %rs2397;
	@%p5822 bra 	$L__BB1_3335;
	ld.local.u8 	%r10226, [%rd5063+1];
	add.s32 	%r11591, %r11591, %r10226;
	ld.local.u8 	%r10227, [%rd5062+1];
	add.s32 	%r11590, %r11590, %r10227;
	ld.local.u8 	%r10228, [%rd5061+1];
	add.s32 	%r11589, %r11589, %r10228;
	add.s32 	%r11588, %r11588, 1;
	bra.uni 	$L__BB1_3336;
$L__BB1_3335:
	ld.local.u8 	%r10229, [%rd5063+1];
	add.s32 	%r11587, %r11587, %r10229;
	ld.local.u8 	%r10230, [%rd5062+1];
	add.s32 	%r11586, %r11586, %r10230;
	ld.local.u8 	%r10231, [%rd5061+1];
	add.s32 	%r11585, %r11585, %r10231;
	add.s32 	%r11584, %r11584, 1;
$L__BB1_3336:
	ld.local.u8 	%rs4055, [%rd5064+2];
	setp.lt.u16 	%p5823, %rs4055, %rs2397;
	@%p5823 bra 	$L__BB1_3338;
	ld.local.u8 	%r10232, [%rd5063+2];
	add.s32 	%r11591, %r11591, %r10232;
	ld.local.u8 	%r10233, [%rd5062+2];
	add.s32 	%r11590, %r11590, %r10233;
	ld.local.u8 	%r10234, [%rd5061+2];
	add.s32 	%r11589, %r11589, %r10234;
	add.s32 	%r11588, %r11588, 1;
	bra.uni 	$L__BB1_3339;
$L__BB1_3338:
	ld.local.u8 	%r10235, [%rd5063+2];
	add.s32 	%r11587, %r11587, %r10235;
	ld.local.u8 	%r10236, [%rd5062+2];
	add.s32 	%r11586, %r11586, %r10236;
	ld.local.u8 	%r10237, [%rd5061+2];
	add.s32 	%r11585, %r11585, %r10237;
	add.s32 	%r11584, %r11584, 1;
$L__BB1_3339:
	ld.local.u8 	%rs4057, [%rd5064+3];
	setp.lt.u16 	%p5824, %rs4057, %rs2397;
	@%p5824 bra 	$L__BB1_3341;
	ld.local.u8 	%r10238, [%rd5063+3];
	add.s32 	%r11591, %r11591, %r10238;
	ld.local.u8 	%r10239, [%rd5062+3];
	add.s32 	%r11590, %r11590, %r10239;
	ld.local.u8 	%r10240, [%rd5061+3];
	add.s32 	%r11589, %r11589, %r10240;
	add.s32 	%r11588, %r11588, 1;
	bra.uni 	$L__BB1_3342;
$L__BB1_3341:
	ld.local.u8 	%r10241, [%rd5063+3];
	add.s32 	%r11587, %r11587, %r10241;
	ld.local.u8 	%r10242, [%rd5062+3];
	add.s32 	%r11586, %r11586, %r10242;
	ld.local.u8 	%r10243, [%rd5061+3];
	add.s32 	%r11585, %r11585, %r10243;
	add.s32 	%r11584, %r11584, 1;
$L__BB1_3342:
	ld.local.u8 	%rs4059, [%rd5064+4];
	setp.lt.u16 	%p5825, %rs4059, %rs2397;
	@%p5825 bra 	$L__BB1_3344;
	ld.local.u8 	%r10244, [%rd5063+4];
	add.s32 	%r11591, %r11591, %r10244;
	ld.local.u8 	%r10245, [%rd5062+4];
	add.s32 	%r11590, %r11590, %r10245;
	ld.local.u8 	%r10246, [%rd5061+4];
	add.s32 	%r11589, %r11589, %r10246;
	add.s32 	%r11588, %r11588, 1;
	bra.uni 	$L__BB1_3345;
$L__BB1_3344:
	ld.local.u8 	%r10247, [%rd5063+4];
	add.s32 	%r11587, %r11587, %r10247;
	ld.local.u8 	%r10248, [%rd5062+4];
	add.s32 	%r11586, %r11586, %r10248;
	ld.local.u8 	%r10249, [%rd5061+4];
	add.s32 	%r11585, %r11585, %r10249;
	add.s32 	%r11584, %r11584, 1;
$L__BB1_3345:
	add.s32 	%r11583, %r11583, 8;
	add.s64 	%rd5064, %rd5064, 8;
	add.s64 	%rd5063, %rd5063, 8;
	add.s64 	%rd5062, %rd5062, 8;
	add.s64 	%rd5061, %rd5061, 8;
	setp.ne.s32 	%p5826, %r11583, 0;
	@%p5826 bra 	$L__BB1_3321;
$L__BB1_3346:
	setp.eq.s32 	%p5827, %r3652, 0;
	@%p5827 bra 	$L__BB1_3374;
	and.b32  	%r3810, %r10528, 3;
	setp.lt.u32 	%p5828, %r3652, 4;
	@%p5828 bra 	$L__BB1_3361;
	cvt.u64.u32 	%rd5024, %r11713;
	add.s64 	%rd220, %rd5, %rd5024;
	ld.local.u8 	%rs4061, [%rd220];
	setp.lt.u16 	%p5829, %rs4061, %rs2397;
	add.s64 	%rd221, %rd2, %rd5024;
	add.s64 	%rd222, %rd3, %rd5024;
	add.s64 	%rd223, %rd4, %rd5024;
	@%p5829 bra 	$L__BB1_3350;
	ld.local.u8 	%r10251, [%rd221];
	add.s32 	%r11591, %r11591, %r10251;
	ld.local.u8 	%r10252, [%rd222];
	add.s32 	%r11590, %r11590, %r10252;
	ld.local.u8 	%r10253, [%rd223];
	add.s32 	%r11589, %r11589, %r10253;
	add.s32 	%r11588, %r11588, 1;
	bra.uni 	$L__BB1_3351;
$L__BB1_3350:
	ld.local.u8 	%r10254, [%rd221];
	add.s32 	%r11587, %r11587, %r10254;
	ld.local.u8 	%r10255, [%rd222];
	add.s32 	%r11586, %r11586, %r10255;
	ld.local.u8 	%r10256, [%rd223];
	add.s32 	%r11585, %r11585, %r10256;
	add.s32 	%r11584, %r11584, 1;
$L__BB1_3351:
	ld.local.u8 	%rs4063, [%rd220+1];
	setp.lt.u16 	%p5830, %rs4063, %rs2397;
	@%p5830 bra 	$L__BB1_3353;
	ld.local.u8 	%r10257, [%rd221+1];
	add.s32 	%r11591, %r11591, %r10257;
	ld.local.u8 	%r10258, [%rd222+1];
	add.s32 	%r11590, %r11590, %r10258;
	ld.local.u8 	%r10259, [%rd223+1];
	add.s32 	%r11589, %r11589, %r10259;
	add.s32 	%r11588, %r11588, 1;
	bra.uni 	$L__BB1_3354;
$L__BB1_3353:
	ld.local.u8 	%r10260, [%rd221+1];
	add.s32 	%r11587, %r11587, %r10260;
	ld.local.u8 	%r10261, [%rd222+1];
	add.s32 	%r11586, %r11586, %r10261;
	ld.local.u8 	%r10262, [%rd223+1];
	add.s32 	%r11585, %r11585, %r10262;
	add.s32 	%r11584, %r11584, 1;
$L__BB1_3354:
	ld.local.u8 	%rs4065, [%rd220+2];
	setp.lt.u16 	%p5831, %rs4065, %rs2397;
	@%p5831 bra 	$L__BB1_3356;
	ld.local.u8 	%r10263, [%rd221+2];
	add.s32 	%r11591, %r11591, %r10263;
	ld.local.u8 	%r10264, [%rd222+2];
	add.s32 	%r11590, %r11590, %r10264;
	ld.local.u8 	%r10265, [%rd223+2];
	add.s32 	%r11589, %r11589, %r10265;
	add.s32 	%r11588, %r11588, 1;
	bra.uni 	$L__BB1_3357;
$L__BB1_3356:
	ld.local.u8 	%r10266, [%rd221+2];
	add.s32 	%r11587, %r11587, %r10266;
	ld.local.u8 	%r10267, [%rd222+2];
	add.s32 	%r11586, %r11586, %r10267;
	ld.local.u8 	%r10268, [%rd223+2];
	add.s32 	%r11585, %r11585, %r10268;
	add.s32 	%r11584, %r11584, 1;
$L__BB1_3357:
	ld.local.u8 	%rs4067, [%rd220+3];
	setp.lt.u16 	%p5832, %rs4067, %rs2397;
	@%p5832 bra 	$L__BB1_3359;
	ld.local.u8 	%r10269, [%rd221+3];
	add.s32 	%r11591, %r11591, %r10269;
	ld.local.u8 	%r10270, [%rd222+3];
	add.s32 	%r11590, %r11590, %r10270;
	ld.local.u8 	%r10271, [%rd223+3];
	add.s32 	%r11589, %r11589, %r10271;
	add.s32 	%r11588, %r11588, 1;
	bra.uni 	$L__BB1_3360;
$L__BB1_3359:
	ld.local.u8 	%r10272, [%rd221+3];
	add.s32 	%r11587, %r11587, %r10272;
	ld.local.u8 	%r10273, [%rd222+3];
	add.s32 	%r11586, %r11586, %r10273;
	ld.local.u8 	%r10274, [%rd223+3];
	add.s32 	%r11585, %r11585, %r10274;
	add.s32 	%r11584, %r11584, 1;
$L__BB1_3360:
	add.s32 	%r11713, %r11713, 4;
$L__BB1_3361:
	setp.eq.s32 	%p5833, %r3810, 0;
	@%p5833 bra 	$L__BB1_3374;
	setp.eq.s32 	%p5834, %r3810, 1;
	@%p5834 bra 	$L__BB1_3370;
	cvt.u64.u32 	%rd5025, %r11713;
	add.s64 	%rd224, %rd5, %rd5025;
	ld.local.u8 	%rs4069, [%rd224];
	setp.lt.u16 	%p5835, %rs4069, %rs2397;
	add.s64 	%rd225, %rd2, %rd5025;
	add.s64 	%rd226, %rd3, %rd5025;
	add.s64 	%rd227, %rd4, %rd5025;
	@%p5835 bra 	$L__BB1_3365;
	ld.local.u8 	%r10276, [%rd225];
	add.s32 	%r11591, %r11591, %r10276;
	ld.local.u8 	%r10277, [%rd226];
	add.s32 	%r11590, %r11590, %r10277;
	ld.local.u8 	%r10278, [%rd227];
	add.s32 	%r11589, %r11589, %r10278;
	add.s32 	%r11588, %r11588, 1;
	bra.uni 	$L__BB1_3366;
$L__BB1_3365:
	ld.local.u8 	%r10279, [%rd225];
	add.s32 	%r11587, %r11587, %r10279;
	ld.local.u8 	%r10280, [%rd226];
	add.s32 	%r11586, %r11586, %r10280;
	ld.local.u8 	%r10281, [%rd227];
	add.s32 	%r11585, %r11585, %r10281;
	add.s32 	%r11584, %r11584, 1;
$L__BB1_3366:
	ld.local.u8 	%rs4071, [%rd224+1];
	setp.lt.u16 	%p5836, %rs4071, %rs2397;
	@%p5836 bra 	$L__BB1_3368;
	ld.local.u8 	%r10282, [%rd225+1];
	add.s32 	%r11591, %r11591, %r10282;
	ld.local.u8 	%r10283, [%rd226+1];
	add.s32 	%r11590, %r11590, %r10283;
	ld.local.u8 	%r10284, [%rd227+1];
	add.s32 	%r11589, %r11589, %r10284;
	add.s32 	%r11588, %r11588, 1;
	bra.uni 	$L__BB1_3369;
$L__BB1_3368:
	ld.local.u8 	%r10285, [%rd225+1];
	add.s32 	%r11587, %r11587, %r10285;
	ld.local.u8 	%r10286, [%rd226+1];
	add.s32 	%r11586, %r11586, %r10286;
	ld.local.u8 	%r10287, [%rd227+1];
	add.s32 	%r11585, %r11585, %r10287;
	add.s32 	%r11584, %r11584, 1;
$L__BB1_3369:
	add.s32 	%r11713, %r11713, 2;
$L__BB1_3370:
	and.b32  	%r10288, %r10528, 1;
	setp.eq.b32 	%p5837, %r10288, 1;
	not.pred 	%p5838, %p5837;
	@%p5838 bra 	$L__BB1_3374;
	cvt.u64.u32 	%rd5026, %r11713;
	add.s64 	%rd5027, %rd5, %rd5026;
	ld.local.u8 	%rs4073, [%rd5027];
	setp.lt.u16 	%p5839, %rs4073, %rs2397;
	@%p5839 bra 	$L__BB1_3373;
	add.s64 	%rd5029, %rd2, %rd5026;
	ld.local.u8 	%r10289, [%rd5029];
	add.s32 	%r11591, %r11591, %r10289;
	add.s64 	%rd5030, %rd3, %rd5026;
	ld.local.u8 	%r10290, [%rd5030];
	add.s32 	%r11590, %r11590, %r10290;
	add.s64 	%rd5031, %rd4, %rd5026;
	ld.local.u8 	%r10291, [%rd5031];
	add.s32 	%r11589, %r11589, %r10291;
	add.s32 	%r11588, %r11588, 1;
	bra.uni 	$L__BB1_3374;
$L__BB1_3373:
	add.s64 	%rd5033, %rd2, %rd5026;
	ld.local.u8 	%r10292, [%rd5033];
	add.s32 	%r11587, %r11587, %r10292;
	add.s64 	%rd5034, %rd3, %rd5026;
	ld.local.u8 	%r10293, [%rd5034];
	add.s32 	%r11586, %r11586, %r10293;
	add.s64 	%rd5035, %rd4, %rd5026;
	ld.local.u8 	%r10294, [%rd5035];
	add.s32 	%r11585, %r11585, %r10294;
	add.s32 	%r11584, %r11584, 1;
$L__BB1_3374:
	setp.eq.s32 	%p5840, %r11588, 0;
	mov.b16 	%rs5387, 200;
	mov.u16 	%rs5388, %rs5387;
	mov.u16 	%rs5389, %rs5387;
	@%p5840 bra 	$L__BB1_3376;
	div.u32 	%r10295, %r11591, %r11588;
	cvt.u16.u32 	%rs5387, %r10295;
	div.u32 	%r10296, %r11590, %r11588;
	cvt.u16.u32 	%rs5388, %r10296;
	div.u32 	%r10297, %r11589, %r11588;
	cvt.u16.u32 	%rs5389, %r10297;
$L__BB1_3376:
	setp.eq.s32 	%p5841, %r11584, 0;
	mov.b16 	%rs5394, 55;
	mov.u16 	%rs5395, %rs5394;
	mov.u16 	%rs5396, %rs5394;
	@%p5841 bra 	$L__BB1_3378;
	div.u32 	%r10298, %r11587, %r11584;
	cvt.u16.u32 	%rs5394, %r10298;
	div.u32 	%r10299, %r11586, %r11584;
	cvt.u16.u32 	%rs5395, %r10299;
	div.u32 	%r10300, %r11585, %r11584;
	cvt.u16.u32 	%rs5396, %r10300;
$L__BB1_3378:
	ld.param.u8 	%rs4195, [_Z20render_hybrid_kernelPKhjjjiiiiiidhhPhS1_S1_S1__param_12];
	ld.param.u8 	%rs4193, [_Z20render_hybrid_kernelPKhjjjiiiiiidhhPhS1_S1_S1__param_11];
	add.f64 	%fd2695, %fd37, 0d0000000000000000;
	setp.lt.u16 	%p5842, %rs4193, 90;
	mul.lo.s16 	%rs4083, %rs4195, 37;
	shr.u16 	%rs4084, %rs4083, 8;
	sub.s16 	%rs4085, %rs4195, %rs4084;
	and.b16  	%rs4086, %rs4085, 254;
	shr.u16 	%rs4087, %rs4086, 1;
	add.s16 	%rs4088, %rs4087, %rs4084;
	shr.u16 	%rs4089, %rs4088, 2;
	cvt.u32.u16 	%r10301, %rs4089;
	sub.s32 	%r10302, 16, %r10301;
	max.s32 	%r3959, %r10302, 1;
	@%p5842 bra 	$L__BB1_3452;
	cvt.u16.u32 	%rs4111, %r3959;
	and.b16  	%rs4112, %rs4111, 255;
	div.u16 	%rs4113, 255, %rs4112;
	cvt.u32.u16 	%r3960, %rs4113;
	add.s32 	%r10317, %r3960, 1;
	shl.b32 	%r3961, %r3959, 1;
	and.b32  	%r10318, %r10317, 510;
	neg.s32 	%r11763, %r10318;
	mov.b32 	%r11765, 0;
	mov.f64 	%fd28681, 0d0000000000000000;
	mov.u32 	%r11764, %r3959;
$L__BB1_3380:
	cvt.rn.f64.u32 	%fd2698, %r11765;
	setp.geu.f64 	%p5900, %fd37, %fd2698;
	selp.f64 	%fd28667, %fd2695, 0d0000000000000000, %p5900;
	selp.f64 	%fd28670, 0d0000000000000000, %fd2695, %p5900;
	setp.lt.f64 	%p5901, %fd38, %fd2698;
	@%p5901 bra 	$L__BB1_3382;
	setp.lt.f64 	%p5903, %fd37, %fd2698;
	selp.u32 	%r11769, 1, 0, %p5903;
	add.f64 	%fd28667, %fd28667, %fd38;
	selp.b32 	%r11768, 2, 1, %p5900;
	bra.uni 	$L__BB1_3383;
$L__BB1_3382:
	selp.u32 	%r11768, 1, 0, %p5900;
	add.f64 	%fd28670, %fd28670, %fd38;
	selp.b32 	%r11769, 1, 2, %p5900;
$L__BB1_3383:
	setp.lt.f64 	%p5905, %fd39, %fd2698;
	@%p5905 bra 	$L__BB1_3385;
	add.f64 	%fd28667, %fd28667, %fd39;
	add.s32 	%r11768, %r11768, 1;
	bra.uni 	$L__BB1_3386;
$L__BB1_3385:
	add.f64 	%fd28670, %fd28670, %fd39;
	add.s32 	%r11769, %r11769, 1;
$L__BB1_3386:
	setp.lt.f64 	%p5906, %fd40, %fd2698;
	@%p5906 bra 	$L__BB1_3388;
	add.f64 	%fd28667, %fd28667, %fd40;
	add.s32 	%r11768, %r11768, 1;
	bra.uni 	$L__BB1_3389;
$L__BB1_3388:
	add.f64 	%fd28670, %fd28670, %fd40;
	add.s32 	%r11769, %r11769, 1;
$L__BB1_3389:
	setp.lt.f64 	%p5907, %fd41, %fd2698;
	@%p5907 bra 	$L__BB1_3391;
	add.f64 	%fd28667, %fd28667, %fd41;
	add.s32 	%r11768, %r11768, 1;
	bra.uni 	$L__BB1_3392;
$L__BB1_3391:
	add.f64 	%fd28670, %fd28670, %fd41;
	add.s32 	%r11769, %r11769, 1;
$L__BB1_3392:
	setp.lt.f64 	%p5908, %fd42, %fd2698;
	@%p5908 bra 	$L__BB1_3394;
	add.f64 	%fd28667, %fd28667, %fd42;
	add.s32 	%r11768, %r11768, 1;
	bra.uni 	$L__BB1_3395;
$L__BB1_3394:
	add.f64 	%fd28670, %fd28670, %fd42;
	add.s32 	%r11769, %r11769, 1;
$L__BB1_3395:
	setp.lt.f64 	%p5909, %fd43, %fd2698;
	@%p5909 bra 	$L__BB1_3397;
	add.f64 	%fd28667, %fd28667, %fd43;
	add.s32 	%r11768, %r11768, 1;
	bra.uni 	$L__BB1_3398;
$L__BB1_3397:
	add.f64 	%fd28670, %fd28670, %fd43;
	add.s32 	%r11769, %r11769, 1;
$L__BB1_3398:
	setp.lt.f64 	%p5910, %fd44, %fd2698;
	@%p5910 bra 	$L__BB1_3400;
	add.f64 	%fd28667, %fd28667, %fd44;
	add.s32 	%r11768, %r11768, 1;
	bra.uni 	$L__BB1_3401;
$L__BB1_3400:
	add.f64 	%fd28670, %fd28670, %fd44;
	add.s32 	%r11769, %r11769, 1;
$L__BB1_3401:
	setp.eq.s32 	%p5911, %r11769, 0;
	setp.eq.s32 	%p5912, %r11768, 0;
	or.pred  	%p5913, %p5911, %p5912;
	@%p5913 bra 	$L__BB1_3403;
	cvt.rn.f64.u32 	%fd27455, %r11769;
	div.rn.f64 	%fd27456, %fd28670, %fd27455;
	cvt.rn.f64.u32 	%fd27457, %r11768;
	div.rn.f64 	%fd27458, %fd28667, %fd27457;
	mul.lo.s32 	%r10320, %r11769, %r11768;
	cvt.rn.f64.u32 	%fd27459, %r10320;
	sub.f64 	%fd27460, %fd27458, %fd27456;
	mul.f64 	%fd27461, %fd27460, %fd27459;
	mul.f64 	%fd27462, %fd27460, %fd27461;
	setp.gt.f64 	%p5914, %fd27462, %fd28681;
	selp.f64 	%fd28681, %fd27462, %fd28681, %p5914;
	selp.f64 	%fd28730, %fd2698, %fd28730, %p5914;
$L__BB1_3403:
	cvt.rn.f64.u32 	%fd2733, %r11764;
	setp.geu.f64 	%p5915, %fd37, %fd2733;
	selp.f64 	%fd28683, %fd2695, 0d0000000000000000, %p5915;
	selp.f64 	%fd28686, 0d0000000000000000, %fd2695, %p5915;
	setp.lt.f64 	%p5916, %fd38, %fd2733;
	@%p5916 bra 	$L__BB1_3405;
	setp.lt.f64 	%p5918, %fd37, %fd2733;
	selp.u32 	%r11783, 1, 0, %p5918;
	add.f64 	%fd28683, %fd28683, %fd38;
	selp.b32 	%r11782, 2, 1, %p5915;
	bra.uni 	$L__BB1_3406;
$L__BB1_3405:
	selp.u32 	%r11782, 1, 0, %p5915;
	add.f64 	%fd28686, %fd28686, %fd38;
	selp.b32 	%r11783, 1, 2, %p5915;
$L__BB1_3406:
	setp.lt.f64 	%p5920, %fd39, %fd2733;
	@%p5920 bra 	$L__BB1_3408;
	add.f64 	%fd28683, %fd28683, %fd39;
	add.s32 	%r11782, %r11782, 1;
	bra.uni 	$L__BB1_3409;
$L__BB1_3408:
	add.f64 	%fd28686, %fd28686, %fd39;
	add.s32 	%r11783, %r11783, 1;
$L__BB1_3409:
	setp.lt.f64 	%p5921, %fd40, %fd2733;
	@%p5921 bra 	$L__BB1_3411;
	add.f64 	%fd28683, %fd28683, %fd40;
	add.s32 	%r11782, %r11782, 1;
	bra.uni 	$L__BB1_3412;
$L__BB1_3411:
	add.f64 	%fd28686, %fd28686, %fd40;
	add.s32 	%r11783, %r11783, 1;
$L__BB1_3412:
	setp.lt.f64 	%p5922, %fd41, %fd2733;
	@%p5922 bra 	$L__BB1_3414;
	add.f64 	%fd28683, %fd28683, %fd41;
	add.s32 	%r11782, %r11782, 1;
	bra.uni 	$L__BB1_3415;
$L__BB1_3414:
	add.f64 	%fd28686, %fd28686, %fd41;
	add.s32 	%r11783, %r11783, 1;
$L__BB1_3415:
	setp.lt.f64 	%p5923, %fd42, %fd2733;
	@%p5923 bra 	$L__BB1_3417;
	add.f64 	%fd28683, %fd28683, %fd42;
	add.s32 	%r11782, %r11782, 1;
	bra.uni 	$L__BB1_3418;
$L__BB1_3417:
	add.f64 	%fd28686, %fd28686, %fd42;
	add.s32 	%r11783, %r11783, 1;
$L__BB1_3418:
	setp.lt.f64 	%p5924, %fd43, %fd2733;
	@%p5924 bra 	$L__BB1_3420;
	add.f64 	%fd28683, %fd28683, %fd43;
	add.s32 	%r11782, %r11782, 1;
	bra.uni 	$L__BB1_3421;
$L__BB1_3420:
	add.f64 	%fd28686, %fd28686, %fd43;
	add.s32 	%r11783, %r11783, 1;
$L__BB1_3421:
	setp.lt.f64 	%p5925, %fd44, %fd2733;
	@%p5925 bra 	$L__BB1_3423;
	add.f64 	%fd28683, %fd28683, %fd44;
	add.s32 	%r11782, %r11782, 1;
	bra.uni 	$L__BB1_3424;
$L__BB1_3423:
	add.f64 	%fd28686, %fd28686, %fd44;
	add.s32 	%r11783, %r11783, 1;
$L__BB1_3424:
	setp.eq.s32 	%p5926, %r11783, 0;
	setp.eq.s32 	%p5927, %r11782, 0;
	or.pred  	%p5928, %p5926, %p5927;
	@%p5928 bra 	$L__BB1_3426;
	cvt.rn.f64.u32 	%fd27463, %r11783;
	div.rn.f64 	%fd27464, %fd28686, %fd27463;
	cvt.rn.f64.u32 	%fd27465, %r11782;
	div.rn.f64 	%fd27466, %fd28683, %fd27465;
	mul.lo.s32 	%r10322, %r11783, %r11782;
	cvt.rn.f64.u32 	%fd27467, %r10322;
	sub.f64 	%fd27468, %fd27466, %fd27464;
	mul.f64 	%fd27469, %fd27468, %fd27467;
	mul.f64 	%fd27470, %fd27468, %fd27469;
	setp.gt.f64 	%p5929, %fd27470, %fd28681;
	selp.f64 	%fd28681, %fd27470, %fd28681, %p5929;
	selp.f64 	%fd28730, %fd2733, %fd28730, %p5929;
$L__BB1_3426:
	add.s32 	%r10323, %r11765, %r3959;
	add.s32 	%r11765, %r10323, %r3959;
	add.s32 	%r11764, %r11764, %r3961;
	add.s32 	%r11763, %r11763, 2;
	setp.ne.s32 	%p5930, %r11763, 0;
	@%p5930 bra 	$L__BB1_3380;
	cvt.rn.f64.u32 	%fd2768, %r11765;
	and.b32  	%r10324, %r3960, 1;
	setp.eq.b32 	%p5931, %r10324, 1;
	@%p5931 bra 	$L__BB1_3451;
	setp.geu.f64 	%p5932, %fd37, %fd2768;
	selp.f64 	%fd28699, %fd2695, 0d0000000000000000, %p5932;
	selp.f64 	%fd28702, 0d0000000000000000, %fd2695, %p5932;
	setp.lt.f64 	%p5933, %fd38, %fd2768;
	@%p5933 bra 	$L__BB1_3430;
	setp.geu.f64 	%p5934, %fd37, %fd2768;
	setp.lt.f64 	%p5935, %fd37, %fd2768;
	selp.u32 	%r11797, 1, 0, %p5935;
	add.f64 	%fd28699, %fd28699, %fd38;
	selp.b32 	%r11796, 2, 1, %p5934;
	bra.uni 	$L__BB1_3431;
$L__BB1_3430:
	setp.geu.f64 	%p5936, %fd37, %fd2768;
	selp.u32 	%r11796, 1, 0, %p5936;
	add.f64 	%fd28702, %fd28702, %fd38;
	selp.b32 	%r11797, 1, 2, %p5936;
$L__BB1_3431:
	setp.lt.f64 	%p5937, %fd39, %fd2768;
	@%p5937 bra 	$L__BB1_3433;
	add.f64 	%fd28699, %fd28699, %fd39;
	add.s32 	%r11796, %r11796, 1;
	bra.uni 	$L__BB1_3434;
$L__BB1_3433:
	add.f64 	%fd28702, %fd28702, %fd39;
	add.s32 	%r11797, %r11797, 1;
$L__BB1_3434:
	setp.lt.f64 	%p5938, %fd40, %fd2768;
	@%p5938 bra 	$L__BB1_3436;
	add.f64 	%fd28699, %fd28699, %fd40;
	add.s32 	%r11796, %r11796, 1;
	bra.uni 	$L__BB1_3437;
$L__BB1_3436:
	add.f64 	%fd28702, %fd28702, %fd40;
	add.s32 	%r11797, %r11797, 1;
$L__BB1_3437:
	setp.lt.f64 	%p5939, %fd41, %fd2768;
	@%p5939 bra 	$L__BB1_3439;
	add.f64 	%fd28699, %fd28699, %fd41;
	add.s32 	%r11796, %r11796, 1;
	bra.uni 	$L__BB1_3440;
$L__BB1_3439:
	add.f64 	%fd28702, %fd28702, %fd41;
	add.s32 	%r11797, %r11797, 1;
$L__BB1_3440:
	setp.lt.f64 	%p5940, %fd42, %fd2768;
	@%p5940 bra 	$L__BB1_3442;
	add.f64 	%fd28699, %fd28699, %fd42;
	add.s32 	%r11796, %r11796, 1;
	bra.uni 	$L__BB1_3443;
$L__BB1_3442:
	add.f64 	%fd28702, %fd28702, %fd42;
	add.s32 	%r11797, %r11797, 1;
$L__BB1_3443:
	setp.lt.f64 	%p5941, %fd43, %fd2768;
	@%p5941 bra 	$L__BB1_3445;
	add.f64 	%fd28699, %fd28699, %fd43;
	add.s32 	%r11796, %r11796, 1;
	bra.uni 	$L__BB1_3446;
$L__BB1_3445:
	add.f64 	%fd28702, %fd28702, %fd43;
	add.s32 	%r11797, %r11797, 1;
$L__BB1_3446:
	setp.lt.f64 	%p5942, %fd44, %fd2768;
	@%p5942 bra 	$L__BB1_3448;
	add.f64 	%fd28699, %fd28699, %fd44;
	add.s32 	%r11796, %r11796, 1;
	bra.uni 	$L__BB1_3449;
$L__BB1_3448:
	add.f64 	%fd28702, %fd28702, %fd44;
	add.s32 	%r11797, %r11797, 1;
$L__BB1_3449:
	setp.eq.s32 	%p5943, %r11797, 0;
	setp.eq.s32 	%p5944, %r11796, 0;
	or.pred  	%p5945, %p5943, %p5944;
	@%p5945 bra 	$L__BB1_3451;
	cvt.rn.f64.u32 	%fd27471, %r11797;
	div.rn.f64 	%fd27472, %fd28702, %fd27471;
	cvt.rn.f64.u32 	%fd27473, %r11796;
	div.rn.f64 	%fd27474, %fd28699, %fd27473;
	mul.lo.s32 	%r10326, %r11797, %r11796;
	cvt.rn.f64.u32 	%fd27475, %r10326;
	sub.f64 	%fd27476, %fd27474, %fd27472;
	mul.f64 	%fd27477, %fd27476, %fd27475;
	mul.f64 	%fd27478, %fd27476, %fd27477;
	setp.gt.f64 	%p5946, %fd27478, %fd28681;
	selp.f64 	%fd28730, %fd2768, %fd28730, %p5946;
$L__BB1_3451:
	setp.gt.f64 	%p5947, %fd37, %fd28730;
	selp.u16 	%rs4114, 1, 0, %p5947;
	setp.gt.f64 	%p5948, %fd38, %fd28730;
	selp.b16 	%rs4115, 2, 0, %p5948;
	or.b16  	%rs4116, %rs4115, %rs4114;
	setp.gt.f64 	%p5949, %fd39, %fd28730;
	selp.b16 	%rs4117, 4, 0, %p5949;
	or.b16  	%rs4118, %rs4117, %rs4116;
	setp.gt.f64 	%p5950, %fd40, %fd28730;
	selp.b16 	%rs4119, 8, 0, %p5950;
	or.b16  	%rs4120, %rs4119, %rs4118;
	setp.gt.f64 	%p5951, %fd41, %fd28730;
	selp.b16 	%rs4121, 16, 0, %p5951;
	or.b16  	%rs4122, %rs4121, %rs4120;
	setp.gt.f64 	%p5952, %fd42, %fd28730;
	selp.b16 	%rs4123, 32, 0, %p5952;
	or.b16  	%rs4124, %rs4123, %rs4122;
	setp.gt.f64 	%p5953, %fd43, %fd28730;
	selp.b16 	%rs4125, 64, 0, %p5953;
	or.b16  	%rs4126, %rs4125, %rs4124;
	setp.gt.f64 	%p5954, %fd44, %fd28730;
	selp.b16 	%rs4127, -128, 0, %p5954;
	or.b16  	%rs4128, %rs4127, %rs4126;
	and.b16  	%rs4129, %rs4128, 255;
	cvt.u32.u16 	%r10327, %rs4129;
	popc.b32 	%r10328, %r10327;
	cvt.u16.u32 	%rs4130, %r10328;
	setp.gt.u16 	%p5955, %rs4130, 4;
	selp.s16 	%rs4131, -1, 0, %p5955;
	xor.b16  	%rs5393, %rs4128, %rs4131;
	bra.uni 	$L__BB1_3526;
$L__BB1_3452:
	ld.param.u8 	%rs4194, [_Z20render_hybrid_kernelPKhjjjiiiiiidhhPhS1_S1_S1__param_11];
	setp.lt.u16 	%p5843, %rs4194, 70;
	@%p5843 bra 	$L__BB1_3525;
	cvt.u16.u32 	%rs4090, %r3959;
	and.b16  	%rs4091, %rs4090, 255;
	div.u16 	%rs4092, 255, %rs4091;
	cvt.u32.u16 	%r4059, %rs4092;
	add.s32 	%r10304, %r4059, 1;
	shl.b32 	%r4060, %r3959, 1;
	and.b32  	%r10305, %r10304, 510;
	neg.s32 	%r11808, %r10305;
	mov.f64 	%fd28731, 0d0000000000000000;
	mov.b32 	%r11810, 0;
	mov.u32 	%r11809, %r3959;
$L__BB1_3454:
	cvt.rn.f64.u32 	%fd2803, %r11810;
	setp.lt.f64 	%p5844, %fd37, %fd2803;
	selp.f64 	%fd28718, %fd2695, 0d0000000000000000, %p5844;
	selp.f64 	%fd28717, 0d0000000000000000, %fd2695, %p5844;
	setp.lt.f64 	%p5845, %fd38, %fd2803;
	@%p5845 bra 	$L__BB1_3456;
	selp.u32 	%r11813, 1, 0, %p5844;
	add.f64 	%fd28717, %fd28717, %fd38;
	selp.b32 	%r11814, 1, 2, %p5844;
	bra.uni 	$L__BB1_3457;
$L__BB1_3456:
	setp.geu.f64 	%p5848, %fd37, %fd2803;
	selp.u32 	%r11814, 1, 0, %p5848;
	add.f64 	%fd28718, %fd28718, %fd38;
	selp.b32 	%r11813, 2, 1, %p5844;
$L__BB1_3457:
	setp.lt.f64 	%p5849, %fd39, %fd2803;
	@%p5849 bra 	$L__BB1_3459;
	add.f64 	%fd28717, %fd28717, %fd39;
	add.s32 	%r11814, %r11814, 1;
	bra.uni 	$L__BB1_3460;
$L__BB1_3459:
	add.f64 	%fd28718, %fd28718, %fd39;
	add.s32 	%r11813, %r11813, 1;
$L__BB1_3460:
	setp.lt.f64 	%p5850, %fd40, %fd2803;
	@%p5850 bra 	$L__BB1_3462;
	add.f64 	%fd28717, %fd28717, %fd40;
	add.s32 	%r11814, %r11814, 1;
	bra.uni 	$L__BB1_3463;
$L__BB1_3462:
	add.f64 	%fd28718, %fd28718, %fd40;
	add.s32 	%r11813, %r11813, 1;
$L__BB1_3463:
	setp.lt.f64 	%p5851, %fd41, %fd2803;
	@%p5851 bra 	$L__BB1_3465;
	add.f64 	%fd28717, %fd28717, %fd41;
	add.s32 	%r11814, %r11814, 1;
	bra.uni 	$L__BB1_3466;
$L__BB1_3465:
	add.f64 	%fd28718, %fd28718, %fd41;
	add.s32 	%r11813, %r11813, 1;
$L__BB1_3466:
	setp.lt.f64 	%p5852, %fd42, %fd2803;
	@%p5852 bra 	$L__BB1_3468;
	add.f64 	%fd28717, %fd28717, %fd42;
	add.s32 	%r11814, %r11814, 1;
	bra.uni 	$L__BB1_3469;
$L__BB1_3468:
	add.f64 	%fd28718, %fd28718, %fd42;
	add.s32 	%r11813, %r11813, 1;
$L__BB1_3469:
	setp.lt.f64 	%p5853, %fd43, %fd2803;
	@%p5853 bra 	$L__BB1_3471;
	add.f64 	%fd28717, %fd28717, %fd43;
	add.s32 	%r11814, %r11814, 1;
	bra.uni 	$L__BB1_3472;
$L__BB1_3471:
	add.f64 	%fd28718, %fd28718, %fd43;
	add.s32 	%r11813, %r11813, 1;
$L__BB1_3472:
	setp.lt.f64 	%p5854, %fd44, %fd2803;
	@%p5854 bra 	$L__BB1_3474;
	add.f64 	%fd28717, %fd28717, %fd44;
	add.s32 	%r11814, %r11814, 1;
	bra.uni 	$L__BB1_3475;
$L__BB1_3474:
	add.f64 	%fd28718, %fd28718, %fd44;
	add.s32 	%r11813, %r11813, 1;
$L__BB1_3475:
	setp.eq.s32 	%p5855, %r11813, 0;
	setp.eq.s32 	%p5856, %r11814, 0;
	or.pred  	%p5857, %p5855, %p5856;
	@%p5857 bra 	$L__BB1_3477;
	cvt.rn.f64.u32 	%fd27428, %r11813;
	div.rn.f64 	%fd27429, %fd28718, %fd27428;
	cvt.rn.f64.u32 	%fd27430, %r11814;
	div.rn.f64 	%fd27431, %fd28717, %fd27430;
	sub.f64 	%fd27432, %fd27431, %fd27429;
	mul.lo.s32 	%r10307, %r11814, %r11813;
	cvt.rn.f64.u32 	%fd27433, %r10307;
	mul.f64 	%fd27434, %fd27432, %fd27433;
	mul.f64 	%fd27435, %fd27432, %fd27434;
	setp.gt.f64 	%p5858, %fd27435, %fd28731;
	selp.f64 	%fd28730, %fd2803, %fd28730, %p5858;
	selp.f64 	%fd28731, %fd27435, %fd28731, %p5858;
$L__BB1_3477:
	cvt.rn.f64.u32 	%fd2838, %r11809;
	setp.lt.f64 	%p5859, %fd37, %fd2838;
	selp.f64 	%fd28734, %fd2695, 0d0000000000000000, %p5859;
	selp.f64 	%fd28733, 0d0000000000000000, %fd2695, %p5859;
	setp.lt.f64 	%p5860, %fd38, %fd2838;
	@%p5860 bra 	$L__BB1_3479;
	selp.u32 	%r11827, 1, 0, %p5859;
	add.f64 	%fd28733, %fd28733, %fd38;
	selp.b32 	%r11828, 1, 2, %p5859;
	bra.uni 	$L__BB1_3480;
$L__BB1_3479:
	setp.geu.f64 	%p5863, %fd37, %fd2838;
	selp.u32 	%r11828, 1, 0, %p5863;
	add.f64 	%fd28734, %fd28734, %fd38;
	selp.b32 	%r11827, 2, 1, %p5859;
$L__BB1_3480:
	setp.lt.f64 	%p5864, %fd39, %fd2838;
	@%p5864 bra 	$L__BB1_3482;
	add.f64 	%fd28733, %fd28733, %fd39;
	add.s32 	%r11828, %r11828, 1;
	bra.uni 	$L__BB1_3483;
$L__BB1_3482:
	add.f64 	%fd28734, %fd28734, %fd39;
	add.s32 	%r11827, %r11827, 1;
$L__BB1_3483:
	setp.lt.f64 	%p5865, %fd40, %fd2838;
	@%p5865 bra 	$L__BB1_3485;
	add.f64 	%fd28733, %fd28733, %fd40;
	add.s32 	%r11828, %r11828, 1;
	bra.uni 	$L__BB1_3486;
$L__BB1_3485:
	add.f64 	%fd28734, %fd28734, %fd40;
	add.s32 	%r11827, %r11827, 1;
$L__BB1_3486:
	setp.lt.f64 	%p5866, %fd41, %fd2838;
	@%p5866 bra 	$L__BB1_3488;
	add.f64 	%fd28733, %fd28733, %fd41;
	add.s32 	%r11828, %r11828, 1;
	bra.uni 	$L__BB1_3489;
$L__BB1_3488:
	add.f64 	%fd28734, %fd28734, %fd41;
	add.s32 	%r11827, %r11827, 1;
$L__BB1_3489:
	setp.lt.f64 	%p5867, %fd42, %fd2838;
	@%p5867 bra 	$L__BB1_3491;
	add.f64 	%fd28733, %fd28733, %fd42;
	add.s32 	%r11828, %r11828, 1;
	bra.uni 	$L__BB1_3492;
$L__BB1_3491:
	add.f64 	%fd28734, %fd28734, %fd42;
	add.s32 	%r11827, %r11827, 1;
$L__BB1_3492:
	setp.lt.f64 	%p5868, %fd43, %fd2838;
	@%p5868 bra 	$L__BB1_3494;
	add.f64 	%fd28733, %fd28733, %fd43;
	add.s32 	%r11828, %r11828, 1;
	bra.uni 	$L__BB1_3495;
$L__BB1_3494:
	add.f64 	%fd28734, %fd28734, %fd43;
	add.s32 	%r11827, %r11827, 1;
$L__BB1_3495:
	setp.lt.f64 	%p5869, %fd44, %fd2838;
	@%p5869 bra 	$L__BB1_3497;
	add.f64 	%fd28733, %fd28733, %fd44;
	add.s32 	%r11828, %r11828, 1;
	bra.uni 	$L__BB1_3498;
$L__BB1_3497:
	add.f64 	%fd28734, %fd28734, %fd44;
	add.s32 	%r11827, %r11827, 1;
$L__BB1_3498:
	setp.eq.s32 	%p5870, %r11827, 0;
	setp.eq.s32 	%p5871, %r11828, 0;
	or.pred  	%p5872, %p5870, %p5871;
	@%p5872 bra 	$L__BB1_3500;
	cvt.rn.f64.u32 	%fd27436, %r11827;
	div.rn.f64 	%fd27437, %fd28734, %fd27436;
	cvt.rn.f64.u32 	%fd27438, %r11828;
	div.rn.f64 	%fd27439, %fd28733, %fd27438;
	sub.f64 	%fd27440, %fd27439, %fd27437;
	mul.lo.s32 	%r10309, %r11828, %r11827;
	cvt.rn.f64.u32 	%fd27441, %r10309;
	mul.f64 	%fd27442, %fd27440, %fd27441;
	mul.f64 	%fd27443, %fd27440, %fd27442;
	setp.gt.f64 	%p5873, %fd27443, %fd28731;
	selp.f64 	%fd28730, %fd2838, %fd28730, %p5873;
	selp.f64 	%fd28731, %fd27443, %fd28731, %p5873;
$L__BB1_3500:
	add.s32 	%r10310, %r11810, %r3959;
	add.s32 	%r11810, %r10310, %r3959;
	add.s32 	%r11809, %r11809, %r4060;
	add.s32 	%r11808, %r11808, 2;
	setp.ne.s32 	%p5874, %r11808, 0;
	@%p5874 bra 	$L__BB1_3454;
	cvt.rn.f64.u32 	%fd2873, %r11810;
	and.b32  	%r10311, %r4059, 1;
	setp.eq.b32 	%p5875, %r10311, 1;
	@%p5875 bra 	$L__BB1_3525;
	setp.lt.f64 	%p5876, %fd37, %fd2873;
	selp.f64 	%fd28750, %fd2695, 0d0000000000000000, %p5876;
	selp.f64 	%fd28749, 0d0000000000000000, %fd2695, %p5876;
	setp.lt.f64 	%p5877, %fd38, %fd2873;
	@%p5877 bra 	$L__BB1_3504;
	setp.lt.f64 	%p5878, %fd37, %fd2873;
	selp.u32 	%r11841, 1, 0, %p5878;
	add.f64 	%fd28749, %fd28749, %fd38;
	selp.b32 	%r11842, 1, 2, %p5878;
	bra.uni 	$L__BB1_3505;
$L__BB1_3504:
	setp.lt.f64 	%p5879, %fd37, %fd2873;
	setp.geu.f64 	%p5880, %fd37, %fd2873;
	selp.u32 	%r11842, 1, 0, %p5880;
	add.f64 	%fd28750, %fd28750, %fd38;
	selp.b32 	%r11841, 2, 1, %p5879;
$L__BB1_3505:
	setp.lt.f64 	%p5881, %fd39, %fd2873;
	@%p5881 bra 	$L__BB1_3507;
	add.f64 	%fd28749, %fd28749, %fd39;
	add.s32 	%r11842, %r11842, 1;
	bra.uni 	$L__BB1_3508;
$L__BB1_3507:
	add.f64 	%fd28750, %fd28750, %fd39;
	add.s32 	%r11841, %r11841, 1;
$L__BB1_3508:
	setp.lt.f64 	%p5882, %fd40, %fd2873;
	@%p5882 bra 	$L__BB1_3510;
	add.f64 	%fd28749, %fd28749, %fd40;
	add.s32 	%r11842, %r11842, 1;
	bra.uni 	$L__BB1_3511;
$L__BB1_3510:
	add.f64 	%fd28750, %fd28750, %fd40;
	add.s32 	%r11841, %r11841, 1;
$L__BB1_3511:
	setp.lt.f64 	%p5883, %fd41, %fd2873;
	@%p5883 bra 	$L__BB1_3513;
	add.f64 	%fd28749, %fd28749, %fd41;
	add.s32 	%r11842, %r11842, 1;
	bra.uni 	$L__BB1_3514;
$L__BB1_3513:
	add.f64 	%fd28750, %fd28750, %fd41;
	add.s32 	%r11841, %r11841, 1;
$L__BB1_3514:
	setp.lt.f64 	%p5884, %fd42, %fd2873;
	@%p5884 bra 	$L__BB1_3516;
	add.f64 	%fd28749, %fd28749, %fd42;
	add.s32 	%r11842, %r11842, 1;
	bra.uni 	$L__BB1_3517;
$L__BB1_3516:
	add.f64 	%fd28750, %fd28750, %fd42;
	add.s32 	%r11841, %r11841, 1;
$L__BB1_3517:
	setp.lt.f64 	%p5885, %fd43, %fd2873;
	@%p5885 bra 	$L__BB1_3519;
	add.f64 	%fd28749, %fd28749, %fd43;
	add.s32 	%r11842, %r11842, 1;
	bra.uni 	$L__BB1_3520;
$L__BB1_3519:
	add.f64 	%fd28750, %fd28750, %fd43;
	add.s32 	%r11841, %r11841, 1;
$L__BB1_3520:
	setp.lt.f64 	%p5886, %fd44, %fd2873;
	@%p5886 bra 	$L__BB1_3522;
	add.f64 	%fd28749, %fd28749, %fd44;
	add.s32 	%r11842, %r11842, 1;
	bra.uni 	$L__BB1_3523;
$L__BB1_3522:
	add.f64 	%fd28750, %fd28750, %fd44;
	add.s32 	%r11841, %r11841, 1;
$L__BB1_3523:
	setp.eq.s32 	%p5887, %r11841, 0;
	setp.eq.s32 	%p5888, %r11842, 0;
	or.pred  	%p5889, %p5887, %p5888;
	@%p5889 bra 	$L__BB1_3525;
	cvt.rn.f64.u32 	%fd27444, %r11841;
	div.rn.f64 	%fd27445, %fd28750, %fd27444;
	cvt.rn.f64.u32 	%fd27446, %r11842;
	div.rn.f64 	%fd27447, %fd28749, %fd27446;
	sub.f64 	%fd27448, %fd27447, %fd27445;
	mul.lo.s32 	%r10313, %r11842, %r11841;
	cvt.rn.f64.u32 	%fd27449, %r10313;
	mul.f64 	%fd27450, %fd27448, %fd27449;
	mul.f64 	%fd27451, %fd27448, %fd27450;
	setp.gt.f64 	%p5890, %fd27451, %fd28731;
	selp.f64 	%fd28730, %fd2873, %fd28730, %p5890;
$L__BB1_3525:
	max.f64 	%fd27452, %fd28730, 0d0000000000000000;
	min.f64 	%fd27453, %fd27452, 0d406FE00000000000;
	setp.gt.f64 	%p5891, %fd37, %fd27453;
	selp.u16 	%rs4093, 1, 0, %p5891;
	setp.gt.f64 	%p5892, %fd38, %fd27453;
	selp.b16 	%rs4094, 2, 0, %p5892;
	or.b16  	%rs4095, %rs4094, %rs4093;
	setp.gt.f64 	%p5893, %fd39, %fd27453;
	selp.b16 	%rs4096, 4, 0, %p5893;
	or.b16  	%rs4097, %rs4096, %rs4095;
	setp.gt.f64 	%p5894, %fd40, %fd27453;
	selp.b16 	%rs4098, 8, 0, %p5894;
	or.b16  	%rs4099, %rs4098, %rs4097;
	setp.gt.f64 	%p5895, %fd41, %fd27453;
	selp.b16 	%rs4100, 16, 0, %p5895;
	or.b16  	%rs4101, %rs4100, %rs4099;
	setp.gt.f64 	%p5896, %fd42, %fd27453;
	selp.b16 	%rs4102, 32, 0, %p5896;
	or.b16  	%rs4103, %rs4102, %rs4101;
	setp.gt.f64 	%p5897, %fd43, %fd27453;
	selp.b16 	%rs4104, 64, 0, %p5897;
	or.b16  	%rs4105, %rs4104, %rs4103;
	setp.gt.f64 	%p5898, %fd44, %fd27453;
	selp.b16 	%rs4106, -128, 0, %p5898;
	or.b16  	%rs4107, %rs4106, %rs4105;
	and.b16  	%rs4108, %rs4107, 255;
	cvt.u32.u16 	%r10314, %rs4108;
	popc.b32 	%r10315, %r10314;
	cvt.u16.u32 	%rs4109, %r10315;
	setp.gt.u16 	%p5899, %rs4109, 4;
	selp.s16 	%rs4110, -1, 0, %p5899;
	xor.b16  	%rs5393, %rs4107, %rs4110;
$L__BB1_3526:
	cvt.u32.u16 	%r10329, %rs5393;
	and.b32  	%r4158, %r10329, 255;
	and.b32  	%r11853, %r10329, 1;
	neg.s32 	%r10330, %r11853;
	setp.eq.s32 	%p5956, %r11853, 0;
	and.b32  	%r11855, %r10330, %r45;
	and.b32  	%r11856, %r10330, %r47;
	and.b32  	%r11857, %r10330, %r49;
	selp.b32 	%r11866, %r45, 0, %p5956;
	selp.b32 	%r11867, %r47, 0, %p5956;
	selp.b32 	%r11868, %r49, 0, %p5956;
	and.b32  	%r10331, %r10329, 2;
	setp.eq.s32 	%p5957, %r10331, 0;
	@%p5957 bra 	$L__BB1_3528;
	xor.b32  	%r11862, %r11853, 1;
	add.s32 	%r11855, %r11855, %r46;
	add.s32 	%r11856, %r11856, %r48;
	add.s32 	%r11857, %r11857, %r50;
	add.s32 	%r11853, %r11853, 1;
	bra.uni 	$L__BB1_3529;
$L__BB1_3528:
	add.s32 	%r11866, %r11866, %r46;
	add.s32 	%r11867, %r11867, %r48;
	add.s32 	%r11868, %r11868, %r50;
	sub.s32 	%r11862, 2, %r11853;
$L__BB1_3529:
	and.b32  	%r10332, %r4158, 4;
	setp.eq.s32 	%p5958, %r10332, 0;
	@%p5958 bra 	$L__BB1_3531;
	add.s32 	%r11855, %r11855, %r51;
	add.s32 	%r11856, %r11856, %r52;
	add.s32 	%r11857, %r11857, %r53;
	add.s32 	%r11853, %r11853, 1;
	bra.uni 	$L__BB1_3532;
$L__BB1_3531:
	add.s32 	%r11866, %r11866, %r51;
	add.s32 	%r11867, %r11867, %r52;
	add.s32 	%r11868, %r11868, %r53;
	add.s32 	%r11862, %r11862, 1;
$L__BB1_3532:
	and.b32  	%r10333, %r4158, 8;
	setp.eq.s32 	%p5959, %r10333, 0;
	@%p5959 bra 	$L__BB1_3534;
	add.s32 	%r11855, %r11855, %r54;
	add.s32 	%r11856, %r11856, %r56;
	add.s32 	%r11857, %r11857, %r58;
	add.s32 	%r11853, %r11853, 1;
	bra.uni 	$L__BB1_3535;
$L__BB1_3534:
	add.s32 	%r11866, %r11866, %r54;
	add.s32 	%r11867, %r11867, %r56;
	add.s32 	%r11868, %r11868, %r58;
	add.s32 	%r11862, %r11862, 1;
$L__BB1_3535:
	and.b32  	%r10334, %r4158, 16;
	setp.eq.s32 	%p5960, %r10334, 0;
	@%p5960 bra 	$L__BB1_3537;
	add.s32 	%r11855, %r11855, %r55;
	add.s32 	%r11856, %r11856, %r57;
	add.s32 	%r11857, %r11857, %r59;
	add.s32 	%r11853, %r11853, 1;
	bra.uni 	$L__BB1_3538;
$L__BB1_3537:
	add.s32 	%r11866, %r11866, %r55;
	add.s32 	%r11867, %r11867, %r57;
	add.s32 	%r11868, %r11868, %r59;
	add.s32 	%r11862, %r11862, 1;
$L__BB1_3538:
	and.b32  	%r10335, %r4158, 32;
	setp.eq.s32 	%p5961, %r10335, 0;
	@%p5961 bra 	$L__BB1_3540;
	add.s32 	%r11855, %r11855, %r60;
	add.s32 	%r11856, %r11856, %r61;
	add.s32 	%r11857, %r11857, %r62;
	add.s32 	%r11853, %r11853, 1;
	bra.uni 	$L__BB1_3541;
$L__BB1_3540:
	add.s32 	%r11866, %r11866, %r60;
	add.s32 	%r11867, %r11867, %r61;
	add.s32 	%r11868, %r11868, %r62;
	add.s32 	%r11862, %r11862, 1;
$L__BB1_3541:
	and.b32  	%r10336, %r4158, 64;
	setp.eq.s32 	%p5962, %r10336, 0;
	@%p5962 bra 	$L__BB1_3543;
	add.s32 	%r11855, %r11855, %r63;
	add.s32 	%r11856, %r11856, %r65;
	add.s32 	%r11857, %r11857, %r67;
	add.s32 	%r11853, %r11853, 1;
	bra.uni 	$L__BB1_3544;
$L__BB1_3543:
	add.s32 	%r11866, %r11866, %r63;
	add.s32 	%r11867, %r11867, %r65;
	add.s32 	%r11868, %r11868, %r67;
	add.s32 	%r11862, %r11862, 1;
$L__BB1_3544:
	and.b32  	%r10337, %r4158, 128;
	setp.eq.s32 	%p5963, %r10337, 0;
	@%p5963 bra 	$L__BB1_3546;
	add.s32 	%r11855, %r11855, %r64;
	add.s32 	%r11856, %r11856, %r66;
	add.s32 	%r11857, %r11857, %r68;
	add.s32 	%r11853, %r11853, 1;
	bra.uni 	$L__BB1_3547;
$L__BB1_3546:
	add.s32 	%r11866, %r11866, %r64;
	add.s32 	%r11867, %r11867, %r66;
	add.s32 	%r11868, %r11868, %r68;
	add.s32 	%r11862, %r11862, 1;
$L__BB1_3547:
	setp.eq.s32 	%p5964, %r11853, 0;
	mov.u16 	%rs5397, %rs5394;
	mov.u16 	%rs5398, %rs5395;
	mov.u16 	%rs5399, %rs5396;
	@%p5964 bra 	$L__BB1_3550;
	setp.eq.s32 	%p5965, %r11862, 0;
	mov.u16 	%rs5394, %rs5387;
	mov.u16 	%rs5395, %rs5388;
	mov.u16 	%rs5396, %rs5389;
	mov.u16 	%rs5397, %rs5387;
	mov.u16 	%rs5398, %rs5388;
	mov.u16 	%rs5399, %rs5389;
	@%p5965 bra 	$L__BB1_3550;
	cvt.u16.u32 	%rs4132, %r11855;
	cvt.u16.u32 	%rs4133, %r11853;
	div.u16 	%rs5394, %rs4132, %rs4133;
	cvt.u16.u32 	%rs4134, %r11856;
	div.u16 	%rs5395, %rs4134, %rs4133;
	cvt.u16.u32 	%rs4135, %r11857;
	div.u16 	%rs5396, %rs4135, %rs4133;
	cvt.u16.u32 	%rs4136, %r11866;
	cvt.u16.u32 	%rs4137, %r11862;
	div.u16 	%rs5397, %rs4136, %rs4137;
	cvt.u16.u32 	%rs4138, %r11867;
	div.u16 	%rs5398, %rs4138, %rs4137;
	cvt.u16.u32 	%rs4139, %r11868;
	div.u16 	%rs5399, %rs4139, %rs4137;
$L__BB1_3550:
	ld.param.u64 	%rd5057, [_Z20render_hybrid_kernelPKhjjjiiiiiidhhPhS1_S1_S1__param_16];
	ld.param.u64 	%rd5055, [_Z20render_hybrid_kernelPKhjjjiiiiiidhhPhS1_S1_S1__param_15];
	ld.param.u64 	%rd5053, [_Z20render_hybrid_kernelPKhjjjiiiiiidhhPhS1_S1_S1__param_14];
	cvt.s64.s32 	%rd5036, %r3;
	cvta.to.global.u64 	%rd5037, %rd5053;
	add.s64 	%rd5038, %rd5037, %rd5036;
	st.global.u8 	[%rd5038], %rs5393;
	mul.lo.s32 	%r10338, %r3, 3;
	cvt.s64.s32 	%rd5039, %r10338;
	cvta.to.global.u64 	%rd5040, %rd5055;
	add.s64 	%rd5041, %rd5040, %rd5039;
	st.global.u8 	[%rd5041], %rs5394;
	st.global.u8 	[%rd5041+1], %rs5395;
	st.global.u8 	[%rd5041+2], %rs5396;
	cvta.to.global.u64 	%rd5042, %rd5057;
	add.s64 	%rd5043, %rd5042, %rd5039;
	st.global.u8 	[%rd5043], %rs5397;
	st.global.u8 	[%rd5043+1], %rs5398;
	st.global.u8 	[%rd5043+2], %rs5399;
	bra.uni 	$L__BB1_3552;
$L__BB1_3551:
	ld.param.u64 	%rd5058, [_Z20render_hybrid_kernelPKhjjjiiiiiidhhPhS1_S1_S1__param_16];
	ld.param.u64 	%rd5056, [_Z20render_hybrid_kernelPKhjjjiiiiiidhhPhS1_S1_S1__param_15];
	ld.param.u64 	%rd5054, [_Z20render_hybrid_kernelPKhjjjiiiiiidhhPhS1_S1_S1__param_14];
	and.b16  	%rs4140, %rs1, 255;
	and.b16  	%rs4141, %rs2, 255;
	and.b16  	%rs4142, %rs3, 255;
	and.b16  	%rs4143, %rs4, 255;
	add.s16 	%rs4144, %rs4140, %rs4143;
	and.b16  	%rs4145, %rs5, 255;
	add.s16 	%rs4146, %rs4141, %rs4145;
	and.b16  	%rs4147, %rs6, 255;
	add.s16 	%rs4148, %rs4142, %rs4147;
	and.b16  	%rs4149, %rs12, 255;
	add.s16 	%rs4150, %rs4144, %rs4149;
	and.b16  	%rs4151, %rs13, 255;
	add.s16 	%rs4152, %rs4146, %rs4151;
	and.b16  	%rs4153, %rs14, 255;
	add.s16 	%rs4154, %rs4148, %rs4153;
	and.b16  	%rs4155, %rs15, 255;
	add.s16 	%rs4156, %rs4150, %rs4155;
	and.b16  	%rs4157, %rs16, 255;
	add.s16 	%rs4158, %rs4152, %rs4157;
	and.b16  	%rs4159, %rs17, 255;
	add.s16 	%rs4160, %rs4154, %rs4159;
	and.b16  	%rs4161, %rs7, 255;
	and.b16  	%rs4162, %rs11, 255;
	and.b16  	%rs4163, %rs18, 255;
	add.s16 	%rs4164, %rs4161, %rs4163;
	and.b16  	%rs4165, %rs19, 255;
	add.s16 	%rs4166, %rs10, %rs4165;
	and.b16  	%rs4167, %rs20, 255;
	add.s16 	%rs4168, %rs4162, %rs4167;
	and.b16  	%rs4169, %rs21, 255;
	add.s16 	%rs4170, %rs4164, %rs4169;
	and.b16  	%rs4171, %rs22, 255;
	add.s16 	%rs4172, %rs4166, %rs4171;
	and.b16  	%rs4173, %rs23, 255;
	add.s16 	%rs4174, %rs4168, %rs4173;
	and.b16  	%rs4175, %rs24, 255;
	add.s16 	%rs4176, %rs4170, %rs4175;
	and.b16  	%rs4177, %rs25, 255;
	add.s16 	%rs4178, %rs4172, %rs4177;
	and.b16  	%rs4179, %rs26, 255;
	add.s16 	%rs4180, %rs4174, %rs4179;
	cvta.to.global.u64 	%rd5045, %rd5054;
	add.s64 	%rd5046, %rd5045, %rd263;
	mov.b16 	%rs4181, 0;
	st.global.u8 	[%rd5046], %rs4181;
	shr.u16 	%rs4182, %rs4156, 2;
	mul.lo.s32 	%r10339, %r3, 3;
	cvt.s64.s32 	%rd5047, %r10339;
	cvta.to.global.u64 	%rd5048, %rd5056;
	add.s64 	%rd5049, %rd5048, %rd5047;
	st.global.u8 	[%rd5049], %rs4182;
	shr.u16 	%rs4183, %rs4158, 2;
	st.global.u8 	[%rd5049+1], %rs4183;
	shr.u16 	%rs4184, %rs4160, 2;
	st.global.u8 	[%rd5049+2], %rs4184;
	shr.u16 	%rs4185, %rs4176, 2;
	cvta.to.global.u64 	%rd5050, %rd5058;
	add.s64 	%rd5051, %rd5050, %rd5047;
	st.global.u8 	[%rd5051], %rs4185;
	shr.u16 	%rs4186, %rs4178, 2;
	st.global.u8 	[%rd5051+1], %rs4186;
	shr.u16 	%rs4187, %rs4180, 2;
	st.global.u8 	[%rd5051+2], %rs4187;
$L__BB1_3552:
	ret;

}
	// .globl	_Z20render_blocks_kernelPKhjjjiiiiiidPhS1_
.visible .entry _Z20render_blocks_kernelPKhjjjiiiiiidPhS1_(
	.param .u64 .ptr .align 1 _Z20render_blocks_kernelPKhjjjiiiiiidPhS1__param_0,
	.param .u32 _Z20render_blocks_kernelPKhjjjiiiiiidPhS1__param_1,
	.param .u32 _Z20render_blocks_kernelPKhjjjiiiiiidPhS1__param_2,
	.param .u32 _Z20render_blocks_kernelPKhjjjiiiiiidPhS1__param_3,
	.param .u32 _Z20render_blocks_kernelPKhjjjiiiiiidPhS1__param_4,
	.param .u32 _Z20render_blocks_kernelPKhjjjiiiiiidPhS1__param_5,
	.param .u32 _Z20render_blocks_kernelPKhjjjiiiiiidPhS1__param_6,
	.param .u32 _Z20render_blocks_kernelPKhjjjiiiiiidPhS1__param_7,
	.param .u32 _Z20render_blocks_kernelPKhjjjiiiiiidPhS1__param_8,
	.param .u32 _Z20render_blocks_kernelPKhjjjiiiiiidPhS1__param_9,
	.param .f64 _Z20render_blocks_kernelPKhjjjiiiiiidPhS1__param_10,
	.param .u64 .ptr .align 1 _Z20render_blocks_kernelPKhjjjiiiiiidPhS1__param_11,
	.param .u64 .ptr .align 1 _Z20render_blocks_kernelPKhjjjiiiiiidPhS1__param_12
)
{
	.reg .pred 	%p<28>;
	.reg .b16 	%rs<21>;
	.reg .b32 	%r<66>;
	.reg .b64 	%rd<27>;
	.reg .b64 	%fd<109>;

	ld.param.u64 	%rd4, [_Z20render_blocks_kernelPKhjjjiiiiiidPhS1__param_0];
	ld.param.u32 	%r19, [_Z20render_blocks_kernelPKhjjjiiiiiidPhS1__param_1];
	ld.param.u32 	%r20, [_Z20render_blocks_kernelPKhjjjiiiiiidPhS1__param_2];
	ld.param.u32 	%r21, [_Z20render_blocks_kernelPKhjjjiiiiiidPhS1__param_3];
	ld.param.u32 	%r22, [_Z20render_blocks_kernelPKhjjjiiiiiidPhS1__param_4];
	ld.param.u32 	%r23, [_Z20render_blocks_kernelPKhjjjiiiiiidPhS1__param_5];
	ld.param.u32 	%r24, [_Z20render_blocks_kernelPKhjjjiiiiiidPhS1__param_6];
	ld.param.u32 	%r27, [_Z20render_blocks_kernelPKhjjjiiiiiidPhS1__param_7];
	ld.param.u32 	%r25, [_Z20render_blocks_kernelPKhjjjiiiiiidPhS1__param_8];
	ld.param.u32 	%r26, [_Z20render_blocks_kernelPKhjjjiiiiiidPhS1__param_9];
	ld.param.f64 	%fd19, [_Z20render_blocks_kernelPKhjjjiiiiiidPhS1__param_10];
	ld.param.u64 	%rd3, [_Z20render_blocks_kernelPKhjjjiiiiiidPhS1__param_12];
	cvta.to.global.u64 	%rd1, %rd4;
	mov.u32 	%r29, %ctaid.x;
	mov.u32 	%r30, %ntid.x;
	mov.u32 	%r31, %tid.x;
	mad.lo.s32 	%r1, %r29, %r30, %r31;
	mov.u32 	%r32, %ctaid.y;
	mov.u32 	%r33, %ntid.y;
	mov.u32 	%r34, %tid.y;
	mad.lo.s32 	%r35, %r32, %r33, %r34;
	setp.ge.s32 	%p1, %r1, %r24;
	setp.ge.s32 	%p2, %r35, %r27;
	or.pred  	%p3, %p1, %p2;
	@%p3 bra 	$L__BB2_15;
	mad.lo.s32 	%r3, %r24, %r35, %r1;
	mul.lo.s32 	%r36, %r25, %r1;
	div.s32 	%r37, %r36, %r22;
	mul.lo.s32 	%r38, %r35, %r26;
	shl.b32 	%r39, %r38, 1;
	div.s32 	%r40, %r39, %r23;
	add.s32 	%r41, %r39, %r26;
	div.s32 	%r42, %r41, %r23;
	max.s32 	%r43, %r37, 0;
	add.s32 	%r44, %r25, -1;
	min.s32 	%r4, %r43, %r44;
	max.s32 	%r45, %r40, 0;
	add.s32 	%r46, %r26, -1;
	min.s32 	%r5, %r45, %r46;
	max.s32 	%r47, %r42, 0;
	min.s32 	%r6, %r47, %r46;
	mul.f64 	%fd20, %fd19, 0d400921FB54442D18;
	div.rn.f64 	%fd1, %fd20, 0d4066800000000000;
	abs.f64 	%fd2, %fd1;
	setp.neu.f64 	%p4, %fd2, 0d7FF0000000000000;
	@%p4 bra 	$L__BB2_3;
	mov.f64 	%fd26, 0d0000000000000000;
	mul.rn.f64 	%fd107, %fd1, %fd26;
	mov.b32 	%r64, 1;
	bra.uni 	$L__BB2_6;
$L__BB2_3:
	mul.f64 	%fd21, %fd1, 0d3FE45F306DC9C883;
	cvt.rni.s32.f64 	%r63, %fd21;
	cvt.rn.f64.s32 	%fd22, %r63;
	fma.rn.f64 	%fd23, %fd22, 0dBFF921FB54442D18, %fd1;
	fma.rn.f64 	%fd24, %fd22, 0dBC91A62633145C00, %fd23;
	fma.rn.f64 	%fd107, %fd22, 0dB97B839A252049C0, %fd24;
	setp.ltu.f64 	%p5, %fd2, 0d41E0000000000000;
	@%p5 bra 	$L__BB2_5;
	{ // callseq 1572, 0
	.param .b64 param0;
	st.param.f64 	[param0], %fd1;
	.param .align 16 .b8 retval0[16];
	call.uni (retval0), 
	__internal_trig_reduction_slowpathd, 
	(
	param0
	);
	ld.param.f64 	%fd107, [retval0];
	ld.param.b32 	%r63, [retval0+8];
	} // callseq 1572
$L__BB2_5:
	add.s32 	%r64, %r63, 1;
$L__BB2_6:
	setp.neu.f64 	%p6, %fd2, 0d7FF0000000000000;
	shl.b32 	%r50, %r64, 6;
	cvt.u64.u32 	%rd5, %r50;
	and.b64  	%rd6, %rd5, 64;
	mov.u64 	%rd7, __cudart_sin_cos_coeffs;
	add.s64 	%rd8, %rd7, %rd6;
	mul.rn.f64 	%fd27, %fd107, %fd107;
	and.b32  	%r51, %r64, 1;
	setp.eq.b32 	%p7, %r51, 1;
	selp.f64 	%fd28, 0dBDA8FF8320FD8164, 0d3DE5DB65F9785EBA, %p7;
	ld.global.nc.v2.f64 	{%fd29, %fd30}, [%rd8];
	fma.rn.f64 	%fd31, %fd28, %fd27, %fd29;
	fma.rn.f64 	%fd32, %fd31, %fd27, %fd30;
	ld.global.nc.v2.f64 	{%fd33, %fd34}, [%rd8+16];
	fma.rn.f64 	%fd35, %fd32, %fd27, %fd33;
	fma.rn.f64 	%fd36, %fd35, %fd27, %fd34;
	ld.global.nc.v2.f64 	{%fd37, %fd38}, [%rd8+32];
	fma.rn.f64 	%fd39, %fd36, %fd27, %fd37;
	fma.rn.f64 	%fd40, %fd39, %fd27, %fd38;
	fma.rn.f64 	%fd41, %fd40, %fd107, %fd107;
	fma.rn.f64 	%fd42, %fd40, %fd27, 0d3FF0000000000000;
	selp.f64 	%fd43, %fd42, %fd41, %p7;
	and.b32  	%r52, %r64, 2;
	setp.eq.s32 	%p8, %r52, 0;
	mov.f64 	%fd44, 0d0000000000000000;
	sub.f64 	%fd45, %fd44, %fd43;
	selp.f64 	%fd8, %fd43, %fd45, %p8;
	@%p6 bra 	$L__BB2_8;
	mov.f64 	%fd51, 0d0000000000000000;
	mul.rn.f64 	%fd108, %fd1, %fd51;
	mov.b32 	%r65, 0;
	bra.uni 	$L__BB2_10;
$L__BB2_8:
	mul.f64 	%fd46, %fd1, 0d3FE45F306DC9C883;
	cvt.rni.s32.f64 	%r65, %fd46;
	cvt.rn.f64.s32 	%fd47, %r65;
	fma.rn.f64 	%fd48, %fd47, 0dBFF921FB54442D18, %fd1;
	fma.rn.f64 	%fd49, %fd47, 0dBC91A62633145C00, %fd48;
	fma.rn.f64 	%fd108, %fd47, 0dB97B839A252049C0, %fd49;
	setp.ltu.f64 	%p9, %fd2, 0d41E0000000000000;
	@%p9 bra 	$L__BB2_10;
	{ // callseq 1573, 0
	.param .b64 param0;
	st.param.f64 	[param0], %fd1;
	.param .align 16 .b8 retval0[16];
	call.uni (retval0), 
	__internal_trig_reduction_slowpathd, 
	(
	param0
	);
	ld.param.f64 	%fd108, [retval0];
	ld.param.b32 	%r65, [retval0+8];
	} // callseq 1573
$L__BB2_10:
	shl.b32 	%r55, %r65, 6;
	cvt.u64.u32 	%rd9, %r55;
	and.b64  	%rd10, %rd9, 64;
	mov.u64 	%rd11, __cudart_sin_cos_coeffs;
	add.s64 	%rd12, %rd11, %rd10;
	mul.rn.f64 	%fd52, %fd108, %fd108;
	and.b32  	%r56, %r65, 1;
	setp.eq.b32 	%p10, %r56, 1;
	selp.f64 	%fd53, 0dBDA8FF8320FD8164, 0d3DE5DB65F9785EBA, %p10;
	ld.global.nc.v2.f64 	{%fd54, %fd55}, [%rd12];
	fma.rn.f64 	%fd56, %fd53, %fd52, %fd54;
	fma.rn.f64 	%fd57, %fd56, %fd52, %fd55;
	ld.global.nc.v2.f64 	{%fd58, %fd59}, [%rd12+16];
	fma.rn.f64 	%fd60, %fd57, %fd52, %fd58;
	fma.rn.f64 	%fd61, %fd60, %fd52, %fd59;
	ld.global.nc.v2.f64 	{%fd62, %fd63}, [%rd12+32];
	fma.rn.f64 	%fd64, %fd61, %fd52, %fd62;
	fma.rn.f64 	%fd65, %fd64, %fd52, %fd63;
	fma.rn.f64 	%fd66, %fd65, %fd108, %fd108;
	fma.rn.f64 	%fd67, %fd65, %fd52, 0d3FF0000000000000;
	selp.f64 	%fd68, %fd67, %fd66, %p10;
	and.b32  	%r57, %r65, 2;
	setp.eq.s32 	%p11, %r57, 0;
	mov.f64 	%fd69, 0d0000000000000000;
	sub.f64 	%fd70, %fd69, %fd68;
	selp.f64 	%fd13, %fd68, %fd70, %p11;
	cvt.rn.f64.s32 	%fd71, %r25;
	mul.f64 	%fd72, %fd71, 0d3FE0000000000000;
	cvt.rn.f64.s32 	%fd73, %r26;
	mul.f64 	%fd14, %fd73, 0d3FE0000000000000;
	cvt.rn.f64.u32 	%fd74, %r19;
	mul.f64 	%fd15, %fd74, 0d3FE0000000000000;
	cvt.rn.f64.u32 	%fd75, %r20;
	mul.f64 	%fd16, %fd75, 0d3FE0000000000000;
	cvt.rn.f64.s32 	%fd76, %r4;
	sub.f64 	%fd77, %fd76, %fd72;
	cvt.rn.f64.s32 	%fd78, %r5;
	sub.f64 	%fd79, %fd78, %fd14;
	mul.f64 	%fd17, %fd77, %fd8;
	fma.rn.f64 	%fd80, %fd79, %fd13, %fd17;
	add.f64 	%fd81, %fd15, %fd80;
	mul.f64 	%fd82, %fd79, %fd8;
	mul.f64 	%fd18, %fd77, %fd13;
	sub.f64 	%fd83, %fd82, %fd18;
	add.f64 	%fd84, %fd16, %fd83;
	mov.f64 	%fd85, 0d3FE0000000000000;
	copysign.f64 	%fd86, %fd81, %fd85;
	add.rz.f64 	%fd87, %fd81, %fd86;
	cvt.rzi.f64.f64 	%fd88, %fd87;
	cvt.rzi.s32.f64 	%r15, %fd88;
	copysign.f64 	%fd89, %fd84, %fd85;
	add.rz.f64 	%fd90, %fd84, %fd89;
	cvt.rzi.f64.f64 	%fd91, %fd90;
	cvt.rzi.s32.f64 	%r16, %fd91;
	setp.lt.s32 	%p12, %r15, 0;
	setp.ge.s32 	%p13, %r15, %r19;
	or.pred  	%p14, %p12, %p13;
	setp.lt.s32 	%p15, %r16, 0;
	setp.ge.s32 	%p16, %r16, %r20;
	or.pred  	%p17, %p15, %p16;
	or.pred  	%p19, %p14, %p17;
	mov.b16 	%rs15, 0;
	mov.u16 	%rs16, %rs15;
	mov.u16 	%rs17, %rs15;
	@%p19 bra 	$L__BB2_12;
	mul.lo.s32 	%r58, %r16, %r21;
	cvt.u64.u32 	%rd13, %r58;
	shl.b32 	%r59, %r15, 2;
	cvt.u64.u32 	%rd14, %r59;
	add.s64 	%rd15, %rd13, %rd14;
	add.s64 	%rd16, %rd1, %rd15;
	ld.global.u8 	%rs17, [%rd16];
	ld.global.u8 	%rs16, [%rd16+1];
	ld.global.u8 	%rs15, [%rd16+2];
$L__BB2_12:
	cvt.rn.f64.s32 	%fd92, %r6;
	sub.f64 	%fd93, %fd92, %fd14;
	fma.rn.f64 	%fd94, %fd93, %fd13, %fd17;
	add.f64 	%fd95, %fd15, %fd94;
	mul.f64 	%fd96, %fd93, %fd8;
	sub.f64 	%fd97, %fd96, %fd18;
	add.f64 	%fd98, %fd16, %fd97;
	mov.f64 	%fd99, 0d3FE0000000000000;
	copysign.f64 	%fd100, %fd95, %fd99;
	add.rz.f64 	%fd101, %fd95, %fd100;
	cvt.rzi.f64.f64 	%fd102, %fd101;
	cvt.rzi.s32.f64 	%r17, %fd102;
	copysign.f64 	%fd103, %fd98, %fd99;
	add.rz.f64 	%fd104, %fd98, %fd103;
	cvt.rzi.f64.f64 	%fd105, %fd104;
	cvt.rzi.s32.f64 	%r18, %fd105;
	setp.lt.s32 	%p20, %r17, 0;
	setp.ge.s32 	%p21, %r17, %r19;
	or.pred  	%p22, %p20, %p21;
	setp.lt.s32 	%p23, %r18, 0;
	setp.ge.s32 	%p24, %r18, %r20;
	or.pred  	%p25, %p23, %p24;
	or.pred  	%p27, %p22, %p25;
	mov.b16 	%rs18, 0;
	mov.u16 	%rs19, %rs18;
	mov.u16 	%rs20, %rs18;
	@%p27 bra 	$L__BB2_14;
	mul.lo.s32 	%r60, %r18, %r21;
	cvt.u64.u32 	%rd17, %r60;
	shl.b32 	%r61, %r17, 2;
	cvt.u64.u32 	%rd18, %r61;
	add.s64 	%rd19, %rd17, %rd18;
	add.s64 	%rd20, %rd1, %rd19;
	ld.global.u8 	%rs20, [%rd20];
	ld.global.u8 	%rs19, [%rd20+1];
	ld.global.u8 	%rs18, [%rd20+2];
$L__BB2_14:
	ld.param.u64 	%rd26, [_Z20render_blocks_kernelPKhjjjiiiiiidPhS1__param_11];
	mul.lo.s32 	%r62, %r3, 3;
	cvt.s64.s32 	%rd21, %r62;
	cvta.to.global.u64 	%rd22, %rd26;
	add.s64 	%rd23, %rd22, %rd21;
	st.global.u8 	[%rd23], %rs15;
	st.global.u8 	[%rd23+1], %rs16;
	st.global.u8 	[%rd23+2], %rs17;
	cvta.to.global.u64 	%rd24, %rd3;
	add.s64 	%rd25, %rd24, %rd21;
	st.global.u8 	[%rd25], %rs18;
	st.global.u8 	[%rd25+1], %rs19;
	st.global.u8 	[%rd25+2], %rs20;
$L__BB2_15:
	ret;

}
	// .globl	_Z19render_ascii_kernelPKhjjjiiiiiidPhS1_S1_
.visible .entry _Z19render_ascii_kernelPKhjjjiiiiiidPhS1_S1_(
	.param .u64 .ptr .align 1 _Z19render_ascii_kernelPKhjjjiiiiiidPhS1_S1__param_0,
	.param .u32 _Z19render_ascii_kernelPKhjjjiiiiiidPhS1_S1__param_1,
	.param .u32 _Z19render_ascii_kernelPKhjjjiiiiiidPhS1_S1__param_2,
	.param .u32 _Z19render_ascii_kernelPKhjjjiiiiiidPhS1_S1__param_3,
	.param .u32 _Z19render_ascii_kernelPKhjjjiiiiiidPhS1_S1__param_4,
	.param .u32 _Z19render_ascii_kernelPKhjjjiiiiiidPhS1_S1__param_5,
	.param .u32 _Z19render_ascii_kernelPKhjjjiiiiiidPhS1_S1__param_6,
	.param .u32 _Z19render_ascii_kernelPKhjjjiiiiiidPhS1_S1__param_7,
	.param .u32 _Z19render_ascii_kernelPKhjjjiiiiiidPhS1_S1__param_8,
	.param .u32 _Z19render_ascii_kernelPKhjjjiiiiiidPhS1_S1__param_9,
	.param .f64 _Z19render_ascii_kernelPKhjjjiiiiiidPhS1_S1__param_10,
	.param .u64 .ptr .align 1 _Z19render_ascii_kernelPKhjjjiiiiiidPhS1_S1__param_11,
	.param .u64 .ptr .align 1 _Z19render_ascii_kernelPKhjjjiiiiiidPhS1_S1__param_12,
	.param .u64 .ptr .align 1 _Z19render_ascii_kernelPKhjjjiiiiiidPhS1_S1__param_13
)
{
	.reg .pred 	%p<20>;
	.reg .b16 	%rs<15>;
	.reg .b32 	%r<58>;
	.reg .b64 	%rd<28>;
	.reg .b64 	%fd<99>;

	ld.param.u32 	%r16, [_Z19render_ascii_kernelPKhjjjiiiiiidPhS1_S1__param_1];
	ld.param.u32 	%r17, [_Z19render_ascii_kernelPKhjjjiiiiiidPhS1_S1__param_2];
	ld.param.u32 	%r18, [_Z19render_ascii_kernelPKhjjjiiiiiidPhS1_S1__param_3];
	ld.param.u32 	%r19, [_Z19render_ascii_kernelPKhjjjiiiiiidPhS1_S1__param_4];
	ld.param.u32 	%r20, [_Z19render_ascii_kernelPKhjjjiiiiiidPhS1_S1__param_5];
	ld.param.u32 	%r21, [_Z19render_ascii_kernelPKhjjjiiiiiidPhS1_S1__param_6];
	ld.param.u32 	%r24, [_Z19render_ascii_kernelPKhjjjiiiiiidPhS1_S1__param_7];
	ld.param.u32 	%r22, [_Z19render_ascii_kernelPKhjjjiiiiiidPhS1_S1__param_8];
	ld.param.u32 	%r23, [_Z19render_ascii_kernelPKhjjjiiiiiidPhS1_S1__param_9];
	ld.param.f64 	%fd13, [_Z19render_ascii_kernelPKhjjjiiiiiidPhS1_S1__param_10];
	ld.param.u64 	%rd3, [_Z19render_ascii_kernelPKhjjjiiiiiidPhS1_S1__param_12];
	ld.param.u64 	%rd4, [_Z19render_ascii_kernelPKhjjjiiiiiidPhS1_S1__param_13];
	mov.u32 	%r26, %ctaid.x;
	mov.u32 	%r27, %ntid.x;
	mov.u32 	%r28, %tid.x;
	mad.lo.s32 	%r1, %r26, %r27, %r28;
	mov.u32 	%r29, %ctaid.y;
	mov.u32 	%r30, %ntid.y;
	mov.u32 	%r31, %tid.y;
	mad.lo.s32 	%r32, %r29, %r30, %r31;
	setp.ge.s32 	%p1, %r1, %r21;
	setp.ge.s32 	%p2, %r32, %r24;
	or.pred  	%p3, %p1, %p2;
	@%p3 bra 	$L__BB3_13;
	mad.lo.s32 	%r3, %r21, %r32, %r1;
	mul.lo.s32 	%r33, %r22, %r1;
	div.s32 	%r34, %r33, %r19;
	mul.lo.s32 	%r35, %r23, %r32;
	div.s32 	%r36, %r35, %r20;
	max.s32 	%r37, %r34, 0;
	add.s32 	%r38, %r22, -1;
	min.s32 	%r4, %r37, %r38;
	max.s32 	%r5, %r36, 0;
	mul.f64 	%fd14, %fd13, 0d400921FB54442D18;
	div.rn.f64 	%fd1, %fd14, 0d4066800000000000;
	abs.f64 	%fd2, %fd1;
	setp.neu.f64 	%p4, %fd2, 0d7FF0000000000000;
	@%p4 bra 	$L__BB3_3;
	mov.f64 	%fd20, 0d0000000000000000;
	mul.rn.f64 	%fd97, %fd1, %fd20;
	mov.b32 	%r56, 1;
	bra.uni 	$L__BB3_6;
$L__BB3_3:
	mul.f64 	%fd15, %fd1, 0d3FE45F306DC9C883;
	cvt.rni.s32.f64 	%r55, %fd15;
	cvt.rn.f64.s32 	%fd16, %r55;
	fma.rn.f64 	%fd17, %fd16, 0dBFF921FB54442D18, %fd1;
	fma.rn.f64 	%fd18, %fd16, 0dBC91A62633145C00, %fd17;
	fma.rn.f64 	%fd97, %fd16, 0dB97B839A252049C0, %fd18;
	setp.ltu.f64 	%p5, %fd2, 0d41E0000000000000;
	@%p5 bra 	$L__BB3_5;
	{ // callseq 1574, 0
	.param .b64 param0;
	st.param.f64 	[param0], %fd1;
	.param .align 16 .b8 retval0[16];
	call.uni (retval0), 
	__internal_trig_reduction_slowpathd, 
	(
	param0
	);
	ld.param.f64 	%fd97, [retval0];
	ld.param.b32 	%r55, [retval0+8];
	} // callseq 1574
$L__BB3_5:
	add.s32 	%r56, %r55, 1;
$L__BB3_6:
	setp.neu.f64 	%p6, %fd2, 0d7FF0000000000000;
	shl.b32 	%r41, %r56, 6;
	cvt.u64.u32 	%rd5, %r41;
	and.b64  	%rd6, %rd5, 64;
	mov.u64 	%rd7, __cudart_sin_cos_coeffs;
	add.s64 	%rd8, %rd7, %rd6;
	mul.rn.f64 	%fd21, %fd97, %fd97;
	and.b32  	%r42, %r56, 1;
	setp.eq.b32 	%p7, %r42, 1;
	selp.f64 	%fd22, 0dBDA8FF8320FD8164, 0d3DE5DB65F9785EBA, %p7;
	ld.global.nc.v2.f64 	{%fd23, %fd24}, [%rd8];
	fma.rn.f64 	%fd25, %fd22, %fd21, %fd23;
	fma.rn.f64 	%fd26, %fd25, %fd21, %fd24;
	ld.global.nc.v2.f64 	{%fd27, %fd28}, [%rd8+16];
	fma.rn.f64 	%fd29, %fd26, %fd21, %fd27;
	fma.rn.f64 	%fd30, %fd29, %fd21, %fd28;
	ld.global.nc.v2.f64 	{%fd31, %fd32}, [%rd8+32];
	fma.rn.f64 	%fd33, %fd30, %fd21, %fd31;
	fma.rn.f64 	%fd34, %fd33, %fd21, %fd32;
	fma.rn.f64 	%fd35, %fd34, %fd97, %fd97;
	fma.rn.f64 	%fd36, %fd34, %fd21, 0d3FF0000000000000;
	selp.f64 	%fd37, %fd36, %fd35, %p7;
	and.b32  	%r43, %r56, 2;
	setp.eq.s32 	%p8, %r43, 0;
	mov.f64 	%fd38, 0d0000000000000000;
	sub.f64 	%fd39, %fd38, %fd37;
	selp.f64 	%fd8, %fd37, %fd39, %p8;
	@%p6 bra 	$L__BB3_8;
	mov.f64 	%fd45, 0d0000000000000000;
	mul.rn.f64 	%fd98, %fd1, %fd45;
	mov.b32 	%r57, 0;
	bra.uni 	$L__BB3_10;
$L__BB3_8:
	mul.f64 	%fd40, %fd1, 0d3FE45F306DC9C883;
	cvt.rni.s32.f64 	%r57, %fd40;
	cvt.rn.f64.s32 	%fd41, %r57;
	fma.rn.f64 	%fd42, %fd41, 0dBFF921FB54442D18, %fd1;
	fma.rn.f64 	%fd43, %fd41, 0dBC91A62633145C00, %fd42;
	fma.rn.f64 	%fd98, %fd41, 0dB97B839A252049C0, %fd43;
	setp.ltu.f64 	%p9, %fd2, 0d41E0000000000000;
	@%p9 bra 	$L__BB3_10;
	{ // callseq 1575, 0
	.param .b64 param0;
	st.param.f64 	[param0], %fd1;
	.param .align 16 .b8 retval0[16];
	call.uni (retval0), 
	__internal_trig_reduction_slowpathd, 
	(
	param0
	);
	ld.param.f64 	%fd98, [retval0];
	ld.param.b32 	%r57, [retval0+8];
	} // callseq 1575
$L__BB3_10:
	shl.b32 	%r46, %r57, 6;
	cvt.u64.u32 	%rd9, %r46;
	and.b64  	%rd10, %rd9, 64;
	add.s64 	%rd12, %rd7, %rd10;
	mul.rn.f64 	%fd46, %fd98, %fd98;
	and.b32  	%r47, %r57, 1;
	setp.eq.b32 	%p10, %r47, 1;
	selp.f64 	%fd47, 0dBDA8FF8320FD8164, 0d3DE5DB65F9785EBA, %p10;
	ld.global.nc.v2.f64 	{%fd48, %fd49}, [%rd12];
	fma.rn.f64 	%fd50, %fd47, %fd46, %fd48;
	fma.rn.f64 	%fd51, %fd50, %fd46, %fd49;
	ld.global.nc.v2.f64 	{%fd52, %fd53}, [%rd12+16];
	fma.rn.f64 	%fd54, %fd51, %fd46, %fd52;
	fma.rn.f64 	%fd55, %fd54, %fd46, %fd53;
	ld.global.nc.v2.f64 	{%fd56, %fd57}, [%rd12+32];
	fma.rn.f64 	%fd58, %fd55, %fd46, %fd56;
	fma.rn.f64 	%fd59, %fd58, %fd46, %fd57;
	fma.rn.f64 	%fd60, %fd59, %fd98, %fd98;
	fma.rn.f64 	%fd61, %fd59, %fd46, 0d3FF0000000000000;
	selp.f64 	%fd62, %fd61, %fd60, %p10;
	and.b32  	%r48, %r57, 2;
	setp.eq.s32 	%p11, %r48, 0;
	mov.f64 	%fd63, 0d0000000000000000;
	sub.f64 	%fd64, %fd63, %fd62;
	selp.f64 	%fd65, %fd62, %fd64, %p11;
	cvt.rn.f64.s32 	%fd66, %r22;
	mul.f64 	%fd67, %fd66, 0d3FE0000000000000;
	cvt.rn.f64.s32 	%fd68, %r23;
	mul.f64 	%fd69, %fd68, 0d3FE0000000000000;
	cvt.rn.f64.u32 	%fd70, %r16;
	cvt.rn.f64.u32 	%fd71, %r17;
	cvt.rn.f64.s32 	%fd72, %r4;
	sub.f64 	%fd73, %fd72, %fd67;
	add.s32 	%r49, %r23, -1;
	min.s32 	%r50, %r5, %r49;
	cvt.rn.f64.s32 	%fd74, %r50;
	sub.f64 	%fd75, %fd74, %fd69;
	mul.f64 	%fd76, %fd75, %fd65;
	fma.rn.f64 	%fd77, %fd73, %fd8, %fd76;
	fma.rn.f64 	%fd78, %fd70, 0d3FE0000000000000, %fd77;
	mul.f64 	%fd79, %fd75, %fd8;
	mul.f64 	%fd80, %fd73, %fd65;
	sub.f64 	%fd81, %fd79, %fd80;
	fma.rn.f64 	%fd82, %fd71, 0d3FE0000000000000, %fd81;
	mov.f64 	%fd83, 0d3FE0000000000000;
	copysign.f64 	%fd84, %fd78, %fd83;
	add.rz.f64 	%fd85, %fd78, %fd84;
	cvt.rzi.f64.f64 	%fd86, %fd85;
	cvt.rzi.s32.f64 	%r14, %fd86;
	copysign.f64 	%fd87, %fd82, %fd83;
	add.rz.f64 	%fd88, %fd82, %fd87;
	cvt.rzi.f64.f64 	%fd89, %fd88;
	cvt.rzi.s32.f64 	%r15, %fd89;
	setp.lt.s32 	%p12, %r14, 0;
	setp.ge.s32 	%p13, %r14, %r16;
	or.pred  	%p14, %p12, %p13;
	setp.lt.s32 	%p15, %r15, 0;
	setp.ge.s32 	%p16, %r15, %r17;
	or.pred  	%p17, %p15, %p16;
	or.pred  	%p19, %p14, %p17;
	mov.b16 	%rs12, 0;
	mov.u16 	%rs13, %rs12;
	mov.u16 	%rs14, %rs12;
	@%p19 bra 	$L__BB3_12;
	ld.param.u64 	%rd26, [_Z19render_ascii_kernelPKhjjjiiiiiidPhS1_S1__param_0];
	mul.lo.s32 	%r51, %r15, %r18;
	cvt.u64.u32 	%rd13, %r51;
	shl.b32 	%r52, %r14, 2;
	cvt.u64.u32 	%rd14, %r52;
	add.s64 	%rd15, %rd13, %rd14;
	cvta.to.global.u64 	%rd16, %rd26;
	add.s64 	%rd17, %rd16, %rd15;
	ld.global.u8 	%rs14, [%rd17];
	ld.global.u8 	%rs13, [%rd17+1];
	ld.global.u8 	%rs12, [%rd17+2];
$L__BB3_12:
	ld.param.u64 	%rd27, [_Z19render_ascii_kernelPKhjjjiiiiiidPhS1_S1__param_11];
	and.b16  	%rs8, %rs12, 255;
	cvt.rn.f64.u16 	%fd90, %rs8;
	and.b16  	%rs9, %rs13, 255;
	cvt.rn.f64.u16 	%fd91, %rs9;
	mul.f64 	%fd92, %fd91, 0d3FE2C8B439581062;
	fma.rn.f64 	%fd93, %fd90, 0d3FD322D0E5604189, %fd92;
	and.b16  	%rs10, %rs14, 255;
	cvt.rn.f64.u16 	%fd94, %rs10;
	fma.rn.f64 	%fd95, %fd94, 0d3FBD2F1A9FBE76C9, %fd93;
	cvt.rzi.u32.f64 	%r53, %fd95;
	cvt.s64.s32 	%rd18, %r3;
	cvta.to.global.u64 	%rd19, %rd27;
	add.s64 	%rd20, %rd19, %rd18;
	st.global.u8 	[%rd20], %r53;
	mul.lo.s32 	%r54, %r3, 3;
	cvt.s64.s32 	%rd21, %r54;
	cvta.to.global.u64 	%rd22, %rd3;
	add.s64 	%rd23, %rd22, %rd21;
	st.global.u8 	[%rd23], %rs12;
	st.global.u8 	[%rd23+1], %rs13;
	st.global.u8 	[%rd23+2], %rs14;
	cvta.to.global.u64 	%rd24, %rd4;
	add.s64 	%rd25, %rd24, %rd21;
	mov.b16 	%rs11, 0;
	st.global.u8 	[%rd25], %rs11;
	st.global.u8 	[%rd25+1], %rs11;
	st.global.u8 	[%rd25+2], %rs11;
$L__BB3_13:
	ret;

}
.func  (.param .align 16 .b8 func_retval0[16]) __internal_trig_reduction_slowpathd(
	.param .b64 __internal_trig_reduction_slowpathd_param_0
)
{
	.local .align 8 .b8 	__local_depot4[40];
	.reg .b64 	%SP;
	.reg .b64 	%SPL;
	.reg .pred 	%p<10>;
	.reg .b32 	%r<47>;
	.reg .b64 	%rd<74>;
	.reg .b64 	%fd<5>;

	mov.u64 	%SPL, __local_depot4;
	ld.param.f64 	%fd4, [__internal_trig_reduction_slowpathd_param_0];
	add.u64 	%rd1, %SPL, 0;
	{
	.reg .b32 %temp; 
	mov.b64 	{%temp, %r1}, %fd4;
	}
	shr.u32 	%r2, %r1, 20;
	and.b32  	%r3, %r2, 2047;
	setp.eq.s32 	%p1, %r3, 2047;
	mov.b32 	%r46, 0;
	@%p1 bra 	$L__BB4_9;
	add.s32 	%r20, %r3, -1024;
	mov.b64 	%rd20, %fd4;
	shl.b64 	%rd2, %rd20, 11;
	shr.u32 	%r4, %r20, 6;
	sub.s32 	%r45, 15, %r4;
	sub.s32 	%r21, 19, %r4;
	setp.lt.u32 	%p2, %r20, 128;
	selp.b32 	%r6, 18, %r21, %p2;
	setp.ge.s32 	%p3, %r45, %r6;
	mov.b64 	%rd70, 0;
	@%p3 bra 	$L__BB4_4;
	add.s32 	%r23, %r6, %r4;
	neg.s32 	%r43, %r23;
	or.b64  	%rd3, %rd2, -9223372036854775808;
	mov.b64 	%rd70, 0;
	mov.b32 	%r42, 0;
	mov.u64 	%rd25, __cudart_i2opi_d;
	mov.u32 	%r44, %r45;
$L__BB4_3:
	.pragma "nounroll";
	mul.wide.s32 	%rd22, %r42, 8;
	add.s64 	%rd23, %rd1, %rd22;
	mul.wide.s32 	%rd24, %r44, 8;
	add.s64 	%rd26, %rd25, %rd24;
	ld.global.nc.u64 	%rd27, [%rd26];
	{
	.reg .u32 %r0, %r1, %r2, %r3, %alo, %ahi, %blo, %bhi, %clo, %chi;
	mov.b64 	{%alo,%ahi}, %rd27;
	mov.b64 	{%blo,%bhi}, %rd3;
	mov.b64 	{%clo,%chi}, %rd70;
	mad.lo.cc.u32 	%r0, %alo, %blo, %clo;
	madc.hi.cc.u32 	%r1, %alo, %blo, %chi;
	madc.hi.u32 	%r2, %alo, %bhi, 0;
	mad.lo.cc.u32 	%r1, %alo, %bhi, %r1;
	madc.hi.cc.u32 	%r2, %ahi, %blo, %r2;
	madc.hi.u32 	%r3, %ahi, %bhi, 0;
	mad.lo.cc.u32 	%r1, %ahi, %blo, %r1;
	madc.lo.cc.u32 	%r2, %ahi, %bhi, %r2;
	addc.u32 	%r3, %r3, 0;
	mov.b64 	%rd28, {%r0,%r1};
	mov.b64 	%rd70, {%r2,%r3};
	}
	st.local.u64 	[%rd23], %rd28;
	add.s32 	%r44, %r44, 1;
	add.s32 	%r43, %r43, 1;
	add.s32 	%r42, %r42, 1;
	setp.ne.s32 	%p4, %r43, -15;
	mov.u32 	%r45, %r6;
	@%p4 bra 	$L__BB4_3;
$L__BB4_4:
	cvt.s64.s32 	%rd29, %r45;
	cvt.u64.u32 	%rd30, %r4;
	add.s64 	%rd31, %rd30, %rd29;
	shl.b64 	%rd32, %rd31, 3;
	add.s64 	%rd33, %rd1, %rd32;
	st.local.u64 	[%rd33+-120], %rd70;
	and.b32  	%r15, %r2, 63;
	ld.local.u64 	%rd72, [%rd1+16];
	ld.local.u64 	%rd71, [%rd1+24];
	setp.eq.s32 	%p5, %r15, 0;
	@%p5 bra 	$L__BB4_6;
	shl.b64 	%rd34, %rd71, %r15;
	shr.u64 	%rd35, %rd72, 1;
	xor.b32  	%r24, %r15, 63;
	shr.u64 	%rd36, %rd35, %r24;
	or.b64  	%rd71, %rd34, %rd36;
	ld.local.u64 	%rd37, [%rd1+8];
	shl.b64 	%rd38, %rd72, %r15;
	shr.u64 	%rd39, %rd37, 1;
	shr.u64 	%rd40, %rd39, %r24;
	or.b64  	%rd72, %rd38, %rd40;
$L__BB4_6:
	and.b32  	%r25, %r1, -2147483648;
	shr.u64 	%rd41, %rd71, 62;
	cvt.u32.u64 	%r26, %rd41;
	mov.b64 	{%r27, %r28}, %rd71;
	mov.b64 	{%r29, %r30}, %rd72;
	shf.l.wrap.b32 	%r31, %r30, %r27, 2;
	shf.l.wrap.b32 	%r32, %r27, %r28, 2;
	mov.b64 	%rd42, {%r31, %r32};
	shl.b64 	%rd43, %rd72, 2;
	shr.u64 	%rd44, %rd42, 63;
	cvt.u32.u64 	%r33, %rd44;
	add.s32 	%r34, %r33, %r26;
	setp.eq.s32 	%p6, %r25, 0;
	neg.s32 	%r35, %r34;
	selp.b32 	%r46, %r34, %r35, %p6;
	setp.gt.s64 	%p7, %rd42, -1;
	mov.b64 	%rd45, 0;
	{
	.reg .u32 %r0, %r1, %r2, %r3, %a0, %a1, %a2, %a3, %b0, %b1, %b2, %b3;
	mov.b64 	{%a0,%a1}, %rd45;
	mov.b64 	{%a2,%a3}, %rd45;
	mov.b64 	{%b0,%b1}, %rd43;
	mov.b64 	{%b2,%b3}, %rd42;
	sub.cc.u32 	%r0, %a0, %b0;
	subc.cc.u32 	%r1, %a1, %b1;
	subc.cc.u32 	%r2, %a2, %b2;
	subc.u32 	%r3, %a3, %b3;
	mov.b64 	%rd46, {%r0,%r1};
	mov.b64 	%rd47, {%r2,%r3};
	}
	xor.b32  	%r36, %r25, -2147483648;
	selp.b64 	%rd73, %rd42, %rd47, %p7;
	selp.b64 	%rd14, %rd43, %rd46, %p7;
	selp.b32 	%r17, %r25, %r36, %p7;
	clz.b64 	%r37, %rd73;
	cvt.u64.u32 	%rd15, %r37;
	setp.eq.s32 	%p8, %r37, 0;
	@%p8 bra 	$L__BB4_8;
	cvt.u32.u64 	%r38, %rd15;
	and.b32  	%r39, %r38, 63;
	shl.b64 	%rd48, %rd73, %r39;
	shr.u64 	%rd49, %rd14, 1;
	not.b32 	%r40, %r38;
	and.b32  	%r41, %r40, 63;
	shr.u64 	%rd50, %rd49, %r41;
	or.b64  	%rd73, %rd48, %rd50;
$L__BB4_8:
	mov.b64 	%rd51, -3958705157555305931;
	{
	.reg .u32 %r0, %r1, %r2, %r3, %alo, %ahi, %blo, %bhi;
	mov.b64 	{%alo,%ahi}, %rd73;
	mov.b64 	{%blo,%bhi}, %rd51;
	mul.lo.u32 	%r0, %alo, %blo;
	mul.hi.u32 	%r1, %alo, %blo;
	mad.lo.cc.u32 	%r1, %alo, %bhi, %r1;
	madc.hi.u32 	%r2, %alo, %bhi, 0;
	mad.lo.cc.u32 	%r1, %ahi, %blo, %r1;
	madc.hi.cc.u32 	%r2, %ahi, %blo, %r2;
	madc.hi.u32 	%r3, %ahi, %bhi, 0;
	mad.lo.cc.u32 	%r2, %ahi, %bhi, %r2;
	addc.u32 	%r3, %r3, 0;
	mov.b64 	%rd52, {%r0,%r1};
	mov.b64 	%rd53, {%r2,%r3};
	}
	setp.gt.s64 	%p9, %rd53, 0;
	{
	.reg .u32 %r0, %r1, %r2, %r3, %a0, %a1, %a2, %a3, %b0, %b1, %b2, %b3;
	mov.b64 	{%a0,%a1}, %rd52;
	mov.b64 	{%a2,%a3}, %rd53;
	mov.b64 	{%b0,%b1}, %rd52;
	mov.b64 	{%b2,%b3}, %rd53;
	add.cc.u32 	%r0, %a0, %b0;
	addc.cc.u32 	%r1, %a1, %b1;
	addc.cc.u32 	%r2, %a2, %b2;
	addc.u32 	%r3, %a3, %b3;
	mov.b64 	%rd54, {%r0,%r1};
	mov.b64 	%rd55, {%r2,%r3};
	}
	selp.b64 	%rd56, %rd55, %rd53, %p9;
	selp.s64 	%rd57, -1, 0, %p9;
	sub.s64 	%rd58, %rd57, %rd15;
	cvt.u64.u32 	%rd59, %r17;
	shl.b64 	%rd60, %rd59, 32;
	add.s64 	%rd61, %rd56, 1;
	shr.u64 	%rd62, %rd61, 10;
	add.s64 	%rd63, %rd62, 1;
	shr.u64 	%rd64, %rd63, 1;
	shl.b64 	%rd65, %rd58, 52;
	add.s64 	%rd66, %rd65, %rd64;
	add.s64 	%rd67, %rd66, 4602678819172646912;
	or.b64  	%rd68, %rd67, %rd60;
	mov.b64 	%fd4, %rd68;
$L__BB4_9:
	st.param.f64 	[func_retval0], %fd4;
	st.param.b32 	[func_retval0+8], %r46;
	ret;

}


// ===== COMPILED SASS (sm_100) =====

	.target	sm_100

	.elftype	@"ET_EXEC"


//--------------------- .note.nv.tkinfo           --------------------------
	.section	.note.nv.tkinfo,"",@"SHT_NOTE"
	.sectionflags	@"SHF_NOTE_NV_TKINFO"
	.tkinfo
        /*0018*/ 	.word	0x00000002
        /*0030*/ 	.string	""
        /*0030*/ 	.string	"ptxas"
        /*0030*/ 	.string	"Cuda compilation tools, release 13.0, V13.0.88"
        /*0030*/ 	.string	"Build cuda_13.0.r13.0/compiler.36424714_0"
        /*0030*/ 	.string	"-arch sm_100 -m 64 "



//--------------------- .note.nv.cuinfo           --------------------------
	.section	.note.nv.cuinfo,"",@"SHT_NOTE"
	.sectionflags	@"SHF_NOTE_NV_CUINFO"
        /*0018*/ 	.short	0x0002
        /*001a*/ 	.short	0x0064
        /*001c*/ 	.short	0x0082
	.zero		2


//--------------------- .nv.info                  --------------------------
	.section	.nv.info,"",@"SHT_CUDA_INFO"
	.align	4


	//----- nvinfo : EIATTR_REGCOUNT
	.align		4
        /*0000*/ 	.byte	0x04, 0x2f
        /*0002*/ 	.short	(.L_3 - .L_2)
	.align		4
.L_2:
        /*0004*/ 	.word	index@(_Z21render_braille_kernelPKhjjjiiiiiidhhPhS1_S1_)
        /*0008*/ 	.word	0x0000006c


	//----- nvinfo : EIATTR_FRAME_SIZE
	.align		4
.L_3:
        /*000c*/ 	.byte	0x04, 0x11
        /*000e*/ 	.short	(.L_5 - .L_4)
	.align		4
.L_4:
        /*0010*/ 	.word	index@($_Z21render_braille_kernelPKhjjjiiiiiidhhPhS1_S1_$__internal_trig_reduction_slowpathd)
        /*0014*/ 	.word	0x00000610


	//----- nvinfo : EIATTR_FRAME_SIZE
	.align		4
.L_5:
        /*0018*/ 	.byte	0x04, 0x11
        /*001a*/ 	.short	(.L_7 - .L_6)
	.align		4
.L_6:
        /*001c*/ 	.word	index@($__internal_7_$__cuda_sm20_dsqrt_rn_f64_mediumpath_v1)
        /*0020*/ 	.word	0x00000610


	//----- nvinfo : EIATTR_FRAME_SIZE
	.align		4
.L_7:
        /*0024*/ 	.byte	0x04, 0x11
        /*0026*/ 	.short	(.L_9 - .L_8)
	.align		4
.L_8:
        /*0028*/ 	.word	index@($__internal_6_$__cuda_sm20_div_u16)
        /*002c*/ 	.word	0x00000610


	//----- nvinfo : EIATTR_FRAME_SIZE
	.align		4
.L_9:
        /*0030*/ 	.byte	0x04, 0x11
        /*0032*/ 	.short	(.L_11 - .L_10)
	.align		4
.L_10:
        /*0034*/ 	.word	index@($__internal_5_$__cuda_sm20_div_rn_f64_full)
        /*0038*/ 	.word	0x00000610


	//----- nvinfo : EIATTR_FRAME_SIZE
	.align		4
.L_11:
        /*003c*/ 	.byte	0x04, 0x11
        /*003e*/ 	.short	(.L_13 - .L_12)
	.align		4
.L_12:
        /*0040*/ 	.word	index@(_Z21render_braille_kernelPKhjjjiiiiiidhhPhS1_S1_)
        /*0044*/ 	.word	0x00000610


	//----- nvinfo : EIATTR_REGCOUNT
	.align		4
.L_13:
        /*0048*/ 	.byte	0x04, 0x2f
        /*004a*/ 	.short	(.L_15 - .L_14)
	.align		4
.L_14:
        /*004c*/ 	.word	index@(_Z20render_hybrid_kernelPKhjjjiiiiiidhhPhS1_S1_S1_)
        /*0050*/ 	.word	0x0000006e


	//----- nvinfo : EIATTR_FRAME_SIZE
	.align		4
.L_15:
        /*0054*/ 	.byte	0x04, 0x11
        /*0056*/ 	.short	(.L_17 - .L_16)
	.align		4
.L_16:
        /*0058*/ 	.word	index@($_Z20render_hybrid_kernelPKhjjjiiiiiidhhPhS1_S1_S1_$__internal_trig_reduction_slowpathd)
        /*005c*/ 	.word	0x00000610


	//----- nvinfo : EIATTR_FRAME_SIZE
	.align		4
.L_17:
        /*0060*/ 	.byte	0x04, 0x11
        /*0062*/ 	.short	(.L_19 - .L_18)
	.align		4
.L_18:
        /*0064*/ 	.word	index@($__internal_4_$__cuda_sm20_dsqrt_rn_f64_mediumpath_v1)
        /*0068*/ 	.word	0x00000610


	//----- nvinfo : EIATTR_FRAME_SIZE
	.align		4
.L_19:
        /*006c*/ 	.byte	0x04, 0x11
        /*006e*/ 	.short	(.L_21 - .L_20)
	.align		4
.L_20:
        /*0070*/ 	.word	index@($__internal_3_$__cuda_sm20_div_u16)
        /*0074*/ 	.word	0x00000610


	//----- nvinfo : EIATTR_FRAME_SIZE
	.align		4
.L_21:
        /*0078*/ 	.byte	0x04, 0x11
        /*007a*/ 	.short	(.L_23 - .L_22)
	.align		4
.L_22:
        /*007c*/ 	.word	index@($__internal_2_$__cuda_sm20_div_rn_f64_full)
        /*0080*/ 	.word	0x00000610


	//----- nvinfo : EIATTR_FRAME_SIZE
	.align		4
.L_23:
        /*0084*/ 	.byte	0x04, 0x11
        /*0086*/ 	.short	(.L_25 - .L_24)
	.align		4
.L_24:
        /*0088*/ 	.word	index@(_Z20render_hybrid_kernelPKhjjjiiiiiidhhPhS1_S1_S1_)
        /*008c*/ 	.word	0x00000610


	//----- nvinfo : EIATTR_REGCOUNT
	.align		4
.L_25:
        /*0090*/ 	.byte	0x04, 0x2f
        /*0092*/ 	.short	(.L_27 - .L_26)
	.align		4
.L_26:
        /*0094*/ 	.word	index@(_Z20render_blocks_kernelPKhjjjiiiiiidPhS1_)
        /*0098*/ 	.word	0x00000020


	//----- nvinfo : EIATTR_FRAME_SIZE
	.align		4
.L_27:
        /*009c*/ 	.byte	0x04, 0x11
        /*009e*/ 	.short	(.L_29 - .L_28)
	.align		4
.L_28:
        /*00a0*/ 	.word	index@($_Z20render_blocks_kernelPKhjjjiiiiiidPhS1_$__internal_trig_reduction_slowpathd)
        /*00a4*/ 	.word	0x00000028


	//----- nvinfo : EIATTR_FRAME_SIZE
	.align		4
.L_29:
        /*00a8*/ 	.byte	0x04, 0x11
        /*00aa*/ 	.short	(.L_31 - .L_30)
	.align		4
.L_30:
        /*00ac*/ 	.word	index@($__internal_1_$__cuda_sm20_div_rn_f64_full)
        /*00b0*/ 	.word	0x00000028


	//----- nvinfo : EIATTR_FRAME_SIZE
	.align		4
.L_31:
        /*00b4*/ 	.byte	0x04, 0x11
        /*00b6*/ 	.short	(.L_33 - .L_32)
	.align		4
.L_32:
        /*00b8*/ 	.word	index@(_Z20render_blocks_kernelPKhjjjiiiiiidPhS1_)
        /*00bc*/ 	.word	0x00000028


	//----- nvinfo : EIATTR_REGCOUNT
	.align		4
.L_33:
        /*00c0*/ 	.byte	0x04, 0x2f
        /*00c2*/ 	.short	(.L_35 - .L_34)
	.align		4
.L_34:
        /*00c4*/ 	.word	index@(_Z19render_ascii_kernelPKhjjjiiiiiidPhS1_S1_)
        /*00c8*/ 	.word	0x0000001e


	//----- nvinfo : EIATTR_FRAME_SIZE
	.align		4
.L_35:
        /*00cc*/ 	.byte	0x04, 0x11
        /*00ce*/ 	.short	(.L_37 - .L_36)
	.align		4
.L_36:
        /*00d0*/ 	.word	index@($_Z19render_ascii_kernelPKhjjjiiiiiidPhS1_S1_$__internal_trig_reduction_slowpathd)
        /*00d4*/ 	.word	0x00000028


	//----- nvinfo : EIATTR_FRAME_SIZE
	.align		4
.L_37:
        /*00d8*/ 	.byte	0x04, 0x11
        /*00da*/ 	.short	(.L_39 - .L_38)
	.align		4
.L_38:
        /*00dc*/ 	.word	index@($__internal_0_$__cuda_sm20_div_rn_f64_full)
        /*00e0*/ 	.word	0x00000028


	//----- nvinfo : EIATTR_FRAME_SIZE
	.align		4
.L_39:
        /*00e4*/ 	.byte	0x04, 0x11
        /*00e6*/ 	.short	(.L_41 - .L_40)
	.align		4
.L_40:
        /*00e8*/ 	.word	index@(_Z19render_ascii_kernelPKhjjjiiiiiidPhS1_S1_)
        /*00ec*/ 	.word	0x00000028


	//----- nvinfo : EIATTR_MIN_STACK_SIZE
	.align		4
.L_41:
        /*00f0*/ 	.byte	0x04, 0x12
        /*00f2*/ 	.short	(.L_43 - .L_42)
	.align		4
.L_42:
        /*00f4*/ 	.word	index@(_Z19render_ascii_kernelPKhjjjiiiiiidPhS1_S1_)
        /*00f8*/ 	.word	0x00000028


	//----- nvinfo : EIATTR_MIN_STACK_SIZE
	.align		4
.L_43:
        /*00fc*/ 	.byte	0x04, 0x12
        /*00fe*/ 	.short	(.L_45 - .L_44)
	.align		4
.L_44:
        /*0100*/ 	.word	index@(_Z20render_blocks_kernelPKhjjjiiiiiidPhS1_)
        /*0104*/ 	.word	0x00000028


	//----- nvinfo : EIATTR_MIN_STACK_SIZE
	.align		4
.L_45:
        /*0108*/ 	.byte	0x04, 0x12
        /*010a*/ 	.short	(.L_47 - .L_46)
	.align		4
.L_46:
        /*010c*/ 	.word	index@(_Z20render_hybrid_kernelPKhjjjiiiiiidhhPhS1_S1_S1_)
        /*0110*/ 	.word	0x00000610


	//----- nvinfo : EIATTR_MIN_STACK_SIZE
	.align		4
.L_47:
        /*0114*/ 	.byte	0x04, 0x12
        /*0116*/ 	.short	(.L_49 - .L_48)
	.align		4
.L_48:
        /*0118*/ 	.word	index@(_Z21render_braille_kernelPKhjjjiiiiiidhhPhS1_S1_)
        /*011c*/ 	.word	0x00000610
.L_49:


//--------------------- .nv.compat                --------------------------
	.section	.nv.compat,"",@"SHT_CUDA_COMPAT_INFO"
	.align	4
        /*0000*/ 	.byte	0x02, 0x09, 0x00, 0x00, 0x02, 0x02, 0x01, 0x00, 0x02, 0x05, 0x05, 0x00, 0x03, 0x07, 0x01, 0x01
        /*0010*/ 	.byte	0x02, 0x03, 0x00, 0x00, 0x02, 0x06, 0x01, 0x00, 0x04, 0x0b, 0x08, 0x00, 0x01, 0x00, 0x00, 0x00
        /*0020*/ 	.byte	0x00, 0x00, 0x00, 0x00


//--------------------- .nv.info._Z19render_ascii_kernelPKhjjjiiiiiidPhS1_S1_ --------------------------
	.section	.nv.info._Z19render_ascii_kernelPKhjjjiiiiiidPhS1_S1_,"",@"SHT_CUDA_INFO"
	.sectionflags	@""
	.align	4


	//----- nvinfo : EIATTR_CUDA_API_VERSION
	.align		4
        /*0000*/ 	.byte	0x04, 0x37
        /*0002*/ 	.short	(.L_51 - .L_50)
.L_50:
        /*0004*/ 	.word	0x00000082


	//----- nvinfo : EIATTR_KPARAM_INFO
	.align		4
.L_51:
        /*0008*/ 	.byte	0x04, 0x17
        /*000a*/ 	.short	(.L_53 - .L_52)
.L_52:
        /*000c*/ 	.word	0x00000000
        /*0010*/ 	.short	0x000d
        /*0012*/ 	.short	0x0048
        /*0014*/ 	.byte	0x00, 0xf5, 0x21, 0x00


	//----- nvinfo : EIATTR_KPARAM_INFO
	.align		4
.L_53:
        /*0018*/ 	.byte	0x04, 0x17
        /*001a*/ 	.short	(.L_55 - .L_54)
.L_54:
        /*001c*/ 	.word	0x00000000
        /*0020*/ 	.short	0x000c
        /*0022*/ 	.short	0x0040
        /*0024*/ 	.byte	0x00, 0xf5, 0x21, 0x00


	//----- nvinfo : EIATTR_KPARAM_INFO
	.align		4
.L_55:
        /*0028*/ 	.byte	0x04, 0x17
        /*002a*/ 	.short	(.L_57 - .L_56)
.L_56:
        /*002c*/ 	.word	0x00000000
        /*0030*/ 	.short	0x000b
        /*0032*/ 	.short	0x0038
        /*0034*/ 	.byte	0x00, 0xf5, 0x21, 0x00


	//----- nvinfo : EIATTR_KPARAM_INFO
	.align		4
.L_57:
        /*0038*/ 	.byte	0x04, 0x17
        /*003a*/ 	.short	(.L_59 - .L_58)
.L_58:
        /*003c*/ 	.word	0x00000000
        /*0040*/ 	.short	0x000a
        /*0042*/ 	.short	0x0030
        /*0044*/ 	.byte	0x00, 0xf0, 0x21, 0x00


	//----- nvinfo : EIATTR_KPARAM_INFO
	.align		4
.L_59:
        /*0048*/ 	.byte	0x04, 0x17
        /*004a*/ 	.short	(.L_61 - .L_60)
.L_60:
        /*004c*/ 	.word	0x00000000
        /*0050*/ 	.short	0x0009
        /*0052*/ 	.short	0x0028
        /*0054*/ 	.byte	0x00, 0xf0, 0x11, 0x00


	//----- nvinfo : EIATTR_KPARAM_INFO
	.align		4
.L_61:
        /*0058*/ 	.byte	0x04, 0x17
        /*005a*/ 	.short	(.L_63 - .L_62)
.L_62:
        /*005c*/ 	.word	0x00000000
        /*0060*/ 	.short	0x0008
        /*0062*/ 	.short	0x0024
        /*0064*/ 	.byte	0x00, 0xf0, 0x11, 0x00


	//----- nvinfo : EIATTR_KPARAM_INFO
	.align		4
.L_63:
        /*0068*/ 	.byte	0x04, 0x17
        /*006a*/ 	.short	(.L_65 - .L_64)
.L_64:
        /*006c*/ 	.word	0x00000000
        /*0070*/ 	.short	0x0007
        /*0072*/ 	.short	0x0020
        /*0074*/ 	.byte	0x00, 0xf0, 0x11, 0x00


	//----- nvinfo : EIATTR_KPARAM_INFO
	.align		4
.L_65:
        /*0078*/ 	.byte	0x04, 0x17
        /*007a*/ 	.short	(.L_67 - .L_66)
.L_66:
        /*007c*/ 	.word	0x00000000
        /*0080*/ 	.short	0x0006
        /*0082*/ 	.short	0x001c
        /*0084*/ 	.byte	0x00, 0xf0, 0x11, 0x00


	//----- nvinfo : EIATTR_KPARAM_INFO
	.align		4
.L_67:
        /*0088*/ 	.byte	0x04, 0x17
        /*008a*/ 	.short	(.L_69 - .L_68)
.L_68:
        /*008c*/ 	.word	0x00000000
        /*0090*/ 	.short	0x0005
        /*0092*/ 	.short	0x0018
        /*0094*/ 	.byte	0x00, 0xf0, 0x11, 0x00


	//----- nvinfo : EIATTR_KPARAM_INFO
	.align		4
.L_69:
        /*0098*/ 	.byte	0x04, 0x17
        /*009a*/ 	.short	(.L_71 - .L_70)
.L_70:
        /*009c*/ 	.word	0x00000000
        /*00a0*/ 	.short	0x0004
        /*00a2*/ 	.short	0x0014
        /*00a4*/ 	.byte	0x00, 0xf0, 0x11, 0x00


	//----- nvinfo : EIATTR_KPARAM_INFO
	.align		4
.L_71:
        /*00a8*/ 	.byte	0x04, 0x17
        /*00aa*/ 	.short	(.L_73 - .L_72)
.L_72:
        /*00ac*/ 	.word	0x00000000
        /*00b0*/ 	.short	0x0003
        /*00b2*/ 	.short	0x0010
        /*00b4*/ 	.byte	0x00, 0xf0, 0x11, 0x00


	//----- nvinfo : EIATTR_KPARAM_INFO
	.align		4
.L_73:
        /*00b8*/ 	.byte	0x04, 0x17
        /*00ba*/ 	.short	(.L_75 - .L_74)
.L_74:
        /*00bc*/ 	.word	0x00000000
        /*00c0*/ 	.short	0x0002
        /*00c2*/ 	.short	0x000c
        /*00c4*/ 	.byte	0x00, 0xf0, 0x11, 0x00


	//----- nvinfo : EIATTR_KPARAM_INFO
	.align		4
.L_75:
        /*00c8*/ 	.byte	0x04, 0x17
        /*00ca*/ 	.short	(.L_77 - .L_76)
.L_76:
        /*00cc*/ 	.word	0x00000000
        /*00d0*/ 	.short	0x0001
        /*00d2*/ 	.short	0x0008
        /*00d4*/ 	.byte	0x00, 0xf0, 0x11, 0x00


	//----- nvinfo : EIATTR_KPARAM_INFO
	.align		4
.L_77:
        /*00d8*/ 	.byte	0x04, 0x17
        /*00da*/ 	.short	(.L_79 - .L_78)
.L_78:
        /*00dc*/ 	.word	0x00000000
        /*00e0*/ 	.short	0x0000
        /*00e2*/ 	.short	0x0000
        /*00e4*/ 	.byte	0x00, 0xf5, 0x21, 0x00


	//----- nvinfo : EIATTR_SPARSE_MMA_MASK
	.align		4
.L_79:
        /*00e8*/ 	.byte	0x03, 0x50
        /*00ea*/ 	.short	0x0000


	//----- nvinfo : EIATTR_MAXREG_COUNT
	.align		4
        /*00ec*/ 	.byte	0x03, 0x1b
        /*00ee*/ 	.short	0x00ff


	//----- nvinfo : EIATTR_MERCURY_ISA_VERSION
	.align		4
        /*00f0*/ 	.byte	0x03, 0x5f
        /*00f2*/ 	.short	0x0101


	//----- nvinfo : EIATTR_VRC_CTA_INIT_COUNT
	.align		4
        /*00f4*/ 	.byte	0x02, 0x4a
	.zero		1
	.zero		1


	//----- nvinfo : EIATTR_EXIT_INSTR_OFFSETS
	.align		4
        /*00f8*/ 	.byte	0x04, 0x1c
        /*00fa*/ 	.short	(.L_81 - .L_80)


	//   ....[0]....
.L_80:
        /*00fc*/ 	.word	0x000000e0


	//   ....[1]....
        /*0100*/ 	.word	0x00001190


	//----- nvinfo : EIATTR_CRS_STACK_SIZE
	.align		4
.L_81:
        /*0104*/ 	.byte	0x04, 0x1e
        /*0106*/ 	.short	(.L_83 - .L_82)
.L_82:
        /*0108*/ 	.word	0x00000000


	//----- nvinfo : EIATTR_CBANK_PARAM_SIZE
	.align		4
.L_83:
        /*010c*/ 	.byte	0x03, 0x19
        /*010e*/ 	.short	0x0050


	//----- nvinfo : EIATTR_PARAM_CBANK
	.align		4
        /*0110*/ 	.byte	0x04, 0x0a
        /*0112*/ 	.short	(.L_85 - .L_84)
	.align		4
.L_84:
        /*0114*/ 	.word	index@(.nv.constant0._Z19render_ascii_kernelPKhjjjiiiiiidPhS1_S1_)
        /*0118*/ 	.short	0x0380
        /*011a*/ 	.short	0x0050


	//----- nvinfo : EIATTR_SW_WAR
	.align		4
.L_85:
        /*011c*/ 	.byte	0x04, 0x36
        /*011e*/ 	.short	(.L_87 - .L_86)
.L_86:
        /*0120*/ 	.word	0x00000008
.L_87:


//--------------------- .nv.info._Z20render_blocks_kernelPKhjjjiiiiiidPhS1_ --------------------------
	.section	.nv.info._Z20render_blocks_kernelPKhjjjiiiiiidPhS1_,"",@"SHT_CUDA_INFO"
	.sectionflags	@""
	.align	4


	//----- nvinfo : EIATTR_CUDA_API_VERSION
	.align		4
        /*0000*/ 	.byte	0x04, 0x37
        /*0002*/ 	.short	(.L_89 - .L_88)
.L_88:
        /*0004*/ 	.word	0x00000082


	//----- nvinfo : EIATTR_KPARAM_INFO
	.align		4
.L_89:
        /*0008*/ 	.byte	0x04, 0x17
        /*000a*/ 	.short	(.L_91 - .L_90)
.L_90:
        /*000c*/ 	.word	0x00000000
        /*0010*/ 	.short	0x000c
        /*0012*/ 	.short	0x0040
        /*0014*/ 	.byte	0x00, 0xf5, 0x21, 0x00


	//----- nvinfo : EIATTR_KPARAM_INFO
	.align		4
.L_91:
        /*0018*/ 	.byte	0x04, 0x17
        /*001a*/ 	.short	(.L_93 - .L_92)
.L_92:
        /*001c*/ 	.word	0x00000000
        /*0020*/ 	.short	0x000b
        /*0022*/ 	.short	0x0038
        /*0024*/ 	.byte	0x00, 0xf5, 0x21, 0x00


	//----- nvinfo : EIATTR_KPARAM_INFO
	.align		4
.L_93:
        /*0028*/ 	.byte	0x04, 0x17
        /*002a*/ 	.short	(.L_95 - .L_94)
.L_94:
        /*002c*/ 	.word	0x00000000
        /*0030*/ 	.short	0x000a
        /*0032*/ 	.short	0x0030
        /*0034*/ 	.byte	0x00, 0xf0, 0x21, 0x00


	//----- nvinfo : EIATTR_KPARAM_INFO
	.align		4
.L_95:
        /*0038*/ 	.byte	0x04, 0x17
        /*003a*/ 	.short	(.L_97 - .L_96)
.L_96:
        /*003c*/ 	.word	0x00000000
        /*0040*/ 	.short	0x0009
        /*0042*/ 	.short	0x0028
        /*0044*/ 	.byte	0x00, 0xf0, 0x11, 0x00


	//----- nvinfo : EIATTR_KPARAM_INFO
	.align		4
.L_97:
        /*0048*/ 	.byte	0x04, 0x17
        /*004a*/ 	.short	(.L_99 - .L_98)
.L_98:
        /*004c*/ 	.word	0x00000000
        /*0050*/ 	.short	0x0008
        /*0052*/ 	.short	0x0024
        /*0054*/ 	.byte	0x00, 0xf0, 0x11, 0x00


	//----- nvinfo : EIATTR_KPARAM_INFO
	.align		4
.L_99:
        /*0058*/ 	.byte	0x04, 0x17
        /*005a*/ 	.short	(.L_101 - .L_100)
.L_100:
        /*005c*/ 	.word	0x00000000
        /*0060*/ 	.short	0x0007
        /*0062*/ 	.short	0x0020
        /*0064*/ 	.byte	0x00, 0xf0, 0x11, 0x00


	//----- nvinfo : EIATTR_KPARAM_INFO
	.align		4
.L_101:
        /*0068*/ 	.byte	0x04, 0x17
        /*006a*/ 	.short	(.L_103 - .L_102)
.L_102:
        /*006c*/ 	.word	0x00000000
        /*0070*/ 	.short	0x0006
        /*0072*/ 	.short	0x001c
        /*0074*/ 	.byte	0x00, 0xf0, 0x11, 0x00


	//----- nvinfo : EIATTR_KPARAM_INFO
	.align		4
.L_103:
        /*0078*/ 	.byte	0x04, 0x17
        /*007a*/ 	.short	(.L_105 - .L_104)
.L_104:
        /*007c*/ 	.word	0x00000000
        /*0080*/ 	.short	0x0005
        /*0082*/ 	.short	0x0018
        /*0084*/ 	.byte	0x00, 0xf0, 0x11, 0x00


	//----- nvinfo : EIATTR_KPARAM_INFO
	.align		4
.L_105:
        /*0088*/ 	.byte	0x04, 0x17
        /*008a*/ 	.short	(.L_107 - .L_106)
.L_106:
        /*008c*/ 	.word	0x00000000
        /*0090*/ 	.short	0x0004
        /*0092*/ 	.short	0x0014
        /*0094*/ 	.byte	0x00, 0xf0, 0x11, 0x00


	//----- nvinfo : EIATTR_KPARAM_INFO
	.align		4
.L_107:
        /*0098*/ 	.byte	0x04, 0x17
        /*009a*/ 	.short	(.L_109 - .L_108)
.L_108:
        /*009c*/ 	.word	0x00000000
        /*00a0*/ 	.short	0x0003
        /*00a2*/ 	.short	0x0010
        /*00a4*/ 	.byte	0x00, 0xf0, 0x11, 0x00


	//----- nvinfo : EIATTR_KPARAM_INFO
	.align		4
.L_109:
        /*00a8*/ 	.byte	0x04, 0x17
        /*00aa*/ 	.short	(.L_111 - .L_110)
.L_110:
        /*00ac*/ 	.word	0x00000000
        /*00b0*/ 	.short	0x0002
        /*00b2*/ 	.short	0x000c
        /*00b4*/ 	.byte	0x00, 0xf0, 0x11, 0x00


	//----- nvinfo : EIATTR_KPARAM_INFO
	.align		4
.L_111:
        /*00b8*/ 	.byte	0x04, 0x17
        /*00ba*/ 	.short	(.L_113 - .L_112)
.L_112:
        /*00bc*/ 	.word	0x00000000
        /*00c0*/ 	.short	0x0001
        /*00c2*/ 	.short	0x0008
        /*00c4*/ 	.byte	0x00, 0xf0, 0x11, 0x00


	//----- nvinfo : EIATTR_KPARAM_INFO
	.align		4
.L_113:
        /*00c8*/ 	.byte	0x04, 0x17
        /*00ca*/ 	.short	(.L_115 - .L_114)
.L_114:
        /*00cc*/ 	.word	0x00000000
        /*00d0*/ 	.short	0x0000
        /*00d2*/ 	.short	0x0000
        /*00d4*/ 	.byte	0x00, 0xf5, 0x21, 0x00


	//----- nvinfo : EIATTR_SPARSE_MMA_MASK
	.align		4
.L_115:
        /*00d8*/ 	.byte	0x03, 0x50
        /*00da*/ 	.short	0x0000


	//----- nvinfo : EIATTR_MAXREG_COUNT
	.align		4
        /*00dc*/ 	.byte	0x03, 0x1b
        /*00de*/ 	.short	0x00ff


	//----- nvinfo : EIATTR_MERCURY_ISA_VERSION
	.align		4
        /*00e0*/ 	.byte	0x03, 0x5f
        /*00e2*/ 	.short	0x0101


	//----- nvinfo : EIATTR_VRC_CTA_INIT_COUNT
	.align		4
        /*00e4*/ 	.byte	0x02, 0x4a
	.zero		1
	.zero		1


	//----- nvinfo : EIATTR_EXIT_INSTR_OFFSETS
	.align		4
        /*00e8*/ 	.byte	0x04, 0x1c
        /*00ea*/ 	.short	(.L_117 - .L_116)


	//   ....[0]....
.L_116:
        /*00ec*/ 	.word	0x000000e0


	//   ....[1]....
        /*00f0*/ 	.word	0x000013c0


	//----- nvinfo : EIATTR_CRS_STACK_SIZE
	.align		4
.L_117:
        /*00f4*/ 	.byte	0x04, 0x1e
        /*00f6*/ 	.short	(.L_119 - .L_118)
.L_118:
        /*00f8*/ 	.word	0x00000000


	//----- nvinfo : EIATTR_CBANK_PARAM_SIZE
	.align		4
.L_119:
        /*00fc*/ 	.byte	0x03, 0x19
        /*00fe*/ 	.short	0x0048


	//----- nvinfo : EIATTR_PARAM_CBANK
	.align		4
        /*0100*/ 	.byte	0x04, 0x0a
        /*0102*/ 	.short	(.L_121 - .L_120)
	.align		4
.L_120:
        /*0104*/ 	.word	index@(.nv.constant0._Z20render_blocks_kernelPKhjjjiiiiiidPhS1_)
        /*0108*/ 	.short	0x0380
        /*010a*/ 	.short	0x0048


	//----- nvinfo : EIATTR_SW_WAR
	.align		4
.L_121:
        /*010c*/ 	.byte	0x04, 0x36
        /*010e*/ 	.short	(.L_123 - .L_122)
.L_122:
        /*0110*/ 	.word	0x00000008
.L_123:


//--------------------- .nv.info._Z20render_hybrid_kernelPKhjjjiiiiiidhhPhS1_S1_S1_ --------------------------
	.section	.nv.info._Z20render_hybrid_kernelPKhjjjiiiiiidhhPhS1_S1_S1_,"",@"SHT_CUDA_INFO"
	.sectionflags	@""
	.align	4


	//----- nvinfo : EIATTR_CUDA_API_VERSION
	.align		4
        /*0000*/ 	.byte	0x04, 0x37
        /*0002*/ 	.short	(.L_125 - .L_124)
.L_124:
        /*0004*/ 	.word	0x00000082


	//----- nvinfo : EIATTR_KPARAM_INFO
	.align		4
.L_125:
        /*0008*/ 	.byte	0x04, 0x17
        /*000a*/ 	.short	(.L_127 - .L_126)
.L_126:
        /*000c*/ 	.word	0x00000000
        /*0010*/ 	.short	0x0010
        /*0012*/ 	.short	0x0058
        /*0014*/ 	.byte	0x00, 0xf5, 0x21, 0x00


	//----- nvinfo : EIATTR_KPARAM_INFO
	.align		4
.L_127:
        /*0018*/ 	.byte	0x04, 0x17
        /*001a*/ 	.short	(.L_129 - .L_128)
.L_128:
        /*001c*/ 	.word	0x00000000
        /*0020*/ 	.short	0x000f
        /*0022*/ 	.short	0x0050
        /*0024*/ 	.byte	0x00, 0xf5, 0x21, 0x00


	//----- nvinfo : EIATTR_KPARAM_INFO
	.align		4
.L_129:
        /*0028*/ 	.byte	0x04, 0x17
        /*002a*/ 	.short	(.L_131 - .L_130)
.L_130:
        /*002c*/ 	.word	0x00000000
        /*0030*/ 	.short	0x000e
        /*0032*/ 	.short	0x0048
        /*0034*/ 	.byte	0x00, 0xf5, 0x21, 0x00


	//----- nvinfo : EIATTR_KPARAM_INFO
	.align		4
.L_131:
        /*0038*/ 	.byte	0x04, 0x17
        /*003a*/ 	.short	(.L_133 - .L_132)
.L_132:
        /*003c*/ 	.word	0x00000000
        /*0040*/ 	.short	0x000d
        /*0042*/ 	.short	0x0040
        /*0044*/ 	.byte	0x00, 0xf5, 0x21, 0x00


	//----- nvinfo : EIATTR_KPARAM_INFO
	.align		4
.L_133:
        /*0048*/ 	.byte	0x04, 0x17
        /*004a*/ 	.short	(.L_135 - .L_134)
.L_134:
        /*004c*/ 	.word	0x00000000
        /*0050*/ 	.short	0x000c
        /*0052*/ 	.short	0x0039
        /*0054*/ 	.byte	0x00, 0xf0, 0x05, 0x00


	//----- nvinfo : EIATTR_KPARAM_INFO
	.align		4
.L_135:
        /*0058*/ 	.byte	0x04, 0x17
        /*005a*/ 	.short	(.L_137 - .L_136)
.L_136:
        /*005c*/ 	.word	0x00000000
        /*0060*/ 	.short	0x000b
        /*0062*/ 	.short	0x0038
        /*0064*/ 	.byte	0x00, 0xf0, 0x05, 0x00


	//----- nvinfo : EIATTR_KPARAM_INFO
	.align		4
.L_137:
        /*0068*/ 	.byte	0x04, 0x17
        /*006a*/ 	.short	(.L_139 - .L_138)
.L_138:
        /*006c*/ 	.word	0x00000000
        /*0070*/ 	.short	0x000a
        /*0072*/ 	.short	0x0030
        /*0074*/ 	.byte	0x00, 0xf0, 0x21, 0x00


	//----- nvinfo : EIATTR_KPARAM_INFO
	.align		4
.L_139:
        /*0078*/ 	.byte	0x04, 0x17
        /*007a*/ 	.short	(.L_141 - .L_140)
.L_140:
        /*007c*/ 	.word	0x00000000
        /*0080*/ 	.short	0x0009
        /*0082*/ 	.short	0x0028
        /*0084*/ 	.byte	0x00, 0xf0, 0x11, 0x00


	//----- nvinfo : EIATTR_KPARAM_INFO
	.align		4
.L_141:
        /*0088*/ 	.byte	0x04, 0x17
        /*008a*/ 	.short	(.L_143 - .L_142)
.L_142:
        /*008c*/ 	.word	0x00000000
        /*0090*/ 	.short	0x0008
        /*0092*/ 	.short	0x0024
        /*0094*/ 	.byte	0x00, 0xf0, 0x11, 0x00


	//----- nvinfo : EIATTR_KPARAM_INFO
	.align		4
.L_143:
        /*0098*/ 	.byte	0x04, 0x17
        /*009a*/ 	.short	(.L_145 - .L_144)
.L_144:
        /*009c*/ 	.word	0x00000000
        /*00a0*/ 	.short	0x0007
        /*00a2*/ 	.short	0x0020
        /*00a4*/ 	.byte	0x00, 0xf0, 0x11, 0x00


	//----- nvinfo : EIATTR_KPARAM_INFO
	.align		4
.L_145:
        /*00a8*/ 	.byte	0x04, 0x17
        /*00aa*/ 	.short	(.L_147 - .L_146)
.L_146:
        /*00ac*/ 	.word	0x00000000
        /*00b0*/ 	.short	0x0006
        /*00b2*/ 	.short	0x001c
        /*00b4*/ 	.byte	0x00, 0xf0, 0x11, 0x00


	//----- nvinfo : EIATTR_KPARAM_INFO
	.align		4
.L_147:
        /*00b8*/ 	.byte	0x04, 0x17
        /*00ba*/ 	.short	(.L_149 - .L_148)
.L_148:
        /*00bc*/ 	.word	0x00000000
        /*00c0*/ 	.short	0x0005
        /*00c2*/ 	.short	0x0018
        /*00c4*/ 	.byte	0x00, 0xf0, 0x11, 0x00


	//----- nvinfo : EIATTR_KPARAM_INFO
	.align		4
.L_149:
        /*00c8*/ 	.byte	0x04, 0x17
        /*00ca*/ 	.short	(.L_151 - .L_150)
.L_150:
        /*00cc*/ 	.word	0x00000000
        /*00d0*/ 	.short	0x0004
        /*00d2*/ 	.short	0x0014
        /*00d4*/ 	.byte	0x00, 0xf0, 0x11, 0x00


	//----- nvinfo : EIATTR_KPARAM_INFO
	.align		4
.L_151:
        /*00d8*/ 	.byte	0x04, 0x17
        /*00da*/ 	.short	(.L_153 - .L_152)
.L_152:
        /*00dc*/ 	.word	0x00000000
        /*00e0*/ 	.short	0x0003
        /*00e2*/ 	.short	0x0010
        /*00e4*/ 	.byte	0x00, 0xf0, 0x11, 0x00


	//----- nvinfo : EIATTR_KPARAM_INFO
	.align		4
.L_153:
        /*00e8*/ 	.byte	0x04, 0x17
        /*00ea*/ 	.short	(.L_155 - .L_154)
.L_154:
        /*00ec*/ 	.word	0x00000000
        /*00f0*/ 	.short	0x0002
        /*00f2*/ 	.short	0x000c
        /*00f4*/ 	.byte	0x00, 0xf0, 0x11, 0x00


	//----- nvinfo : EIATTR_KPARAM_INFO
	.align		4
.L_155:
        /*00f8*/ 	.byte	0x04, 0x17
        /*00fa*/ 	.short	(.L_157 - .L_156)
.L_156:
        /*00fc*/ 	.word	0x00000000
        /*0100*/ 	.short	0x0001
        /*0102*/ 	.short	0x0008
        /*0104*/ 	.byte	0x00, 0xf0, 0x11, 0x00


	//----- nvinfo : EIATTR_KPARAM_INFO
	.align		4
.L_157:
        /*0108*/ 	.byte	0x04, 0x17
        /*010a*/ 	.short	(.L_159 - .L_158)
.L_158:
        /*010c*/ 	.word	0x00000000
        /*0110*/ 	.short	0x0000
        /*0112*/ 	.short	0x0000
        /*0114*/ 	.byte	0x00, 0xf5, 0x21, 0x00


	//----- nvinfo : EIATTR_SPARSE_MMA_MASK
	.align		4
.L_159:
        /*0118*/ 	.byte	0x03, 0x50
        /*011a*/ 	.short	0x0000


	//----- nvinfo : EIATTR_MAXREG_COUNT
	.align		4
        /*011c*/ 	.byte	0x03, 0x1b
        /*011e*/ 	.short	0x00ff


	//----- nvinfo : EIATTR_MERCURY_ISA_VERSION
	.align		4
        /*0120*/ 	.byte	0x03, 0x5f
        /*0122*/ 	.short	0x0101


	//----- nvinfo : EIATTR_VRC_CTA_INIT_COUNT
	.align		4
        /*0124*/ 	.byte	0x02, 0x4a
	.zero		1
	.zero		1


	//----- nvinfo : EIATTR_EXIT_INSTR_OFFSETS
	.align		4
        /*0128*/ 	.byte	0x04, 0x1c
        /*012a*/ 	.short	(.L_161 - .L_160)


	//   ....[0]....
.L_160:
        /*012c*/ 	.word	0x000000e0


	//   ....[1]....
        /*0130*/ 	.word	0x0010c990


	//   ....[2]....
        /*0134*/ 	.word	0x0010cc50


	//----- nvinfo : EIATTR_CRS_STACK_SIZE
	.align		4
.L_161:
        /*0138*/ 	.byte	0x04, 0x1e
        /*013a*/ 	.short	(.L_163 - .L_162)
.L_162:
        /*013c*/ 	.word	0x00000000


	//----- nvinfo : EIATTR_CBANK_PARAM_SIZE
	.align		4
.L_163:
        /*0140*/ 	.byte	0x03, 0x19
        /*0142*/ 	.short	0x0060


	//----- nvinfo : EIATTR_PARAM_CBANK
	.align		4
        /*0144*/ 	.byte	0x04, 0x0a
        /*0146*/ 	.short	(.L_165 - .L_164)
	.align		4
.L_164:
        /*0148*/ 	.word	index@(.nv.constant0._Z20render_hybrid_kernelPKhjjjiiiiiidhhPhS1_S1_S1_)
        /*014c*/ 	.short	0x0380
        /*014e*/ 	.short	0x0060


	//----- nvinfo : EIATTR_SW_WAR
	.align		4
.L_165:
        /*0150*/ 	.byte	0x04, 0x36
        /*0152*/ 	.short	(.L_167 - .L_166)
.L_166:
        /*0154*/ 	.word	0x00000008
.L_167:


//--------------------- .nv.info._Z21render_braille_kernelPKhjjjiiiiiidhhPhS1_S1_ --------------------------
	.section	.nv.info._Z21render_braille_kernelPKhjjjiiiiiidhhPhS1_S1_,"",@"SHT_CUDA_INFO"
	.sectionflags	@""
	.align	4


	//----- nvinfo : EIATTR_CUDA_API_VERSION
	.align		4
        /*0000*/ 	.byte	0x04, 0x37
        /*0002*/ 	.short	(.L_169 - .L_168)
.L_168:
        /*0004*/ 	.word	0x00000082


	//----- nvinfo : EIATTR_KPARAM_INFO
	.align		4
.L_169:
        /*0008*/ 	.byte	0x04, 0x17
        /*000a*/ 	.short	(.L_171 - .L_170)
.L_170:
        /*000c*/ 	.word	0x00000000
        /*0010*/ 	.short	0x000f
        /*0012*/ 	.short	0x0050
        /*0014*/ 	.byte	0x00, 0xf5, 0x21, 0x00


	//----- nvinfo : EIATTR_KPARAM_INFO
	.align		4
.L_171:
        /*0018*/ 	.byte	0x04, 0x17
        /*001a*/ 	.short	(.L_173 - .L_172)
.L_172:
        /*001c*/ 	.word	0x00000000
        /*0020*/ 	.short	0x000e
        /*0022*/ 	.short	0x0048
        /*0024*/ 	.byte	0x00, 0xf5, 0x21, 0x00


	//----- nvinfo : EIATTR_KPARAM_INFO
	.align		4
.L_173:
        /*0028*/ 	.byte	0x04, 0x17
        /*002a*/ 	.short	(.L_175 - .L_174)
.L_174:
        /*002c*/ 	.word	0x00000000
        /*0030*/ 	.short	0x000d
        /*0032*/ 	.short	0x0040
        /*0034*/ 	.byte	0x00, 0xf5, 0x21, 0x00


	//----- nvinfo : EIATTR_KPARAM_INFO
	.align		4
.L_175:
        /*0038*/ 	.byte	0x04, 0x17
        /*003a*/ 	.short	(.L_177 - .L_176)
.L_176:
        /*003c*/ 	.word	0x00000000
        /*0040*/ 	.short	0x000c
        /*0042*/ 	.short	0x0039
        /*0044*/ 	.byte	0x00, 0xf0, 0x05, 0x00


	//----- nvinfo : EIATTR_KPARAM_INFO
	.align		4
.L_177:
        /*0048*/ 	.byte	0x04, 0x17
        /*004a*/ 	.short	(.L_179 - .L_178)
.L_178:
        /*004c*/ 	.word	0x00000000
        /*0050*/ 	.short	0x000b
        /*0052*/ 	.short	0x0038
        /*0054*/ 	.byte	0x00, 0xf0, 0x05, 0x00


	//----- nvinfo : EIATTR_KPARAM_INFO
	.align		4
.L_179:
        /*0058*/ 	.byte	0x04, 0x17
        /*005a*/ 	.short	(.L_181 - .L_180)
.L_180:
        /*005c*/ 	.word	0x00000000
        /*0060*/ 	.short	0x000a
        /*0062*/ 	.short	0x0030
        /*0064*/ 	.byte	0x00, 0xf0, 0x21, 0x00


	//----- nvinfo : EIATTR_KPARAM_INFO
	.align		4
.L_181:
        /*0068*/ 	.byte	0x04, 0x17
        /*006a*/ 	.short	(.L_183 - .L_182)
.L_182:
        /*006c*/ 	.word	0x00000000
        /*0070*/ 	.short	0x0009
        /*0072*/ 	.short	0x0028
        /*0074*/ 	.byte	0x00, 0xf0, 0x11, 0x00


	//----- nvinfo : EIATTR_KPARAM_INFO
	.align		4
.L_183:
        /*0078*/ 	.byte	0x04, 0x17
        /*007a*/ 	.short	(.L_185 - .L_184)
.L_184:
        /*007c*/ 	.word	0x00000000
        /*0080*/ 	.short	0x0008
        /*0082*/ 	.short	0x0024
        /*0084*/ 	.byte	0x00, 0xf0, 0x11, 0x00


	//----- nvinfo : EIATTR_KPARAM_INFO
	.align		4
.L_185:
        /*0088*/ 	.byte	0x04, 0x17
        /*008a*/ 	.short	(.L_187 - .L_186)
.L_186:
        /*008c*/ 	.word	0x00000000
        /*0090*/ 	.short	0x0007
        /*0092*/ 	.short	0x0020
        /*0094*/ 	.byte	0x00, 0xf0, 0x11, 0x00


	//----- nvinfo : EIATTR_KPARAM_INFO
	.align		4
.L_187:
        /*0098*/ 	.byte	0x04, 0x17
        /*009a*/ 	.short	(.L_189 - .L_188)
.L_188:
        /*009c*/ 	.word	0x00000000
        /*00a0*/ 	.short	0x0006
        /*00a2*/ 	.short	0x001c
        /*00a4*/ 	.byte	0x00, 0xf0, 0x11, 0x00


	//----- nvinfo : EIATTR_KPARAM_INFO
	.align		4
.L_189:
        /*00a8*/ 	.byte	0x04, 0x17
        /*00aa*/ 	.short	(.L_191 - .L_190)
.L_190:
        /*00ac*/ 	.word	0x00000000
        /*00b0*/ 	.short	0x0005
        /*00b2*/ 	.short	0x0018
        /*00b4*/ 	.byte	0x00, 0xf0, 0x11, 0x00


	//----- nvinfo : EIATTR_KPARAM_INFO
	.align		4
.L_191:
        /*00b8*/ 	.byte	0x04, 0x17
        /*00ba*/ 	.short	(.L_193 - .L_192)
.L_192:
        /*00bc*/ 	.word	0x00000000
        /*00c0*/ 	.short	0x0004
        /*00c2*/ 	.short	0x0014
        /*00c4*/ 	.byte	0x00, 0xf0, 0x11, 0x00


	//----- nvinfo : EIATTR_KPARAM_INFO
	.align		4
.L_193:
        /*00c8*/ 	.byte	0x04, 0x17
        /*00ca*/ 	.short	(.L_195 - .L_194)
.L_194:
        /*00cc*/ 	.word	0x00000000
        /*00d0*/ 	.short	0x0003
        /*00d2*/ 	.short	0x0010
        /*00d4*/ 	.byte	0x00, 0xf0, 0x11, 0x00


	//----- nvinfo : EIATTR_KPARAM_INFO
	.align		4
.L_195:
        /*00d8*/ 	.byte	0x04, 0x17
        /*00da*/ 	.short	(.L_197 - .L_196)
.L_196:
        /*00dc*/ 	.word	0x00000000
        /*00e0*/ 	.short	0x0002
        /*00e2*/ 	.short	0x000c
        /*00e4*/ 	.byte	0x00, 0xf0, 0x11, 0x00


	//----- nvinfo : EIATTR_KPARAM_INFO
	.align		4
.L_197:
        /*00e8*/ 	.byte	0x04, 0x17
        /*00ea*/ 	.short	(.L_199 - .L_198)
.L_198:
        /*00ec*/ 	.word	0x00000000
        /*00f0*/ 	.short	0x0001
        /*00f2*/ 	.short	0x0008
        /*00f4*/ 	.byte	0x00, 0xf0, 0x11, 0x00


	//----- nvinfo : EIATTR_KPARAM_INFO
	.align		4
.L_199:
        /*00f8*/ 	.byte	0x04, 0x17
        /*00fa*/ 	.short	(.L_201 - .L_200)
.L_200:
        /*00fc*/ 	.word	0x00000000
        /*0100*/ 	.short	0x0000
        /*0102*/ 	.short	0x0000
        /*0104*/ 	.byte	0x00, 0xf5, 0x21, 0x00


	//----- nvinfo : EIATTR_SPARSE_MMA_MASK
	.align		4
.L_201:
        /*0108*/ 	.byte	0x03, 0x50
        /*010a*/ 	.short	0x0000


	//----- nvinfo : EIATTR_MAXREG_COUNT
	.align		4
        /*010c*/ 	.byte	0x03, 0x1b
        /*010e*/ 	.short	0x00ff


	//----- nvinfo : EIATTR_MERCURY_ISA_VERSION
	.align		4
        /*0110*/ 	.byte	0x03, 0x5f
        /*0112*/ 	.short	0x0101


	//----- nvinfo : EIATTR_VRC_CTA_INIT_COUNT
	.align		4
        /*0114*/ 	.byte	0x02, 0x4a
	.zero		1
	.zero		1


	//----- nvinfo : EIATTR_EXIT_INSTR_OFFSETS
	.align		4
        /*0118*/ 	.byte	0x04, 0x1c
        /*011a*/ 	.short	(.L_203 - .L_202)


	//   ....[0]....
.L_202:
        /*011c*/ 	.word	0x000000e0


	//   ....[1]....
        /*0120*/ 	.word	0x0010ace0


	//----- nvinfo : EIATTR_CRS_STACK_SIZE
	.align		4
.L_203:
        /*0124*/ 	.byte	0x04, 0x1e
        /*0126*/ 	.short	(.L_205 - .L_204)
.L_204:
        /*0128*/ 	.word	0x00000000


	//----- nvinfo : EIATTR_CBANK_PARAM_SIZE
	.align		4
.L_205:
        /*012c*/ 	.byte	0x03, 0x19
        /*012e*/ 	.short	0x0058


	//----- nvinfo : EIATTR_PARAM_CBANK
	.align		4
        /*0130*/ 	.byte	0x04, 0x0a
        /*0132*/ 	.short	(.L_207 - .L_206)
	.align		4
.L_206:
        /*0134*/ 	.word	index@(.nv.constant0._Z21render_braille_kernelPKhjjjiiiiiidhhPhS1_S1_)
        /*0138*/ 	.short	0x0380
        /*013a*/ 	.short	0x0058


	//----- nvinfo : EIATTR_SW_WAR
	.align		4
.L_207:
        /*013c*/ 	.byte	0x04, 0x36
        /*013e*/ 	.short	(.L_209 - .L_208)
.L_208:
        /*0140*/ 	.word	0x00000008
.L_209:


//--------------------- .nv.callgraph             --------------------------
	.section	.nv.callgraph,"",@"SHT_CUDA_CALLGRAPH"
	.align	4
	.sectionentsize	8
	.align		4
        /*0000*/ 	.word	0x00000000
	.align		4
        /*0004*/ 	.word	0xffffffff
	.align		4
        /*0008*/ 	.word	0x00000000
	.align		4
        /*000c*/ 	.word	0xfffffffe
	.align		4
        /*0010*/ 	.word	0x00000000
	.align		4
        /*0014*/ 	.word	0xfffffffd
	.align		4
        /*0018*/ 	.word	0x00000000
	.align		4
        /*001c*/ 	.word	0xfffffffc


//--------------------- .nv.constant4             --------------------------
	.section	.nv.constant4,"a",@progbits
	.align	8
	.align		8
.nv.constant4:
        /*0000*/ 	.dword	__cudart_i2opi_d
	.align		8
        /*0008*/ 	.dword	__cudart_sin_cos_coeffs


//--------------------- .text._Z19render_ascii_kernelPKhjjjiiiiiidPhS1_S1_ --------------------------
	.section	.text._Z19render_ascii_kernelPKhjjjiiiiiidPhS1_S1_,"ax",@progbits
	.align	128
        .global         _Z19render_ascii_kernelPKhjjjiiiiiidPhS1_S1_
        .type           _Z19render_ascii_kernelPKhjjjiiiiiidPhS1_S1_,@function
        .size           _Z19render_ascii_kernelPKhjjjiiiiiidPhS1_S1_,(.L_x_5160 - _Z19render_ascii_kernelPKhjjjiiiiiidPhS1_S1_)
        .other          _Z19render_ascii_kernelPKhjjjiiiiiidPhS1_S1_,@"STO_CUDA_ENTRY STV_DEFAULT"
_Z19render_ascii_kernelPKhjjjiiiiiidPhS1_S1_:
.text._Z19render_ascii_kernelPKhjjjiiiiiidPhS1_S1_:
[----:B------:R-:W0:Y:S01]  /*0000*/  LDC R1, c[0x0][0x37c] ;  /* 0x0000df00ff017b82 */ /* 0x000e220000000800 */
[----:B------:R-:W1:Y:S07]  /*0010*/  S2R R3, SR_TID.Y ;  /* 0x0000000000037919 */ /* 0x000e6e0000002200 */
[----:B------:R-:W2:Y:S01]  /*0020*/  LDC R17, c[0x0][0x360] ;  /* 0x0000d800ff117b82 */ /* 0x000ea20000000800 */
[----:B------:R-:W3:Y:S01]  /*0030*/  LDCU UR6, c[0x0][0x3a0] ;  /* 0x00007400ff0677ac */ /* 0x000ee20008000800 */
[----:B0-----:R-:W-:Y:S01]  /*0040*/  VIADD R1, R1, 0xffffffd8 ;  /* 0xffffffd801017836 */ /* 0x001fe20000000000 */
[----:B------:R-:W2:Y:S01]  /*0050*/  S2R R2, SR_TID.X ;  /* 0x0000000000027919 */ /* 0x000ea20000002100 */
[----:B------:R-:W0:Y:S04]  /*0060*/  LDCU UR7, c[0x0][0x39c] ;  /* 0x00007380ff0777ac */ /* 0x000e280008000800 */
[----:B------:R-:W1:Y:S08]  /*0070*/  S2UR UR5, SR_CTAID.Y ;  /* 0x00000000000579c3 */ /* 0x000e700000002600 */
[----:B------:R-:W1:Y:S08]  /*0080*/  LDC R0, c[0x0][0x364] ;  /* 0x0000d900ff007b82 */ /* 0x000e700000000800 */
[----:B------:R-:W2:Y:S01]  /*0090*/  S2UR UR4, SR_CTAID.X ;  /* 0x00000000000479c3 */ /* 0x000ea20000002500 */
[----:B-1----:R-:W-:-:S05]  /*00a0*/  IMAD R0, R0, UR5, R3 ;  /* 0x0000000500007c24 */ /* 0x002fca000f8e0203 */
[----:B---3--:R-:W-:Y:S01]  /*00b0*/  ISETP.GE.AND P0, PT, R0, UR6, PT ;  /* 0x0000000600007c0c */ /* 0x008fe2000bf06270 */
[----:B--2---:R-:W-:-:S05]  /*00c0*/  IMAD R17, R17, UR4, R2 ;  /* 0x0000000411117c24 */ /* 0x004fca000f8e0202 */
[----:B0-----:R-:W-:-:S13]  /*00d0*/  ISETP.GE.OR P0, PT, R17, UR7, P0 ;  /* 0x0000000711007c0c */ /* 0x001fda0008706670 */
[----:B------:R-:W-:Y:S05]  /*00e0*/  @P0 EXIT ;  /* 0x000000000000094d */ /* 0x000fea0003800000 */
[----:B------:R-:W0:Y:S01]  /*00f0*/  LDC R6, c[0x0][0x394] ;  /* 0x0000e500ff067b82 */ /* 0x000e220000000800 */
[----:B------:R-:W1:Y:S01]  /*0100*/  MUFU.RCP64H R5, 180 ;  /* 0x4066800000057908 */ /* 0x000e620000001800 */
[----:B------:R-:W-:Y:S01]  /*0110*/  IMAD.MOV.U32 R2, RZ, RZ, 0x0 ;  /* 0x00000000ff027424 */ /* 0x000fe200078e00ff */
[----:B------:R-:W2:Y:S01]  /*0120*/  LDCU UR4, c[0x0][0x3a8] ;  /* 0x00007500ff0477ac */ /* 0x000ea20008000800 */
[----:B------:R-:W-:Y:S02]  /*0130*/  IMAD.MOV.U32 R3, RZ, RZ, 0x40668000 ;  /* 0x40668000ff037424 */ /* 0x000fe400078e00ff */
[----:B------:R-:W-:Y:S02]  /*0140*/  IMAD.MOV.U32 R4, RZ, RZ, 0x1 ;  /* 0x00000001ff047424 */ /* 0x000fe400078e00ff */
[----:B------:R-:W3:Y:S08]  /*0150*/  LDC R7, c[0x0][0x398] ;  /* 0x0000e600ff077b82 */ /* 0x000ef00000000800 */
[----:B------:R-:W4:Y:S01]  /*0160*/  LDC R16, c[0x0][0x3a4] ;  /* 0x0000e900ff107b82 */ /* 0x000f220000000800 */
[----:B-1----:R-:W-:Y:S01]  /*0170*/  DFMA R14, R4, -R2, 1 ;  /* 0x3ff00000040e742b */ /* 0x002fe20000000802 */
[----:B0-----:R-:W-:-:S07]  /*0180*/  IABS R10, R6 ;  /* 0x00000006000a7213 */ /* 0x001fce0000000000 */
[----:B------:R-:W-:Y:S01]  /*0190*/  DFMA R14, R14, R14, R14 ;  /* 0x0000000e0e0e722b */ /* 0x000fe2000000000e */
[----:B------:R-:W-:Y:S01]  /*01a0*/  ISETP.NE.AND P1, PT, R6, RZ, PT ;  /* 0x000000ff0600720c */ /* 0x000fe20003f25270 */
[----:B------:R-:W0:Y:S01]  /*01b0*/  I2F.RP R9, R10 ;  /* 0x0000000a00097306 */ /* 0x000e220000209400 */
[----:B---3--:R-:W-:-:S05]  /*01c0*/  IABS R8, R7 ;  /* 0x0000000700087213 */ /* 0x008fca0000000000 */
[----:B------:R-:W-:Y:S02]  /*01d0*/  DFMA R4, R4, R14, R4 ;  /* 0x0000000e0404722b */ /* 0x000fe40000000004 */
[----:B------:R-:W1:Y:S01]  /*01e0*/  I2F.RP R11, R8 ;  /* 0x00000008000b7306 */ /* 0x000e620000209400 */
[----:B--2---:R-:W-:Y:S01]  /*01f0*/  IMAD R14, R0, UR4, RZ ;  /* 0x00000004000e7c24 */ /* 0x004fe2000f8e02ff */
[----:B------:R-:W2:Y:S04]  /*0200*/  LDCU.64 UR4, c[0x0][0x3b0] ;  /* 0x00007600ff0477ac */ /* 0x000ea80008000a00 */
[C---:B------:R-:W-:Y:S02]  /*0210*/  DFMA R2, R4.reuse, -R2, 1 ;  /* 0x3ff000000402742b */ /* 0x040fe40000000802 */
[----:B0-----:R-:W0:Y:S06]  /*0220*/  MUFU.RCP R9, R9 ;  /* 0x0000000900097308 */ /* 0x001e2c0000001000 */
[----:B------:R-:W-:-:S02]  /*0230*/  DFMA R2, R4, R2, R4 ;  /* 0x000000020402722b */ /* 0x000fc40000000004 */
[----:B-1----:R-:W1:Y:S01]  /*0240*/  MUFU.RCP R11, R11 ;  /* 0x0000000b000b7308 */ /* 0x002e620000001000 */
[----:B0-----:R-:W-:Y:S02]  /*0250*/  VIADD R18, R9, 0xffffffe ;  /* 0x0ffffffe09127836 */ /* 0x001fe40000000000 */
[----:B----4-:R-:W-:-:S05]  /*0260*/  IMAD R9, R17, R16, RZ ;  /* 0x0000001011097224 */ /* 0x010fca00078e02ff */
[----:B------:R0:W3:Y:S01]  /*0270*/  F2I.FTZ.U32.TRUNC.NTZ R19, R18 ;  /* 0x0000001200137305 */ /* 0x0000e2000021f000 */
[----:B------:R-:W-:Y:S02]  /*0280*/  IMAD R17, R0, UR7, R17 ;  /* 0x0000000700117c24 */ /* 0x000fe4000f8e0211 */
[----:B-1----:R-:W-:-:S05]  /*0290*/  VIADD R12, R11, 0xffffffe ;  /* 0x0ffffffe0b0c7836 */ /* 0x002fca0000000000 */
[----:B------:R1:W4:Y:S01]  /*02a0*/  F2I.FTZ.U32.TRUNC.NTZ R13, R12 ;  /* 0x0000000c000d7305 */ /* 0x000322000021f000 */
[----:B0-----:R-:W-:Y:S02]  /*02b0*/  IMAD.MOV.U32 R18, RZ, RZ, RZ ;  /* 0x000000ffff127224 */ /* 0x001fe400078e00ff */
[----:B---3--:R-:W-:Y:S01]  /*02c0*/  IMAD.MOV R11, RZ, RZ, -R19 ;  /* 0x000000ffff0b7224 */ /* 0x008fe200078e0a13 */
[----:B-1----:R-:W-:-:S03]  /*02d0*/  IABS R12, R9 ;  /* 0x00000009000c7213 */ /* 0x002fc60000000000 */
[----:B------:R-:W-:Y:S01]  /*02e0*/  IMAD R15, R11, R10, RZ ;  /* 0x0000000a0b0f7224 */ /* 0x000fe200078e02ff */
[----:B------:R-:W-:Y:S01]  /*02f0*/  LOP3.LUT R9, R9, R6, RZ, 0x3c, !PT ;  /* 0x0000000609097212 */ /* 0x000fe200078e3cff */
[----:B----4-:R-:W-:-:S03]  /*0300*/  IMAD.MOV R21, RZ, RZ, -R13 ;  /* 0x000000ffff157224 */ /* 0x010fc600078e0a0d */
[----:B------:R-:W-:Y:S01]  /*0310*/  ISETP.GE.AND P2, PT, R9, RZ, PT ;  /* 0x000000ff0900720c */ /* 0x000fe20003f46270 */
[----:B------:R-:W-:-:S04]  /*0320*/  IMAD.HI.U32 R15, R19, R15, R18 ;  /* 0x0000000f130f7227 */ /* 0x000fc800078e0012 */
[----:B------:R-:W-:Y:S02]  /*0330*/  IMAD.MOV.U32 R19, RZ, RZ, R12 ;  /* 0x000000ffff137224 */ /* 0x000fe400078e000c */
[----:B------:R-:W-:Y:S01]  /*0340*/  IMAD R11, R21, R8, RZ ;  /* 0x00000008150b7224 */ /* 0x000fe200078e02ff */
[----:B------:R-:W-:Y:S01]  /*0350*/  IABS R21, R14 ;  /* 0x0000000e00157213 */ /* 0x000fe20000000000 */
[----:B------:R-:W-:Y:S01]  /*0360*/  IMAD.MOV.U32 R12, RZ, RZ, RZ ;  /* 0x000000ffff0c7224 */ /* 0x000fe200078e00ff */
[----:B------:R-:W-:Y:S01]  /*0370*/  LOP3.LUT R14, R14, R7, RZ, 0x3c, !PT ;  /* 0x000000070e0e7212 */ /* 0x000fe200078e3cff */
[----:B------:R-:W-:-:S04]  /*0380*/  IMAD.HI.U32 R15, R15, R19, RZ ;  /* 0x000000130f0f7227 */ /* 0x000fc800078e00ff */
[----:B------:R-:W-:-:S04]  /*0390*/  IMAD.HI.U32 R11, R13, R11, R12 ;  /* 0x0000000b0d0b7227 */ /* 0x000fc800078e000c */
[----:B------:R-:W-:Y:S02]  /*03a0*/  IMAD.MOV R12, RZ, RZ, -R15 ;  /* 0x000000ffff0c7224 */ /* 0x000fe400078e0a0f */
[----:B------:R-:W-:-:S04]  /*03b0*/  IMAD.HI.U32 R11, R11, R21, RZ ;  /* 0x000000150b0b7227 */ /* 0x000fc800078e00ff */
[C---:B------:R-:W-:Y:S02]  /*03c0*/  IMAD R19, R10.reuse, R12, R19 ;  /* 0x0000000c0a137224 */ /* 0x040fe400078e0213 */
[----:B------:R-:W-:Y:S02]  /*03d0*/  IMAD.MOV R18, RZ, RZ, -R11 ;  /* 0x000000ffff127224 */ /* 0x000fe400078e0a0b */
[----:B------:R-:W-:Y:S01]  /*03e0*/  IMAD.MOV.U32 R12, RZ, RZ, 0x54442d18 ;  /* 0x54442d18ff0c7424 */ /* 0x000fe200078e00ff */
[----:B------:R-:W-:Y:S01]  /*03f0*/  ISETP.GT.U32.AND P0, PT, R10, R19, PT ;  /* 0x000000130a00720c */ /* 0x000fe20003f04070 */
[----:B------:R-:W-:Y:S02]  /*0400*/  IMAD.MOV.U32 R13, RZ, RZ, 0x400921fb ;  /* 0x400921fbff0d7424 */ /* 0x000fe400078e00ff */
[----:B------:R-:W-:-:S04]  /*0410*/  IMAD R21, R8, R18, R21 ;  /* 0x0000001208157224 */ /* 0x000fc800078e0215 */
[----:B--2---:R-:W-:Y:S01]  /*0420*/  DMUL R4, R12, UR4 ;  /* 0x000000040c047c28 */ /* 0x004fe20008000000 */
[----:B------:R-:W-:-:S05]  /*0430*/  ISETP.GT.U32.AND P4, PT, R8, R21, PT ;  /* 0x000000150800720c */ /* 0x000fca0003f84070 */
[----:B------:R-:W-:Y:S02]  /*0440*/  @!P0 IMAD.IADD R19, R19, 0x1, -R10 ;  /* 0x0000000113138824 */ /* 0x000fe400078e0a0a */
[----:B------:R-:W-:Y:S01]  /*0450*/  DMUL R12, R4, R2 ;  /* 0x00000002040c7228 */ /* 0x000fe20000000000 */
[----:B------:R-:W-:Y:S01]  /*0460*/  @!P0 VIADD R15, R15, 0x1 ;  /* 0x000000010f0f8836 */ /* 0x000fe20000000000 */
[----:B------:R-:W-:Y:S02]  /*0470*/  ISETP.GE.AND P0, PT, R14, RZ, PT ;  /* 0x000000ff0e00720c */ /* 0x000fe40003f06270 */
[----:B------:R-:W-:Y:S02]  /*0480*/  ISETP.GE.U32.AND P5, PT, R19, R10, PT ;  /* 0x0000000a1300720c */ /* 0x000fe40003fa6070 */
[----:B------:R-:W-:Y:S02]  /*0490*/  @!P4 IMAD.IADD R21, R21, 0x1, -R8 ;  /* 0x000000011515c824 */ /* 0x000fe400078e0a08 */
[----:B------:R-:W-:Y:S01]  /*04a0*/  DFMA R18, R12, -180, R4 ;  /* 0xc06680000c12782b */ /* 0x000fe20000000004 */
[----:B------:R-:W-:Y:S01]  /*04b0*/  @!P4 VIADD R11, R11, 0x1 ;  /* 0x000000010b0bc836 */ /* 0x000fe20000000000 */
[----:B------:R-:W-:-:S02]  /*04c0*/  ISETP.NE.AND P4, PT, R7, RZ, PT ;  /* 0x000000ff0700720c */ /* 0x000fc40003f85270 */
[----:B------:R-:W-:-:S04]  /*04d0*/  ISETP.GE.U32.AND P3, PT, R21, R8, PT ;  /* 0x000000081500720c */ /* 0x000fc80003f66070 */
[----:B------:R-:W-:Y:S01]  /*04e0*/  DFMA R2, R2, R18, R12 ;  /* 0x000000120202722b */ /* 0x000fe2000000000c */
[----:B------:R-:W-:-:S04]  /*04f0*/  @P5 VIADD R15, R15, 0x1 ;  /* 0x000000010f0f5836 */ /* 0x000fc80000000000 */
[----:B------:R-:W-:Y:S01]  /*0500*/  @!P2 IMAD.MOV R15, RZ, RZ, -R15 ;  /* 0x000000ffff0fa224 */ /* 0x000fe200078e0a0f */
[----:B------:R-:W-:Y:S02]  /*0510*/  @!P1 LOP3.LUT R15, RZ, R6, RZ, 0x33, !PT ;  /* 0x00000006ff0f9212 */ /* 0x000fe400078e33ff */
[----:B------:R-:W-:Y:S01]  /*0520*/  FSETP.GEU.AND P1, PT, |R5|, 6.5827683646048100446e-37, PT ;  /* 0x036000000500780b */ /* 0x000fe20003f2e200 */
[----:B------:R-:W-:Y:S02]  /*0530*/  @P3 VIADD R11, R11, 0x1 ;  /* 0x000000010b0b3836 */ /* 0x000fe40000000000 */
[----:B------:R-:W-:Y:S01]  /*0540*/  FFMA R8, RZ, 3.6015625, R3 ;  /* 0x40668000ff087823 */ /* 0x000fe20000000003 */
[----:B------:R-:W-:Y:S01]  /*0550*/  VIMNMX R9, PT, PT, RZ, R15, !PT ;  /* 0x0000000fff097248 */ /* 0x000fe20007fe0100 */
[----:B------:R-:W-:Y:S01]  /*0560*/  @!P0 IMAD.MOV R11, RZ, RZ, -R11 ;  /* 0x000000ffff0b8224 */ /* 0x000fe200078e0a0b */
[----:B------:R-:W-:Y:S02]  /*0570*/  @!P4 LOP3.LUT R11, RZ, R7, RZ, 0x33, !PT ;  /* 0x00000007ff0bc212 */ /* 0x000fe400078e33ff */
[----:B------:R-:W-:-:S02]  /*0580*/  FSETP.GT.AND P0, PT, |R8|, 1.469367938527859385e-39, PT ;  /* 0x001000000800780b */ /* 0x000fc40003f04200 */
[----:B------:R-:W-:Y:S02]  /*0590*/  VIADDMNMX R16, R16, 0xffffffff, R9, PT ;  /* 0xffffffff10107846 */ /* 0x000fe40003800109 */
[----:B------:R-:W-:-:S09]  /*05a0*/  VIMNMX R0, PT, PT, RZ, R11, !PT ;  /* 0x0000000bff007248 */ /* 0x000fd20007fe0100 */
[----:B------:R-:W-:Y:S05]  /*05b0*/  @P0 BRA P1, `(.L_x_0) ;  /* 0x0000000000080947 */ /* 0x000fea0000800000 */
[----:B------:R-:W-:-:S07]  /*05c0*/  MOV R8, 0x5e0 ;  /* 0x000005e000087802 */ /* 0x000fce0000000f00 */
[----:B------:R-:W-:Y:S05]  /*05d0*/  CALL.REL.NOINC `($__internal_0_$__cuda_sm20_div_rn_f64_full) ;  /* 0x0000000800f07944 */ /* 0x000fea0003c00000 */
.L_x_0:
[----:B------:R-:W-:Y:S01]  /*05e0*/  DSETP.NEU.AND P0, PT, |R2|, +INF , PT ;  /* 0x7ff000000200742a */ /* 0x000fe20003f0d200 */
[----:B------:R-:W0:-:S13]  /*05f0*/  LDCU.64 UR4, c[0x0][0x358] ;  /* 0x00006b00ff0477ac */ /* 0x000e1a0008000a00 */
[----:B------:R-:W-:Y:S01]  /*0600*/  @!P0 DMUL R18, RZ, R2 ;  /* 0x00000002ff128228 */ /* 0x000fe20000000000 */
[----:B------:R-:W-:Y:S01]  /*0610*/  @!P0 IMAD.MOV.U32 R22, RZ, RZ, 0x1 ;  /* 0x00000001ff168424 */ /* 0x000fe200078e00ff */
[----:B------:R-:W-:Y:S09]  /*0620*/  @!P0 BRA `(.L_x_1) ;  /* 0x00000000005c8947 */ /* 0x000ff20003800000 */
[----:B------:R-:W-:Y:S01]  /*0630*/  UMOV UR6, 0x6dc9c883 ;  /* 0x6dc9c88300067882 */ /* 0x000fe20000000000 */
[----:B------:R-:W-:Y:S01]  /*0640*/  UMOV UR7, 0x3fe45f30 ;  /* 0x3fe45f3000077882 */ /* 0x000fe20000000000 */
[C---:B------:R-:W-:Y:S02]  /*0650*/  DSETP.GE.AND P0, PT, |R2|.reuse, 2.14748364800000000000e+09, PT ;  /* 0x41e000000200742a */ /* 0x040fe40003f06200 */
[----:B------:R-:W-:Y:S01]  /*0660*/  DMUL R4, R2, UR6 ;  /* 0x0000000602047c28 */ /* 0x000fe20008000000 */
[----:B------:R-:W-:Y:S01]  /*0670*/  UMOV UR6, 0x54442d18 ;  /* 0x54442d1800067882 */ /* 0x000fe20000000000 */
[----:B------:R-:W-:-:S08]  /*0680*/  UMOV UR7, 0x3ff921fb ;  /* 0x3ff921fb00077882 */ /* 0x000fd00000000000 */
[----:B------:R-:W1:Y:S08]  /*0690*/  F2I.F64 R4, R4 ;  /* 0x0000000400047311 */ /* 0x000e700000301100 */
[----:B-1----:R-:W1:Y:S02]  /*06a0*/  I2F.F64 R18, R4 ;  /* 0x0000000400127312 */ /* 0x002e640000201c00 */
[----:B-1----:R-:W-:Y:S01]  /*06b0*/  DFMA R6, R18, -UR6, R2 ;  /* 0x8000000612067c2b */ /* 0x002fe20008000002 */
[----:B------:R-:W-:Y:S01]  /*06c0*/  UMOV UR6, 0x33145c00 ;  /* 0x33145c0000067882 */ /* 0x000fe20000000000 */
[----:B------:R-:W-:-:S06]  /*06d0*/  UMOV UR7, 0x3c91a626 ;  /* 0x3c91a62600077882 */ /* 0x000fcc0000000000 */
[----:B------:R-:W-:Y:S01]  /*06e0*/  DFMA R6, R18, -UR6, R6 ;  /* 0x8000000612067c2b */ /* 0x000fe20008000006 */
[----:B------:R-:W-:Y:S01]  /*06f0*/  UMOV UR6, 0x252049c0 ;  /* 0x252049c000067882 */ /* 0x000fe20000000000 */
[----:B------:R-:W-:-:S06]  /*0700*/  UMOV UR7, 0x397b839a ;  /* 0x397b839a00077882 */ /* 0x000fcc0000000000 */
[----:B------:R-:W-:Y:S01]  /*0710*/  DFMA R18, R18, -UR6, R6 ;  /* 0x8000000612127c2b */ /* 0x000fe20008000006 */
[----:B------:R-:W-:Y:S10]  /*0720*/  @!P0 BRA `(.L_x_2) ;  /* 0x0000000000188947 */ /* 0x000ff40003800000 */
[----:B------:R-:W-:Y:S01]  /*0730*/  IMAD.MOV.U32 R4, RZ, RZ, R2 ;  /* 0x000000ffff047224 */ /* 0x000fe200078e0002 */
[----:B------:R-:W-:Y:S01]  /*0740*/  MOV R14, 0x770 ;  /* 0x00000770000e7802 */ /* 0x000fe20000000f00 */
[----:B------:R-:W-:-:S07]  /*0750*/  IMAD.MOV.U32 R12, RZ, RZ, R3 ;  /* 0x000000ffff0c7224 */ /* 0x000fce00078e0003 */
[----:B0-----:R-:W-:Y:S05]  /*0760*/  CALL.REL.NOINC `($_Z19render_ascii_kernelPKhjjjiiiiiidPhS1_S1_$__internal_trig_reduction_slowpathd) ;  /* 0x0000000c00c47944 */ /* 0x001fea0003c00000 */
[----:B------:R-:W-:Y:S02]  /*0770*/  IMAD.MOV.U32 R18, RZ, RZ, R20 ;  /* 0x000000ffff127224 */ /* 0x000fe400078e0014 */
[----:B------:R-:W-:-:S07]  /*0780*/  IMAD.MOV.U32 R19, RZ, RZ, R21 ;  /* 0x000000ffff137224 */ /* 0x000fce00078e0015 */
.L_x_2:
[----:B------:R-:W-:-:S07]  /*0790*/  VIADD R22, R4, 0x1 ;  /* 0x0000000104167836 */ /* 0x000fce0000000000 */
.L_x_1:
[----:B------:R-:W1:Y:S01]  /*07a0*/  LDCU.64 UR6, c[0x4][0x8] ;  /* 0x01000100ff0677ac */ /* 0x000e620008000a00 */
[----:B------:R-:W-:-:S05]  /*07b0*/  IMAD.SHL.U32 R4, R22, 0x40, RZ ;  /* 0x0000004016047824 */ /* 0x000fca00078e00ff */
[----:B------:R-:W-:-:S04]  /*07c0*/  LOP3.LUT R4, R4, 0x40, RZ, 0xc0, !PT ;  /* 0x0000004004047812 */ /* 0x000fc800078ec0ff */
[----:B-1----:R-:W-:-:S05]  /*07d0*/  IADD3 R26, P0, PT, R4, UR6, RZ ;  /* 0x00000006041a7c10 */ /* 0x002fca000ff1e0ff */
[----:B------:R-:W-:-:S05]  /*07e0*/  IMAD.X R27, RZ, RZ, UR7, P0 ;  /* 0x00000007ff1b7e24 */ /* 0x000fca00080e06ff */
[----:B0-----:R-:W2:Y:S04]  /*07f0*/  LDG.E.128.CONSTANT R4, desc[UR4][R26.64] ;  /* 0x000000041a047981 */ /* 0x001ea8000c1e9d00 */
[----:B------:R-:W3:Y:S04]  /*0800*/  LDG.E.128.CONSTANT R8, desc[UR4][R26.64+0x10] ;  /* 0x000010041a087981 */ /* 0x000ee8000c1e9d00 */
[----:B------:R-:W4:Y:S01]  /*0810*/  LDG.E.128.CONSTANT R12, desc[UR4][R26.64+0x20] ;  /* 0x000020041a0c7981 */ /* 0x000f22000c1e9d00 */
[----:B------:R-:W-:Y:S01]  /*0820*/  LOP3.LUT R20, R22, 0x1, RZ, 0xc0, !PT ;  /* 0x0000000116147812 */ /* 0x000fe200078ec0ff */
[----:B------:R-:W-:Y:S01]  /*0830*/  IMAD.MOV.U32 R24, RZ, RZ, 0x20fd8164 ;  /* 0x20fd8164ff187424 */ /* 0x000fe200078e00ff */
[----:B------:R-:W-:Y:S01]  /*0840*/  DSETP.NEU.AND P1, PT, |R2|, +INF , PT ;  /* 0x7ff000000200742a */ /* 0x000fe20003f2d200 */
[----:B------:R-:W-:Y:S01]  /*0850*/  IMAD.MOV.U32 R23, RZ, RZ, 0x3da8ff83 ;  /* 0x3da8ff83ff177424 */ /* 0x000fe200078e00ff */
[----:B------:R-:W-:Y:S01]  /*0860*/  ISETP.NE.U32.AND P0, PT, R20, 0x1, PT ;  /* 0x000000011400780c */ /* 0x000fe20003f05070 */
[----:B------:R-:W-:-:S03]  /*0870*/  DMUL R20, R18, R18 ;  /* 0x0000001212147228 */ /* 0x000fc60000000000 */
[----:B------:R-:W-:Y:S02]  /*0880*/  FSEL R24, R24, -8.06006814911005101289e+34, !P0 ;  /* 0xf9785eba18187808 */ /* 0x000fe40004000000 */
[----:B------:R-:W-:-:S06]  /*0890*/  FSEL R25, -R23, 0.11223486810922622681, !P0 ;  /* 0x3de5db6517197808 */ /* 0x000fcc0004000100 */
[----:B--2---:R-:W-:-:S08]  /*08a0*/  DFMA R4, R20, R24, R4 ;  /* 0x000000181404722b */ /* 0x004fd00000000004 */
[----:B------:R-:W-:-:S08]  /*08b0*/  DFMA R4, R20, R4, R6 ;  /* 0x000000041404722b */ /* 0x000fd00000000006 */
[----:B---3--:R-:W-:-:S08]  /*08c0*/  DFMA R4, R20, R4, R8 ;  /* 0x000000041404722b */ /* 0x008fd00000000008 */
[----:B------:R-:W-:-:S08]  /*08d0*/  DFMA R4, R20, R4, R10 ;  /* 0x000000041404722b */ /* 0x000fd0000000000a */
[----:B----4-:R-:W-:-:S08]  /*08e0*/  DFMA R4, R20, R4, R12 ;  /* 0x000000041404722b */ /* 0x010fd0000000000c */
[----:B------:R-:W-:-:S08]  /*08f0*/  DFMA R4, R20, R4, R14 ;  /* 0x000000041404722b */ /* 0x000fd0000000000e */
[----:B------:R-:W-:Y:S02]  /*0900*/  DFMA R18, R4, R18, R18 ;  /* 0x000000120412722b */ /* 0x000fe40000000012 */
[----:B------:R-:W-:Y:S02]  /*0910*/  DFMA R4, R20, R4, 1 ;  /* 0x3ff000001404742b */ /* 0x000fe40000000004 */
[----:B------:R-:W-:-:S08]  /*0920*/  @!P1 DMUL R20, RZ, R2 ;  /* 0x00000002ff149228 */ /* 0x000fd00000000000 */
[----:B------:R-:W-:Y:S02]  /*0930*/  FSEL R6, R4, R18, !P0 ;  /* 0x0000001204067208 */ /* 0x000fe40004000000 */
[----:B------:R-:W-:Y:S02]  /*0940*/  FSEL R7, R5, R19, !P0 ;  /* 0x0000001305077208 */ /* 0x000fe40004000000 */
[----:B------:R-:W-:Y:S01]  /*0950*/  LOP3.LUT P0, RZ, R22, 0x2, RZ, 0xc0, !PT ;  /* 0x0000000216ff7812 */ /* 0x000fe2000780c0ff */
[----:B------:R-:W-:-:S03]  /*0960*/  @!P1 IMAD.MOV.U32 R22, RZ, RZ, RZ ;  /* 0x000000ffff169224 */ /* 0x000fc600078e00ff */
[----:B------:R-:W-:-:S10]  /*0970*/  DADD R4, RZ, -R6 ;  /* 0x00000000ff047229 */ /* 0x000fd40000000806 */
[----:B------:R-:W-:Y:S02]  /*0980*/  FSEL R18, R6, R4, !P0 ;  /* 0x0000000406127208 */ /* 0x000fe40004000000 */
[----:B------:R-:W-:Y:S01]  /*0990*/  FSEL R19, R7, R5, !P0 ;  /* 0x0000000507137208 */ /* 0x000fe20004000000 */
[----:B------:R-:W-:Y:S06]  /*09a0*/  @!P1 BRA `(.L_x_3) ;  /* 0x0000000000549947 */ /* 0x000fec0003800000 */
[----:B------:R-:W-:Y:S01]  /*09b0*/  UMOV UR6, 0x6dc9c883 ;  /* 0x6dc9c88300067882 */ /* 0x000fe20000000000 */
[----:B------:R-:W-:Y:S01]  /*09c0*/  UMOV UR7, 0x3fe45f30 ;  /* 0x3fe45f3000077882 */ /* 0x000fe20000000000 */
[C---:B------:R-:W-:Y:S02]  /*09d0*/  DSETP.GE.AND P0, PT, |R2|.reuse, 2.14748364800000000000e+09, PT ;  /* 0x41e000000200742a */ /* 0x040fe40003f06200 */
[----:B------:R-:W-:Y:S01]  /*09e0*/  DMUL R22, R2, UR6 ;  /* 0x0000000602167c28 */ /* 0x000fe20008000000 */
[----:B------:R-:W-:Y:S01]  /*09f0*/  UMOV UR6, 0x54442d18 ;  /* 0x54442d1800067882 */ /* 0x000fe20000000000 */
[----:B------:R-:W-:-:S08]  /*0a00*/  UMOV UR7, 0x3ff921fb ;  /* 0x3ff921fb00077882 */ /* 0x000fd00000000000 */
[----:B------:R-:W0:Y:S08]  /*0a10*/  F2I.F64 R22, R22 ;  /* 0x0000001600167311 */ /* 0x000e300000301100 */
[----:B0-----:R-:W0:Y:S02]  /*0a20*/  I2F.F64 R20, R22 ;  /* 0x0000001600147312 */ /* 0x001e240000201c00 */
[----:B0-----:R-:W-:Y:S01]  /*0a30*/  DFMA R4, R20, -UR6, R2 ;  /* 0x8000000614047c2b */ /* 0x001fe20008000002 */
        /* <DEDUP_REMOVED lines=10> */
[----:B------:R-:W-:Y:S05]  /*0ae0*/  CALL.REL.NOINC `($_Z19render_ascii_kernelPKhjjjiiiiiidPhS1_S1_$__internal_trig_reduction_slowpathd) ;  /* 0x0000000800e47944 */ /* 0x000fea0003c00000 */
[----:B------:R-:W-:-:S07]  /*0af0*/  IMAD.MOV.U32 R22, RZ, RZ, R4 ;  /* 0x000000ffff167224 */ /* 0x000fce00078e0004 */
.L_x_3:
[----:B------:R-:W0:Y:S01]  /*0b00*/  LDCU.64 UR6, c[0x4][0x8] ;  /* 0x01000100ff0677ac */ /* 0x000e220008000a00 */
[----:B------:R-:W-:Y:S02]  /*0b10*/  IMAD.SHL.U32 R2, R22, 0x40, RZ ;  /* 0x0000004016027824 */ /* 0x000fe400078e00ff */
[----:B------:R-:W-:Y:S01]  /*0b20*/  IMAD.MOV.U32 R24, RZ, RZ, 0x20fd8164 ;  /* 0x20fd8164ff187424 */ /* 0x000fe200078e00ff */
[----:B------:R-:W1:Y:S02]  /*0b30*/  LDCU UR8, c[0x0][0x3a4] ;  /* 0x00007480ff0877ac */ /* 0x000e640008000800 */
[----:B------:R-:W-:Y:S01]  /*0b40*/  LOP3.LUT R2, R2, 0x40, RZ, 0xc0, !PT ;  /* 0x0000004002027812 */ /* 0x000fe200078ec0ff */
[----:B------:R-:W-:Y:S01]  /*0b50*/  IMAD.MOV.U32 R23, RZ, RZ, 0x3da8ff83 ;  /* 0x3da8ff83ff177424 */ /* 0x000fe200078e00ff */
[----:B------:R-:W2:Y:S02]  /*0b60*/  LDCU.128 UR12, c[0x0][0x3c0] ;  /* 0x00007800ff0c77ac */ /* 0x000ea40008000c00 */
[----:B0-----:R-:W-:-:S05]  /*0b70*/  IADD3 R26, P0, PT, R2, UR6, RZ ;  /* 0x00000006021a7c10 */ /* 0x001fca000ff1e0ff */
[----:B------:R-:W-:Y:S01]  /*0b80*/  IMAD.X R27, RZ, RZ, UR7, P0 ;  /* 0x00000007ff1b7e24 */ /* 0x000fe200080e06ff */
[----:B------:R-:W-:Y:S01]  /*0b90*/  LOP3.LUT R2, R22, 0x1, RZ, 0xc0, !PT ;  /* 0x0000000116027812 */ /* 0x000fe200078ec0ff */
[----:B------:R-:W0:Y:S03]  /*0ba0*/  LDCU.64 UR6, c[0x0][0x388] ;  /* 0x00007100ff0677ac */ /* 0x000e260008000a00 */
[----:B------:R-:W3:Y:S04]  /*0bb0*/  LDG.E.128.CONSTANT R4, desc[UR4][R26.64] ;  /* 0x000000041a047981 */ /* 0x000ee8000c1e9d00 */
[----:B------:R-:W4:Y:S04]  /*0bc0*/  LDG.E.128.CONSTANT R8, desc[UR4][R26.64+0x10] ;  /* 0x000010041a087981 */ /* 0x000f28000c1e9d00 */
[----:B------:R-:W5:Y:S01]  /*0bd0*/  LDG.E.128.CONSTANT R12, desc[UR4][R26.64+0x20] ;  /* 0x000020041a0c7981 */ /* 0x000f62000c1e9d00 */
[----:B------:R-:W-:Y:S01]  /*0be0*/  ISETP.NE.U32.AND P0, PT, R2, 0x1, PT ;  /* 0x000000010200780c */ /* 0x000fe20003f05070 */
[----:B------:R-:W-:-:S03]  /*0bf0*/  DMUL R2, R20, R20 ;  /* 0x0000001414027228 */ /* 0x000fc60000000000 */
[----:B------:R-:W-:Y:S02]  /*0c00*/  FSEL R24, R24, -8.06006814911005101289e+34, !P0 ;  /* 0xf9785eba18187808 */ /* 0x000fe40004000000 */
[----:B------:R-:W-:Y:S02]  /*0c10*/  FSEL R25, -R23, 0.11223486810922622681, !P0 ;  /* 0x3de5db6517197808 */ /* 0x000fe40004000100 */
[----:B------:R-:W1:Y:S02]  /*0c20*/  LDC R23, c[0x0][0x3a8] ;  /* 0x0000ea00ff177b82 */ /* 0x000e640000000800 */
[----:B-1----:R-:W-:Y:S02]  /*0c30*/  VIADDMNMX R0, R23, 0xffffffff, R0, PT ;  /* 0xffffffff17007846 */ /* 0x002fe40003800100 */
[----:B---3--:R-:W-:-:S08]  /*0c40*/  DFMA R4, R2, R24, R4 ;  /* 0x000000180204722b */ /* 0x008fd00000000004 */
[C---:B------:R-:W-:Y:S01]  /*0c50*/  DFMA R4, R2.reuse, R4, R6 ;  /* 0x000000040204722b */ /* 0x040fe20000000006 */
[----:B------:R-:W-:Y:S01]  /*0c60*/  I2F.F64 R6, UR8 ;  /* 0x0000000800067d12 */ /* 0x000fe20008201c00 */
[----:B------:R-:W1:Y:S06]  /*0c70*/  LDCU.64 UR8, c[0x0][0x3b8] ;  /* 0x00007700ff0877ac */ /* 0x000e6c0008000a00 */
[C---:B----4-:R-:W-:Y:S01]  /*0c80*/  DFMA R4, R2.reuse, R4, R8 ;  /* 0x000000040204722b */ /* 0x050fe20000000008 */
[----:B------:R-:W-:Y:S07]  /*0c90*/  I2F.F64 R8, R23 ;  /* 0x0000001700087312 */ /* 0x000fee0000201c00 */
[C---:B------:R-:W-:Y:S01]  /*0ca0*/  DFMA R4, R2.reuse, R4, R10 ;  /* 0x000000040204722b */ /* 0x040fe2000000000a */
[----:B------:R-:W3:Y:S07]  /*0cb0*/  I2F.F64 R10, R0 ;  /* 0x00000000000a7312 */ /* 0x000eee0000201c00 */
[----:B-----5:R-:W-:-:S08]  /*0cc0*/  DFMA R4, R2, R4, R12 ;  /* 0x000000040204722b */ /* 0x020fd0000000000c */
[----:B------:R-:W-:Y:S02]  /*0cd0*/  DFMA R14, R2, R4, R14 ;  /* 0x00000004020e722b */ /* 0x000fe4000000000e */
[----:B------:R-:W4:Y:S01]  /*0ce0*/  I2F.F64 R4, R16 ;  /* 0x0000001000047312 */ /* 0x000f220000201c00 */
[----:B---3--:R-:W-:-:S05]  /*0cf0*/  DFMA R8, R8, -0.5, R10 ;  /* 0xbfe000000808782b */ /* 0x008fca000000000a */
[----:B------:R-:W-:Y:S02]  /*0d00*/  DFMA R20, R14, R20, R20 ;  /* 0x000000140e14722b */ /* 0x000fe40000000014 */
[----:B------:R-:W-:Y:S02]  /*0d10*/  DFMA R2, R2, R14, 1 ;  /* 0x3ff000000202742b */ /* 0x000fe4000000000e */
[----:B----4-:R-:W-:Y:S01]  /*0d20*/  DFMA R6, R6, -0.5, R4 ;  /* 0xbfe000000606782b */ /* 0x010fe20000000004 */
[----:B0-----:R-:W0:Y:S07]  /*0d30*/  I2F.F64.U32 R4, UR6 ;  /* 0x0000000600047d12 */ /* 0x001e2e0008201800 */
[----:B------:R-:W-:-:S02]  /*0d40*/  FSEL R12, R2, R20, !P0 ;  /* 0x00000014020c7208 */ /* 0x000fc40004000000 */
[----:B------:R-:W-:Y:S02]  /*0d50*/  FSEL R13, R3, R21, !P0 ;  /* 0x00000015030d7208 */ /* 0x000fe40004000000 */
[----:B------:R-:W-:-:S04]  /*0d60*/  LOP3.LUT P0, RZ, R22, 0x2, RZ, 0xc0, !PT ;  /* 0x0000000216ff7812 */ /* 0x000fc8000780c0ff */
[----:B------:R-:W-:-:S10]  /*0d70*/  DADD R2, RZ, -R12 ;  /* 0x00000000ff027229 */ /* 0x000fd4000000080c */
[----:B------:R-:W-:Y:S02]  /*0d80*/  FSEL R2, R12, R2, !P0 ;  /* 0x000000020c027208 */ /* 0x000fe40004000000 */
[----:B------:R-:W-:-:S06]  /*0d90*/  FSEL R3, R13, R3, !P0 ;  /* 0x000000030d037208 */ /* 0x000fcc0004000000 */
[C---:B------:R-:W-:Y:S02]  /*0da0*/  DMUL R10, R2.reuse, R8 ;  /* 0x00000008020a7228 */ /* 0x040fe40000000000 */
[-C--:B------:R-:W-:Y:S01]  /*0db0*/  DMUL R12, R2, R6.reuse ;  /* 0x00000006020c7228 */ /* 0x080fe20000000000 */
[----:B------:R-:W3:Y:S05]  /*0dc0*/  I2F.F64.U32 R2, UR7 ;  /* 0x0000000700027d12 */ /* 0x000eea0008201800 */
[C---:B------:R-:W-:Y:S02]  /*0dd0*/  DFMA R10, R18.reuse, R6, R10 ;  /* 0x00000006120a722b */ /* 0x040fe4000000000a */
[----:B------:R-:W-:Y:S01]  /*0de0*/  DFMA R12, R18, R8, -R12 ;  /* 0x00000008120c722b */ /* 0x000fe2000000080c */
[----:B------:R-:W-:-:S02]  /*0df0*/  IMAD.MOV.U32 R6, RZ, RZ, RZ ;  /* 0x000000ffff067224 */ /* 0x000fc400078e00ff */
[----:B------:R-:W-:-:S03]  /*0e00*/  IMAD.MOV.U32 R9, RZ, RZ, 0x3fe00000 ;  /* 0x3fe00000ff097424 */ /* 0x000fc600078e00ff */
[----:B0-----:R-:W-:Y:S02]  /*0e10*/  DFMA R4, R4, 0.5, R10 ;  /* 0x3fe000000404782b */ /* 0x001fe4000000000a */
[----:B---3--:R-:W-:-:S08]  /*0e20*/  DFMA R2, R2, 0.5, R12 ;  /* 0x3fe000000202782b */ /* 0x008fd0000000000c */
[----:B------:R-:W-:-:S06]  /*0e30*/  LOP3.LUT R7, R9, 0x80000000, R5, 0xb8, !PT ;  /* 0x8000000009077812 */ /* 0x000fcc00078eb805 */
[----:B------:R-:W-:Y:S01]  /*0e40*/  DADD.RZ R4, R4, R6 ;  /* 0x0000000004047229 */ /* 0x000fe2000000c006 */
[----:B------:R-:W-:-:S06]  /*0e50*/  LOP3.LUT R7, R9, 0x80000000, R3, 0xb8, !PT ;  /* 0x8000000009077812 */ /* 0x000fcc00078eb803 */
[----:B------:R-:W-:-:S03]  /*0e60*/  DADD.RZ R2, R2, R6 ;  /* 0x0000000002027229 */ /* 0x000fc6000000c006 */
[----:B------:R-:W0:Y:S08]  /*0e70*/  F2I.F64.TRUNC R4, R4 ;  /* 0x0000000400047311 */ /* 0x000e30000030d100 */
[----:B------:R3:W4:Y:S01]  /*0e80*/  F2I.F64.TRUNC R3, R2 ;  /* 0x0000000200037311 */ /* 0x000722000030d100 */
[----:B0-----:R-:W-:Y:S02]  /*0e90*/  ISETP.GE.AND P0, PT, R4, UR6, PT ;  /* 0x0000000604007c0c */ /* 0x001fe4000bf06270 */
[----:B---3--:R-:W-:-:S02]  /*0ea0*/  PRMT R2, RZ, 0x7610, R2 ;  /* 0x00007610ff027816 */ /* 0x008fc40000000002 */
[----:B------:R-:W-:Y:S02]  /*0eb0*/  ISETP.LT.OR P0, PT, R4, RZ, P0 ;  /* 0x000000ff0400720c */ /* 0x000fe40000701670 */
[----:B----4-:R-:W-:-:S04]  /*0ec0*/  ISETP.GE.AND P1, PT, R3, UR7, PT ;  /* 0x0000000703007c0c */ /* 0x010fc8000bf26270 */
[----:B------:R-:W-:-:S04]  /*0ed0*/  ISETP.LT.OR P1, PT, R3, RZ, P1 ;  /* 0x000000ff0300720c */ /* 0x000fc80000f21670 */
[----:B------:R-:W-:-:S13]  /*0ee0*/  PLOP3.LUT P0, PT, P0, P1, PT, 0xf8, 0x8f ;  /* 0x00000000008f781c */ /* 0x000fda0000703f70 */
[----:B------:R-:W0:Y:S01]  /*0ef0*/  @!P0 LDC R0, c[0x0][0x390] ;  /* 0x0000e400ff008b82 */ /* 0x000e220000000800 */
[----:B------:R-:W-:-:S07]  /*0f00*/  @!P0 IMAD.SHL.U32 R4, R4, 0x4, RZ ;  /* 0x0000000404048824 */ /* 0x000fce00078e00ff */
[----:B------:R-:W3:Y:S01]  /*0f10*/  @!P0 LDC.64 R6, c[0x0][0x380] ;  /* 0x0000e000ff068b82 */ /* 0x000ee20000000a00 */
[----:B0-----:R-:W-:-:S05]  /*0f20*/  @!P0 IMAD R5, R3, R0, RZ ;  /* 0x0000000003058224 */ /* 0x001fca00078e02ff */
[----:B---3--:R-:W-:-:S04]  /*0f30*/  @!P0 IADD3 R4, P1, P2, R5, R6, R4 ;  /* 0x0000000605048210 */ /* 0x008fc80007a3e004 */
[----:B------:R-:W-:Y:S02]  /*0f40*/  @!P0 IADD3.X R5, PT, PT, RZ, R7, RZ, P1, P2 ;  /* 0x00000007ff058210 */ /* 0x000fe40000fe44ff */
[----:B------:R-:W-:-:S03]  /*0f50*/  PRMT R3, RZ, 0x7610, R3 ;  /* 0x00007610ff037816 */ /* 0x000fc60000000003 */
[----:B------:R-:W3:Y:S01]  /*0f60*/  @!P0 LDG.E.U8 R2, desc[UR4][R4.64+0x1] ;  /* 0x0000010404028981 */ /* 0x000ee2000c1e1100 */
[----:B------:R-:W-:-:S03]  /*0f70*/  PRMT R0, RZ, 0x7610, R0 ;  /* 0x00007610ff007816 */ /* 0x000fc60000000000 */
[----:B------:R-:W4:Y:S04]  /*0f80*/  @!P0 LDG.E.U8 R3, desc[UR4][R4.64+0x2] ;  /* 0x0000020404038981 */ /* 0x000f28000c1e1100 */
[----:B------:R-:W5:Y:S01]  /*0f90*/  @!P0 LDG.E.U8 R0, desc[UR4][R4.64] ;  /* 0x0000000404008981 */ /* 0x000f62000c1e1100 */
[----:B------:R-:W-:Y:S01]  /*0fa0*/  UMOV UR6, 0x39581062 ;  /* 0x3958106200067882 */ /* 0x000fe20000000000 */
[----:B------:R-:W-:Y:S01]  /*0fb0*/  UMOV UR7, 0x3fe2c8b4 ;  /* 0x3fe2c8b400077882 */ /* 0x000fe20000000000 */
[----:B---3--:R-:W-:-:S04]  /*0fc0*/  LOP3.LUT R13, R2, 0xff, RZ, 0xc0, !PT ;  /* 0x000000ff020d7812 */ /* 0x008fc800078ec0ff */
[----:B------:R-:W0:Y:S01]  /*0fd0*/  I2F.F64.U16 R8, R13 ;  /* 0x0000000d00087312 */ /* 0x000e220000101800 */
[----:B----4-:R-:W-:Y:S02]  /*0fe0*/  LOP3.LUT R12, R3, 0xff, RZ, 0xc0, !PT ;  /* 0x000000ff030c7812 */ /* 0x010fe400078ec0ff */
[----:B-----5:R-:W-:-:S05]  /*0ff0*/  LOP3.LUT R14, R0, 0xff, RZ, 0xc0, !PT ;  /* 0x000000ff000e7812 */ /* 0x020fca00078ec0ff */
[----:B------:R-:W3:Y:S01]  /*1000*/  I2F.F64.U16 R6, R12 ;  /* 0x0000000c00067312 */ /* 0x000ee20000101800 */
[----:B0-----:R-:W-:-:S07]  /*1010*/  DMUL R8, R8, UR6 ;  /* 0x0000000608087c28 */ /* 0x001fce0008000000 */
[----:B------:R-:W0:Y:S01]  /*1020*/  I2F.F64.U16 R10, R14 ;  /* 0x0000000e000a7312 */ /* 0x000e220000101800 */
[----:B------:R-:W-:Y:S01]  /*1030*/  UMOV UR6, 0xe5604189 ;  /* 0xe560418900067882 */ /* 0x000fe20000000000 */
[----:B------:R-:W-:Y:S02]  /*1040*/  UMOV UR7, 0x3fd322d0 ;  /* 0x3fd322d000077882 */ /* 0x000fe40000000000 */
[----:B---3--:R-:W-:Y:S01]  /*1050*/  DFMA R6, R6, UR6, R8 ;  /* 0x0000000606067c2b */ /* 0x008fe20008000008 */
[----:B------:R-:W-:Y:S01]  /*1060*/  UMOV UR6, 0x9fbe76c9 ;  /* 0x9fbe76c900067882 */ /* 0x000fe20000000000 */
[----:B------:R-:W-:Y:S01]  /*1070*/  UMOV UR7, 0x3fbd2f1a ;  /* 0x3fbd2f1a00077882 */ /* 0x000fe20000000000 */
[----:B------:R-:W-:-:S05]  /*1080*/  IMAD R8, R17, 0x3, RZ ;  /* 0x0000000311087824 */ /* 0x000fca00078e02ff */
[----:B0-----:R-:W-:Y:S01]  /*1090*/  DFMA R6, R10, UR6, R6 ;  /* 0x000000060a067c2b */ /* 0x001fe20008000006 */
[C---:B--2---:R-:W-:Y:S02]  /*10a0*/  IADD3 R4, P1, PT, R8.reuse, UR12, RZ ;  /* 0x0000000c08047c10 */ /* 0x044fe4000ff3e0ff */
[C---:B-1----:R-:W-:Y:S02]  /*10b0*/  IADD3 R10, P0, PT, R17.reuse, UR8, RZ ;  /* 0x00000008110a7c10 */ /* 0x042fe4000ff1e0ff */
[----:B------:R-:W-:Y:S02]  /*10c0*/  SHF.R.S32.HI R9, RZ, 0x1f, R8 ;  /* 0x0000001fff097819 */ /* 0x000fe40000011408 */
[----:B------:R-:W-:Y:S02]  /*10d0*/  LEA.HI.X.SX32 R11, R17, UR9, 0x1, P0 ;  /* 0x00000009110b7c11 */ /* 0x000fe400080f0eff */
[----:B------:R-:W-:Y:S01]  /*10e0*/  IADD3 R8, P0, PT, R8, UR14, RZ ;  /* 0x0000000e08087c10 */ /* 0x000fe2000ff1e0ff */
[----:B------:R-:W0:Y:S01]  /*10f0*/  F2I.U32.F64.TRUNC R7, R6 ;  /* 0x0000000600077311 */ /* 0x000e22000030d000 */
[----:B------:R-:W-:-:S02]  /*1100*/  IADD3.X R5, PT, PT, R9, UR13, RZ, P1, !PT ;  /* 0x0000000d09057c10 */ /* 0x000fc40008ffe4ff */
[----:B------:R-:W-:Y:S01]  /*1110*/  IADD3.X R9, PT, PT, R9, UR15, RZ, P0, !PT ;  /* 0x0000000f09097c10 */ /* 0x000fe200087fe4ff */
[----:B0-----:R-:W-:Y:S04]  /*1120*/  STG.E.U8 desc[UR4][R10.64], R7 ;  /* 0x000000070a007986 */ /* 0x001fe8000c101104 */
[----:B------:R-:W-:Y:S04]  /*1130*/  STG.E.U8 desc[UR4][R4.64], R3 ;  /* 0x0000000304007986 */ /* 0x000fe8000c101104 */
[----:B------:R-:W-:Y:S04]  /*1140*/  STG.E.U8 desc[UR4][R4.64+0x1], R2 ;  /* 0x0000010204007986 */ /* 0x000fe8000c101104 */
[----:B------:R-:W-:Y:S04]  /*1150*/  STG.E.U8 desc[UR4][R4.64+0x2], R0 ;  /* 0x0000020004007986 */ /* 0x000fe8000c101104 */
[----:B------:R-:W-:Y:S04]  /*1160*/  STG.E.U8 desc[UR4][R8.64], RZ ;  /* 0x000000ff08007986 */ /* 0x000fe8000c101104 */
[----:B------:R-:W-:Y:S04]  /*1170*/  STG.E.U8 desc[UR4][R8.64+0x1], RZ ;  /* 0x000001ff08007986 */ /* 0x000fe8000c101104 */
[----:B------:R-:W-:Y:S01]  /*1180*/  STG.E.U8 desc[UR4][R8.64+0x2], RZ ;  /* 0x000002ff08007986 */ /* 0x000fe2000c101104 */
[----:B------:R-:W-:Y:S05]  /*1190*/  EXIT ;  /* 0x000000000000794d */ /* 0x000fea0003800000 */
        .weak           $__internal_0_$__cuda_sm20_div_rn_f64_full
        .type           $__internal_0_$__cuda_sm20_div_rn_f64_full,@function
        .size           $__internal_0_$__cuda_sm20_div_rn_f64_full,($_Z19render_ascii_kernelPKhjjjiiiiiidPhS1_S1_$__internal_trig_reduction_slowpathd - $__internal_0_$__cuda_sm20_div_rn_f64_full)
$__internal_0_$__cuda_sm20_div_rn_f64_full:
[----:B------:R-:W-:Y:S01]  /*11a0*/  IMAD.MOV.U32 R3, RZ, RZ, 0x3ff68000 ;  /* 0x3ff68000ff037424 */ /* 0x000fe200078e00ff */
[C---:B------:R-:W-:Y:S01]  /*11b0*/  FSETP.GEU.AND P1, PT, |R5|.reuse, 1.469367938527859385e-39, PT ;  /* 0x001000000500780b */ /* 0x040fe20003f2e200 */
[----:B------:R-:W-:Y:S01]  /*11c0*/  IMAD.MOV.U32 R2, RZ, RZ, 0x0 ;  /* 0x00000000ff027424 */ /* 0x000fe200078e00ff */
[----:B------:R-:W-:Y:S01]  /*11d0*/  LOP3.LUT R9, R5, 0x7ff00000, RZ, 0xc0, !PT ;  /* 0x7ff0000005097812 */ /* 0x000fe200078ec0ff */
[----:B------:R-:W0:Y:S01]  /*11e0*/  MUFU.RCP64H R7, R3 ;  /* 0x0000000300077308 */ /* 0x000e220000001800 */
[----:B------:R-:W-:Y:S02]  /*11f0*/  IMAD.MOV.U32 R6, RZ, RZ, 0x1 ;  /* 0x00000001ff067424 */ /* 0x000fe400078e00ff */
[----:B------:R-:W-:Y:S01]  /*1200*/  IMAD.MOV.U32 R13, RZ, RZ, 0x1ca00000 ;  /* 0x1ca00000ff0d7424 */ /* 0x000fe200078e00ff */
[----:B------:R-:W-:Y:S01]  /*1210*/  ISETP.GE.U32.AND P0, PT, R9, 0x40600000, PT ;  /* 0x406000000900780c */ /* 0x000fe20003f06070 */
[----:B------:R-:W-:Y:S02]  /*1220*/  IMAD.MOV.U32 R20, RZ, RZ, R9 ;  /* 0x000000ffff147224 */ /* 0x000fe400078e0009 */
[----:B------:R-:W-:Y:S01]  /*1230*/  IMAD.MOV.U32 R21, RZ, RZ, 0x40600000 ;  /* 0x40600000ff157424 */ /* 0x000fe200078e00ff */
[----:B------:R-:W-:-:S03]  /*1240*/  SEL R13, R13, 0x63400000, !P0 ;  /* 0x634000000d0d7807 */ /* 0x000fc60004000000 */
[----:B------:R-:W-:Y:S01]  /*1250*/  VIADD R22, R21, 0xffffffff ;  /* 0xffffffff15167836 */ /* 0x000fe20000000000 */
[----:B0-----:R-:W-:-:S08]  /*1260*/  DFMA R10, R6, -R2, 1 ;  /* 0x3ff00000060a742b */ /* 0x001fd00000000802 */
[----:B------:R-:W-:-:S08]  /*1270*/  DFMA R10, R10, R10, R10 ;  /* 0x0000000a0a0a722b */ /* 0x000fd0000000000a */
[----:B------:R-:W-:Y:S01]  /*1280*/  DFMA R14, R6, R10, R6 ;  /* 0x0000000a060e722b */ /* 0x000fe20000000006 */
[C-C-:B------:R-:W-:Y:S01]  /*1290*/  @!P1 LOP3.LUT R10, R13.reuse, 0x80000000, R5.reuse, 0xf8, !PT ;  /* 0x800000000d0a9812 */ /* 0x140fe200078ef805 */
[----:B------:R-:W-:Y:S01]  /*12a0*/  IMAD.MOV.U32 R6, RZ, RZ, R4 ;  /* 0x000000ffff067224 */ /* 0x000fe200078e0004 */
[----:B------:R-:W-:Y:S02]  /*12b0*/  LOP3.LUT R7, R13, 0x800fffff, R5, 0xf8, !PT ;  /* 0x800fffff0d077812 */ /* 0x000fe400078ef805 */
[----:B------:R-:W-:Y:S01]  /*12c0*/  @!P1 LOP3.LUT R11, R10, 0x100000, RZ, 0xfc, !PT ;  /* 0x001000000a0b9812 */ /* 0x000fe200078efcff */
[----:B------:R-:W-:Y:S02]  /*12d0*/  @!P1 IMAD.MOV.U32 R10, RZ, RZ, RZ ;  /* 0x000000ffff0a9224 */ /* 0x000fe400078e00ff */
[----:B------:R-:W-:-:S04]  /*12e0*/  DFMA R18, R14, -R2, 1 ;  /* 0x3ff000000e12742b */ /* 0x000fc80000000802 */
[----:B------:R-:W-:-:S04]  /*12f0*/  @!P1 DFMA R6, R6, 2, -R10 ;  /* 0x400000000606982b */ /* 0x000fc8000000080a */
[----:B------:R-:W-:-:S06]  /*1300*/  DFMA R10, R14, R18, R14 ;  /* 0x000000120e0a722b */ /* 0x000fcc000000000e */
[----:B------:R-:W-:Y:S02]  /*1310*/  @!P1 LOP3.LUT R20, R7, 0x7ff00000, RZ, 0xc0, !PT ;  /* 0x7ff0000007149812 */ /* 0x000fe400078ec0ff */
[----:B------:R-:W-:-:S03]  /*1320*/  DMUL R14, R10, R6 ;  /* 0x000000060a0e7228 */ /* 0x000fc60000000000 */
[----:B------:R-:W-:-:S05]  /*1330*/  VIADD R12, R20, 0xffffffff ;  /* 0xffffffff140c7836 */ /* 0x000fca0000000000 */
[----:B------:R-:W-:Y:S01]  /*1340*/  DFMA R18, R14, -R2, R6 ;  /* 0x800000020e12722b */ /* 0x000fe20000000006 */
[----:B------:R-:W-:-:S04]  /*1350*/  ISETP.GT.U32.AND P0, PT, R12, 0x7feffffe, PT ;  /* 0x7feffffe0c00780c */ /* 0x000fc80003f04070 */
[----:B------:R-:W-:-:S03]  /*1360*/  ISETP.GT.U32.OR P0, PT, R22, 0x7feffffe, P0 ;  /* 0x7feffffe1600780c */ /* 0x000fc60000704470 */
[----:B------:R-:W-:-:S10]  /*1370*/  DFMA R10, R10, R18, R14 ;  /* 0x000000120a0a722b */ /* 0x000fd4000000000e */
[----:B------:R-:W-:Y:S05]  /*1380*/  @P0 BRA `(.L_x_4) ;  /* 0x0000000000680947 */ /* 0x000fea0003800000 */
[----:B------:R-:W-:-:S05]  /*1390*/  IMAD.MOV.U32 R4, RZ, RZ, 0x40600000 ;  /* 0x40600000ff047424 */ /* 0x000fca00078e00ff */
[----:B------:R-:W-:-:S04]  /*13a0*/  VIADDMNMX R9, R9, -R4, 0xb9600000, !PT ;  /* 0xb960000009097446 */ /* 0x000fc80007800904 */
[----:B------:R-:W-:-:S05]  /*13b0*/  VIMNMX R4, PT, PT, R9, 0x46a00000, PT ;  /* 0x46a0000009047848 */ /* 0x000fca0003fe0100 */
[----:B------:R-:W-:Y:S02]  /*13c0*/  IMAD.IADD R9, R4, 0x1, -R13 ;  /* 0x0000000104097824 */ /* 0x000fe400078e0a0d */
[----:B------:R-:W-:Y:S02]  /*13d0*/  IMAD.MOV.U32 R4, RZ, RZ, RZ ;  /* 0x000000ffff047224 */ /* 0x000fe400078e00ff */
[----:B------:R-:W-:-:S06]  /*13e0*/  VIADD R5, R9, 0x7fe00000 ;  /* 0x7fe0000009057836 */ /* 0x000fcc0000000000 */
[----:B------:R-:W-:-:S10]  /*13f0*/  DMUL R12, R10, R4 ;  /* 0x000000040a0c7228 */ /* 0x000fd40000000000 */
[----:B------:R-:W-:-:S13]  /*1400*/  FSETP.GTU.AND P0, PT, |R13|, 1.469367938527859385e-39, PT ;  /* 0x001000000d00780b */ /* 0x000fda0003f0c200 */
[----:B------:R-:W-:Y:S05]  /*1410*/  @P0 BRA `(.L_x_5) ;  /* 0x0000000000880947 */ /* 0x000fea0003800000 */
[----:B------:R-:W-:Y:S01]  /*1420*/  DFMA R2, R10, -R2, R6 ;  /* 0x800000020a02722b */ /* 0x000fe20000000006 */
[----:B------:R-:W-:-:S09]  /*1430*/  IMAD.MOV.U32 R4, RZ, RZ, RZ ;  /* 0x000000ffff047224 */ /* 0x000fd200078e00ff */
[C---:B------:R-:W-:Y:S02]  /*1440*/  FSETP.NEU.AND P0, PT, R3.reuse, RZ, PT ;  /* 0x000000ff0300720b */ /* 0x040fe40003f0d000 */
[----:B------:R-:W-:-:S04]  /*1450*/  LOP3.LUT R2, R3, 0x40668000, RZ, 0x3c, !PT ;  /* 0x4066800003027812 */ /* 0x000fc800078e3cff */
[----:B------:R-:W-:-:S04]  /*1460*/  LOP3.LUT R7, R2, 0x80000000, RZ, 0xc0, !PT ;  /* 0x8000000002077812 */ /* 0x000fc800078ec0ff */
[----:B------:R-:W-:-:S03]  /*1470*/  LOP3.LUT R5, R7, R5, RZ, 0xfc, !PT ;  /* 0x0000000507057212 */ /* 0x000fc600078efcff */
[----:B------:R-:W-:Y:S05]  /*1480*/  @!P0 BRA `(.L_x_5) ;  /* 0x00000000006c8947 */ /* 0x000fea0003800000 */
[----:B------:R-:W-:Y:S01]  /*1490*/  IMAD.MOV R3, RZ, RZ, -R9 ;  /* 0x000000ffff037224 */ /* 0x000fe200078e0a09 */
[----:B------:R-:W-:Y:S01]  /*14a0*/  DMUL.RP R4, R10, R4 ;  /* 0x000000040a047228 */ /* 0x000fe20000008000 */
[----:B------:R-:W-:Y:S01]  /*14b0*/  IMAD.MOV.U32 R2, RZ, RZ, RZ ;  /* 0x000000ffff027224 */ /* 0x000fe200078e00ff */
[----:B------:R-:W-:-:S05]  /*14c0*/  IADD3 R9, PT, PT, -R9, -0x43300000, RZ ;  /* 0xbcd0000009097810 */ /* 0x000fca0007ffe1ff */
[----:B------:R-:W-:-:S03]  /*14d0*/  DFMA R2, R12, -R2, R10 ;  /* 0x800000020c02722b */ /* 0x000fc6000000000a */
[----:B------:R-:W-:-:S07]  /*14e0*/  LOP3.LUT R7, R5, R7, RZ, 0x3c, !PT ;  /* 0x0000000705077212 */ /* 0x000fce00078e3cff */
[----:B------:R-:W-:-:S04]  /*14f0*/  FSETP.NEU.AND P0, PT, |R3|, R9, PT ;  /* 0x000000090300720b */ /* 0x000fc80003f0d200 */
[----:B------:R-:W-:Y:S02]  /*1500*/  FSEL R12, R4, R12, !P0 ;  /* 0x0000000c040c7208 */ /* 0x000fe40004000000 */
[----:B------:R-:W-:Y:S01]  /*1510*/  FSEL R13, R7, R13, !P0 ;  /* 0x0000000d070d7208 */ /* 0x000fe20004000000 */
[----:B------:R-:W-:Y:S06]  /*1520*/  BRA `(.L_x_5) ;  /* 0x0000000000447947 */ /* 0x000fec0003800000 */
.L_x_4:
[----:B------:R-:W-:-:S14]  /*1530*/  DSETP.NAN.AND P0, PT, R4, R4, PT ;  /* 0x000000040400722a */ /* 0x000fdc0003f08000 */
[----:B------:R-:W-:Y:S05]  /*1540*/  @P0 BRA `(.L_x_6) ;  /* 0x0000000000340947 */ /* 0x000fea0003800000 */
[----:B------:R-:W-:Y:S01]  /*1550*/  ISETP.NE.AND P0, PT, R20, R21, PT ;  /* 0x000000151400720c */ /* 0x000fe20003f05270 */
[----:B------:R-:W-:Y:S02]  /*1560*/  IMAD.MOV.U32 R12, RZ, RZ, 0x0 ;  /* 0x00000000ff0c7424 */ /* 0x000fe400078e00ff */
[----:B------:R-:W-:-:S10]  /*1570*/  IMAD.MOV.U32 R13, RZ, RZ, -0x80000 ;  /* 0xfff80000ff0d7424 */ /* 0x000fd400078e00ff */
[----:B------:R-:W-:Y:S05]  /*1580*/  @!P0 BRA `(.L_x_5) ;  /* 0x00000000002c8947 */ /* 0x000fea0003800000 */
[----:B------:R-:W-:Y:S02]  /*1590*/  ISETP.NE.AND P0, PT, R20, 0x7ff00000, PT ;  /* 0x7ff000001400780c */ /* 0x000fe40003f05270 */
[----:B------:R-:W-:Y:S02]  /*15a0*/  LOP3.LUT R4, R5, 0x40668000, RZ, 0x3c, !PT ;  /* 0x4066800005047812 */ /* 0x000fe400078e3cff */
[----:B------:R-:W-:Y:S02]  /*15b0*/  ISETP.EQ.OR P0, PT, R21, RZ, !P0 ;  /* 0x000000ff1500720c */ /* 0x000fe40004702670 */
[----:B------:R-:W-:-:S11]  /*15c0*/  LOP3.LUT R13, R4, 0x80000000, RZ, 0xc0, !PT ;  /* 0x80000000040d7812 */ /* 0x000fd600078ec0ff */
[----:B------:R-:W-:Y:S01]  /*15d0*/  @P0 LOP3.LUT R2, R13, 0x7ff00000, RZ, 0xfc, !PT ;  /* 0x7ff000000d020812 */ /* 0x000fe200078efcff */
[----:B------:R-:W-:Y:S02]  /*15e0*/  @!P0 IMAD.MOV.U32 R12, RZ, RZ, RZ ;  /* 0x000000ffff0c8224 */ /* 0x000fe400078e00ff */
[----:B------:R-:W-:Y:S02]  /*15f0*/  @P0 IMAD.MOV.U32 R12, RZ, RZ, RZ ;  /* 0x000000ffff0c0224 */ /* 0x000fe400078e00ff */
[----:B------:R-:W-:Y:S01]  /*1600*/  @P0 IMAD.MOV.U32 R13, RZ, RZ, R2 ;  /* 0x000000ffff0d0224 */ /* 0x000fe200078e0002 */
[----:B------:R-:W-:Y:S06]  /*1610*/  BRA `(.L_x_5) ;  /* 0x0000000000087947 */ /* 0x000fec0003800000 */
.L_x_6:
[----:B------:R-:W-:Y:S01]  /*1620*/  LOP3.LUT R13, R5, 0x80000, RZ, 0xfc, !PT ;  /* 0x00080000050d7812 */ /* 0x000fe200078efcff */
[----:B------:R-:W-:-:S07]  /*1630*/  IMAD.MOV.U32 R12, RZ, RZ, R4 ;  /* 0x000000ffff0c7224 */ /* 0x000fce00078e0004 */
.L_x_5:
[----:B------:R-:W-:Y:S02]  /*1640*/  IMAD.MOV.U32 R9, RZ, RZ, 0x0 ;  /* 0x00000000ff097424 */ /* 0x000fe400078e00ff */
[----:B------:R-:W-:Y:S02]  /*1650*/  IMAD.MOV.U32 R2, RZ, RZ, R12 ;  /* 0x000000ffff027224 */ /* 0x000fe400078e000c */
[----:B------:R-:W-:Y:S01]  /*1660*/  IMAD.MOV.U32 R3, RZ, RZ, R13 ;  /* 0x000000ffff037224 */ /* 0x000fe200078e000d */
[----:B------:R-:W-:Y:S06]  /*1670*/  RET.REL.NODEC R8 `(_Z19render_ascii_kernelPKhjjjiiiiiidPhS1_S1_) ;  /* 0xffffffe808607950 */ /* 0x000fec0003c3ffff */
        .type           $_Z19render_ascii_kernelPKhjjjiiiiiidPhS1_S1_$__internal_trig_reduction_slowpathd,@function
        .size           $_Z19render_ascii_kernelPKhjjjiiiiiidPhS1_S1_$__internal_trig_reduction_slowpathd,(.L_x_5160 - $_Z19render_ascii_kernelPKhjjjiiiiiidPhS1_S1_$__internal_trig_reduction_slowpathd)
$_Z19render_ascii_kernelPKhjjjiiiiiidPhS1_S1_$__internal_trig_reduction_slowpathd:
[----:B------:R-:W-:Y:S01]  /*1680*/  SHF.R.U32.HI R10, RZ, 0x14, R12 ;  /* 0x00000014ff0a7819 */ /* 0x000fe2000001160c */
[----:B------:R-:W-:Y:S02]  /*1690*/  IMAD.MOV.U32 R20, RZ, RZ, R4 ;  /* 0x000000ffff147224 */ /* 0x000fe400078e0004 */
[----:B------:R-:W-:Y:S01]  /*16a0*/  IMAD.MOV.U32 R21, RZ, RZ, R12 ;  /* 0x000000ffff157224 */ /* 0x000fe200078e000c */
[----:B------:R-:W-:Y:S01]  /*16b0*/  LOP3.LUT R5, R10, 0x7ff, RZ, 0xc0, !PT ;  /* 0x000007ff0a057812 */ /* 0x000fe200078ec0ff */
[----:B------:R-:W-:-:S03]  /*16c0*/  IMAD.MOV.U32 R4, RZ, RZ, RZ ;  /* 0x000000ffff047224 */ /* 0x000fc600078e00ff */
[----:B------:R-:W-:-:S13]  /*16d0*/  ISETP.NE.AND P0, PT, R5, 0x7ff, PT ;  /* 0x000007ff0500780c */ /* 0x000fda0003f05270 */
[----:B------:R-:W-:Y:S05]  /*16e0*/  @!P0 BRA `(.L_x_7) ;  /* 0x00000008002c8947 */ /* 0x000fea0003800000 */
[----:B------:R-:W-:Y:S01]  /*16f0*/  VIADD R4, R5, 0xfffffc00 ;  /* 0xfffffc0005047836 */ /* 0x000fe20000000000 */
[----:B------:R-:W-:-:S04]  /*1700*/  CS2R R6, SRZ ;  /* 0x0000000000067805 */ /* 0x000fc8000001ff00 */
[----:B------:R-:W-:Y:S02]  /*1710*/  SHF.R.U32.HI R13, RZ, 0x6, R4 ;  /* 0x00000006ff0d7819 */ /* 0x000fe40000011604 */
[----:B------:R-:W-:Y:S02]  /*1720*/  ISETP.GE.U32.AND P0, PT, R4, 0x80, PT ;  /* 0x000000800400780c */ /* 0x000fe40003f06070 */
[C---:B------:R-:W-:Y:S02]  /*1730*/  IADD3 R8, PT, PT, -R13.reuse, 0x13, RZ ;  /* 0x000000130d087810 */ /* 0x040fe40007ffe1ff */
[----:B------:R-:W-:Y:S02]  /*1740*/  IADD3 R9, PT, PT, -R13, 0xf, RZ ;  /* 0x0000000f0d097810 */ /* 0x000fe40007ffe1ff */
[----:B------:R-:W-:-:S04]  /*1750*/  SEL R8, R8, 0x12, P0 ;  /* 0x0000001208087807 */ /* 0x000fc80000000000 */
[----:B------:R-:W-:-:S13]  /*1760*/  ISETP.GE.AND P0, PT, R9, R8, PT ;  /* 0x000000080900720c */ /* 0x000fda0003f06270 */
[----:B------:R-:W-:Y:S05]  /*1770*/  @P0 BRA `(.L_x_8) ;  /* 0x00000000008c0947 */ /* 0x000fea0003800000 */
[C---:B------:R-:W-:Y:S01]  /*1780*/  SHF.L.U64.HI R21, R20.reuse, 0xb, R21 ;  /* 0x0000000b14157819 */ /* 0x040fe20000010215 */
[----:B------:R-:W-:Y:S01]  /*1790*/  IMAD.SHL.U32 R11, R20, 0x800, RZ ;  /* 0x00000800140b7824 */ /* 0x000fe200078e00ff */
[----:B------:R-:W-:Y:S01]  /*17a0*/  IADD3 R15, PT, PT, RZ, -R13, -R8 ;  /* 0x8000000dff0f7210 */ /* 0x000fe20007ffe808 */
[----:B------:R-:W-:Y:S01]  /*17b0*/  IMAD.MOV.U32 R20, RZ, RZ, RZ ;  /* 0x000000ffff147224 */ /* 0x000fe200078e00ff */
[----:B------:R-:W-:Y:S02]  /*17c0*/  CS2R R6, SRZ ;  /* 0x0000000000067805 */ /* 0x000fe4000001ff00 */
[----:B------:R-:W-:Y:S01]  /*17d0*/  LOP3.LUT R21, R21, 0x80000000, RZ, 0xfc, !PT ;  /* 0x8000000015157812 */ /* 0x000fe200078efcff */
[----:B------:R-:W0:Y:S01]  /*17e0*/  LDCU.64 UR6, c[0x0][0x358] ;  /* 0x00006b00ff0677ac */ /* 0x000e220008000a00 */
[----:B------:R-:W-:-:S05]  /*17f0*/  NOP ;  /* 0x0000000000007918 */ /* 0x000fca0000000000 */
.L_x_9:
[----:B------:R-:W1:Y:S02]  /*1800*/  LDC.64 R4, c[0x4][RZ] ;  /* 0x01000000ff047b82 */ /* 0x000e640000000a00 */
[----:B-1----:R-:W-:-:S06]  /*1810*/  IMAD.WIDE R4, R9, 0x8, R4 ;  /* 0x0000000809047825 */ /* 0x002fcc00078e0204 */
[----:B0-----:R-:W2:Y:S01]  /*1820*/  LDG.E.64.CONSTANT R4, desc[UR6][R4.64] ;  /* 0x0000000604047981 */ /* 0x001ea2000c1e9b00 */
[----:B------:R-:W-:Y:S02]  /*1830*/  VIADD R15, R15, 0x1 ;  /* 0x000000010f0f7836 */ /* 0x000fe40000000000 */
[----:B------:R-:W-:Y:S02]  /*1840*/  VIADD R9, R9, 0x1 ;  /* 0x0000000109097836 */ /* 0x000fe40000000000 */
[----:B--2---:R-:W-:-:S04]  /*1850*/  IMAD.WIDE.U32 R6, P2, R4, R11, R6 ;  /* 0x0000000b04067225 */ /* 0x004fc80007840006 */
[----:B------:R-:W-:Y:S02]  /*1860*/  IMAD R23, R4, R21, RZ ;  /* 0x0000001504177224 */ /* 0x000fe400078e02ff */
[CC--:B------:R-:W-:Y:S02]  /*1870*/  IMAD R22, R5.reuse, R11.reuse, RZ ;  /* 0x0000000b05167224 */ /* 0x0c0fe400078e02ff */
[----:B------:R-:W-:Y:S01]  /*1880*/  IMAD.HI.U32 R25, R5, R11, RZ ;  /* 0x0000000b05197227 */ /* 0x000fe200078e00ff */
[----:B------:R-:W-:-:S03]  /*1890*/  IADD3 R7, P0, PT, R23, R7, RZ ;  /* 0x0000000717077210 */ /* 0x000fc60007f1e0ff */
[----:B------:R-:W-:Y:S01]  /*18a0*/  IMAD R23, R20, 0x8, R1 ;  /* 0x0000000814177824 */ /* 0x000fe200078e0201 */
[----:B------:R-:W-:Y:S01]  /*18b0*/  IADD3 R7, P1, PT, R22, R7, RZ ;  /* 0x0000000716077210 */ /* 0x000fe20007f3e0ff */
[----:B------:R-:W-:-:S04]  /*18c0*/  IMAD.HI.U32 R22, R4, R21, RZ ;  /* 0x0000001504167227 */ /* 0x000fc800078e00ff */
[----:B------:R-:W-:Y:S01]  /*18d0*/  IMAD.X R4, RZ, RZ, R22, P2 ;  /* 0x000000ffff047224 */ /* 0x000fe200010e0616 */
[----:B------:R0:W-:Y:S01]  /*18e0*/  STL.64 [R23], R6 ;  /* 0x0000000617007387 */ /* 0x0001e20000100a00 */
[----:B------:R-:W-:-:S03]  /*18f0*/  IMAD.HI.U32 R22, R5, R21, RZ ;  /* 0x0000001505167227 */ /* 0x000fc600078e00ff */
[----:B------:R-:W-:Y:S01]  /*1900*/  IADD3.X R4, P0, PT, R25, R4, RZ, P0, !PT ;  /* 0x0000000419047210 */ /* 0x000fe2000071e4ff */
[----:B------:R-:W-:Y:S02]  /*1910*/  IMAD R5, R5, R21, RZ ;  /* 0x0000001505057224 */ /* 0x000fe400078e02ff */
[----:B------:R-:W-:-:S03]  /*1920*/  VIADD R20, R20, 0x1 ;  /* 0x0000000114147836 */ /* 0x000fc60000000000 */
[----:B------:R-:W-:Y:S01]  /*1930*/  IADD3.X R5, P1, PT, R5, R4, RZ, P1, !PT ;  /* 0x0000000405057210 */ /* 0x000fe20000f3e4ff */
[----:B------:R-:W-:Y:S01]  /*1940*/  IMAD.X R4, RZ, RZ, R22, P0 ;  /* 0x000000ffff047224 */ /* 0x000fe200000e0616 */
[----:B------:R-:W-:-:S03]  /*1950*/  ISETP.NE.AND P0, PT, R15, -0xf, PT ;  /* 0xfffffff10f00780c */ /* 0x000fc60003f05270 */
[----:B------:R-:W-:Y:S02]  /*1960*/  IMAD.X R4, RZ, RZ, R4, P1 ;  /* 0x000000ffff047224 */ /* 0x000fe400008e0604 */
[----:B0-----:R-:W-:Y:S02]  /*1970*/  IMAD.MOV.U32 R6, RZ, RZ, R5 ;  /* 0x000000ffff067224 */ /* 0x001fe400078e0005 */
[----:B------:R-:W-:-:S06]  /*1980*/  IMAD.MOV.U32 R7, RZ, RZ, R4 ;  /* 0x000000ffff077224 */ /* 0x000fcc00078e0004 */
[----:B------:R-:W-:Y:S05]  /*1990*/  @P0 BRA `(.L_x_9) ;  /* 0xfffffffc00980947 */ /* 0x000fea000383ffff */
[----:B------:R-:W-:-:S07]  /*19a0*/  IMAD.MOV.U32 R9, RZ, RZ, R8 ;  /* 0x000000ffff097224 */ /* 0x000fce00078e0008 */
.L_x_8:
[----:B------:R-:W-:Y:S01]  /*19b0*/  LOP3.LUT P0, R25, R10, 0x3f, RZ, 0xc0, !PT ;  /* 0x0000003f0a197812 */ /* 0x000fe2000780c0ff */
[----:B------:R-:W-:-:S04]  /*19c0*/  IMAD.IADD R4, R13, 0x1, R9 ;  /* 0x000000010d047824 */ /* 0x000fc800078e0209 */
[----:B------:R-:W-:-:S05]  /*19d0*/  IMAD.U32 R27, R4, 0x8, R1 ;  /* 0x00000008041b7824 */ /* 0x000fca00078e0001 */
[----:B------:R0:W-:Y:S04]  /*19e0*/  STL.64 [R27+-0x78], R6 ;  /* 0xffff88061b007387 */ /* 0x0001e80000100a00 */
[----:B------:R-:W2:Y:S04]  /*19f0*/  @P0 LDL.64 R20, [R1+0x8] ;  /* 0x0000080001140983 */ /* 0x000ea80000100a00 */
[----:B------:R-:W3:Y:S04]  /*1a00*/  LDL.64 R8, [R1+0x10] ;  /* 0x0000100001087983 */ /* 0x000ee80000100a00 */
[----:B------:R-:W4:Y:S01]  /*1a10*/  LDL.64 R4, [R1+0x18] ;  /* 0x0000180001047983 */ /* 0x000f220000100a00 */
[----:B------:R-:W-:-:S02]  /*1a20*/  @P0 LOP3.LUT R10, R25, 0x3f, RZ, 0x3c, !PT ;  /* 0x0000003f190a0812 */ /* 0x000fc400078e3cff */
[--C-:B--2---:R-:W-:Y:S02]  /*1a30*/  @P0 SHF.R.U64 R11, R20, 0x1, R21.reuse ;  /* 0x00000001140b0819 */ /* 0x104fe40000001215 */
[----:B------:R-:W-:Y:S02]  /*1a40*/  @P0 SHF.R.U32.HI R13, RZ, 0x1, R21 ;  /* 0x00000001ff0d0819 */ /* 0x000fe40000011615 */
[C---:B---3--:R-:W-:Y:S02]  /*1a50*/  @P0 SHF.L.U32 R15, R8.reuse, R25, RZ ;  /* 0x00000019080f0219 */ /* 0x048fe400000006ff */
[----:B0-----:R-:W-:Y:S02]  /*1a60*/  @P0 SHF.R.U64 R6, R11, R10, R13 ;  /* 0x0000000a0b060219 */ /* 0x001fe4000000120d */
[--C-:B------:R-:W-:Y:S02]  /*1a70*/  @P0 SHF.R.U32.HI R23, RZ, 0x1, R9.reuse ;  /* 0x00000001ff170819 */ /* 0x100fe40000011609 */
[----:B------:R-:W-:-:S02]  /*1a80*/  @P0 SHF.R.U64 R21, R8, 0x1, R9 ;  /* 0x0000000108150819 */ /* 0x000fc40000001209 */
[-C--:B------:R-:W-:Y:S02]  /*1a90*/  @P0 SHF.L.U64.HI R20, R8, R25.reuse, R9 ;  /* 0x0000001908140219 */ /* 0x080fe40000010209 */
[----:B------:R-:W-:Y:S02]  /*1aa0*/  @P0 SHF.R.U32.HI R7, RZ, R10, R13 ;  /* 0x0000000aff070219 */ /* 0x000fe4000001160d */
[----:B------:R-:W-:Y:S02]  /*1ab0*/  @P0 LOP3.LUT R8, R15, R6, RZ, 0xfc, !PT ;  /* 0x000000060f080212 */ /* 0x000fe400078efcff */
[----:B----4-:R-:W-:Y:S02]  /*1ac0*/  @P0 SHF.L.U32 R11, R4, R25, RZ ;  /* 0x00000019040b0219 */ /* 0x010fe400000006ff */
[----:B------:R-:W-:Y:S02]  /*1ad0*/  @P0 SHF.R.U64 R22, R21, R10, R23 ;  /* 0x0000000a15160219 */ /* 0x000fe40000001217 */
[----:B------:R-:W-:-:S02]  /*1ae0*/  @P0 LOP3.LUT R9, R20, R7, RZ, 0xfc, !PT ;  /* 0x0000000714090212 */ /* 0x000fc400078efcff */
[----:B------:R-:W-:Y:S01]  /*1af0*/  @P0 SHF.R.U32.HI R23, RZ, R10, R23 ;  /* 0x0000000aff170219 */ /* 0x000fe20000011617 */
[----:B------:R-:W-:Y:S01]  /*1b00*/  IMAD.SHL.U32 R10, R8, 0x4, RZ ;  /* 0x00000004080a7824 */ /* 0x000fe200078e00ff */
[----:B------:R-:W-:Y:S02]  /*1b10*/  @P0 SHF.L.U64.HI R6, R4, R25, R5 ;  /* 0x0000001904060219 */ /* 0x000fe40000010205 */
[----:B------:R-:W-:Y:S02]  /*1b20*/  @P0 LOP3.LUT R4, R11, R22, RZ, 0xfc, !PT ;  /* 0x000000160b040212 */ /* 0x000fe400078efcff */
[----:B------:R-:W-:Y:S02]  /*1b30*/  SHF.L.U64.HI R8, R8, 0x2, R9 ;  /* 0x0000000208087819 */ /* 0x000fe40000010209 */
[----:B------:R-:W-:Y:S02]  /*1b40*/  @P0 LOP3.LUT R5, R6, R23, RZ, 0xfc, !PT ;  /* 0x0000001706050212 */ /* 0x000fe400078efcff */
[----:B------:R-:W-:-:S02]  /*1b50*/  SHF.L.W.U32.HI R9, R9, 0x2, R4 ;  /* 0x0000000209097819 */ /* 0x000fc40000010e04 */
[----:B------:R-:W-:Y:S02]  /*1b60*/  IADD3 RZ, P0, PT, RZ, -R10, RZ ;  /* 0x8000000affff7210 */ /* 0x000fe40007f1e0ff */
[----:B------:R-:W-:Y:S02]  /*1b70*/  LOP3.LUT R6, RZ, R8, RZ, 0x33, !PT ;  /* 0x00000008ff067212 */ /* 0x000fe400078e33ff */
[----:B------:R-:W-:Y:S02]  /*1b80*/  SHF.L.W.U32.HI R4, R4, 0x2, R5 ;  /* 0x0000000204047819 */ /* 0x000fe40000010e05 */
[----:B------:R-:W-:Y:S02]  /*1b90*/  LOP3.LUT R7, RZ, R9, RZ, 0x33, !PT ;  /* 0x00000009ff077212 */ /* 0x000fe400078e33ff */
[----:B------:R-:W-:Y:S02]  /*1ba0*/  IADD3.X R11, P0, PT, RZ, R6, RZ, P0, !PT ;  /* 0x00000006ff0b7210 */ /* 0x000fe4000071e4ff */
[----:B------:R-:W-:-:S02]  /*1bb0*/  LOP3.LUT R6, RZ, R4, RZ, 0x33, !PT ;  /* 0x00000004ff067212 */ /* 0x000fc400078e33ff */
[----:B------:R-:W-:Y:S02]  /*1bc0*/  IADD3.X R20, P1, PT, RZ, R7, RZ, P0, !PT ;  /* 0x00000007ff147210 */ /* 0x000fe4000073e4ff */
[----:B------:R-:W-:-:S03]  /*1bd0*/  ISETP.GT.U32.AND P2, PT, R9, -0x1, PT ;  /* 0xffffffff0900780c */ /* 0x000fc60003f44070 */
[----:B------:R-:W-:Y:S01]  /*1be0*/  IMAD.X R7, RZ, RZ, R6, P1 ;  /* 0x000000ffff077224 */ /* 0x000fe200008e0606 */
[----:B------:R-:W-:-:S04]  /*1bf0*/  ISETP.GT.AND.EX P0, PT, R4, -0x1, PT, P2 ;  /* 0xffffffff0400780c */ /* 0x000fc80003f04320 */
[----:B------:R-:W-:Y:S02]  /*1c00*/  SEL R6, R4, R7, P0 ;  /* 0x0000000704067207 */ /* 0x000fe40000000000 */
[----:B------:R-:W-:Y:S02]  /*1c10*/  SEL R9, R9, R20, P0 ;  /* 0x0000001409097207 */ /* 0x000fe40000000000 */
[----:B------:R-:W-:-:S04]  /*1c20*/  ISETP.NE.U32.AND P1, PT, R6, RZ, PT ;  /* 0x000000ff0600720c */ /* 0x000fc80003f25070 */
[----:B------:R-:W-:Y:S01]  /*1c30*/  SEL R13, R9, R6, !P1 ;  /* 0x00000006090d7207 */ /* 0x000fe20004800000 */
[----:B------:R-:W-:-:S05]  /*1c40*/  @!P0 IMAD.MOV R10, RZ, RZ, -R10 ;  /* 0x000000ffff0a8224 */ /* 0x000fca00078e0a0a */
[----:B------:R-:W0:Y:S02]  /*1c50*/  FLO.U32 R13, R13 ;  /* 0x0000000d000d7300 */ /* 0x000e2400000e0000 */
[C---:B0-----:R-:W-:Y:S02]  /*1c60*/  IADD3 R15, PT, PT, -R13.reuse, 0x1f, RZ ;  /* 0x0000001f0d0f7810 */ /* 0x041fe40007ffe1ff */
[----:B------:R-:W-:-:S03]  /*1c70*/  IADD3 R7, PT, PT, -R13, 0x3f, RZ ;  /* 0x0000003f0d077810 */ /* 0x000fc60007ffe1ff */
[----:B------:R-:W-:Y:S01]  /*1c80*/  @P1 IMAD.MOV R7, RZ, RZ, R15 ;  /* 0x000000ffff071224 */ /* 0x000fe200078e020f */
[----:B------:R-:W-:-:S04]  /*1c90*/  SEL R15, R8, R11, P0 ;  /* 0x0000000b080f7207 */ /* 0x000fc80000000000 */
[----:B------:R-:W-:-:S13]  /*1ca0*/  ISETP.NE.AND P1, PT, R7, RZ, PT ;  /* 0x000000ff0700720c */ /* 0x000fda0003f25270 */
[----:B------:R-:W-:Y:S05]  /*1cb0*/  @!P1 BRA `(.L_x_10) ;  /* 0x0000000000289947 */ /* 0x000fea0003800000 */
[C---:B------:R-:W-:Y:S02]  /*1cc0*/  LOP3.LUT R8, R7.reuse, 0x3f, RZ, 0xc0, !PT ;  /* 0x0000003f07087812 */ /* 0x040fe400078ec0ff */
[--C-:B------:R-:W-:Y:S02]  /*1cd0*/  SHF.R.U64 R11, R10, 0x1, R15.reuse ;  /* 0x000000010a0b7819 */ /* 0x100fe4000000120f */
[----:B------:R-:W-:Y:S02]  /*1ce0*/  SHF.R.U32.HI R13, RZ, 0x1, R15 ;  /* 0x00000001ff0d7819 */ /* 0x000fe4000001160f */
[----:B------:R-:W-:Y:S02]  /*1cf0*/  LOP3.LUT R10, R7, 0x3f, RZ, 0xc, !PT ;  /* 0x0000003f070a7812 */ /* 0x000fe400078e0cff */
[CC--:B------:R-:W-:Y:S02]  /*1d00*/  SHF.L.U64.HI R15, R9.reuse, R8.reuse, R6 ;  /* 0x00000008090f7219 */ /* 0x0c0fe40000010206 */
[----:B------:R-:W-:-:S02]  /*1d10*/  SHF.L.U32 R8, R9, R8, RZ ;  /* 0x0000000809087219 */ /* 0x000fc400000006ff */
[-CC-:B------:R-:W-:Y:S02]  /*1d20*/  SHF.R.U64 R9, R11, R10.reuse, R13.reuse ;  /* 0x0000000a0b097219 */ /* 0x180fe4000000120d */
[----:B------:R-:W-:Y:S02]  /*1d30*/  SHF.R.U32.HI R6, RZ, R10, R13 ;  /* 0x0000000aff067219 */ /* 0x000fe4000001160d */
[----:B------:R-:W-:Y:S02]  /*1d40*/  LOP3.LUT R9, R8, R9, RZ, 0xfc, !PT ;  /* 0x0000000908097212 */ /* 0x000fe400078efcff */
[----:B------:R-:W-:-:S07]  /*1d50*/  LOP3.LUT R6, R15, R6, RZ, 0xfc, !PT ;  /* 0x000000060f067212 */ /* 0x000fce00078efcff */
.L_x_10:
[----:B------:R-:W-:-:S04]  /*1d60*/  IMAD.WIDE.U32 R10, R9, 0x2168c235, RZ ;  /* 0x2168c235090a7825 */ /* 0x000fc800078e00ff */
[----:B------:R-:W-:Y:S01]  /*1d70*/  IMAD.MOV.U32 R20, RZ, RZ, R11 ;  /* 0x000000ffff147224 */ /* 0x000fe200078e000b */
[----:B------:R-:W-:Y:S01]  /*1d80*/  IADD3 RZ, P1, PT, R10, R10, RZ ;  /* 0x0000000a0aff7210 */ /* 0x000fe20007f3e0ff */
[----:B------:R-:W-:Y:S02]  /*1d90*/  IMAD.MOV.U32 R21, RZ, RZ, RZ ;  /* 0x000000ffff157224 */ /* 0x000fe400078e00ff */
[----:B------:R-:W-:-:S04]  /*1da0*/  IMAD.HI.U32 R11, R6, -0x36f0255e, RZ ;  /* 0xc90fdaa2060b7827 */ /* 0x000fc800078e00ff */
[----:B------:R-:W-:-:S04]  /*1db0*/  IMAD.WIDE.U32 R8, R9, -0x36f0255e, R20 ;  /* 0xc90fdaa209087825 */ /* 0x000fc800078e0014 */
[C---:B------:R-:W-:Y:S02]  /*1dc0*/  IMAD R13, R6.reuse, -0x36f0255e, RZ ;  /* 0xc90fdaa2060d7824 */ /* 0x040fe400078e02ff */
[----:B------:R-:W-:-:S04]  /*1dd0*/  IMAD.WIDE.U32 R8, P2, R6, 0x2168c235, R8 ;  /* 0x2168c23506087825 */ /* 0x000fc80007840008 */
[----:B------:R-:W-:Y:S01]  /*1de0*/  IMAD.X R6, RZ, RZ, R11, P2 ;  /* 0x000000ffff067224 */ /* 0x000fe200010e060b */
[----:B------:R-:W-:Y:S02]  /*1df0*/  IADD3 R9, P2, PT, R13, R9, RZ ;  /* 0x000000090d097210 */ /* 0x000fe40007f5e0ff */
[----:B------:R-:W-:Y:S02]  /*1e00*/  IADD3.X RZ, P1, PT, R8, R8, RZ, P1, !PT ;  /* 0x0000000808ff7210 */ /* 0x000fe40000f3e4ff */
[C---:B------:R-:W-:Y:S01]  /*1e10*/  ISETP.GT.U32.AND P3, PT, R9.reuse, RZ, PT ;  /* 0x000000ff0900720c */ /* 0x040fe20003f64070 */
[----:B------:R-:W-:Y:S01]  /*1e20*/  IMAD.X R6, RZ, RZ, R6, P2 ;  /* 0x000000ffff067224 */ /* 0x000fe200010e0606 */
[----:B------:R-:W-:-:S04]  /*1e30*/  IADD3.X R8, P2, PT, R9, R9, RZ, P1, !PT ;  /* 0x0000000909087210 */ /* 0x000fc80000f5e4ff */
[C---:B------:R-:W-:Y:S01]  /*1e40*/  ISETP.GT.AND.EX P1, PT, R6.reuse, RZ, PT, P3 ;  /* 0x000000ff0600720c */ /* 0x040fe20003f24330 */
[----:B------:R-:W-:-:S03]  /*1e50*/  IMAD.X R11, R6, 0x1, R6, P2 ;  /* 0x00000001060b7824 */ /* 0x000fc600010e0606 */
[----:B------:R-:W-:Y:S02]  /*1e60*/  SEL R8, R8, R9, P1 ;  /* 0x0000000908087207 */ /* 0x000fe40000800000 */
[----:B------:R-:W-:Y:S02]  /*1e70*/  SEL R9, R11, R6, P1 ;  /* 0x000000060b097207 */ /* 0x000fe40000800000 */
[----:B------:R-:W-:Y:S02]  /*1e80*/  IADD3 R8, P2, PT, R8, 0x1, RZ ;  /* 0x0000000108087810 */ /* 0x000fe40007f5e0ff */
[----:B------:R-:W-:Y:S02]  /*1e90*/  SEL R10, RZ, 0xffffffff, !P1 ;  /* 0xffffffffff0a7807 */ /* 0x000fe40004800000 */
[----:B------:R-:W-:Y:S01]  /*1ea0*/  LOP3.LUT P1, R6, R12, 0x80000000, RZ, 0xc0, !PT ;  /* 0x800000000c067812 */ /* 0x000fe2000782c0ff */
[----:B------:R-:W-:Y:S01]  /*1eb0*/  IMAD.X R9, RZ, RZ, R9, P2 ;  /* 0x000000ffff097224 */ /* 0x000fe200010e0609 */
[----:B------:R-:W-:Y:S01]  /*1ec0*/  SHF.R.U32.HI R11, RZ, 0x1e, R5 ;  /* 0x0000001eff0b7819 */ /* 0x000fe20000011605 */
[----:B------:R-:W-:Y:S01]  /*1ed0*/  IMAD.IADD R10, R10, 0x1, -R7 ;  /* 0x000000010a0a7824 */ /* 0x000fe200078e0a07 */
[----:B------:R-:W-:-:S02]  /*1ee0*/  @!P0 LOP3.LUT R6, R6, 0x80000000, RZ, 0x3c, !PT ;  /* 0x8000000006068812 */ /* 0x000fc400078e3cff */
[----:B------:R-:W-:Y:S01]  /*1ef0*/  SHF.R.U64 R8, R8, 0xa, R9 ;  /* 0x0000000a08087819 */ /* 0x000fe20000001209 */
[----:B------:R-:W-:Y:S01]  /*1f00*/  IMAD.SHL.U32 R5, R10, 0x100000, RZ ;  /* 0x001000000a057824 */ /* 0x000fe200078e00ff */
[----:B------:R-:W-:Y:S02]  /*1f10*/  LEA.HI R4, R4, R11, RZ, 0x1 ;  /* 0x0000000b04047211 */ /* 0x000fe400078f08ff */
[----:B------:R-:W-:-:S03]  /*1f20*/  IADD3 R8, P2, PT, R8, 0x1, RZ ;  /* 0x0000000108087810 */ /* 0x000fc60007f5e0ff */
[----:B------:R-:W-:Y:S01]  /*1f30*/  @P1 IMAD.MOV R4, RZ, RZ, -R4 ;  /* 0x000000ffff041224 */ /* 0x000fe200078e0a04 */
[----:B------:R-:W-:-:S04]  /*1f40*/  LEA.HI.X R9, R9, RZ, RZ, 0x16, P2 ;  /* 0x000000ff09097211 */ /* 0x000fc800010fb4ff */
[--C-:B------:R-:W-:Y:S02]  /*1f50*/  SHF.R.U64 R7, R8, 0x1, R9.reuse ;  /* 0x0000000108077819 */ /* 0x100fe40000001209 */
[----:B------:R-:W-:Y:S02]  /*1f60*/  SHF.R.U32.HI R8, RZ, 0x1, R9 ;  /* 0x00000001ff087819 */ /* 0x000fe40000011609 */
[----:B------:R-:W-:-:S04]  /*1f70*/  IADD3 R20, P2, P3, RZ, RZ, R7 ;  /* 0x000000ffff147210 */ /* 0x000fc80007b5e007 */
[----:B------:R-:W-:-:S04]  /*1f80*/  IADD3.X R5, PT, PT, R5, 0x3fe00000, R8, P2, P3 ;  /* 0x3fe0000005057810 */ /* 0x000fc800017e6408 */
[----:B------:R-:W-:-:S07]  /*1f90*/  LOP3.LUT R21, R5, R6, RZ, 0xfc, !PT ;  /* 0x0000000605157212 */ /* 0x000fce00078efcff */
.L_x_7:
[----:B------:R-:W-:-:S04]  /*1fa0*/  IMAD.MOV.U32 R15, RZ, RZ, 0x0 ;  /* 0x00000000ff0f7424 */ /* 0x000fc800078e00ff */
[----:B------:R-:W-:Y:S05]  /*1fb0*/  RET.REL.NODEC R14 `(_Z19render_ascii_kernelPKhjjjiiiiiidPhS1_S1_) ;  /* 0xffffffe00e107950 */ /* 0x000fea0003c3ffff */
.L_x_11:
[----:B------:R-:W-:-:S00]  /*1fc0*/  BRA `(.L_x_11) ;  /* 0xfffffffc00fc7947 */ /* 0x000fc0000383ffff */
[----:B------:R-:W-:-:S00]  /*1fd0*/  NOP ;  /* 0x0000000000007918 */ /* 0x000fc00000000000 */
        /* <DEDUP_REMOVED lines=10> */
.L_x_5160:


//--------------------- .text._Z20render_blocks_kernelPKhjjjiiiiiidPhS1_ --------------------------
	.section	.text._Z20render_blocks_kernelPKhjjjiiiiiidPhS1_,"ax",@progbits
	.align	128
        .global         _Z20render_blocks_kernelPKhjjjiiiiiidPhS1_
        .type           _Z20render_blocks_kernelPKhjjjiiiiiidPhS1_,@function
        .size           _Z20render_blocks_kernelPKhjjjiiiiiidPhS1_,(.L_x_5162 - _Z20render_blocks_kernelPKhjjjiiiiiidPhS1_)
        .other          _Z20render_blocks_kernelPKhjjjiiiiiidPhS1_,@"STO_CUDA_ENTRY STV_DEFAULT"
_Z20render_blocks_kernelPKhjjjiiiiiidPhS1_:
.text._Z20render_blocks_kernelPKhjjjiiiiiidPhS1_:
        /* <DEDUP_REMOVED lines=20> */
[----:B------:R-:W-:Y:S01]  /*0140*/  IMAD.MOV.U32 R18, RZ, RZ, 0x1 ;  /* 0x00000001ff127424 */ /* 0x000fe200078e00ff */
[----:B------:R-:W3:Y:S01]  /*0150*/  LDCU.64 UR8, c[0x0][0x3b0] ;  /* 0x00007600ff0877ac */ /* 0x000ee20008000a00 */
[----:B------:R-:W4:Y:S08]  /*0160*/  LDC R9, c[0x0][0x398] ;  /* 0x0000e600ff097b82 */ /* 0x000f300000000800 */
[----:B------:R-:W5:Y:S01]  /*0170*/  LDC R8, c[0x0][0x3a4] ;  /* 0x0000e900ff087b82 */ /* 0x000f620000000800 */
[----:B-1----:R-:W-:Y:S01]  /*0180*/  DFMA R14, R18, -R2, 1 ;  /* 0x3ff00000120e742b */ /* 0x002fe20000000802 */
[----:B0-----:R-:W-:-:S07]  /*0190*/  IABS R13, R12 ;  /* 0x0000000c000d7213 */ /* 0x001fce0000000000 */
[----:B------:R-:W-:Y:S01]  /*01a0*/  DFMA R14, R14, R14, R14 ;  /* 0x0000000e0e0e722b */ /* 0x000fe2000000000e */
[----:B------:R-:W0:Y:S01]  /*01b0*/  I2F.RP R4, R13 ;  /* 0x0000000d00047306 */ /* 0x000e220000209400 */
[----:B----4-:R-:W-:-:S06]  /*01c0*/  IABS R0, R9 ;  /* 0x0000000900007213 */ /* 0x010fcc0000000000 */
[----:B------:R-:W-:Y:S01]  /*01d0*/  DFMA R18, R18, R14, R18 ;  /* 0x0000000e1212722b */ /* 0x000fe20000000012 */
[----:B------:R-:W1:Y:S01]  /*01e0*/  I2F.RP R16, R0 ;  /* 0x0000000000107306 */ /* 0x000e620000209400 */
[----:B--2---:R-:W-:Y:S02]  /*01f0*/  IMAD R14, R10, UR4, RZ ;  /* 0x000000040a0e7c24 */ /* 0x004fe4000f8e02ff */
[----:B-----5:R-:W-:Y:S02]  /*0200*/  IMAD R15, R11, R8, RZ ;  /* 0x000000080b0f7224 */ /* 0x020fe400078e02ff */
[----:B------:R-:W-:Y:S02]  /*0210*/  IMAD.SHL.U32 R14, R14, 0x2, RZ ;  /* 0x000000020e0e7824 */ /* 0x000fe400078e00ff */
[----:B------:R-:W-:Y:S01]  /*0220*/  DFMA R2, R18, -R2, 1 ;  /* 0x3ff000001202742b */ /* 0x000fe20000000802 */
[----:B0-----:R-:W0:Y:S02]  /*0230*/  MUFU.RCP R4, R4 ;  /* 0x0000000400047308 */ /* 0x001e240000001000 */
[----:B------:R-:W-:-:S05]  /*0240*/  IABS R17, R14 ;  /* 0x0000000e00117213 */ /* 0x000fca0000000000 */
[----:B------:R-:W-:Y:S01]  /*0250*/  DFMA R18, R18, R2, R18 ;  /* 0x000000021212722b */ /* 0x000fe20000000012 */
[----:B-1----:R-:W1:Y:S01]  /*0260*/  MUFU.RCP R16, R16 ;  /* 0x0000001000107308 */ /* 0x002e620000001000 */
[----:B0-----:R-:W-:-:S07]  /*0270*/  VIADD R6, R4, 0xffffffe ;  /* 0x0ffffffe04067836 */ /* 0x001fce0000000000 */
[----:B------:R0:W2:Y:S01]  /*0280*/  F2I.FTZ.U32.TRUNC.NTZ R7, R6 ;  /* 0x0000000600077305 */ /* 0x0000a2000021f000 */
[----:B-1----:R-:W-:Y:S02]  /*0290*/  VIADD R5, R16, 0xffffffe ;  /* 0x0ffffffe10057836 */ /* 0x002fe40000000000 */
[C---:B------:R-:W-:Y:S01]  /*02a0*/  VIADD R16, R14.reuse, UR4 ;  /* 0x000000040e107c36 */ /* 0x040fe20008000000 */
[-C--:B------:R-:W-:Y:S01]  /*02b0*/  LOP3.LUT R14, R14, R9.reuse, RZ, 0x3c, !PT ;  /* 0x000000090e0e7212 */ /* 0x080fe200078e3cff */
[----:B------:R-:W-:Y:S01]  /*02c0*/  UIADD3 UR4, UPT, UPT, UR4, -0x1, URZ ;  /* 0xffffffff04047890 */ /* 0x000fe2000fffe0ff */
[----:B0-----:R-:W-:Y:S02]  /*02d0*/  IMAD.MOV.U32 R6, RZ, RZ, RZ ;  /* 0x000000ffff067224 */ /* 0x001fe400078e00ff */
[----:B------:R-:W0:Y:S01]  /*02e0*/  F2I.FTZ.U32.TRUNC.NTZ R5, R5 ;  /* 0x0000000500057305 */ /* 0x000e22000021f000 */
[----:B------:R-:W-:Y:S02]  /*02f0*/  IABS R23, R16 ;  /* 0x0000001000177213 */ /* 0x000fe40000000000 */
[----:B------:R-:W-:Y:S01]  /*0300*/  LOP3.LUT R16, R16, R9, RZ, 0x3c, !PT ;  /* 0x0000000910107212 */ /* 0x000fe200078e3cff */
[----:B--2---:R-:W-:-:S04]  /*0310*/  IMAD.MOV R4, RZ, RZ, -R7 ;  /* 0x000000ffff047224 */ /* 0x004fc800078e0a07 */
[----:B------:R-:W-:-:S04]  /*0320*/  IMAD R21, R4, R13, RZ ;  /* 0x0000000d04157224 */ /* 0x000fc800078e02ff */
[----:B------:R-:W-:Y:S01]  /*0330*/  IMAD.HI.U32 R21, R7, R21, R6 ;  /* 0x0000001507157227 */ /* 0x000fe200078e0006 */
[----:B------:R-:W-:Y:S02]  /*0340*/  IABS R6, R15 ;  /* 0x0000000f00067213 */ /* 0x000fe40000000000 */
[----:B------:R-:W-:Y:S01]  /*0350*/  LOP3.LUT R15, R15, R12, RZ, 0x3c, !PT ;  /* 0x0000000c0f0f7212 */ /* 0x000fe200078e3cff */
[----:B0-----:R-:W-:Y:S02]  /*0360*/  IMAD.MOV R4, RZ, RZ, -R5 ;  /* 0x000000ffff047224 */ /* 0x001fe400078e0a05 */
[----:B------:R-:W-:Y:S01]  /*0370*/  IMAD.HI.U32 R21, R21, R6, RZ ;  /* 0x0000000615157227 */ /* 0x000fe200078e00ff */
[----:B------:R-:W-:-:S03]  /*0380*/  ISETP.GE.AND P4, PT, R15, RZ, PT ;  /* 0x000000ff0f00720c */ /* 0x000fc60003f86270 */
[----:B------:R-:W-:Y:S02]  /*0390*/  IMAD.MOV.U32 R7, RZ, RZ, R4 ;  /* 0x000000ffff077224 */ /* 0x000fe400078e0004 */
[----:B------:R-:W-:Y:S02]  /*03a0*/  IMAD.MOV.U32 R4, RZ, RZ, RZ ;  /* 0x000000ffff047224 */ /* 0x000fe400078e00ff */
[----:B------:R-:W-:Y:S02]  /*03b0*/  IMAD R7, R7, R0, RZ ;  /* 0x0000000007077224 */ /* 0x000fe400078e02ff */
[----:B------:R-:W-:Y:S02]  /*03c0*/  IMAD.MOV R24, RZ, RZ, -R21 ;  /* 0x000000ffff187224 */ /* 0x000fe400078e0a15 */
[----:B------:R-:W-:-:S04]  /*03d0*/  IMAD.HI.U32 R22, R5, R7, R4 ;  /* 0x0000000705167227 */ /* 0x000fc800078e0004 */
[----:B------:R-:W-:Y:S02]  /*03e0*/  IMAD.MOV.U32 R7, RZ, RZ, R17 ;  /* 0x000000ffff077224 */ /* 0x000fe400078e0011 */
[----:B------:R-:W-:-:S04]  /*03f0*/  IMAD.HI.U32 R17, R22, R23, RZ ;  /* 0x0000001716117227 */ /* 0x000fc800078e00ff */
[----:B------:R-:W-:-:S04]  /*0400*/  IMAD.HI.U32 R20, R22, R7, RZ ;  /* 0x0000000716147227 */ /* 0x000fc800078e00ff */
[----:B------:R-:W-:Y:S02]  /*0410*/  IMAD.MOV R22, RZ, RZ, -R20 ;  /* 0x000000ffff167224 */ /* 0x000fe400078e0a14 */
[----:B------:R-:W-:Y:S02]  /*0420*/  IMAD.MOV.U32 R4, RZ, RZ, 0x54442d18 ;  /* 0x54442d18ff047424 */ /* 0x000fe400078e00ff */
[----:B------:R-:W-:Y:S02]  /*0430*/  IMAD.MOV.U32 R5, RZ, RZ, 0x400921fb ;  /* 0x400921fbff057424 */ /* 0x000fe400078e00ff */
[----:B------:R-:W-:Y:S02]  /*0440*/  IMAD.MOV R2, RZ, RZ, -R17 ;  /* 0x000000ffff027224 */ /* 0x000fe400078e0a11 */
[C---:B------:R-:W-:Y:S02]  /*0450*/  IMAD R24, R13.reuse, R24, R6 ;  /* 0x000000180d187224 */ /* 0x040fe400078e0206 */
[C---:B------:R-:W-:Y:S01]  /*0460*/  IMAD R25, R0.reuse, R22, R7 ;  /* 0x0000001600197224 */ /* 0x040fe200078e0207 */
[----:B---3--:R-:W-:Y:S01]  /*0470*/  DMUL R4, R4, UR8 ;  /* 0x0000000804047c28 */ /* 0x008fe20008000000 */
[----:B------:R-:W-:Y:S01]  /*0480*/  IMAD R23, R0, R2, R23 ;  /* 0x0000000200177224 */ /* 0x000fe200078e0217 */
[----:B------:R-:W-:-:S02]  /*0490*/  ISETP.GT.U32.AND P5, PT, R13, R24, PT ;  /* 0x000000180d00720c */ /* 0x000fc40003fa4070 */
[C---:B------:R-:W-:Y:S02]  /*04a0*/  ISETP.GT.U32.AND P6, PT, R0.reuse, R25, PT ;  /* 0x000000190000720c */ /* 0x040fe40003fc4070 */
[----:B------:R-:W-:Y:S02]  /*04b0*/  ISETP.GT.U32.AND P0, PT, R0, R23, PT ;  /* 0x000000170000720c */ /* 0x000fe40003f04070 */
[----:B------:R-:W-:-:S07]  /*04c0*/  DMUL R2, R4, R18 ;  /* 0x0000001204027228 */ /* 0x000fce0000000000 */
[----:B------:R-:W-:Y:S01]  /*04d0*/  @!P5 IMAD.IADD R24, R24, 0x1, -R13 ;  /* 0x000000011818d824 */ /* 0x000fe200078e0a0d */
[----:B------:R-:W-:Y:S01]  /*04e0*/  DFMA R6, R2, -180, R4 ;  /* 0xc06680000206782b */ /* 0x000fe20000000004 */
[--C-:B------:R-:W-:Y:S02]  /*04f0*/  @!P6 IMAD.IADD R25, R25, 0x1, -R0.reuse ;  /* 0x000000011919e824 */ /* 0x100fe400078e0a00 */
[----:B------:R-:W-:Y:S01]  /*0500*/  @!P0 IMAD.IADD R23, R23, 0x1, -R0 ;  /* 0x0000000117178824 */ /* 0x000fe200078e0a00 */
[----:B------:R-:W-:Y:S01]  /*0510*/  ISETP.GE.U32.AND P1, PT, R24, R13, PT ;  /* 0x0000000d1800720c */ /* 0x000fe20003f26070 */
[----:B------:R-:W-:Y:S01]  /*0520*/  @!P5 VIADD R21, R21, 0x1 ;  /* 0x000000011515d836 */ /* 0x000fe20000000000 */
[-C--:B------:R-:W-:Y:S01]  /*0530*/  ISETP.GE.U32.AND P2, PT, R25, R0.reuse, PT ;  /* 0x000000001900720c */ /* 0x080fe20003f46070 */
[----:B------:R-:W-:Y:S01]  /*0540*/  @!P6 VIADD R20, R20, 0x1 ;  /* 0x000000011414e836 */ /* 0x000fe20000000000 */
[----:B------:R-:W-:Y:S01]  /*0550*/  ISETP.GE.U32.AND P3, PT, R23, R0, PT ;  /* 0x000000001700720c */ /* 0x000fe20003f66070 */
[----:B------:R-:W-:Y:S01]  /*0560*/  DFMA R18, R18, R6, R2 ;  /* 0x000000061212722b */ /* 0x000fe20000000002 */
[----:B------:R-:W-:Y:S01]  /*0570*/  ISETP.GE.AND P5, PT, R14, RZ, PT ;  /* 0x000000ff0e00720c */ /* 0x000fe20003fa6270 */
[----:B------:R-:W-:Y:S01]  /*0580*/  @!P0 VIADD R17, R17, 0x1 ;  /* 0x0000000111118836 */ /* 0x000fe20000000000 */
[----:B------:R-:W-:-:S02]  /*0590*/  ISETP.GE.AND P6, PT, R16, RZ, PT ;  /* 0x000000ff1000720c */ /* 0x000fc40003fc6270 */
[----:B------:R-:W-:-:S03]  /*05a0*/  ISETP.NE.AND P0, PT, R12, RZ, PT ;  /* 0x000000ff0c00720c */ /* 0x000fc60003f05270 */
[----:B------:R-:W-:Y:S01]  /*05b0*/  @P1 VIADD R21, R21, 0x1 ;  /* 0x0000000115151836 */ /* 0x000fe20000000000 */
[----:B------:R-:W-:Y:S01]  /*05c0*/  ISETP.NE.AND P1, PT, R9, RZ, PT ;  /* 0x000000ff0900720c */ /* 0x000fe20003f25270 */
[----:B------:R-:W-:Y:S02]  /*05d0*/  @P2 VIADD R20, R20, 0x1 ;  /* 0x0000000114142836 */ /* 0x000fe40000000000 */
[----:B------:R-:W-:Y:S01]  /*05e0*/  FFMA R0, RZ, 3.6015625, R19 ;  /* 0x40668000ff007823 */ /* 0x000fe20000000013 */
[----:B------:R-:W-:Y:S01]  /*05f0*/  @P3 VIADD R17, R17, 0x1 ;  /* 0x0000000111113836 */ /* 0x000fe20000000000 */
[----:B------:R-:W-:Y:S01]  /*0600*/  LOP3.LUT R9, RZ, R9, RZ, 0x33, !PT ;  /* 0x00000009ff097212 */ /* 0x000fe200078e33ff */
[----:B------:R-:W-:Y:S02]  /*0610*/  @!P4 IMAD.MOV R21, RZ, RZ, -R21 ;  /* 0x000000ffff15c224 */ /* 0x000fe400078e0a15 */
[----:B------:R-:W-:Y:S01]  /*0620*/  @!P5 IMAD.MOV R20, RZ, RZ, -R20 ;  /* 0x000000ffff14d224 */ /* 0x000fe200078e0a14 */
[----:B------:R-:W-:Y:S01]  /*0630*/  FSETP.GT.AND P2, PT, |R0|, 1.469367938527859385e-39, PT ;  /* 0x001000000000780b */ /* 0x000fe20003f44200 */
[----:B------:R-:W-:Y:S01]  /*0640*/  @!P6 IMAD.MOV R17, RZ, RZ, -R17 ;  /* 0x000000ffff11e224 */ /* 0x000fe200078e0a11 */
[----:B------:R-:W-:Y:S01]  /*0650*/  @!P0 LOP3.LUT R21, RZ, R12, RZ, 0x33, !PT ;  /* 0x0000000cff158212 */ /* 0x000fe200078e33ff */
[----:B------:R-:W-:Y:S01]  /*0660*/  IMAD R0, R10, UR7, R11 ;  /* 0x000000070a007c24 */ /* 0x000fe2000f8e020b */
[----:B------:R-:W-:-:S02]  /*0670*/  FSETP.GEU.AND P0, PT, |R5|, 6.5827683646048100446e-37, PT ;  /* 0x036000000500780b */ /* 0x000fc40003f0e200 */
[C---:B------:R-:W-:Y:S02]  /*0680*/  SEL R6, R9.reuse, R20, !P1 ;  /* 0x0000001409067207 */ /* 0x040fe40004800000 */
[----:B------:R-:W-:Y:S02]  /*0690*/  SEL R9, R9, R17, !P1 ;  /* 0x0000001109097207 */ /* 0x000fe40004800000 */
[----:B------:R-:W-:Y:S02]  /*06a0*/  VIMNMX R3, PT, PT, RZ, R21, !PT ;  /* 0x00000015ff037248 */ /* 0x000fe40007fe0100 */
[----:B------:R-:W-:Y:S02]  /*06b0*/  VIMNMX R6, PT, PT, RZ, R6, !PT ;  /* 0x00000006ff067248 */ /* 0x000fe40007fe0100 */
[----:B------:R-:W-:Y:S02]  /*06c0*/  VIMNMX R9, PT, PT, RZ, R9, !PT ;  /* 0x00000009ff097248 */ /* 0x000fe40007fe0100 */
[----:B------:R-:W-:-:S02]  /*06d0*/  VIADDMNMX R2, R8, 0xffffffff, R3, PT ;  /* 0xffffffff08027846 */ /* 0x000fc40003800103 */
[----:B------:R-:W-:Y:S02]  /*06e0*/  VIMNMX R3, PT, PT, R6, UR4, PT ;  /* 0x0000000406037c48 */ /* 0x000fe4000bfe0100 */
[----:B------:R-:W-:Y:S01]  /*06f0*/  VIMNMX R16, PT, PT, R9, UR4, PT ;  /* 0x0000000409107c48 */ /* 0x000fe2000bfe0100 */
[----:B------:R-:W-:Y:S06]  /*0700*/  @P2 BRA P0, `(.L_x_12) ;  /* 0x0000000000082947 */ /* 0x000fec0000000000 */
[----:B------:R-:W-:-:S07]  /*0710*/  MOV R10, 0x730 ;  /* 0x00000730000a7802 */ /* 0x000fce0000000f00 */
[----:B------:R-:W-:Y:S05]  /*0720*/  CALL.REL.NOINC `($__internal_1_$__cuda_sm20_div_rn_f64_full) ;  /* 0x0000000c00287944 */ /* 0x000fea0003c00000 */
.L_x_12:
        /* <DEDUP_REMOVED lines=24> */
[----:B0-----:R-:W-:Y:S05]  /*08b0*/  CALL.REL.NOINC `($_Z20render_blocks_kernelPKhjjjiiiiiidPhS1_$__internal_trig_reduction_slowpathd) ;  /* 0x0000000c00fc7944 */ /* 0x001fea0003c00000 */
[----:B------:R-:W-:Y:S02]  /*08c0*/  IMAD.MOV.U32 R4, RZ, RZ, R7 ;  /* 0x000000ffff047224 */ /* 0x000fe400078e0007 */
[----:B------:R-:W-:Y:S02]  /*08d0*/  IMAD.MOV.U32 R20, RZ, RZ, R12 ;  /* 0x000000ffff147224 */ /* 0x000fe400078e000c */
[----:B------:R-:W-:-:S07]  /*08e0*/  IMAD.MOV.U32 R21, RZ, RZ, R13 ;  /* 0x000000ffff157224 */ /* 0x000fce00078e000d */
.L_x_14:
[----:B------:R-:W-:-:S07]  /*08f0*/  VIADD R17, R4, 0x1 ;  /* 0x0000000104117836 */ /* 0x000fce0000000000 */
.L_x_13:
        /* <DEDUP_REMOVED lines=38> */
[----:B------:R-:W-:-:S04]  /*0b60*/  UMOV UR7, 0x3ff921fb ;  /* 0x3ff921fb00077882 */ /* 0x000fc80000000000 */
        /* <DEDUP_REMOVED lines=13> */
[----:B------:R-:W-:Y:S05]  /*0c40*/  CALL.REL.NOINC `($_Z20render_blocks_kernelPKhjjjiiiiiidPhS1_$__internal_trig_reduction_slowpathd) ;  /* 0x0000000c00187944 */ /* 0x000fea0003c00000 */
[----:B------:R-:W-:Y:S02]  /*0c50*/  IMAD.MOV.U32 R17, RZ, RZ, R7 ;  /* 0x000000ffff117224 */ /* 0x000fe400078e0007 */
[----:B------:R-:W-:Y:S02]  /*0c60*/  IMAD.MOV.U32 R22, RZ, RZ, R12 ;  /* 0x000000ffff167224 */ /* 0x000fe400078e000c */
[----:B------:R-:W-:-:S07]  /*0c70*/  IMAD.MOV.U32 R23, RZ, RZ, R13 ;  /* 0x000000ffff177224 */ /* 0x000fce00078e000d */
.L_x_15:
[----:B------:R-:W0:Y:S01]  /*0c80*/  LDCU.64 UR6, c[0x4][0x8] ;  /* 0x01000100ff0677ac */ /* 0x000e220008000a00 */
[C---:B------:R-:W-:Y:S01]  /*0c90*/  IMAD.SHL.U32 R4, R17.reuse, 0x40, RZ ;  /* 0x0000004011047824 */ /* 0x040fe200078e00ff */
[----:B------:R-:W-:Y:S01]  /*0ca0*/  LOP3.LUT R18, R17, 0x1, RZ, 0xc0, !PT ;  /* 0x0000000111127812 */ /* 0x000fe200078ec0ff */
[----:B------:R-:W-:Y:S01]  /*0cb0*/  IMAD.MOV.U32 R24, RZ, RZ, 0x20fd8164 ;  /* 0x20fd8164ff187424 */ /* 0x000fe200078e00ff */
[----:B------:R-:W1:Y:S02]  /*0cc0*/  LDCU UR8, c[0x0][0x3a8] ;  /* 0x00007500ff0877ac */ /* 0x000e640008000800 */
[----:B------:R-:W-:-:S04]  /*0cd0*/  LOP3.LUT R4, R4, 0x40, RZ, 0xc0, !PT ;  /* 0x0000004004047812 */ /* 0x000fc800078ec0ff */
[----:B0-----:R-:W-:Y:S01]  /*0ce0*/  IADD3 R26, P0, PT, R4, UR6, RZ ;  /* 0x00000006041a7c10 */ /* 0x001fe2000ff1e0ff */
[----:B------:R-:W-:Y:S01]  /*0cf0*/  IMAD.MOV.U32 R25, RZ, RZ, 0x3da8ff83 ;  /* 0x3da8ff83ff197424 */ /* 0x000fe200078e00ff */
[----:B------:R-:W0:Y:S03]  /*0d00*/  LDCU UR6, c[0x0][0x3a4] ;  /* 0x00007480ff0677ac */ /* 0x000e260008000800 */
[----:B------:R-:W-:-:S05]  /*0d10*/  IMAD.X R27, RZ, RZ, UR7, P0 ;  /* 0x00000007ff1b7e24 */ /* 0x000fca00080e06ff */
[----:B------:R-:W2:Y:S04]  /*0d20*/  LDG.E.128.CONSTANT R4, desc[UR4][R26.64] ;  /* 0x000000041a047981 */ /* 0x000ea8000c1e9d00 */
[----:B------:R-:W3:Y:S04]  /*0d30*/  LDG.E.128.CONSTANT R8, desc[UR4][R26.64+0x10] ;  /* 0x000010041a087981 */ /* 0x000ee8000c1e9d00 */
[----:B------:R-:W4:Y:S01]  /*0d40*/  LDG.E.128.CONSTANT R12, desc[UR4][R26.64+0x20] ;  /* 0x000020041a0c7981 */ /* 0x000f22000c1e9d00 */
[----:B------:R-:W-:Y:S01]  /*0d50*/  ISETP.NE.U32.AND P0, PT, R18, 0x1, PT ;  /* 0x000000011200780c */ /* 0x000fe20003f05070 */
[----:B------:R-:W-:-:S03]  /*0d60*/  DMUL R18, R22, R22 ;  /* 0x0000001616127228 */ /* 0x000fc60000000000 */
[----:B------:R-:W-:Y:S02]  /*0d70*/  FSEL R24, R24, -8.06006814911005101289e+34, !P0 ;  /* 0xf9785eba18187808 */ /* 0x000fe40004000000 */
[----:B------:R-:W-:-:S06]  /*0d80*/  FSEL R25, -R25, 0.11223486810922622681, !P0 ;  /* 0x3de5db6519197808 */ /* 0x000fcc0004000100 */
[----:B--2---:R-:W-:-:S08]  /*0d90*/  DFMA R4, R18, R24, R4 ;  /* 0x000000181204722b */ /* 0x004fd00000000004 */
[C---:B------:R-:W-:Y:S01]  /*0da0*/  DFMA R4, R18.reuse, R4, R6 ;  /* 0x000000041204722b */ /* 0x040fe20000000006 */
[----:B------:R-:W-:Y:S07]  /*0db0*/  I2F.F64 R6, R2 ;  /* 0x0000000200067312 */ /* 0x000fee0000201c00 */
[C---:B---3--:R-:W-:Y:S01]  /*0dc0*/  DFMA R4, R18.reuse, R4, R8 ;  /* 0x000000041204722b */ /* 0x048fe20000000008 */
[----:B-1----:R-:W-:Y:S01]  /*0dd0*/  I2F.F64 R8, UR8 ;  /* 0x0000000800087d12 */ /* 0x002fe20008201c00 */
[----:B------:R-:W1:Y:S06]  /*0de0*/  LDCU.64 UR8, c[0x0][0x3c0] ;  /* 0x00007800ff0877ac */ /* 0x000e6c0008000a00 */
[----:B------:R-:W-:-:S08]  /*0df0*/  DFMA R4, R18, R4, R10 ;  /* 0x000000041204722b */ /* 0x000fd0000000000a */
[C---:B----4-:R-:W-:Y:S02]  /*0e00*/  DFMA R12, R18.reuse, R4, R12 ;  /* 0x00000004120c722b */ /* 0x050fe4000000000c */
[----:B------:R-:W2:Y:S06]  /*0e10*/  I2F.F64 R4, R3 ;  /* 0x0000000300047312 */ /* 0x000eac0000201c00 */
[----:B------:R-:W-:-:S08]  /*0e20*/  DFMA R12, R18, R12, R14 ;  /* 0x0000000c120c722b */ /* 0x000fd0000000000e */
[----:B------:R-:W-:Y:S02]  /*0e30*/  DFMA R22, R12, R22, R22 ;  /* 0x000000160c16722b */ /* 0x000fe40000000016 */
[----:B------:R-:W-:Y:S01]  /*0e40*/  DFMA R12, R18, R12, 1 ;  /* 0x3ff00000120c742b */ /* 0x000fe2000000000c */
[----:B0-----:R-:W0:Y:S01]  /*0e50*/  I2F.F64 R18, UR6 ;  /* 0x0000000600127d12 */ /* 0x001e220008201c00 */
[----:B------:R-:W3:Y:S01]  /*0e60*/  LDCU.64 UR6, c[0x0][0x388] ;  /* 0x00007100ff0677ac */ /* 0x000ee20008000a00 */
[----:B--2---:R-:W-:-:S07]  /*0e70*/  DFMA R4, R8, -0.5, R4 ;  /* 0xbfe000000804782b */ /* 0x004fce0000000004 */
[----:B------:R-:W-:Y:S02]  /*0e80*/  FSEL R14, R12, R22, !P0 ;  /* 0x000000160c0e7208 */ /* 0x000fe40004000000 */
[----:B------:R-:W-:Y:S02]  /*0e90*/  FSEL R15, R13, R23, !P0 ;  /* 0x000000170d0f7208 */ /* 0x000fe40004000000 */
[----:B------:R-:W2:Y:S01]  /*0ea0*/  I2F.F64 R12, R16 ;  /* 0x00000010000c7312 */ /* 0x000ea20000201c00 */
[----:B------:R-:W-:Y:S01]  /*0eb0*/  LOP3.LUT P0, RZ, R17, 0x2, RZ, 0xc0, !PT ;  /* 0x0000000211ff7812 */ /* 0x000fe2000780c0ff */
[----:B0-----:R-:W-:Y:S01]  /*0ec0*/  DFMA R6, R18, -0.5, R6 ;  /* 0xbfe000001206782b */ /* 0x001fe20000000006 */
[----:B------:R-:W-:Y:S01]  /*0ed0*/  PRMT R17, RZ, 0x7610, R17 ;  /* 0x00007610ff117816 */ /* 0x000fe20000000011 */
[----:B------:R-:W-:-:S04]  /*0ee0*/  DADD R10, RZ, -R14 ;  /* 0x00000000ff0a7229 */ /* 0x000fc8000000080e */
[----:B---3--:R-:W0:Y:S02]  /*0ef0*/  I2F.F64.U32 R2, UR6 ;  /* 0x0000000600027d12 */ /* 0x008e240008201800 */
[----:B------:R-:W-:-:S04]  /*0f00*/  DMUL R22, R20, R6 ;  /* 0x0000000614167228 */ /* 0x000fc80000000000 */
[----:B------:R-:W-:Y:S02]  /*0f10*/  FSEL R18, R14, R10, !P0 ;  /* 0x0000000a0e127208 */ /* 0x000fe40004000000 */
[----:B------:R-:W-:Y:S01]  /*0f20*/  FSEL R19, R15, R11, !P0 ;  /* 0x0000000b0f137208 */ /* 0x000fe20004000000 */
[----:B--2---:R-:W-:Y:S01]  /*0f30*/  DFMA R10, R8, -0.5, R12 ;  /* 0xbfe00000080a782b */ /* 0x004fe2000000000c */
[----:B------:R-:W2:Y:S04]  /*0f40*/  I2F.F64.U32 R8, UR7 ;  /* 0x0000000700087d12 */ /* 0x000ea80008201800 */
[----:B------:R-:W-:-:S03]  /*0f50*/  DFMA R12, R18, R4, R22 ;  /* 0x00000004120c722b */ /* 0x000fc60000000016 */
[C---:B------:R-:W-:Y:S02]  /*0f60*/  DFMA R14, R18.reuse, R10, R22 ;  /* 0x0000000a120e722b */ /* 0x040fe40000000016 */
[----:B------:R-:W-:Y:S01]  /*0f70*/  DMUL R18, R18, R6 ;  /* 0x0000000612127228 */ /* 0x000fe20000000000 */
[----:B------:R-:W-:Y:S02]  /*0f80*/  IMAD.MOV.U32 R6, RZ, RZ, 0x3fe00000 ;  /* 0x3fe00000ff067424 */ /* 0x000fe400078e00ff */
[----:B0-----:R-:W-:-:S03]  /*0f90*/  DFMA R12, R2, 0.5, R12 ;  /* 0x3fe00000020c782b */ /* 0x001fc6000000000c */
[----:B------:R-:W-:Y:S02]  /*0fa0*/  DFMA R2, R2, 0.5, R14 ;  /* 0x3fe000000202782b */ /* 0x000fe4000000000e */
[C-C-:B------:R-:W-:Y:S01]  /*0fb0*/  DFMA R4, R20.reuse, R4, -R18.reuse ;  /* 0x000000041404722b */ /* 0x140fe20000000812 */
[----:B------:R-:W-:Y:S01]  /*0fc0*/  IMAD.MOV.U32 R14, RZ, RZ, RZ ;  /* 0x000000ffff0e7224 */ /* 0x000fe200078e00ff */
[----:B------:R-:W-:Y:S01]  /*0fd0*/  DFMA R20, R20, R10, -R18 ;  /* 0x0000000a1414722b */ /* 0x000fe20000000812 */
[----:B------:R-:W-:Y:S02]  /*0fe0*/  PRMT R19, RZ, 0x7610, R19 ;  /* 0x00007610ff137816 */ /* 0x000fe40000000013 */
[----:B------:R-:W-:-:S03]  /*0ff0*/  LOP3.LUT R15, R6, 0x80000000, R13, 0xb8, !PT ;  /* 0x80000000060f7812 */ /* 0x000fc600078eb80d */
[C---:B--2---:R-:W-:Y:S02]  /*1000*/  DFMA R10, R8.reuse, 0.5, R4 ;  /* 0x3fe00000080a782b */ /* 0x044fe40000000004 */
[----:B------:R-:W-:Y:S02]  /*1010*/  DFMA R20, R8, 0.5, R20 ;  /* 0x3fe000000814782b */ /* 0x000fe40000000014 */
[----:B------:R-:W-:Y:S01]  /*1020*/  DADD.RZ R12, R12, R14 ;  /* 0x000000000c0c7229 */ /* 0x000fe2000000c00e */
[----:B------:R-:W-:-:S05]  /*1030*/  LOP3.LUT R15, R6, 0x80000000, R3, 0xb8, !PT ;  /* 0x80000000060f7812 */ /* 0x000fca00078eb803 */
[----:B------:R0:W2:Y:S01]  /*1040*/  F2I.F64.TRUNC R4, R12 ;  /* 0x0000000c00047311 */ /* 0x0000a2000030d100 */
[----:B------:R-:W-:Y:S01]  /*1050*/  DADD.RZ R14, R2, R14 ;  /* 0x00000000020e7229 */ /* 0x000fe2000000c00e */
[C---:B------:R-:W-:Y:S01]  /*1060*/  LOP3.LUT R7, R6.reuse, 0x80000000, R21, 0xb8, !PT ;  /* 0x8000000006077812 */ /* 0x040fe200078eb815 */
[----:B------:R-:W-:Y:S01]  /*1070*/  IMAD.MOV.U32 R2, RZ, RZ, RZ ;  /* 0x000000ffff027224 */ /* 0x000fe200078e00ff */
[----:B------:R-:W-:Y:S01]  /*1080*/  LOP3.LUT R3, R6, 0x80000000, R11, 0xb8, !PT ;  /* 0x8000000006037812 */ /* 0x000fe200078eb80b */
[----:B------:R-:W-:Y:S01]  /*1090*/  IMAD.MOV.U32 R6, RZ, RZ, RZ ;  /* 0x000000ffff067224 */ /* 0x000fe200078e00ff */
[----:B0-----:R-:W-:-:S04]  /*10a0*/  PRMT R13, RZ, 0x7610, R13 ;  /* 0x00007610ff0d7816 */ /* 0x001fc8000000000d */
[----:B------:R-:W-:Y:S01]  /*10b0*/  DADD.RZ R2, R10, R2 ;  /* 0x000000000a027229 */ /* 0x000fe2000000c002 */
[----:B------:R0:W3:Y:S01]  /*10c0*/  F2I.F64.TRUNC R14, R14 ;  /* 0x0000000e000e7311 */ /* 0x0000e2000030d100 */
[----:B------:R-:W-:Y:S01]  /*10d0*/  DADD.RZ R6, R20, R6 ;  /* 0x0000000014067229 */ /* 0x000fe2000000c006 */
[----:B------:R-:W-:Y:S02]  /*10e0*/  PRMT R11, RZ, 0x7610, R11 ;  /* 0x00007610ff0b7816 */ /* 0x000fe4000000000b */
[C---:B--2---:R-:W-:Y:S02]  /*10f0*/  ISETP.GE.AND P0, PT, R4.reuse, UR6, PT ;  /* 0x0000000604007c0c */ /* 0x044fe4000bf06270 */
[----:B------:R-:W-:Y:S02]  /*1100*/  PRMT R21, RZ, 0x7610, R21 ;  /* 0x00007610ff157816 */ /* 0x000fe40000000015 */
[----:B------:R-:W2:Y:S01]  /*1110*/  F2I.F64.TRUNC R8, R2 ;  /* 0x0000000200087311 */ /* 0x000ea2000030d100 */
[----:B------:R-:W-:-:S02]  /*1120*/  ISETP.LT.OR P0, PT, R4, RZ, P0 ;  /* 0x000000ff0400720c */ /* 0x000fc40000701670 */
[----:B0-----:R-:W-:Y:S02]  /*1130*/  PRMT R15, RZ, 0x7610, R15 ;  /* 0x00007610ff0f7816 */ /* 0x001fe4000000000f */
[----:B---3--:R-:W-:-:S03]  /*1140*/  ISETP.GE.AND P2, PT, R14, UR6, PT ;  /* 0x000000060e007c0c */ /* 0x008fc6000bf46270 */
[----:B------:R-:W0:Y:S01]  /*1150*/  F2I.F64.TRUNC R9, R6 ;  /* 0x0000000600097311 */ /* 0x000e22000030d100 */
[----:B------:R-:W-:Y:S02]  /*1160*/  ISETP.LT.OR P2, PT, R14, RZ, P2 ;  /* 0x000000ff0e00720c */ /* 0x000fe40001741670 */
[----:B--2---:R-:W-:-:S04]  /*1170*/  ISETP.GE.AND P1, PT, R8, UR7, PT ;  /* 0x0000000708007c0c */ /* 0x004fc8000bf26270 */
[----:B------:R-:W-:Y:S02]  /*1180*/  ISETP.LT.OR P1, PT, R8, RZ, P1 ;  /* 0x000000ff0800720c */ /* 0x000fe40000f21670 */
[C---:B0-----:R-:W-:Y:S01]  /*1190*/  ISETP.GE.AND P3, PT, R9.reuse, UR7, PT ;  /* 0x0000000709007c0c */ /* 0x041fe2000bf66270 */
[----:B------:R-:W0:Y:S01]  /*11a0*/  LDCU.64 UR6, c[0x0][0x3b8] ;  /* 0x00007700ff0677ac */ /* 0x000e220008000a00 */
[----:B------:R-:W-:Y:S02]  /*11b0*/  PLOP3.LUT P0, PT, P0, P1, PT, 0xf8, 0x8f ;  /* 0x00000000008f781c */ /* 0x000fe40000703f70 */
[----:B------:R-:W-:-:S04]  /*11c0*/  ISETP.LT.OR P3, PT, R9, RZ, P3 ;  /* 0x000000ff0900720c */ /* 0x000fc80001f61670 */
[----:B------:R-:W-:-:S07]  /*11d0*/  PLOP3.LUT P2, PT, P2, P3, PT, 0xf8, 0x8f ;  /* 0x00000000008f781c */ /* 0x000fce0001747f70 */
[----:B------:R-:W2:Y:S01]  /*11e0*/  @!P0 LDC R5, c[0x0][0x390] ;  /* 0x0000e400ff058b82 */ /* 0x000ea20000000800 */
[----:B------:R-:W-:-:S07]  /*11f0*/  @!P0 IMAD.SHL.U32 R4, R4, 0x4, RZ ;  /* 0x0000000404048824 */ /* 0x000fce00078e00ff */
[----:B------:R-:W3:Y:S08]  /*1200*/  @!P2 LDC R10, c[0x0][0x390] ;  /* 0x0000e400ff0aab82 */ /* 0x000ef00000000800 */
[----:B------:R-:W4:Y:S08]  /*1210*/  @!P0 LDC.64 R2, c[0x0][0x380] ;  /* 0x0000e000ff028b82 */ /* 0x000f300000000a00 */
[----:B------:R-:W5:Y:S01]  /*1220*/  @!P2 LDC.64 R6, c[0x0][0x380] ;  /* 0x0000e000ff06ab82 */ /* 0x000f620000000a00 */
[----:B--2---:R-:W-:-:S02]  /*1230*/  @!P0 IMAD R5, R8, R5, RZ ;  /* 0x0000000508058224 */ /* 0x004fc400078e02ff */
[----:B------:R-:W-:Y:S02]  /*1240*/  @!P2 IMAD.SHL.U32 R8, R14, 0x4, RZ ;  /* 0x000000040e08a824 */ /* 0x000fe400078e00ff */
[----:B---3--:R-:W-:Y:S01]  /*1250*/  @!P2 IMAD R9, R9, R10, RZ ;  /* 0x0000000a0909a224 */ /* 0x008fe200078e02ff */
[----:B----4-:R-:W-:-:S04]  /*1260*/  @!P0 IADD3 R2, P1, P3, R5, R2, R4 ;  /* 0x0000000205028210 */ /* 0x010fc80007b3e004 */
[----:B------:R-:W-:Y:S02]  /*1270*/  @!P0 IADD3.X R3, PT, PT, RZ, R3, RZ, P1, P3 ;  /* 0x00000003ff038210 */ /* 0x000fe40000fe64ff */
[----:B-----5:R-:W-:-:S03]  /*1280*/  @!P2 IADD3 R6, P4, P5, R9, R6, R8 ;  /* 0x000000060906a210 */ /* 0x020fc60007d9e008 */
[----:B------:R-:W2:Y:S01]  /*1290*/  @!P0 LDG.E.U8 R11, desc[UR4][R2.64+0x2] ;  /* 0x00000204020b8981 */ /* 0x000ea2000c1e1100 */
[----:B------:R-:W-:-:S03]  /*12a0*/  @!P2 IADD3.X R7, PT, PT, RZ, R7, RZ, P4, P5 ;  /* 0x00000007ff07a210 */ /* 0x000fc600027ea4ff */
[----:B------:R-:W3:Y:S04]  /*12b0*/  @!P0 LDG.E.U8 R13, desc[UR4][R2.64+0x1] ;  /* 0x00000104020d8981 */ /* 0x000ee8000c1e1100 */
[----:B------:R-:W4:Y:S04]  /*12c0*/  @!P0 LDG.E.U8 R15, desc[UR4][R2.64] ;  /* 0x00000004020f8981 */ /* 0x000f28000c1e1100 */
[----:B------:R-:W5:Y:S04]  /*12d0*/  @!P2 LDG.E.U8 R17, desc[UR4][R6.64+0x2] ;  /* 0x000002040611a981 */ /* 0x000f68000c1e1100 */
[----:B------:R-:W5:Y:S04]  /*12e0*/  @!P2 LDG.E.U8 R19, desc[UR4][R6.64+0x1] ;  /* 0x000001040613a981 */ /* 0x000f68000c1e1100 */
[----:B------:R-:W5:Y:S01]  /*12f0*/  @!P2 LDG.E.U8 R21, desc[UR4][R6.64] ;  /* 0x000000040615a981 */ /* 0x000f62000c1e1100 */
[----:B------:R-:W-:-:S05]  /*1300*/  IMAD R0, R0, 0x3, RZ ;  /* 0x0000000300007824 */ /* 0x000fca00078e02ff */
[----:B------:R-:W-:Y:S02]  /*1310*/  SHF.R.S32.HI R9, RZ, 0x1f, R0 ;  /* 0x0000001fff097819 */ /* 0x000fe40000011400 */
[----:B0-----:R-:W-:-:S04]  /*1320*/  IADD3 R4, P0, PT, R0, UR6, RZ ;  /* 0x0000000600047c10 */ /* 0x001fc8000ff1e0ff */
[----:B------:R-:W-:Y:S02]  /*1330*/  IADD3.X R5, PT, PT, R9, UR7, RZ, P0, !PT ;  /* 0x0000000709057c10 */ /* 0x000fe400087fe4ff */
[----:B-1----:R-:W-:-:S04]  /*1340*/  IADD3 R8, P0, PT, R0, UR8, RZ ;  /* 0x0000000800087c10 */ /* 0x002fc8000ff1e0ff */
[----:B------:R-:W-:Y:S01]  /*1350*/  IADD3.X R9, PT, PT, R9, UR9, RZ, P0, !PT ;  /* 0x0000000909097c10 */ /* 0x000fe200087fe4ff */
[----:B--2---:R-:W-:Y:S04]  /*1360*/  STG.E.U8 desc[UR4][R4.64], R11 ;  /* 0x0000000b04007986 */ /* 0x004fe8000c101104 */
[----:B---3--:R-:W-:Y:S04]  /*1370*/  STG.E.U8 desc[UR4][R4.64+0x1], R13 ;  /* 0x0000010d04007986 */ /* 0x008fe8000c101104 */
[----:B----4-:R-:W-:Y:S04]  /*1380*/  STG.E.U8 desc[UR4][R4.64+0x2], R15 ;  /* 0x0000020f04007986 */ /* 0x010fe8000c101104 */
[----:B-----5:R-:W-:Y:S04]  /*1390*/  STG.E.U8 desc[UR4][R8.64], R17 ;  /* 0x0000001108007986 */ /* 0x020fe8000c101104 */
[----:B------:R-:W-:Y:S04]  /*13a0*/  STG.E.U8 desc[UR4][R8.64+0x1], R19 ;  /* 0x0000011308007986 */ /* 0x000fe8000c101104 */
[----:B------:R-:W-:Y:S01]  /*13b0*/  STG.E.U8 desc[UR4][R8.64+0x2], R21 ;  /* 0x0000021508007986 */ /* 0x000fe2000c101104 */
[----:B------:R-:W-:Y:S05]  /*13c0*/  EXIT ;  /* 0x000000000000794d */ /* 0x000fea0003800000 */
        .weak           $__internal_1_$__cuda_sm20_div_rn_f64_full
        .type           $__internal_1_$__cuda_sm20_div_rn_f64_full,@function
        .size           $__internal_1_$__cuda_sm20_div_rn_f64_full,($_Z20render_blocks_kernelPKhjjjiiiiiidPhS1_$__internal_trig_reduction_slowpathd - $__internal_1_$__cuda_sm20_div_rn_f64_full)
$__internal_1_$__cuda_sm20_div_rn_f64_full:
        /* <DEDUP_REMOVED lines=12> */
[----:B------:R-:W-:-:S04]  /*1490*/  @!P1 LOP3.LUT R18, R15, 0x80000000, R5, 0xf8, !PT ;  /* 0x800000000f129812 */ /* 0x000fc800078ef805 */
[----:B------:R-:W-:Y:S01]  /*14a0*/  @!P1 LOP3.LUT R19, R18, 0x100000, RZ, 0xfc, !PT ;  /* 0x0010000012139812 */ /* 0x000fe200078efcff */
[----:B0-----:R-:W-:Y:S01]  /*14b0*/  DFMA R8, R12, -R6, 1 ;  /* 0x3ff000000c08742b */ /* 0x001fe20000000806 */
[----:B------:R-:W-:-:S07]  /*14c0*/  @!P1 IMAD.MOV.U32 R18, RZ, RZ, RZ ;  /* 0x000000ffff129224 */ /* 0x000fce00078e00ff */
[----:B------:R-:W-:-:S08]  /*14d0*/  DFMA R8, R8, R8, R8 ;  /* 0x000000080808722b */ /* 0x000fd00000000008 */
[----:B------:R-:W-:Y:S01]  /*14e0*/  DFMA R12, R12, R8, R12 ;  /* 0x000000080c0c722b */ /* 0x000fe2000000000c */
[----:B------:R-:W-:Y:S01]  /*14f0*/  LOP3.LUT R9, R15, 0x800fffff, R5, 0xf8, !PT ;  /* 0x800fffff0f097812 */ /* 0x000fe200078ef805 */
[----:B------:R-:W-:-:S06]  /*1500*/  IMAD.MOV.U32 R8, RZ, RZ, R4 ;  /* 0x000000ffff087224 */ /* 0x000fcc00078e0004 */
[----:B------:R-:W-:Y:S02]  /*1510*/  DFMA R20, R12, -R6, 1 ;  /* 0x3ff000000c14742b */ /* 0x000fe40000000806 */
[----:B------:R-:W-:-:S06]  /*1520*/  @!P1 DFMA R8, R8, 2, -R18 ;  /* 0x400000000808982b */ /* 0x000fcc0000000812 */
[----:B------:R-:W-:-:S04]  /*1530*/  DFMA R12, R12, R20, R12 ;  /* 0x000000140c0c722b */ /* 0x000fc8000000000c */
[----:B------:R-:W-:-:S04]  /*1540*/  @!P1 LOP3.LUT R17, R9, 0x7ff00000, RZ, 0xc0, !PT ;  /* 0x7ff0000009119812 */ /* 0x000fc800078ec0ff */
[----:B------:R-:W-:Y:S01]  /*1550*/  DMUL R18, R12, R8 ;  /* 0x000000080c127228 */ /* 0x000fe20000000000 */
[----:B------:R-:W-:-:S05]  /*1560*/  VIADD R14, R17, 0xffffffff ;  /* 0xffffffff110e7836 */ /* 0x000fca0000000000 */
[----:B------:R-:W-:Y:S02]  /*1570*/  ISETP.GT.U32.AND P0, PT, R14, 0x7feffffe, PT ;  /* 0x7feffffe0e00780c */ /* 0x000fe40003f04070 */
[----:B------:R-:W-:Y:S02]  /*1580*/  DFMA R20, R18, -R6, R8 ;  /* 0x800000061214722b */ /* 0x000fe40000000008 */
[----:B------:R-:W-:-:S06]  /*1590*/  ISETP.GT.U32.OR P0, PT, R23, 0x7feffffe, P0 ;  /* 0x7feffffe1700780c */ /* 0x000fcc0000704470 */
[----:B------:R-:W-:-:S07]  /*15a0*/  DFMA R12, R12, R20, R18 ;  /* 0x000000140c0c722b */ /* 0x000fce0000000012 */
        /* <DEDUP_REMOVED lines=10> */
[----:B------:R-:W-:-:S10]  /*1650*/  DFMA R6, R12, -R6, R8 ;  /* 0x800000060c06722b */ /* 0x000fd40000000008 */
[C---:B------:R-:W-:Y:S02]  /*1660*/  FSETP.NEU.AND P0, PT, R7.reuse, RZ, PT ;  /* 0x000000ff0700720b */ /* 0x040fe40003f0d000 */
[----:B------:R-:W-:-:S04]  /*1670*/  LOP3.LUT R4, R7, 0x40668000, RZ, 0x3c, !PT ;  /* 0x4066800007047812 */ /* 0x000fc800078e3cff */
[----:B------:R-:W-:Y:S01]  /*1680*/  LOP3.LUT R9, R4, 0x80000000, RZ, 0xc0, !PT ;  /* 0x8000000004097812 */ /* 0x000fe200078ec0ff */
[----:B------:R-:W-:-:S03]  /*1690*/  IMAD.MOV.U32 R4, RZ, RZ, RZ ;  /* 0x000000ffff047224 */ /* 0x000fc600078e00ff */
        /* <DEDUP_REMOVED lines=12> */
.L_x_16:
        /* <DEDUP_REMOVED lines=15> */
.L_x_18:
[----:B------:R-:W-:Y:S01]  /*1850*/  LOP3.LUT R15, R5, 0x80000, RZ, 0xfc, !PT ;  /* 0x00080000050f7812 */ /* 0x000fe200078efcff */
[----:B------:R-:W-:-:S07]  /*1860*/  IMAD.MOV.U32 R14, RZ, RZ, R4 ;  /* 0x000000ffff0e7224 */ /* 0x000fce00078e0004 */
.L_x_17:
[----:B------:R-:W-:Y:S02]  /*1870*/  IMAD.MOV.U32 R11, RZ, RZ, 0x0 ;  /* 0x00000000ff0b7424 */ /* 0x000fe400078e00ff */
[----:B------:R-:W-:Y:S02]  /*1880*/  IMAD.MOV.U32 R18, RZ, RZ, R14 ;  /* 0x000000ffff127224 */ /* 0x000fe400078e000e */
[----:B------:R-:W-:Y:S01]  /*1890*/  IMAD.MOV.U32 R19, RZ, RZ, R15 ;  /* 0x000000ffff137224 */ /* 0x000fe200078e000f */
[----:B------:R-:W-:Y:S06]  /*18a0*/  RET.REL.NODEC R10 `(_Z20render_blocks_kernelPKhjjjiiiiiidPhS1_) ;  /* 0xffffffe40ad47950 */ /* 0x000fec0003c3ffff */
        .type           $_Z20render_blocks_kernelPKhjjjiiiiiidPhS1_$__internal_trig_reduction_slowpathd,@function
        .size           $_Z20render_blocks_kernelPKhjjjiiiiiidPhS1_$__internal_trig_reduction_slowpathd,(.L_x_5162 - $_Z20render_blocks_kernelPKhjjjiiiiiidPhS1_$__internal_trig_reduction_slowpathd)
$_Z20render_blocks_kernelPKhjjjiiiiiidPhS1_$__internal_trig_reduction_slowpathd:
[--C-:B------:R-:W-:Y:S01]  /*18b0*/  SHF.R.U32.HI R6, RZ, 0x14, R5.reuse ;  /* 0x00000014ff067819 */ /* 0x100fe20000011605 */
[----:B------:R-:W-:Y:S02]  /*18c0*/  IMAD.MOV.U32 R13, RZ, RZ, R5 ;  /* 0x000000ffff0d7224 */ /* 0x000fe400078e0005 */
[----:B------:R-:W-:Y:S01]  /*18d0*/  IMAD.MOV.U32 R7, RZ, RZ, RZ ;  /* 0x000000ffff077224 */ /* 0x000fe200078e00ff */
[----:B------:R-:W-:-:S04]  /*18e0*/  LOP3.LUT R8, R6, 0x7ff, RZ, 0xc0, !PT ;  /* 0x000007ff06087812 */ /* 0x000fc800078ec0ff */
        /* <DEDUP_REMOVED lines=19> */
.L_x_21:
        /* <DEDUP_REMOVED lines=27> */
.L_x_20:
        /* <DEDUP_REMOVED lines=19> */
[----:B------:R-:W-:Y:S01]  /*1d00*/  @P0 LOP3.LUT R9, R14, R11, RZ, 0xfc, !PT ;  /* 0x0000000b0e090212 */ /* 0x000fe200078efcff */
[----:B------:R-:W-:Y:S01]  /*1d10*/  IMAD.SHL.U32 R11, R8, 0x4, RZ ;  /* 0x00000004080b7824 */ /* 0x000fe200078e00ff */
[----:B------:R-:W-:-:S02]  /*1d20*/  @P0 SHF.L.U64.HI R27, R6, R27, R7 ;  /* 0x0000001b061b0219 */ /* 0x000fc40000010207 */
[----:B------:R-:W-:Y:S02]  /*1d30*/  @P0 SHF.R.U32.HI R12, RZ, R12, R25 ;  /* 0x0000000cff0c0219 */ /* 0x000fe40000011619 */
[----:B------:R-:W-:Y:S02]  /*1d40*/  @P0 LOP3.LUT R6, R13, R22, RZ, 0xfc, !PT ;  /* 0x000000160d060212 */ /* 0x000fe400078efcff */
[----:B------:R-:W-:Y:S02]  /*1d50*/  SHF.L.U64.HI R8, R8, 0x2, R9 ;  /* 0x0000000208087819 */ /* 0x000fe40000010209 */
[----:B------:R-:W-:Y:S02]  /*1d60*/  @P0 LOP3.LUT R7, R27, R12, RZ, 0xfc, !PT ;  /* 0x0000000c1b070212 */ /* 0x000fe400078efcff */
[----:B------:R-:W-:Y:S02]  /*1d70*/  SHF.L.W.U32.HI R9, R9, 0x2, R6 ;  /* 0x0000000209097819 */ /* 0x000fe40000010e06 */
[----:B------:R-:W-:-:S02]  /*1d80*/  IADD3 RZ, P0, PT, RZ, -R11, RZ ;  /* 0x8000000bffff7210 */ /* 0x000fc40007f1e0ff */
[----:B------:R-:W-:Y:S02]  /*1d90*/  LOP3.LUT R10, RZ, R8, RZ, 0x33, !PT ;  /* 0x00000008ff0a7212 */ /* 0x000fe400078e33ff */
[----:B------:R-:W-:Y:S02]  /*1da0*/  SHF.L.W.U32.HI R6, R6, 0x2, R7 ;  /* 0x0000000206067819 */ /* 0x000fe40000010e07 */
[----:B------:R-:W-:Y:S02]  /*1db0*/  LOP3.LUT R12, RZ, R9, RZ, 0x33, !PT ;  /* 0x00000009ff0c7212 */ /* 0x000fe400078e33ff */
[----:B------:R-:W-:Y:S02]  /*1dc0*/  IADD3.X R15, P0, PT, RZ, R10, RZ, P0, !PT ;  /* 0x0000000aff0f7210 */ /* 0x000fe4000071e4ff */
[----:B------:R-:W-:Y:S02]  /*1dd0*/  LOP3.LUT R10, RZ, R6, RZ, 0x33, !PT ;  /* 0x00000006ff0a7212 */ /* 0x000fe400078e33ff */
[----:B------:R-:W-:-:S02]  /*1de0*/  IADD3.X R12, P1, PT, RZ, R12, RZ, P0, !PT ;  /* 0x0000000cff0c7210 */ /* 0x000fc4000073e4ff */
[----:B------:R-:W-:-:S03]  /*1df0*/  ISETP.GT.U32.AND P2, PT, R9, -0x1, PT ;  /* 0xffffffff0900780c */ /* 0x000fc60003f44070 */
[----:B------:R-:W-:Y:S01]  /*1e00*/  IMAD.X R13, RZ, RZ, R10, P1 ;  /* 0x000000ffff0d7224 */ /* 0x000fe200008e060a */
[----:B------:R-:W-:-:S04]  /*1e10*/  ISETP.GT.AND.EX P0, PT, R6, -0x1, PT, P2 ;  /* 0xffffffff0600780c */ /* 0x000fc80003f04320 */
[----:B------:R-:W-:Y:S02]  /*1e20*/  SEL R10, R6, R13, P0 ;  /* 0x0000000d060a7207 */ /* 0x000fe40000000000 */
[----:B------:R-:W-:Y:S02]  /*1e30*/  SEL R13, R9, R12, P0 ;  /* 0x0000000c090d7207 */ /* 0x000fe40000000000 */
[----:B------:R-:W-:Y:S02]  /*1e40*/  ISETP.NE.U32.AND P1, PT, R10, RZ, PT ;  /* 0x000000ff0a00720c */ /* 0x000fe40003f25070 */
[----:B------:R-:W-:Y:S02]  /*1e50*/  SEL R22, R8, R15, P0 ;  /* 0x0000000f08167207 */ /* 0x000fe40000000000 */
[----:B------:R-:W-:Y:S01]  /*1e60*/  SEL R9, R13, R10, !P1 ;  /* 0x0000000a0d097207 */ /* 0x000fe20004800000 */
[----:B------:R-:W-:-:S05]  /*1e70*/  @!P0 IMAD.MOV R11, RZ, RZ, -R11 ;  /* 0x000000ffff0b8224 */ /* 0x000fca00078e0a0b */
[----:B------:R-:W0:Y:S02]  /*1e80*/  FLO.U32 R9, R9 ;  /* 0x0000000900097300 */ /* 0x000e2400000e0000 */
[C---:B0-----:R-:W-:Y:S02]  /*1e90*/  IADD3 R14, PT, PT, -R9.reuse, 0x1f, RZ ;  /* 0x0000001f090e7810 */ /* 0x041fe40007ffe1ff */
[----:B------:R-:W-:-:S03]  /*1ea0*/  IADD3 R12, PT, PT, -R9, 0x3f, RZ ;  /* 0x0000003f090c7810 */ /* 0x000fc60007ffe1ff */
[----:B------:R-:W-:-:S05]  /*1eb0*/  @P1 IMAD.MOV R12, RZ, RZ, R14 ;  /* 0x000000ffff0c1224 */ /* 0x000fca00078e020e */
        /* <DEDUP_REMOVED lines=12> */
.L_x_22:
[----:B------:R-:W-:Y:S01]  /*1f80*/  IMAD.WIDE.U32 R14, R13, 0x2168c235, RZ ;  /* 0x2168c2350d0e7825 */ /* 0x000fe200078e00ff */
[----:B------:R-:W-:-:S03]  /*1f90*/  SHF.R.U32.HI R7, RZ, 0x1e, R7 ;  /* 0x0000001eff077819 */ /* 0x000fc60000011607 */
[----:B------:R-:W-:Y:S01]  /*1fa0*/  IMAD.MOV.U32 R8, RZ, RZ, R15 ;  /* 0x000000ffff087224 */ /* 0x000fe200078e000f */
[----:B------:R-:W-:Y:S01]  /*1fb0*/  IADD3 RZ, P1, PT, R14, R14, RZ ;  /* 0x0000000e0eff7210 */ /* 0x000fe20007f3e0ff */
[----:B------:R-:W-:Y:S01]  /*1fc0*/  IMAD.MOV.U32 R9, RZ, RZ, RZ ;  /* 0x000000ffff097224 */ /* 0x000fe200078e00ff */
[----:B------:R-:W-:Y:S01]  /*1fd0*/  LEA.HI R7, R6, R7, RZ, 0x1 ;  /* 0x0000000706077211 */ /* 0x000fe200078f08ff */
        /* <DEDUP_REMOVED lines=17> */
[----:B------:R-:W-:Y:S02]  /*20f0*/  IMAD.X R9, RZ, RZ, R9, P2 ;  /* 0x000000ffff097224 */ /* 0x000fe400010e0609 */
[----:B------:R-:W-:Y:S01]  /*2100*/  IMAD.IADD R10, R11, 0x1, -R12 ;  /* 0x000000010b0a7824 */ /* 0x000fe200078e0a0c */
[----:B------:R-:W-:-:S02]  /*2110*/  @!P0 LOP3.LUT R5, R5, 0x80000000, RZ, 0x3c, !PT ;  /* 0x8000000005058812 */ /* 0x000fc400078e3cff */
[----:B------:R-:W-:-:S04]  /*2120*/  SHF.R.U64 R8, R8, 0xa, R9 ;  /* 0x0000000a08087819 */ /* 0x000fc80000001209 */
[----:B------:R-:W-:-:S03]  /*2130*/  IADD3 R8, P2, PT, R8, 0x1, RZ ;  /* 0x0000000108087810 */ /* 0x000fc60007f5e0ff */
[----:B------:R-:W-:Y:S01]  /*2140*/  @P1 IMAD.MOV R7, RZ, RZ, -R7 ;  /* 0x000000ffff071224 */ /* 0x000fe200078e0a07 */
[----:B------:R-:W-:-:S04]  /*2150*/  LEA.HI.X R9, R9, RZ, RZ, 0x16, P2 ;  /* 0x000000ff09097211 */ /* 0x000fc800010fb4ff */
[--C-:B------:R-:W-:Y:S01]  /*2160*/  SHF.R.U64 R12, R8, 0x1, R9.reuse ;  /* 0x00000001080c7819 */ /* 0x100fe20000001209 */
[----:B------:R-:W-:Y:S01]  /*2170*/  IMAD.SHL.U32 R8, R10, 0x100000, RZ ;  /* 0x001000000a087824 */ /* 0x000fe200078e00ff */
[----:B------:R-:W-:Y:S02]  /*2180*/  SHF.R.U32.HI R9, RZ, 0x1, R9 ;  /* 0x00000001ff097819 */ /* 0x000fe40000011609 */
[----:B------:R-:W-:-:S04]  /*2190*/  IADD3 R12, P2, P3, RZ, RZ, R12 ;  /* 0x000000ffff0c7210 */ /* 0x000fc80007b5e00c */
[----:B------:R-:W-:-:S04]  /*21a0*/  IADD3.X R6, PT, PT, R8, 0x3fe00000, R9, P2, P3 ;  /* 0x3fe0000008067810 */ /* 0x000fc800017e6409 */
[----:B------:R-:W-:-:S07]  /*21b0*/  LOP3.LUT R13, R6, R5, RZ, 0xfc, !PT ;  /* 0x00000005060d7212 */ /* 0x000fce00078efcff */
.L_x_19:
[----:B------:R-:W-:-:S04]  /*21c0*/  IMAD.MOV.U32 R5, RZ, RZ, 0x0 ;  /* 0x00000000ff057424 */ /* 0x000fc800078e00ff */
[----:B------:R-:W-:Y:S05]  /*21d0*/  RET.REL.NODEC R4 `(_Z20render_blocks_kernelPKhjjjiiiiiidPhS1_) ;  /* 0xffffffdc04887950 */ /* 0x000fea0003c3ffff */
.L_x_23:
        /* <DEDUP_REMOVED lines=10> */
.L_x_5162:


//--------------------- .text._Z20render_hybrid_kernelPKhjjjiiiiiidhhPhS1_S1_S1_ --------------------------
	.section	.text._Z20render_hybrid_kernelPKhjjjiiiiiidhhPhS1_S1_S1_,"ax",@progbits
	.align	128
        .global         _Z20render_hybrid_kernelPKhjjjiiiiiidhhPhS1_S1_S1_
        .type           _Z20render_hybrid_kernelPKhjjjiiiiiidhhPhS1_S1_S1_,@function
        .size           _Z20render_hybrid_kernelPKhjjjiiiiiidhhPhS1_S1_S1_,(.L_x_5166 - _Z20render_hybrid_kernelPKhjjjiiiiiidhhPhS1_S1_S1_)
        .other          _Z20render_hybrid_kernelPKhjjjiiiiiidhhPhS1_S1_S1_,@"STO_CUDA_ENTRY STV_DEFAULT"
_Z20render_hybrid_kernelPKhjjjiiiiiidhhPhS1_S1_S1_:
.text._Z20render_hybrid_kernelPKhjjjiiiiiidhhPhS1_S1_S1_:
        /* <DEDUP_REMOVED lines=15> */
[----:B------:R-:W0:Y:S01]  /*00f0*/  LDCU.U8 UR4, c[0x0][0x3b8] ;  /* 0x00007700ff0477ac */ /* 0x000e220008000000 */
[----:B------:R-:W1:Y:S01]  /*0100*/  MUFU.RCP64H R3, 180 ;  /* 0x4066800000037908 */ /* 0x000e620000001800 */
[----:B------:R-:W-:Y:S02]  /*0110*/  IMAD.MOV.U32 R6, RZ, RZ, 0x0 ;  /* 0x00000000ff067424 */ /* 0x000fe400078e00ff */
[----:B------:R-:W-:Y:S01]  /*0120*/  IMAD.MOV.U32 R7, RZ, RZ, 0x40668000 ;  /* 0x40668000ff077424 */ /* 0x000fe200078e00ff */
[----:B------:R-:W-:Y:S01]  /*0130*/  UMOV UR9, 0x1 ;  /* 0x0000000100097882 */ /* 0x000fe20000000000 */
[----:B------:R-:W-:Y:S02]  /*0140*/  IMAD.MOV.U32 R2, RZ, RZ, 0x1 ;  /* 0x00000001ff027424 */ /* 0x000fe400078e00ff */
[----:B------:R-:W-:Y:S01]  /*0150*/  IMAD R30, R81, UR7, R53 ;  /* 0x00000007511e7c24 */ /* 0x000fe2000f8e0235 */
[----:B0-----:R-:W-:-:S03]  /*0160*/  UISETP.GT.U32.AND UP0, UPT, UR4, 0x5e, UPT ;  /* 0x0000005e0400788c */ /* 0x001fc6000bf04070 */
[----:B-1----:R-:W-:-:S08]  /*0170*/  DFMA R4, R2, -R6, 1 ;  /* 0x3ff000000204742b */ /* 0x002fd00000000806 */
[----:B------:R-:W-:Y:S01]  /*0180*/  DFMA R4, R4, R4, R4 ;  /* 0x000000040404722b */ /* 0x000fe20000000004 */
[----:B------:R-:W-:Y:S10]  /*0190*/  BRA.U UP0, `(.L_x_24) ;  /* 0x00000001001c7547 */ /* 0x000ff4000b800000 */
[----:B------:R-:W-:Y:S01]  /*01a0*/  UISETP.GT.U32.AND UP2, UPT, UR4, 0x4f, UPT ;  /* 0x0000004f0400788c */ /* 0x000fe2000bf44070 */
[----:B------:R-:W-:-:S10]  /*01b0*/  UMOV UR9, 0x2 ;  /* 0x0000000200097882 */ /* 0x000fd40000000000 */
[----:B------:R-:W-:Y:S02]  /*01c0*/  @!UP2 UISETP.GT.U32.AND UP1, UPT, UR4, 0x27, UPT ;  /* 0x000000270400a88c */ /* 0x000fe4000bf24070 */
[----:B------:R-:W-:-:S03]  /*01d0*/  @!UP2 UISETP.GT.U32.AND UP0, UPT, UR4, 0x3b, UPT ;  /* 0x0000003b0400a88c */ /* 0x000fc6000bf04070 */
[----:B------:R-:W-:Y:S02]  /*01e0*/  @!UP2 UMOV UR4, 0x2 ;  /* 0x000000020004a882 */ /* 0x000fe40000000000 */
[----:B------:R-:W-:-:S04]  /*01f0*/  @!UP2 USEL UR4, UR4, 0x4, !UP1 ;  /* 0x000000040404a887 */ /* 0x000fc8000c800000 */
[----:B------:R-:W-:-:S12]  /*0200*/  @!UP2 USEL UR9, UR4, 0x3, !UP0 ;  /* 0x000000030409a887 */ /* 0x000fd8000c000000 */
.L_x_24:
[----:B------:R-:W0:Y:S01]  /*0210*/  LDCU.64 UR4, c[0x0][0x3b0] ;  /* 0x00007600ff0477ac */ /* 0x000e220008000a00 */
[----:B------:R-:W-:Y:S01]  /*0220*/  DFMA R4, R2, R4, R2 ;  /* 0x000000040204722b */ /* 0x000fe20000000002 */
[----:B------:R-:W-:Y:S01]  /*0230*/  IMAD.MOV.U32 R38, RZ, RZ, 0x54442d18 ;  /* 0x54442d18ff267424 */ /* 0x000fe200078e00ff */
[----:B------:R-:W-:Y:S01]  /*0240*/  CS2R R8, SRZ ;  /* 0x0000000000087805 */ /* 0x000fe2000001ff00 */
[----:B------:R-:W-:Y:S01]  /*0250*/  IMAD.MOV.U32 R39, RZ, RZ, 0x400921fb ;  /* 0x400921fbff277424 */ /* 0x000fe200078e00ff */
[----:B------:R1:W-:Y:S01]  /*0260*/  STL.128 [R1], RZ ;  /* 0x000000ff01007387 */ /* 0x0003e20000100c00 */
[----:B------:R-:W-:Y:S01]  /*0270*/  IMAD.MOV.U32 R11, RZ, RZ, 0x1 ;  /* 0x00000001ff0b7424 */ /* 0x000fe200078e00ff */
[----:B------:R-:W2:Y:S01]  /*0280*/  LDCU.64 UR10, c[0x0][0x358] ;  /* 0x00006b00ff0a77ac */ /* 0x000ea20008000a00 */
[----:B------:R-:W-:Y:S01]  /*0290*/  IMAD.MOV.U32 R10, RZ, RZ, RZ ;  /* 0x000000ffff0a7224 */ /* 0x000fe200078e00ff */
[C---:B------:R-:W-:Y:S01]  /*02a0*/  DFMA R2, R4.reuse, -R6, 1 ;  /* 0x3ff000000402742b */ /* 0x040fe20000000806 */
[----:B------:R-:W-:Y:S01]  /*02b0*/  IMAD.MOV.U32 R13, RZ, RZ, 0x2 ;  /* 0x00000002ff0d7424 */ /* 0x000fe200078e00ff */
[----:B------:R1:W-:Y:S01]  /*02c0*/  STL.128 [R1+0x10], RZ ;  /* 0x000010ff01007387 */ /* 0x0003e20000100c00 */
[----:B------:R-:W-:Y:S01]  /*02d0*/  IMAD.MOV.U32 R14, RZ, RZ, 0x1 ;  /* 0x00000001ff0e7424 */ /* 0x000fe200078e00ff */
[----:B------:R-:W-:Y:S01]  /*02e0*/  USHF.R.U32.HI UR16, URZ, 0x1, UR9 ;  /* 0x00000001ff107899 */ /* 0x000fe20008011609 */
[----:B------:R-:W-:Y:S01]  /*02f0*/  IMAD.MOV.U32 R12, RZ, RZ, RZ ;  /* 0x000000ffff0c7224 */ /* 0x000fe200078e00ff */
[----:B------:R1:W-:Y:S01]  /*0300*/  STL.128 [R1+0x130], R8 ;  /* 0x0001300801007387 */ /* 0x0003e20000100c00 */
[----:B------:R-:W-:Y:S01]  /*0310*/  IMAD.MOV.U32 R15, RZ, RZ, RZ ;  /* 0x000000ffff0f7224 */ /* 0x000fe200078e00ff */
[----:B------:R-:W-:Y:S01]  /*0320*/  DFMA R2, R4, R2, R4 ;  /* 0x000000020402722b */ /* 0x000fe20000000004 */
[----:B------:R-:W-:Y:S01]  /*0330*/  IMAD.MOV.U32 R7, RZ, RZ, 0x2 ;  /* 0x00000002ff077424 */ /* 0x000fe200078e00ff */
[----:B0-----:R-:W-:Y:S01]  /*0340*/  DMUL R38, R38, UR4 ;  /* 0x0000000426267c28 */ /* 0x001fe20008000000 */
[----:B------:R-:W-:Y:S01]  /*0350*/  IMAD.MOV.U32 R4, RZ, RZ, 0x1 ;  /* 0x00000001ff047424 */ /* 0x000fe200078e00ff */
[----:B------:R1:W-:Y:S01]  /*0360*/  STL.128 [R1+0x140], R12 ;  /* 0x0001400c01007387 */ /* 0x0003e20000100c00 */
[----:B------:R-:W-:-:S02]  /*0370*/  IMAD.MOV.U32 R5, RZ, RZ, 0x1 ;  /* 0x00000001ff057424 */ /* 0x000fc400078e00ff */
[----:B------:R-:W-:Y:S01]  /*0380*/  IMAD.MOV.U32 R6, RZ, RZ, 0x1 ;  /* 0x00000001ff067424 */ /* 0x000fe200078e00ff */
[----:B------:R1:W-:Y:S01]  /*0390*/  STL.128 [R1+0x20], RZ ;  /* 0x000020ff01007387 */ /* 0x0003e20000100c00 */
[----:B------:R-:W-:Y:S01]  /*03a0*/  IMAD.MOV.U32 R17, RZ, RZ, 0x3 ;  /* 0x00000003ff117424 */ /* 0x000fe200078e00ff */
[----:B------:R-:W-:Y:S01]  /*03b0*/  DMUL R72, R38, R2 ;  /* 0x0000000226487228 */ /* 0x000fe20000000000 */
[----:B------:R-:W-:Y:S01]  /*03c0*/  IMAD.MOV.U32 R19, RZ, RZ, 0x3 ;  /* 0x00000003ff137424 */ /* 0x000fe200078e00ff */
[----:B------:R1:W-:Y:S01]  /*03d0*/  STL.128 [R1+0x150], R4 ;  /* 0x0001500401007387 */ /* 0x0003e20000100c00 */
[----:B------:R-:W-:Y:S01]  /*03e0*/  IMAD.MOV.U32 R16, RZ, RZ, RZ ;  /* 0x000000ffff107224 */ /* 0x000fe200078e00ff */
[----:B------:R-:W-:Y:S01]  /*03f0*/  FSETP.GEU.AND P1, PT, |R39|, 6.5827683646048100446e-37, PT ;  /* 0x036000002700780b */ /* 0x000fe20003f2e200 */
[----:B------:R-:W-:Y:S01]  /*0400*/  IMAD.MOV.U32 R18, RZ, RZ, 0x1 ;  /* 0x00000001ff127424 */ /* 0x000fe200078e00ff */
[----:B------:R1:W-:Y:S02]  /*0410*/  STL.128 [R1+0x30], RZ ;  /* 0x000030ff01007387 */ /* 0x0003e40000100c00 */
[----:B------:R-:W-:-:S02]  /*0420*/  DFMA R20, R72, -180, R38 ;  /* 0xc06680004814782b */ /* 0x000fc40000000026 */
[----:B------:R1:W-:Y:S04]  /*0430*/  STL.128 [R1+0x160], R16 ;  /* 0x0001601001007387 */ /* 0x0003e80000100c00 */
[----:B------:R1:W-:Y:S02]  /*0440*/  STL.128 [R1+0x40], RZ ;  /* 0x000040ff01007387 */ /* 0x0003e40000100c00 */
[----:B------:R-:W-:Y:S02]  /*0450*/  DFMA R72, R2, R20, R72 ;  /* 0x000000140248722b */ /* 0x000fe40000000048 */
[----:B------:R1:W-:Y:S01]  /*0460*/  STL.128 [R1+0x50], RZ ;  /* 0x000050ff01007387 */ /* 0x0003e20000100c00 */
[----:B------:R-:W-:-:S03]  /*0470*/  VIADD R3, R1, 0x130 ;  /* 0x0000013001037836 */ /* 0x000fc60000000000 */
[----:B------:R1:W-:Y:S04]  /*0480*/  STL.128 [R1+0x60], RZ ;  /* 0x000060ff01007387 */ /* 0x0003e80000100c00 */
[----:B------:R-:W-:-:S05]  /*0490*/  FFMA R0, RZ, 3.6015625, R73 ;  /* 0x40668000ff007823 */ /* 0x000fca0000000049 */
[----:B------:R-:W-:-:S13]  /*04a0*/  FSETP.GT.AND P0, PT, |R0|, 1.469367938527859385e-39, PT ;  /* 0x001000000000780b */ /* 0x000fda0003f04200 */
[----:B-12---:R-:W-:Y:S05]  /*04b0*/  @P0 BRA P1, `(.L_x_25) ;  /* 0x0000000000180947 */ /* 0x006fea0000800000 */
[----:B------:R-:W-:Y:S01]  /*04c0*/  IMAD.MOV.U32 R36, RZ, RZ, RZ ;  /* 0x000000ffff247224 */ /* 0x000fe200078e00ff */
[----:B------:R-:W-:Y:S01]  /*04d0*/  MOV R52, 0x500 ;  /* 0x0000050000347802 */ /* 0x000fe20000000f00 */
[----:B------:R-:W-:-:S07]  /*04e0*/  IMAD.MOV.U32 R37, RZ, RZ, 0x40668000 ;  /* 0x40668000ff257424 */ /* 0x000fce00078e00ff */
[----:B------:R-:W-:Y:S05]  /*04f0*/  CALL.REL.NOINC `($__internal_2_$__cuda_sm20_div_rn_f64_full) ;  /* 0x000010c400d87944 */ /* 0x000fea0003c00000 */
[----:B------:R-:W-:Y:S02]  /*0500*/  IMAD.MOV.U32 R72, RZ, RZ, R42 ;  /* 0x000000ffff487224 */ /* 0x000fe400078e002a */
[----:B------:R-:W-:-:S07]  /*0510*/  IMAD.MOV.U32 R73, RZ, RZ, R43 ;  /* 0x000000ffff497224 */ /* 0x000fce00078e002b */
.L_x_25:
[----:B------:R-:W-:Y:S01]  /*0520*/  UMOV UR4, 0x6dc9c883 ;  /* 0x6dc9c88300047882 */ /* 0x000fe20000000000 */
[----:B------:R-:W-:Y:S01]  /*0530*/  UMOV UR5, 0x3fe45f30 ;  /* 0x3fe45f3000057882 */ /* 0x000fe20000000000 */
[----:B------:R-:W0:Y:S01]  /*0540*/  LDCU.64 UR12, c[0x0][0x388] ;  /* 0x00007100ff0c77ac */ /* 0x000e220008000a00 */
[C---:B------:R-:W-:Y:S01]  /*0550*/  DMUL R4, R72.reuse, UR4 ;  /* 0x0000000448047c28 */ /* 0x040fe20008000000 */
[----:B------:R-:W1:Y:S01]  /*0560*/  I2F.F64.U32 R20, UR9 ;  /* 0x0000000900147d12 */ /* 0x000e620008201800 */
[----:B------:R-:W-:Y:S01]  /*0570*/  DMUL R70, RZ, R72 ;  /* 0x00000048ff467228 */ /* 0x000fe20000000000 */
[----:B------:R-:W-:Y:S01]  /*0580*/  UMOV UR6, 0x54442d18 ;  /* 0x54442d1800067882 */ /* 0x000fe20000000000 */
[----:B------:R-:W-:Y:S01]  /*0590*/  UMOV UR7, 0x3ff921fb ;  /* 0x3ff921fb00077882 */ /* 0x000fe20000000000 */
[----:B------:R-:W-:Y:S01]  /*05a0*/  UMOV UR14, 0x9999999a ;  /* 0x9999999a000e7882 */ /* 0x000fe20000000000 */
[----:B------:R-:W-:Y:S01]  /*05b0*/  UMOV UR15, 0x3fd99999 ;  /* 0x3fd99999000f7882 */ /* 0x000fe20000000000 */
[----:B------:R-:W2:Y:S01]  /*05c0*/  LDCU UR5, c[0x0][0x3a4] ;  /* 0x00007480ff0577ac */ /* 0x000ea20008000800 */
[----:B------:R-:W-:Y:S01]  /*05d0*/  DSETP.NEU.AND P4, PT, |R72|, +INF , PT ;  /* 0x7ff000004800742a */ /* 0x000fe20003f8d200 */
[----:B------:R3:W4:Y:S01]  /*05e0*/  F2I.F64 R31, R4 ;  /* 0x00000004001f7311 */ /* 0x0007220000301100 */
[----:B------:R-:W-:Y:S01]  /*05f0*/  IMAD.MOV.U32 R8, RZ, RZ, RZ ;  /* 0x000000ffff087224 */ /* 0x000fe200078e00ff */
[----:B------:R-:W-:-:S03]  /*0600*/  UIADD3 UR8, UPT, UPT, -UR9, URZ, URZ ;  /* 0x000000ff09087290 */ /* 0x000fc6000fffe1ff */
[----:B------:R-:W-:Y:S02]  /*0610*/  DSETP.LTU.OR P5, PT, |R72|, 2.14748364800000000000e+09, !P4 ;  /* 0x41e000004800742a */ /* 0x000fe400067a9600 */
[----:B-1----:R-:W-:Y:S01]  /*0620*/  DMUL R16, R20, UR14 ;  /* 0x0000000e14107c28 */ /* 0x002fe20008000000 */
[----:B0-----:R-:W-:Y:S01]  /*0630*/  I2F.F64.U32 R68, UR12 ;  /* 0x0000000c00447d12 */ /* 0x001fe20008201800 */
[----:B------:R-:W-:-:S06]  /*0640*/  UMOV UR12, 0x33145c00 ;  /* 0x33145c00000c7882 */ /* 0x000fcc0000000000 */
[----:B---3--:R-:W-:Y:S01]  /*0650*/  DADD R4, R16, R16 ;  /* 0x0000000010047229 */ /* 0x008fe20000000010 */
[----:B----4-:R-:W0:Y:S01]  /*0660*/  I2F.F64 R74, R31 ;  /* 0x0000001f004a7312 */ /* 0x010e220000201c00 */
[----:B------:R-:W-:-:S06]  /*0670*/  SEL R18, R31, RZ, P4 ;  /* 0x000000ff1f127207 */ /* 0x000fcc0002000000 */
[----:B------:R-:W-:Y:S01]  /*0680*/  DMUL R16, R16, R4 ;  /* 0x0000000410107228 */ /* 0x000fe20000000000 */
[----:B------:R-:W1:Y:S01]  /*0690*/  I2F.F64.U32 R66, UR13 ;  /* 0x0000000d00427d12 */ /* 0x000e620008201800 */
[----:B------:R-:W-:Y:S01]  /*06a0*/  UMOV UR13, 0x3c91a626 ;  /* 0x3c91a626000d7882 */ /* 0x000fe20000000000 */
[C---:B0-----:R-:W-:Y:S01]  /*06b0*/  DFMA R6, R74.reuse, -UR6, R72 ;  /* 0x800000064a067c2b */ /* 0x041fe20008000048 */
[----:B------:R-:W0:Y:S05]  /*06c0*/  LDCU UR6, c[0x0][0x3a8] ;  /* 0x00007500ff0677ac */ /* 0x000e2a0008000800 */
[----:B--2---:R-:W2:Y:S01]  /*06d0*/  I2F.F64 R78, UR5 ;  /* 0x00000005004e7d12 */ /* 0x004ea20008201c00 */
[----:B------:R-:W-:Y:S01]  /*06e0*/  UIADD3 UR5, UPT, UPT, UR5, -0x1, URZ ;  /* 0xffffffff05057890 */ /* 0x000fe2000fffe0ff */
[----:B------:R-:W-:Y:S01]  /*06f0*/  DFMA R6, R74, -UR12, R6 ;  /* 0x8000000c4a067c2b */ /* 0x000fe20008000006 */
[----:B------:R-:W-:Y:S01]  /*0700*/  UMOV UR12, 0x252049c0 ;  /* 0x252049c0000c7882 */ /* 0x000fe20000000000 */
[----:B------:R-:W-:-:S06]  /*0710*/  UMOV UR13, 0x397b839a ;  /* 0x397b839a000d7882 */ /* 0x000fcc0000000000 */
[----:B------:R-:W-:Y:S01]  /*0720*/  DFMA R74, R74, -UR12, R6 ;  /* 0x8000000c4a4a7c2b */ /* 0x000fe20008000006 */
[----:B0-----:R-:W0:Y:S01]  /*0730*/  I2F.F64 R76, UR6 ;  /* 0x00000006004c7d12 */ /* 0x001e220008201c00 */
[----:B------:R-:W-:-:S08]  /*0740*/  UIADD3 UR6, UPT, UPT, UR6, -0x1, URZ ;  /* 0xffffffff06067890 */ /* 0x000fd0000fffe0ff */
[----:B------:R-:W-:Y:S02]  /*0750*/  FSEL R64, R70, R74, !P4 ;  /* 0x0000004a46407208 */ /* 0x000fe40006000000 */
[----:B-12---:R-:W-:-:S07]  /*0760*/  FSEL R65, R71, R75, !P4 ;  /* 0x0000004b47417208 */ /* 0x006fce0006000000 */
.L_x_43:
[----:B---3--:R-:W-:Y:S01]  /*0770*/  IMAD R0, R8, 0x8, R3 ;  /* 0x0000000808007824 */ /* 0x008fe200078e0203 */
[----:B------:R-:W1:Y:S01]  /*0780*/  LDC R15, c[0x0][0x394] ;  /* 0x0000e500ff0f7b82 */ /* 0x000e620000000800 */
[----:B------:R-:W2:Y:S03]  /*0790*/  LDCU UR4, c[0x0][0x3a4] ;  /* 0x00007480ff0477ac */ /* 0x000ea60008000800 */
[----:B------:R3:W4:Y:S01]  /*07a0*/  LDL.64 R10, [R0] ;  /* 0x00000000000a7983 */ /* 0x0007220000100a00 */
[----:B------:R-:W5:Y:S01]  /*07b0*/  LDCU UR7, c[0x0][0x3a8] ;  /* 0x00007500ff0777ac */ /* 0x000f620008000800 */
[----:B------:R-:W-:Y:S02]  /*07c0*/  CS2R R28, SRZ ;  /* 0x00000000001c7805 */ /* 0x000fe4000001ff00 */
[----:B------:R-:W0:Y:S01]  /*07d0*/  LDC R12, c[0x0][0x398] ;  /* 0x0000e600ff0c7b82 */ /* 0x000e220000000800 */
[----:B-1----:R-:W-:-:S04]  /*07e0*/  IABS R13, R15 ;  /* 0x0000000f000d7213 */ /* 0x002fc80000000000 */
[----:B------:R-:W1:Y:S01]  /*07f0*/  I2F.RP R2, R13 ;  /* 0x0000000d00027306 */ /* 0x000e620000209400 */
[----:B0-----:R-:W-:-:S07]  /*0800*/  IABS R19, R12 ;  /* 0x0000000c00137213 */ /* 0x001fce0000000000 */
[----:B------:R-:W0:Y:S08]  /*0810*/  I2F.RP R9, R19 ;  /* 0x0000001300097306 */ /* 0x000e300000209400 */
[----:B-1----:R-:W1:Y:S08]  /*0820*/  MUFU.RCP R2, R2 ;  /* 0x0000000200027308 */ /* 0x002e700000001000 */
[----:B0-----:R-:W0:Y:S01]  /*0830*/  MUFU.RCP R9, R9 ;  /* 0x0000000900097308 */ /* 0x001e220000001000 */
[----:B-1----:R-:W-:-:S07]  /*0840*/  VIADD R4, R2, 0xffffffe ;  /* 0x0ffffffe02047836 */ /* 0x002fce0000000000 */
[----:B------:R1:W3:Y:S01]  /*0850*/  F2I.FTZ.U32.TRUNC.NTZ R5, R4 ;  /* 0x0000000400057305 */ /* 0x0002e2000021f000 */
[----:B0-----:R-:W-:-:S07]  /*0860*/  VIADD R6, R9, 0xffffffe ;  /* 0x0ffffffe09067836 */ /* 0x001fce0000000000 */
[----:B------:R0:W2:Y:S01]  /*0870*/  F2I.FTZ.U32.TRUNC.NTZ R7, R6 ;  /* 0x0000000600077305 */ /* 0x0000a2000021f000 */
[----:B-1----:R-:W-:Y:S02]  /*0880*/  IMAD.MOV.U32 R4, RZ, RZ, RZ ;  /* 0x000000ffff047224 */ /* 0x002fe400078e00ff */
[----:B---3--:R-:W-:Y:S02]  /*0890*/  IMAD.MOV R0, RZ, RZ, -R5 ;  /* 0x000000ffff007224 */ /* 0x008fe400078e0a05 */
[----:B0-----:R-:W-:Y:S02]  /*08a0*/  IMAD.MOV.U32 R6, RZ, RZ, RZ ;  /* 0x000000ffff067224 */ /* 0x001fe400078e00ff */
[----:B------:R-:W-:Y:S02]  /*08b0*/  IMAD R9, R0, R13, RZ ;  /* 0x0000000d00097224 */ /* 0x000fe400078e02ff */
[----:B--2---:R-:W-:Y:S02]  /*08c0*/  IMAD.MOV R2, RZ, RZ, -R7 ;  /* 0x000000ffff027224 */ /* 0x004fe400078e0a07 */
[----:B------:R-:W-:-:S04]  /*08d0*/  IMAD.HI.U32 R4, R5, R9, R4 ;  /* 0x0000000905047227 */ /* 0x000fc800078e0004 */
[----:B------:R-:W-:-:S04]  /*08e0*/  IMAD R5, R2, R19, RZ ;  /* 0x0000001302057224 */ /* 0x000fc800078e02ff */
[----:B------:R-:W-:-:S04]  /*08f0*/  IMAD.HI.U32 R6, R7, R5, R6 ;  /* 0x0000000507067227 */ /* 0x000fc800078e0006 */
[----:B------:R-:W-:Y:S02]  /*0900*/  IMAD.MOV.U32 R7, RZ, RZ, RZ ;  /* 0x000000ffff077224 */ /* 0x000fe400078e00ff */
[----:B----4-:R-:W-:Y:S02]  /*0910*/  IMAD R10, R53, 0x2, R10 ;  /* 0x00000002350a7824 */ /* 0x010fe400078e020a */
[----:B------:R-:W-:Y:S02]  /*0920*/  IMAD R11, R81, 0x4, R11 ;  /* 0x00000004510b7824 */ /* 0x000fe400078e020b */
[----:B------:R-:W-:Y:S01]  /*0930*/  IMAD R10, R10, UR4, RZ ;  /* 0x000000040a0a7c24 */ /* 0x000fe2000f8e02ff */
[----:B------:R-:W-:Y:S01]  /*0940*/  UMOV UR4, URZ ;  /* 0x000000ff00047c82 */ /* 0x000fe20008000000 */
[----:B-----5:R-:W-:-:S03]  /*0950*/  IMAD R11, R11, UR7, RZ ;  /* 0x000000070b0b7c24 */ /* 0x020fc6000f8e02ff */
[----:B------:R-:W-:Y:S02]  /*0960*/  IABS R0, R10 ;  /* 0x0000000a00007213 */ /* 0x000fe40000000000 */
[----:B------:R-:W-:Y:S02]  /*0970*/  IABS R2, R11 ;  /* 0x0000000b00027213 */ /* 0x000fe40000000000 */
[----:B------:R-:W-:Y:S01]  /*0980*/  LOP3.LUT R10, R10, R15, RZ, 0x3c, !PT ;  /* 0x0000000f0a0a7212 */ /* 0x000fe200078e3cff */
[----:B------:R-:W-:Y:S01]  /*0990*/  IMAD.HI.U32 R4, R4, R0, RZ ;  /* 0x0000000004047227 */ /* 0x000fe200078e00ff */
[----:B------:R-:W-:Y:S02]  /*09a0*/  LOP3.LUT R11, R11, R12, RZ, 0x3c, !PT ;  /* 0x0000000c0b0b7212 */ /* 0x000fe400078e3cff */
[----:B------:R-:W-:Y:S01]  /*09b0*/  ISETP.GE.AND P2, PT, R10, RZ, PT ;  /* 0x000000ff0a00720c */ /* 0x000fe20003f46270 */
[----:B------:R-:W-:Y:S02]  /*09c0*/  IMAD.MOV.U32 R5, RZ, RZ, R2 ;  /* 0x000000ffff057224 */ /* 0x000fe400078e0002 */
[----:B------:R-:W-:-:S02]  /*09d0*/  IMAD.MOV R2, RZ, RZ, -R4 ;  /* 0x000000ffff027224 */ /* 0x000fc400078e0a04 */
[----:B------:R-:W-:-:S04]  /*09e0*/  IMAD.HI.U32 R6, R6, R5, RZ ;  /* 0x0000000506067227 */ /* 0x000fc800078e00ff */
[----:B------:R-:W-:Y:S02]  /*09f0*/  IMAD R0, R13, R2, R0 ;  /* 0x000000020d007224 */ /* 0x000fe400078e0200 */
[----:B------:R-:W-:-:S03]  /*0a00*/  IMAD.MOV R14, RZ, RZ, -R6 ;  /* 0x000000ffff0e7224 */ /* 0x000fc600078e0a06 */
[----:B------:R-:W-:Y:S01]  /*0a10*/  ISETP.GT.U32.AND P1, PT, R13, R0, PT ;  /* 0x000000000d00720c */ /* 0x000fe20003f24070 */
[----:B------:R-:W-:Y:S02]  /*0a20*/  IMAD R2, R19, R14, R5 ;  /* 0x0000000e13027224 */ /* 0x000fe400078e0205 */
[----:B------:R-:W-:-:S03]  /*0a30*/  IMAD.MOV.U32 R5, RZ, RZ, RZ ;  /* 0x000000ffff057224 */ /* 0x000fc600078e00ff */
[----:B------:R-:W-:-:S07]  /*0a40*/  ISETP.GT.U32.AND P3, PT, R19, R2, PT ;  /* 0x000000021300720c */ /* 0x000fce0003f64070 */
[----:B------:R-:W-:Y:S02]  /*0a50*/  @!P1 IMAD.IADD R0, R0, 0x1, -R13 ;  /* 0x0000000100009824 */ /* 0x000fe400078e0a0d */
[----:B------:R-:W-:Y:S01]  /*0a60*/  @!P1 VIADD R4, R4, 0x1 ;  /* 0x0000000104049836 */ /* 0x000fe20000000000 */
[----:B------:R-:W-:Y:S02]  /*0a70*/  ISETP.GE.AND P1, PT, R11, RZ, PT ;  /* 0x000000ff0b00720c */ /* 0x000fe40003f26270 */
[----:B------:R-:W-:Y:S01]  /*0a80*/  ISETP.GE.U32.AND P6, PT, R0, R13, PT ;  /* 0x0000000d0000720c */ /* 0x000fe20003fc6070 */
[----:B------:R-:W-:Y:S02]  /*0a90*/  @!P3 IMAD.IADD R2, R2, 0x1, -R19 ;  /* 0x000000010202b824 */ /* 0x000fe400078e0a13 */
[----:B------:R-:W-:Y:S01]  /*0aa0*/  @!P3 VIADD R6, R6, 0x1 ;  /* 0x000000010606b836 */ /* 0x000fe20000000000 */
[----:B------:R-:W-:Y:S02]  /*0ab0*/  ISETP.NE.AND P3, PT, R15, RZ, PT ;  /* 0x000000ff0f00720c */ /* 0x000fe40003f65270 */
[----:B------:R-:W-:-:S07]  /*0ac0*/  ISETP.GE.U32.AND P0, PT, R2, R19, PT ;  /* 0x000000130200720c */ /* 0x000fce0003f06070 */
[----:B------:R-:W-:Y:S01]  /*0ad0*/  @P6 VIADD R4, R4, 0x1 ;  /* 0x0000000104046836 */ /* 0x000fe20000000000 */
[----:B------:R-:W-:-:S03]  /*0ae0*/  ISETP.NE.AND P6, PT, R12, RZ, PT ;  /* 0x000000ff0c00720c */ /* 0x000fc60003fc5270 */
[----:B------:R-:W-:Y:S01]  /*0af0*/  @!P2 IMAD.MOV R4, RZ, RZ, -R4 ;  /* 0x000000ffff04a224 */ /* 0x000fe200078e0a04 */
[----:B------:R-:W-:Y:S01]  /*0b00*/  @!P3 LOP3.LUT R4, RZ, R15, RZ, 0x33, !PT ;  /* 0x0000000fff04b212 */ /* 0x000fe200078e33ff */
[----:B------:R-:W-:-:S04]  /*0b10*/  @P0 VIADD R6, R6, 0x1 ;  /* 0x0000000106060836 */ /* 0x000fc80000000000 */
[----:B------:R-:W-:Y:S02]  /*0b20*/  IMAD.MOV.U32 R2, RZ, RZ, R6 ;  /* 0x000000ffff027224 */ /* 0x000fe400078e0006 */
[----:B------:R-:W-:Y:S02]  /*0b30*/  IMAD.MOV.U32 R6, RZ, RZ, RZ ;  /* 0x000000ffff067224 */ /* 0x000fe400078e00ff */
[----:B------:R-:W-:Y:S01]  /*0b40*/  @!P1 IMAD.MOV R2, RZ, RZ, -R2 ;  /* 0x000000ffff029224 */ /* 0x000fe200078e0a02 */
[----:B------:R-:W-:Y:S01]  /*0b50*/  @!P6 LOP3.LUT R2, RZ, R12, RZ, 0x33, !PT ;  /* 0x0000000cff02e212 */ /* 0x000fe200078e33ff */
[----:B------:R-:W-:-:S04]  /*0b60*/  VIADD R0, R4, -UR16 ;  /* 0x8000001004007c36 */ /* 0x000fc80008000000 */
[----:B------:R-:W-:-:S07]  /*0b70*/  VIADD R2, R2, -UR16 ;  /* 0x8000001002027c36 */ /* 0x000fce0008000000 */
.L_x_36:
[----:B0-----:R-:W0:Y:S01]  /*0b80*/  I2F.F64.U32 R10, UR4 ;  /* 0x00000004000a7d12 */ /* 0x001e220008201800 */
[----:B------:R-:W-:Y:S01]  /*0b90*/  VIADDMNMX R4, R2, UR4, RZ, !PT ;  /* 0x0000000402047c46 */ /* 0x000fe2000f8001ff */
[----:B------:R-:W-:Y:S01]  /*0ba0*/  UIADD3 UR4, UPT, UPT, UR4, 0x1, URZ ;  /* 0x0000000104047890 */ /* 0x000fe2000fffe0ff */
[----:B------:R-:W-:Y:S01]  /*0bb0*/  CS2R R22, SRZ ;  /* 0x0000000000167805 */ /* 0x000fe2000001ff00 */
[----:B-1----:R-:W1:Y:S01]  /*0bc0*/  LDCU.64 UR12, c[0x4][0x8] ;  /* 0x01000100ff0c77ac */ /* 0x002e620008000a00 */
[----:B------:R-:W-:Y:S01]  /*0bd0*/  VIMNMX R9, PT, PT, R4, UR6, PT ;  /* 0x0000000604097c48 */ /* 0x000fe2000bfe0100 */
[----:B------:R-:W-:Y:S01]  /*0be0*/  IMAD.MOV.U32 R4, RZ, RZ, R0 ;  /* 0x000000ffff047224 */ /* 0x000fe200078e0000 */
[----:B------:R-:W2:Y:S02]  /*0bf0*/  LDCU.64 UR18, c[0x0][0x388] ;  /* 0x00007100ff1277ac */ /* 0x000ea40008000a00 */
[----:B---3--:R-:W3:Y:S01]  /*0c00*/  I2F.F64 R14, R9 ;  /* 0x00000009000e7312 */ /* 0x008ee20000201c00 */
[----:B------:R-:W-:Y:S01]  /*0c10*/  UISETP.NE.AND UP1, UPT, UR4, UR9, UPT ;  /* 0x000000090400728c */ /* 0x000fe2000bf25270 */
[----:B------:R-:W-:Y:S01]  /*0c20*/  UMOV UR7, UR8 ;  /* 0x0000000800077c82 */ /* 0x000fe20008000000 */
[----:B0-----:R-:W-:-:S08]  /*0c30*/  DFMA R10, R20, -0.5, R10 ;  /* 0xbfe00000140a782b */ /* 0x001fd0000000000a */
[----:B------:R-:W-:Y:S02]  /*0c40*/  DMUL R12, R10, R10 ;  /* 0x0000000a0a0c7228 */ /* 0x000fe40000000000 */
[----:B-123--:R-:W-:-:S11]  /*0c50*/  DFMA R14, R76, -0.5, R14 ;  /* 0xbfe000004c0e782b */ /* 0x00efd6000000000e */
.L_x_35:
[----:B------:R-:W-:Y:S01]  /*0c60*/  BSSY.RECONVERGENT B2, `(.L_x_26) ;  /* 0x0000011000027945 */ /* 0x000fe20003800200 */
[----:B------:R-:W-:Y:S02]  /*0c70*/  IMAD.MOV.U32 R19, RZ, RZ, 0x1 ;  /* 0x00000001ff137424 */ /* 0x000fe400078e00ff */
[----:B------:R-:W-:Y:S02]  /*0c80*/  IMAD.MOV.U32 R42, RZ, RZ, R70 ;  /* 0x000000ffff2a7224 */ /* 0x000fe400078e0046 */
[----:B------:R-:W-:Y:S01]  /*0c90*/  IMAD.MOV.U32 R43, RZ, RZ, R71 ;  /* 0x000000ffff2b7224 */ /* 0x000fe200078e0047 */
[----:B01-3--:R-:W-:Y:S06]  /*0ca0*/  @!P4 BRA `(.L_x_27) ;  /* 0x000000000030c947 */ /* 0x00bfec0003800000 */
[----:B------:R-:W-:Y:S01]  /*0cb0*/  DSETP.GE.AND P0, PT, |R72|, 2.14748364800000000000e+09, PT ;  /* 0x41e000004800742a */ /* 0x000fe20003f06200 */
[----:B------:R-:W-:Y:S01]  /*0cc0*/  BSSY.RECONVERGENT B3, `(.L_x_28) ;  /* 0x0000009000037945 */ /* 0x000fe20003800200 */
[----:B------:R-:W-:Y:S02]  /*0cd0*/  IMAD.MOV.U32 R38, RZ, RZ, R31 ;  /* 0x000000ffff267224 */ /* 0x000fe400078e001f */
[----:B------:R-:W-:Y:S02]  /*0ce0*/  IMAD.MOV.U32 R42, RZ, RZ, R74 ;  /* 0x000000ffff2a7224 */ /* 0x000fe400078e004a */
[----:B------:R-:W-:-:S08]  /*0cf0*/  IMAD.MOV.U32 R43, RZ, RZ, R75 ;  /* 0x000000ffff2b7224 */ /* 0x000fd000078e004b */
[----:B------:R-:W-:Y:S05]  /*0d00*/  @!P0 BRA `(.L_x_29) ;  /* 0x0000000000108947 */ /* 0x000fea0003800000 */
[----:B------:R-:W-:Y:S01]  /*0d10*/  IMAD.MOV.U32 R42, RZ, RZ, R72 ;  /* 0x000000ffff2a7224 */ /* 0x000fe200078e0048 */
[----:B------:R-:W-:Y:S01]  /*0d20*/  MOV R84, 0xd50 ;  /* 0x00000d5000547802 */ /* 0x000fe20000000f00 */
[----:B------:R-:W-:-:S07]  /*0d30*/  IMAD.MOV.U32 R85, RZ, RZ, R73 ;  /* 0x000000ffff557224 */ /* 0x000fce00078e0049 */
[----:B------:R-:W-:Y:S05]  /*0d40*/  CALL.REL.NOINC `($_Z20render_hybrid_kernelPKhjjjiiiiiidhhPhS1_S1_S1_$__internal_trig_reduction_slowpathd) ;  /* 0x000010c800247944 */ /* 0x000fea0003c00000 */
.L_x_29:
[----:B------:R-:W-:Y:S05]  /*0d50*/  BSYNC.RECONVERGENT B3 ;  /* 0x0000000000037941 */ /* 0x000fea0003800200 */
.L_x_28:
[----:B------:R-:W-:-:S07]  /*0d60*/  VIADD R19, R38, 0x1 ;  /* 0x0000000126137836 */ /* 0x000fce0000000000 */
.L_x_27:
[----:B------:R-:W-:Y:S05]  /*0d70*/  BSYNC.RECONVERGENT B2 ;  /* 0x0000000000027941 */ /* 0x000fea0003800200 */
.L_x_26:
[----:B------:R-:W-:-:S05]  /*0d80*/  IMAD.SHL.U32 R9, R19, 0x40, RZ ;  /* 0x0000004013097824 */ /* 0x000fca00078e00ff */
[----:B------:R-:W-:-:S04]  /*0d90*/  LOP3.LUT R9, R9, 0x40, RZ, 0xc0, !PT ;  /* 0x0000004009097812 */ /* 0x000fc800078ec0ff */
[----:B------:R-:W-:-:S05]  /*0da0*/  IADD3 R10, P0, PT, R9, UR12, RZ ;  /* 0x0000000c090a7c10 */ /* 0x000fca000ff1e0ff */
[----:B------:R-:W-:-:S05]  /*0db0*/  IMAD.X R11, RZ, RZ, UR13, P0 ;  /* 0x0000000dff0b7e24 */ /* 0x000fca00080e06ff */
[----:B------:R-:W2:Y:S04]  /*0dc0*/  LDG.E.128.CONSTANT R24, desc[UR10][R10.64] ;  /* 0x0000000a0a187981 */ /* 0x000ea8000c1e9d00 */
[----:B------:R-:W3:Y:S04]  /*0dd0*/  LDG.E.128.CONSTANT R32, desc[UR10][R10.64+0x10] ;  /* 0x0000100a0a207981 */ /* 0x000ee8000c1e9d00 */
[----:B------:R-:W4:Y:S01]  /*0de0*/  LDG.E.128.CONSTANT R36, desc[UR10][R10.64+0x20] ;  /* 0x0000200a0a247981 */ /* 0x000f22000c1e9d00 */
[----:B------:R-:W-:Y:S01]  /*0df0*/  LOP3.LUT R9, R19, 0x1, RZ, 0xc0, !PT ;  /* 0x0000000113097812 */ /* 0x000fe200078ec0ff */
[----:B------:R-:W-:Y:S01]  /*0e00*/  IMAD.MOV.U32 R44, RZ, RZ, 0x20fd8164 ;  /* 0x20fd8164ff2c7424 */ /* 0x000fe200078e00ff */
[----:B------:R-:W-:Y:S01]  /*0e10*/  DMUL R40, R42, R42 ;  /* 0x0000002a2a287228 */ /* 0x000fe20000000000 */
[----:B------:R-:W-:Y:S01]  /*0e20*/  BSSY.RECONVERGENT B2, `(.L_x_30) ;  /* 0x000001c000027945 */ /* 0x000fe20003800200 */
[----:B------:R-:W-:Y:S01]  /*0e30*/  ISETP.NE.U32.AND P0, PT, R9, 0x1, PT ;  /* 0x000000010900780c */ /* 0x000fe20003f05070 */
[----:B------:R-:W-:-:S03]  /*0e40*/  IMAD.MOV.U32 R9, RZ, RZ, 0x3da8ff83 ;  /* 0x3da8ff83ff097424 */ /* 0x000fc600078e00ff */
[----:B------:R-:W-:Y:S02]  /*0e50*/  FSEL R44, R44, -8.06006814911005101289e+34, !P0 ;  /* 0xf9785eba2c2c7808 */ /* 0x000fe40004000000 */
[----:B------:R-:W-:Y:S01]  /*0e60*/  FSEL R45, -R9, 0.11223486810922622681, !P0 ;  /* 0x3de5db65092d7808 */ /* 0x000fe20004000100 */
[----:B------:R-:W-:-:S05]  /*0e70*/  IMAD.MOV.U32 R9, RZ, RZ, R18 ;  /* 0x000000ffff097224 */ /* 0x000fca00078e0012 */
[----:B--2---:R-:W-:-:S08]  /*0e80*/  DFMA R24, R40, R44, R24 ;  /* 0x0000002c2818722b */ /* 0x004fd00000000018 */
[----:B------:R-:W-:-:S08]  /*0e90*/  DFMA R24, R40, R24, R26 ;  /* 0x000000182818722b */ /* 0x000fd0000000001a */
[----:B---3--:R-:W-:-:S08]  /*0ea0*/  DFMA R24, R40, R24, R32 ;  /* 0x000000182818722b */ /* 0x008fd00000000020 */
[----:B------:R-:W-:-:S08]  /*0eb0*/  DFMA R24, R40, R24, R34 ;  /* 0x000000182818722b */ /* 0x000fd00000000022 */
[----:B----4-:R-:W-:-:S08]  /*0ec0*/  DFMA R24, R40, R24, R36 ;  /* 0x000000182818722b */ /* 0x010fd00000000024 */
[----:B------:R-:W-:-:S08]  /*0ed0*/  DFMA R24, R40, R24, R38 ;  /* 0x000000182818722b */ /* 0x000fd00000000026 */
[----:B------:R-:W-:Y:S02]  /*0ee0*/  DFMA R10, R24, R42, R42 ;  /* 0x0000002a180a722b */ /* 0x000fe4000000002a */
[----:B------:R-:W-:Y:S01]  /*0ef0*/  DFMA R24, R40, R24, 1 ;  /* 0x3ff000002818742b */ /* 0x000fe20000000018 */
[----:B------:R-:W-:Y:S02]  /*0f00*/  IMAD.MOV.U32 R42, RZ, RZ, R64 ;  /* 0x000000ffff2a7224 */ /* 0x000fe400078e0040 */
[----:B------:R-:W-:-:S07]  /*0f10*/  IMAD.MOV.U32 R43, RZ, RZ, R65 ;  /* 0x000000ffff2b7224 */ /* 0x000fce00078e0041 */
[----:B------:R-:W-:Y:S02]  /*0f20*/  FSEL R24, R24, R10, !P0 ;  /* 0x0000000a18187208 */ /* 0x000fe40004000000 */
[----:B------:R-:W-:Y:S02]  /*0f30*/  FSEL R25, R25, R11, !P0 ;  /* 0x0000000b19197208 */ /* 0x000fe40004000000 */
[----:B------:R-:W-:-:S04]  /*0f40*/  LOP3.LUT P0, RZ, R19, 0x2, RZ, 0xc0, !PT ;  /* 0x0000000213ff7812 */ /* 0x000fc8000780c0ff */
[----:B------:R-:W-:-:S10]  /*0f50*/  DADD R10, RZ, -R24 ;  /* 0x00000000ff0a7229 */ /* 0x000fd40000000818 */
[----:B------:R-:W-:Y:S02]  /*0f60*/  FSEL R10, R24, R10, !P0 ;  /* 0x0000000a180a7208 */ /* 0x000fe40004000000 */
[----:B------:R-:W-:Y:S01]  /*0f70*/  FSEL R11, R25, R11, !P0 ;  /* 0x0000000b190b7208 */ /* 0x000fe20004000000 */
[----:B------:R-:W-:Y:S06]  /*0f80*/  @P5 BRA `(.L_x_31) ;  /* 0x0000000000145947 */ /* 0x000fec0003800000 */
[----:B------:R-:W-:Y:S01]  /*0f90*/  IMAD.MOV.U32 R42, RZ, RZ, R72 ;  /* 0x000000ffff2a7224 */ /* 0x000fe200078e0048 */
[----:B------:R-:W-:Y:S01]  /*0fa0*/  MOV R84, 0xfd0 ;  /* 0x00000fd000547802 */ /* 0x000fe20000000f00 */
[----:B------:R-:W-:-:S07]  /*0fb0*/  IMAD.MOV.U32 R85, RZ, RZ, R73 ;  /* 0x000000ffff557224 */ /* 0x000fce00078e0049 */
[----:B------:R-:W-:Y:S05]  /*0fc0*/  CALL.REL.NOINC `($_Z20render_hybrid_kernelPKhjjjiiiiiidhhPhS1_S1_S1_$__internal_trig_reduction_slowpathd) ;  /* 0x000010c400847944 */ /* 0x000fea0003c00000 */
[----:B------:R-:W-:-:S07]  /*0fd0*/  IMAD.MOV.U32 R9, RZ, RZ, R38 ;  /* 0x000000ffff097224 */ /* 0x000fce00078e0026 */
.L_x_31:
[----:B------:R-:W-:Y:S05]  /*0fe0*/  BSYNC.RECONVERGENT B2 ;  /* 0x0000000000027941 */ /* 0x000fea0003800200 */
.L_x_30:
        /* <DEDUP_REMOVED lines=9> */
[----:B------:R-:W-:-:S02]  /*1080*/  DMUL R44, R42, R42 ;  /* 0x0000002a2a2c7228 */ /* 0x000fc40000000000 */
[----:B------:R-:W-:Y:S01]  /*1090*/  ISETP.NE.U32.AND P0, PT, R19, 0x1, PT ;  /* 0x000000011300780c */ /* 0x000fe20003f05070 */
[----:B------:R-:W-:-:S03]  /*10a0*/  IMAD.MOV.U32 R19, RZ, RZ, 0x3da8ff83 ;  /* 0x3da8ff83ff137424 */ /* 0x000fc600078e00ff */
[----:B------:R-:W-:Y:S02]  /*10b0*/  FSEL R46, R46, -8.06006814911005101289e+34, !P0 ;  /* 0xf9785eba2e2e7808 */ /* 0x000fe40004000000 */
[----:B------:R-:W-:Y:S02]  /*10c0*/  FSEL R47, -R19, 0.11223486810922622681, !P0 ;  /* 0x3de5db65132f7808 */ /* 0x000fe40004000100 */
[----:B------:R-:W-:-:S04]  /*10d0*/  VIMNMX R19, PT, PT, RZ, R4, !PT ;  /* 0x00000004ff137248 */ /* 0x000fc80007fe0100 */
[----:B------:R-:W-:Y:S01]  /*10e0*/  VIMNMX R19, PT, PT, R19, UR5, PT ;  /* 0x0000000513137c48 */ /* 0x000fe2000bfe0100 */
[----:B--2---:R-:W-:-:S08]  /*10f0*/  DFMA R24, R44, R46, R24 ;  /* 0x0000002e2c18722b */ /* 0x004fd00000000018 */
[----:B------:R-:W-:-:S08]  /*1100*/  DFMA R24, R44, R24, R26 ;  /* 0x000000182c18722b */ /* 0x000fd0000000001a */
[----:B---3--:R-:W-:-:S08]  /*1110*/  DFMA R24, R44, R24, R32 ;  /* 0x000000182c18722b */ /* 0x008fd00000000020 */
[----:B------:R-:W-:-:S08]  /*1120*/  DFMA R24, R44, R24, R34 ;  /* 0x000000182c18722b */ /* 0x000fd00000000022 */
[----:B----4-:R-:W-:-:S08]  /*1130*/  DFMA R24, R44, R24, R36 ;  /* 0x000000182c18722b */ /* 0x010fd00000000024 */
[----:B------:R-:W-:-:S08]  /*1140*/  DFMA R24, R44, R24, R38 ;  /* 0x000000182c18722b */ /* 0x000fd00000000026 */
[----:B------:R-:W-:Y:S02]  /*1150*/  DFMA R26, R24, R42, R42 ;  /* 0x0000002a181a722b */ /* 0x000fe4000000002a */
[----:B------:R-:W-:-:S10]  /*1160*/  DFMA R24, R44, R24, 1 ;  /* 0x3ff000002c18742b */ /* 0x000fd40000000018 */
[----:B------:R-:W-:Y:S02]  /*1170*/  FSEL R32, R24, R26, !P0 ;  /* 0x0000001a18207208 */ /* 0x000fe40004000000 */
[----:B------:R-:W-:Y:S02]  /*1180*/  FSEL R33, R25, R27, !P0 ;  /* 0x0000001b19217208 */ /* 0x000fe40004000000 */
[----:B------:R-:W0:Y:S01]  /*1190*/  I2F.F64 R26, R19 ;  /* 0x00000013001a7312 */ /* 0x000e220000201c00 */
[----:B------:R-:W-:-:S03]  /*11a0*/  LOP3.LUT P0, RZ, R9, 0x2, RZ, 0xc0, !PT ;  /* 0x0000000209ff7812 */ /* 0x000fc6000780c0ff */
[----:B------:R-:W-:-:S10]  /*11b0*/  DADD R24, RZ, -R32 ;  /* 0x00000000ff187229 */ /* 0x000fd40000000820 */
[----:B------:R-:W-:Y:S01]  /*11c0*/  FSEL R24, R32, R24, !P0 ;  /* 0x0000001820187208 */ /* 0x000fe20004000000 */
[----:B0-----:R-:W-:Y:S01]  /*11d0*/  DFMA R26, R78, -0.5, R26 ;  /* 0xbfe000004e1a782b */ /* 0x001fe2000000001a */
[----:B------:R-:W-:-:S06]  /*11e0*/  FSEL R25, R33, R25, !P0 ;  /* 0x0000001921197208 */ /* 0x000fcc0004000000 */
[----:B------:R-:W-:Y:S02]  /*11f0*/  DMUL R32, R14, R24 ;  /* 0x000000180e207228 */ /* 0x000fe40000000000 */
[----:B------:R-:W-:-:S06]  /*1200*/  DMUL R24, R24, R26 ;  /* 0x0000001a18187228 */ /* 0x000fcc0000000000 */
[----:B------:R-:W-:Y:S02]  /*1210*/  DFMA R32, R10, R26, R32 ;  /* 0x0000001a0a20722b */ /* 0x000fe40000000020 */
[----:B------:R-:W-:Y:S01]  /*1220*/  DFMA R24, R14, R10, -R24 ;  /* 0x0000000a0e18722b */ /* 0x000fe20000000818 */
[----:B------:R-:W-:Y:S02]  /*1230*/  IMAD.MOV.U32 R27, RZ, RZ, 0x3fe00000 ;  /* 0x3fe00000ff1b7424 */ /* 0x000fe400078e00ff */
[----:B------:R-:W-:Y:S02]  /*1240*/  IMAD.MOV.U32 R10, RZ, RZ, RZ ;  /* 0x000000ffff0a7224 */ /* 0x000fe400078e00ff */
[----:B------:R-:W-:Y:S01]  /*1250*/  IMAD.MOV.U32 R26, RZ, RZ, RZ ;  /* 0x000000ffff1a7224 */ /* 0x000fe200078e00ff */
[----:B------:R-:W-:Y:S02]  /*1260*/  DFMA R32, R68, 0.5, R32 ;  /* 0x3fe000004420782b */ /* 0x000fe40000000020 */
[----:B------:R-:W-:-:S08]  /*1270*/  DFMA R24, R66, 0.5, R24 ;  /* 0x3fe000004218782b */ /* 0x000fd00000000018 */
[C---:B------:R-:W-:Y:S02]  /*1280*/  LOP3.LUT R11, R27.reuse, 0x80000000, R33, 0xb8, !PT ;  /* 0x800000001b0b7812 */ /* 0x040fe400078eb821 */
[----:B------:R-:W-:-:S04]  /*1290*/  LOP3.LUT R27, R27, 0x80000000, R25, 0xb8, !PT ;  /* 0x800000001b1b7812 */ /* 0x000fc800078eb819 */
[----:B------:R-:W-:Y:S02]  /*12a0*/  DADD.RZ R10, R32, R10 ;  /* 0x00000000200a7229 */ /* 0x000fe4000000c00a */
[----:B------:R-:W-:-:S08]  /*12b0*/  DADD.RZ R24, R24, R26 ;  /* 0x0000000018187229 */ /* 0x000fd0000000c01a */
[----:B------:R-:W0:Y:S08]  /*12c0*/  F2I.F64.TRUNC R10, R10 ;  /* 0x0000000a000a7311 */ /* 0x000e30000030d100 */
[----:B------:R-:W1:Y:S01]  /*12d0*/  F2I.F64.TRUNC R24, R24 ;  /* 0x0000001800187311 */ /* 0x000e62000030d100 */
[----:B0-----:R-:W-:-:S04]  /*12e0*/  ISETP.GE.AND P0, PT, R10, UR18, PT ;  /* 0x000000120a007c0c */ /* 0x001fc8000bf06270 */
[----:B------:R-:W-:Y:S02]  /*12f0*/  ISETP.LT.OR P0, PT, R10, RZ, P0 ;  /* 0x000000ff0a00720c */ /* 0x000fe40000701670 */
[----:B-1----:R-:W-:-:S04]  /*1300*/  ISETP.GE.AND P1, PT, R24, UR19, PT ;  /* 0x0000001318007c0c */ /* 0x002fc8000bf26270 */
[----:B------:R-:W-:-:S04]  /*1310*/  ISETP.LT.OR P1, PT, R24, RZ, P1 ;  /* 0x000000ff1800720c */ /* 0x000fc80000f21670 */
[----:B------:R-:W-:-:S13]  /*1320*/  PLOP3.LUT P0, PT, P0, P1, PT, 0xf8, 0x8f ;  /* 0x00000000008f781c */ /* 0x000fda0000703f70 */
[----:B------:R-:W0:Y:S01]  /*1330*/  @!P0 LDC R9, c[0x0][0x390] ;  /* 0x0000e400ff098b82 */ /* 0x000e220000000800 */
[----:B------:R-:W-:-:S07]  /*1340*/  @!P0 IMAD.SHL.U32 R10, R10, 0x4, RZ ;  /* 0x000000040a0a8824 */ /* 0x000fce00078e00ff */
[----:B------:R-:W1:Y:S01]  /*1350*/  @!P0 LDC.64 R26, c[0x0][0x380] ;  /* 0x0000e000ff1a8b82 */ /* 0x000e620000000a00 */
[----:B0-----:R-:W-:-:S05]  /*1360*/  @!P0 IMAD R11, R24, R9, RZ ;  /* 0x00000009180b8224 */ /* 0x001fca00078e02ff */
[----:B-1----:R-:W-:-:S04]  /*1370*/  @!P0 IADD3 R10, P1, P2, R11, R26, R10 ;  /* 0x0000001a0b0a8210 */ /* 0x002fc80007a3e00a */
[----:B------:R-:W-:-:S05]  /*1380*/  @!P0 IADD3.X R11, PT, PT, RZ, R27, RZ, P1, P2 ;  /* 0x0000001bff0b8210 */ /* 0x000fca0000fe44ff */
[----:B------:R-:W2:Y:S04]  /*1390*/  @!P0 LDG.E.U8 R9, desc[UR10][R10.64] ;  /* 0x0000000a0a098981 */ /* 0x000ea8000c1e1100 */
[----:B------:R-:W3:Y:S04]  /*13a0*/  @!P0 LDG.E.U8 R19, desc[UR10][R10.64+0x1] ;  /* 0x0000010a0a138981 */ /* 0x000ee8000c1e1100 */
[----:B------:R0:W4:Y:S01]  /*13b0*/  @!P0 LDG.E.U8 R34, desc[UR10][R10.64+0x2] ;  /* 0x0000020a0a228981 */ /* 0x000122000c1e1100 */
[----:B------:R-:W1:Y:S01]  /*13c0*/  MUFU.RCP64H R25, R17 ;  /* 0x0000001100197308 */ /* 0x000e620000001800 */
[----:B------:R-:W-:-:S06]  /*13d0*/  IMAD.MOV.U32 R24, RZ, RZ, 0x1 ;  /* 0x00000001ff187424 */ /* 0x000fcc00078e00ff */
[----:B-1----:R-:W-:-:S08]  /*13e0*/  DFMA R26, -R16, R24, 1 ;  /* 0x3ff00000101a742b */ /* 0x002fd00000000118 */
[----:B------:R-:W-:-:S08]  /*13f0*/  DFMA R26, R26, R26, R26 ;  /* 0x0000001a1a1a722b */ /* 0x000fd0000000001a */
[----:B------:R-:W-:Y:S02]  /*1400*/  DFMA R26, R24, R26, R24 ;  /* 0x0000001a181a722b */ /* 0x000fe40000000018 */
[----:B------:R-:W-:-:S06]  /*1410*/  DFMA R24, R20, -0.5, R22 ;  /* 0xbfe000001418782b */ /* 0x000fcc0000000016 */
[----:B------:R-:W-:Y:S02]  /*1420*/  DFMA R32, -R16, R26, 1 ;  /* 0x3ff000001020742b */ /* 0x000fe4000000011a */
[----:B------:R-:W-:Y:S01]  /*1430*/  DFMA R38, R24, R24, R12 ;  /* 0x000000181826722b */ /* 0x000fe2000000000c */
[----:B------:R-:W-:-:S05]  /*1440*/  CS2R R24, SRZ ;  /* 0x0000000000187805 */ /* 0x000fca000001ff00 */
[----:B------:R-:W-:Y:S01]  /*1450*/  DFMA R32, R26, R32, R26 ;  /* 0x000000201a20722b */ /* 0x000fe2000000001a */
[----:B------:R-:W-:-:S07]  /*1460*/  CS2R R26, SRZ ;  /* 0x00000000001a7805 */ /* 0x000fce000001ff00 */
[----:B------:R-:W-:-:S08]  /*1470*/  DMUL R42, R38, -R32 ;  /* 0x80000020262a7228 */ /* 0x000fd00000000000 */
[--C-:B0-----:R-:W-:Y:S02]  /*1480*/  DFMA R10, -R16, R42, -R38.reuse ;  /* 0x0000002a100a722b */ /* 0x101fe40000000926 */
[----:B------:R-:W-:-:S06]  /*1490*/  DADD R38, -RZ, -R38 ;  /* 0x00000000ff267229 */ /* 0x000fcc0000000926 */
[----:B------:R-:W-:Y:S01]  /*14a0*/  DFMA R42, R32, R10, R42 ;  /* 0x0000000a202a722b */ /* 0x000fe2000000002a */
[----:B------:R-:W-:-:S03]  /*14b0*/  CS2R R10, SRZ ;  /* 0x00000000000a7805 */ /* 0x000fc6000001ff00 */
[----:B------:R-:W-:-:S06]  /*14c0*/  FSETP.GEU.AND P1, PT, |R39|, 6.5827683646048100446e-37, PT ;  /* 0x036000002700780b */ /* 0x000fcc0003f2e200 */
[----:B------:R-:W-:Y:S01]  /*14d0*/  FFMA R32, RZ, R17, R43 ;  /* 0x00000011ff207223 */ /* 0x000fe2000000002b */
[----:B--2---:R0:W1:Y:S08]  /*14e0*/  @!P0 I2F.F64.U16 R26, R9 ;  /* 0x00000009001a8312 */ /* 0x0040700000101800 */
[----:B---3--:R0:W2:Y:S08]  /*14f0*/  @!P0 I2F.F64.U16 R24, R19 ;  /* 0x0000001300188312 */ /* 0x0080b00000101800 */
[----:B----4-:R0:W3:Y:S01]  /*1500*/  @!P0 I2F.F64.U16 R10, R34 ;  /* 0x00000022000a8312 */ /* 0x0100e20000101800 */
[----:B------:R-:W-:-:S13]  /*1510*/  FSETP.GT.AND P0, PT, |R32|, 1.469367938527859385e-39, PT ;  /* 0x001000002000780b */ /* 0x000fda0003f04200 */
[----:B012---:R-:W-:Y:S05]  /*1520*/  @P0 BRA P1, `(.L_x_32) ;  /* 0x0000000000100947 */ /* 0x007fea0000800000 */
[----:B------:R-:W-:Y:S01]  /*1530*/  IMAD.MOV.U32 R36, RZ, RZ, R16 ;  /* 0x000000ffff247224 */ /* 0x000fe200078e0010 */
[----:B------:R-:W-:Y:S01]  /*1540*/  MOV R52, 0x1570 ;  /* 0x0000157000347802 */ /* 0x000fe20000000f00 */
[----:B------:R-:W-:-:S07]  /*1550*/  IMAD.MOV.U32 R37, RZ, RZ, R17 ;  /* 0x000000ffff257224 */ /* 0x000fce00078e0011 */
[----:B---3--:R-:W-:Y:S05]  /*1560*/  CALL.REL.NOINC `($__internal_2_$__cuda_sm20_div_rn_f64_full) ;  /* 0x000010b400bc7944 */ /* 0x008fea0003c00000 */
.L_x_32:
[----:B------:R-:W-:Y:S01]  /*1570*/  IMAD.MOV.U32 R32, RZ, RZ, 0x652b82fe ;  /* 0x652b82feff207424 */ /* 0x000fe200078e00ff */
[----:B------:R-:W-:Y:S01]  /*1580*/  UMOV UR14, 0xfefa39ef ;  /* 0xfefa39ef000e7882 */ /* 0x000fe20000000000 */
[----:B------:R-:W-:Y:S01]  /*1590*/  IMAD.MOV.U32 R33, RZ, RZ, 0x3ff71547 ;  /* 0x3ff71547ff217424 */ /* 0x000fe200078e00ff */
[----:B------:R-:W-:Y:S01]  /*15a0*/  UMOV UR15, 0x3fe62e42 ;  /* 0x3fe62e42000f7882 */ /* 0x000fe20000000000 */
[----:B------:R-:W-:Y:S01]  /*15b0*/  FSETP.GEU.AND P0, PT, |R43|, 4.1917929649353027344, PT ;  /* 0x4086232b2b00780b */ /* 0x000fe20003f0e200 */
[----:B------:R-:W-:Y:S03]  /*15c0*/  BSSY.RECONVERGENT B0, `(.L_x_33) ;  /* 0x0000035000007945 */ /* 0x000fe60003800200 */
[----:B------:R-:W-:-:S08]  /*15d0*/  DFMA R36, R42, R32, 6.75539944105574400000e+15 ;  /* 0x433800002a24742b */ /* 0x000fd00000000020 */
[----:B------:R-:W-:-:S08]  /*15e0*/  DADD R32, R36, -6.75539944105574400000e+15 ;  /* 0xc338000024207429 */ /* 0x000fd00000000000 */
[----:B------:R-:W-:Y:S01]  /*15f0*/  DFMA R34, R32, -UR14, R42 ;  /* 0x8000000e20227c2b */ /* 0x000fe2000800002a */
[----:B------:R-:W-:Y:S01]  /*1600*/  UMOV UR14, 0x3b39803f ;  /* 0x3b39803f000e7882 */ /* 0x000fe20000000000 */
[----:B------:R-:W-:-:S06]  /*1610*/  UMOV UR15, 0x3c7abc9e ;  /* 0x3c7abc9e000f7882 */ /* 0x000fcc0000000000 */
[----:B------:R-:W-:Y:S01]  /*1620*/  DFMA R34, R32, -UR14, R34 ;  /* 0x8000000e20227c2b */ /* 0x000fe20008000022 */
[----:B------:R-:W-:Y:S01]  /*1630*/  UMOV UR14, 0x69ce2bdf ;  /* 0x69ce2bdf000e7882 */ /* 0x000fe20000000000 */
[----:B------:R-:W-:Y:S01]  /*1640*/  IMAD.MOV.U32 R32, RZ, RZ, -0x35dec16 ;  /* 0xfca213eaff207424 */ /* 0x000fe200078e00ff */
[----:B------:R-:W-:Y:S01]  /*1650*/  UMOV UR15, 0x3e5ade15 ;  /* 0x3e5ade15000f7882 */ /* 0x000fe20000000000 */
[----:B------:R-:W-:-:S06]  /*1660*/  IMAD.MOV.U32 R33, RZ, RZ, 0x3e928af3 ;  /* 0x3e928af3ff217424 */ /* 0x000fcc00078e00ff */
[----:B------:R-:W-:Y:S01]  /*1670*/  DFMA R32, R34, UR14, R32 ;  /* 0x0000000e22207c2b */ /* 0x000fe20008000020 */
[----:B------:R-:W-:Y:S01]  /*1680*/  UMOV UR14, 0x62401315 ;  /* 0x62401315000e7882 */ /* 0x000fe20000000000 */
[----:B------:R-:W-:-:S06]  /*1690*/  UMOV UR15, 0x3ec71dee ;  /* 0x3ec71dee000f7882 */ /* 0x000fcc0000000000 */
[----:B------:R-:W-:Y:S01]  /*16a0*/  DFMA R32, R34, R32, UR14 ;  /* 0x0000000e22207e2b */ /* 0x000fe20008000020 */
        /* <DEDUP_REMOVED lines=20> */
[----:B------:R-:W-:-:S08]  /*17f0*/  DFMA R32, R34, R32, UR14 ;  /* 0x0000000e22207e2b */ /* 0x000fd00008000020 */
[----:B------:R-:W-:-:S08]  /*1800*/  DFMA R32, R34, R32, 1 ;  /* 0x3ff000002220742b */ /* 0x000fd00000000020 */
[----:B------:R-:W-:-:S10]  /*1810*/  DFMA R34, R34, R32, 1 ;  /* 0x3ff000002222742b */ /* 0x000fd40000000020 */
[----:B------:R-:W-:Y:S02]  /*1820*/  IMAD R33, R36, 0x100000, R35 ;  /* 0x0010000024217824 */ /* 0x000fe400078e0223 */
[----:B------:R-:W-:Y:S01]  /*1830*/  IMAD.MOV.U32 R32, RZ, RZ, R34 ;  /* 0x000000ffff207224 */ /* 0x000fe200078e0022 */
[----:B------:R-:W-:Y:S06]  /*1840*/  @!P0 BRA `(.L_x_34) ;  /* 0x0000000000308947 */ /* 0x000fec0003800000 */
[----:B------:R-:W-:Y:S01]  /*1850*/  FSETP.GEU.AND P1, PT, |R43|, 4.2275390625, PT ;  /* 0x408748002b00780b */ /* 0x000fe20003f2e200 */
[C---:B------:R-:W-:Y:S02]  /*1860*/  DADD R32, R42.reuse, +INF ;  /* 0x7ff000002a207429 */ /* 0x040fe40000000000 */
[----:B------:R-:W-:-:S08]  /*1870*/  DSETP.GEU.AND P0, PT, R42, RZ, PT ;  /* 0x000000ff2a00722a */ /* 0x000fd00003f0e000 */
[----:B------:R-:W-:Y:S02]  /*1880*/  FSEL R32, R32, RZ, P0 ;  /* 0x000000ff20207208 */ /* 0x000fe40000000000 */
[----:B------:R-:W-:Y:S02]  /*1890*/  @!P1 LEA.HI R9, R36, R36, RZ, 0x1 ;  /* 0x0000002424099211 */ /* 0x000fe400078f08ff */
[----:B------:R-:W-:Y:S02]  /*18a0*/  FSEL R33, R33, RZ, P0 ;  /* 0x000000ff21217208 */ /* 0x000fe40000000000 */
[----:B------:R-:W-:-:S05]  /*18b0*/  @!P1 SHF.R.S32.HI R9, RZ, 0x1, R9 ;  /* 0x00000001ff099819 */ /* 0x000fca0000011409 */
[----:B------:R-:W-:Y:S02]  /*18c0*/  @!P1 IMAD.IADD R36, R36, 0x1, -R9 ;  /* 0x0000000124249824 */ /* 0x000fe400078e0a09 */
[----:B------:R-:W-:-:S03]  /*18d0*/  @!P1 IMAD R35, R9, 0x100000, R35 ;  /* 0x0010000009239824 */ /* 0x000fc600078e0223 */
[----:B------:R-:W-:Y:S01]  /*18e0*/  @!P1 LEA R37, R36, 0x3ff00000, 0x14 ;  /* 0x3ff0000024259811 */ /* 0x000fe200078ea0ff */
[----:B------:R-:W-:-:S06]  /*18f0*/  @!P1 IMAD.MOV.U32 R36, RZ, RZ, RZ ;  /* 0x000000ffff249224 */ /* 0x000fcc00078e00ff */
[----:B------:R-:W-:-:S11]  /*1900*/  @!P1 DMUL R32, R34, R36 ;  /* 0x0000002422209228 */ /* 0x000fd60000000000 */
.L_x_34:
[----:B------:R-:W-:Y:S05]  /*1910*/  BSYNC.RECONVERGENT B0 ;  /* 0x0000000000007941 */ /* 0x000fea0003800200 */
.L_x_33:
[----:B------:R-:W3:Y:S01]  /*1920*/  I2F.F64.U32 R34, R5 ;  /* 0x0000000500227312 */ /* 0x000ee20000201800 */
[----:B------:R-:W-:Y:S01]  /*1930*/  UIADD3 UR7, UPT, UPT, UR7, 0x1, URZ ;  /* 0x0000000107077890 */ /* 0x000fe2000fffe0ff */
[----:B------:R-:W-:Y:S01]  /*1940*/  DADD R28, R32, R28 ;  /* 0x00000000201c7229 */ /* 0x000fe2000000001c */
[----:B------:R-:W-:Y:S01]  /*1950*/  VIADD R4, R4, 0x1 ;  /* 0x0000000104047836 */ /* 0x000fe20000000000 */
[----:B------:R-:W-:Y:S01]  /*1960*/  DADD R22, R22, 1 ;  /* 0x3ff0000016167429 */ /* 0x000fe20000000000 */
[----:B------:R-:W-:-:S03]  /*1970*/  UISETP.NE.AND UP0, UPT, UR7, URZ, UPT ;  /* 0x000000ff0700728c */ /* 0x000fc6000bf05270 */
[----:B------:R-:W0:Y:S01]  /*1980*/  I2F.F64.U32 R36, R6 ;  /* 0x0000000600247312 */ /* 0x000e220000201800 */
[----:B---3--:R-:W-:-:S07]  /*1990*/  DFMA R10, R32, R10, R34 ;  /* 0x0000000a200a722b */ /* 0x008fce0000000022 */
[----:B------:R-:W1:Y:S01]  /*19a0*/  I2F.F64.U32 R38, R7 ;  /* 0x0000000700267312 */ /* 0x000e620000201800 */
[----:B0-----:R-:W-:-:S07]  /*19b0*/  DFMA R24, R32, R24, R36 ;  /* 0x000000182018722b */ /* 0x001fce0000000024 */
[----:B------:R0:W2:Y:S01]  /*19c0*/  F2I.U32.F64.TRUNC R5, R10 ;  /* 0x0000000a00057311 */ /* 0x0000a2000030d000 */
[----:B-1----:R-:W-:-:S07]  /*19d0*/  DFMA R26, R32, R26, R38 ;  /* 0x0000001a201a722b */ /* 0x002fce0000000026 */
[----:B------:R0:W1:Y:S08]  /*19e0*/  F2I.U32.F64.TRUNC R6, R24 ;  /* 0x0000001800067311 */ /* 0x000070000030d000 */
[----:B------:R0:W3:Y:S01]  /*19f0*/  F2I.U32.F64.TRUNC R7, R26 ;  /* 0x0000001a00077311 */ /* 0x0000e2000030d000 */
[----:B--2---:R-:W-:Y:S05]  /*1a00*/  BRA.U UP0, `(.L_x_35) ;  /* 0xfffffff100947547 */ /* 0x004fea000b83ffff */
[----:B------:R-:W-:Y:S05]  /*1a10*/  BRA.U UP1, `(.L_x_36) ;  /* 0xfffffff101587547 */ /* 0x000fea000b83ffff */
[----:B0-----:R-:W0:Y:S01]  /*1a20*/  MUFU.RCP64H R11, R29 ;  /* 0x0000001d000b7308 */ /* 0x001e220000001800 */
[----:B------:R-:W-:Y:S01]  /*1a30*/  IMAD.MOV.U32 R10, RZ, RZ, 0x1 ;  /* 0x00000001ff0a7424 */ /* 0x000fe200078e00ff */
[----:B------:R-:W-:Y:S06]  /*1a40*/  BSSY.RECONVERGENT B1, `(.L_x_37) ;  /* 0x0000012000017945 */ /* 0x000fec0003800200 */
[----:B------:R-:W2:Y:S01]  /*1a50*/  I2F.F64.U32 R38, R5 ;  /* 0x0000000500267312 */ /* 0x000ea20000201800 */
[----:B0-----:R-:W-:Y:S01]  /*1a60*/  DFMA R12, -R28, R10, 1 ;  /* 0x3ff000001c0c742b */ /* 0x001fe2000000010a */
[----:B--2---:R-:W-:-:S07]  /*1a70*/  FSETP.GEU.AND P1, PT, |R39|, 6.5827683646048100446e-37, PT ;  /* 0x036000002700780b */ /* 0x004fce0003f2e200 */
[----:B------:R-:W-:-:S08]  /*1a80*/  DFMA R12, R12, R12, R12 ;  /* 0x0000000c0c0c722b */ /* 0x000fd0000000000c */
[----:B------:R-:W-:-:S08]  /*1a90*/  DFMA R12, R10, R12, R10 ;  /* 0x0000000c0a0c722b */ /* 0x000fd0000000000a */
[----:B------:R-:W-:-:S08]  /*1aa0*/  DFMA R10, -R28, R12, 1 ;  /* 0x3ff000001c0a742b */ /* 0x000fd0000000010c */
[----:B------:R-:W-:-:S08]  /*1ab0*/  DFMA R10, R12, R10, R12 ;  /* 0x0000000a0c0a722b */ /* 0x000fd0000000000c */
[----:B------:R-:W-:-:S08]  /*1ac0*/  DMUL R42, R38, R10 ;  /* 0x0000000a262a7228 */ /* 0x000fd00000000000 */
[----:B------:R-:W-:-:S08]  /*1ad0*/  DFMA R12, -R28, R42, R38 ;  /* 0x0000002a1c0c722b */ /* 0x000fd00000000126 */
[----:B------:R-:W-:-:S10]  /*1ae0*/  DFMA R42, R10, R12, R42 ;  /* 0x0000000c0a2a722b */ /* 0x000fd4000000002a */
[----:B------:R-:W-:-:S05]  /*1af0*/  FFMA R0, RZ, R29, R43 ;  /* 0x0000001dff007223 */ /* 0x000fca000000002b */
[----:B------:R-:W-:-:S13]  /*1b00*/  FSETP.GT.AND P0, PT, |R0|, 1.469367938527859385e-39, PT ;  /* 0x001000000000780b */ /* 0x000fda0003f04200 */
[----:B------:R-:W-:Y:S05]  /*1b10*/  @P0 BRA P1, `(.L_x_38) ;  /* 0x0000000000100947 */ /* 0x000fea0000800000 */
[----:B------:R-:W-:Y:S01]  /*1b20*/  IMAD.MOV.U32 R36, RZ, RZ, R28 ;  /* 0x000000ffff247224 */ /* 0x000fe200078e001c */
[----:B------:R-:W-:Y:S01]  /*1b30*/  MOV R52, 0x1b60 ;  /* 0x00001b6000347802 */ /* 0x000fe20000000f00 */
[----:B------:R-:W-:-:S07]  /*1b40*/  IMAD.MOV.U32 R37, RZ, RZ, R29 ;  /* 0x000000ffff257224 */ /* 0x000fce00078e001d */
[----:B-1-3--:R-:W-:Y:S05]  /*1b50*/  CALL.REL.NOINC `($__internal_2_$__cuda_sm20_div_rn_f64_full) ;  /* 0x000010b000407944 */ /* 0x00afea0003c00000 */
.L_x_38:
[----:B------:R-:W-:Y:S05]  /*1b60*/  BSYNC.RECONVERGENT B1 ;  /* 0x0000000000017941 */ /* 0x000fea0003800200 */
.L_x_37:
[----:B------:R-:W0:Y:S01]  /*1b70*/  MUFU.RCP64H R5, R29 ;  /* 0x0000001d00057308 */ /* 0x000e220000001800 */
[----:B------:R-:W-:Y:S01]  /*1b80*/  IMAD.MOV.U32 R4, RZ, RZ, 0x1 ;  /* 0x00000001ff047424 */ /* 0x000fe200078e00ff */
[----:B------:R-:W-:Y:S06]  /*1b90*/  BSSY.RECONVERGENT B1, `(.L_x_39) ;  /* 0x0000016000017945 */ /* 0x000fec0003800200 */
[----:B-1----:R-:W1:Y:S08]  /*1ba0*/  I2F.F64.U32 R38, R6 ;  /* 0x0000000600267312 */ /* 0x002e700000201800 */
[----:B------:R-:W2:Y:S01]  /*1bb0*/  F2I.U32.F64.TRUNC R0, R42 ;  /* 0x0000002a00007311 */ /* 0x000ea2000030d000 */
[----:B0-----:R-:W-:Y:S01]  /*1bc0*/  DFMA R10, -R28, R4, 1 ;  /* 0x3ff000001c0a742b */ /* 0x001fe20000000104 */
[----:B-1----:R-:W-:-:S07]  /*1bd0*/  FSETP.GEU.AND P1, PT, |R39|, 6.5827683646048100446e-37, PT ;  /* 0x036000002700780b */ /* 0x002fce0003f2e200 */
        /* <DEDUP_REMOVED lines=8> */
[----:B------:R-:W-:Y:S02]  /*1c60*/  FSETP.GT.AND P0, PT, |R2|, 1.469367938527859385e-39, PT ;  /* 0x001000000200780b */ /* 0x000fe40003f04200 */
[----:B--2---:R-:W-:-:S11]  /*1c70*/  LOP3.LUT R2, R0, 0xff, RZ, 0xc0, !PT ;  /* 0x000000ff00027812 */ /* 0x004fd600078ec0ff */
[----:B------:R-:W-:Y:S05]  /*1c80*/  @P0 BRA P1, `(.L_x_40) ;  /* 0x0000000000180947 */ /* 0x000fea0000800000 */
[----:B------:R-:W-:Y:S01]  /*1c90*/  IMAD.MOV.U32 R36, RZ, RZ, R28 ;  /* 0x000000ffff247224 */ /* 0x000fe200078e001c */
[----:B------:R-:W-:Y:S01]  /*1ca0*/  MOV R52, 0x1cd0 ;  /* 0x00001cd000347802 */ /* 0x000fe20000000f00 */
[----:B------:R-:W-:-:S07]  /*1cb0*/  IMAD.MOV.U32 R37, RZ, RZ, R29 ;  /* 0x000000ffff257224 */ /* 0x000fce00078e001d */
[----:B---3--:R-:W-:Y:S05]  /*1cc0*/  CALL.REL.NOINC `($__internal_2_$__cuda_sm20_div_rn_f64_full) ;  /* 0x000010ac00e47944 */ /* 0x008fea0003c00000 */
[----:B------:R-:W-:Y:S02]  /*1cd0*/  IMAD.MOV.U32 R4, RZ, RZ, R42 ;  /* 0x000000ffff047224 */ /* 0x000fe400078e002a */
[----:B------:R-:W-:-:S07]  /*1ce0*/  IMAD.MOV.U32 R5, RZ, RZ, R43 ;  /* 0x000000ffff057224 */ /* 0x000fce00078e002b */
.L_x_40:
[----:B------:R-:W-:Y:S05]  /*1cf0*/  BSYNC.RECONVERGENT B1 ;  /* 0x0000000000017941 */ /* 0x000fea0003800200 */
.L_x_39:
[----:B------:R-:W0:Y:S01]  /*1d00*/  MUFU.RCP64H R11, R29 ;  /* 0x0000001d000b7308 */ /* 0x000e220000001800 */
[----:B------:R-:W-:Y:S01]  /*1d10*/  IMAD.MOV.U32 R10, RZ, RZ, 0x1 ;  /* 0x00000001ff0a7424 */ /* 0x000fe200078e00ff */
[----:B------:R-:W-:Y:S06]  /*1d20*/  BSSY.RECONVERGENT B1, `(.L_x_41) ;  /* 0x0000014000017945 */ /* 0x000fec0003800200 */
[----:B---3--:R-:W1:Y:S08]  /*1d30*/  I2F.F64.U32 R38, R7 ;  /* 0x0000000700267312 */ /* 0x008e700000201800 */
[----:B------:R-:W2:Y:S01]  /*1d40*/  F2I.U32.F64.TRUNC R4, R4 ;  /* 0x0000000400047311 */ /* 0x000ea2000030d000 */
[----:B0-----:R-:W-:Y:S01]  /*1d50*/  DFMA R12, -R28, R10, 1 ;  /* 0x3ff000001c0c742b */ /* 0x001fe2000000010a */
[----:B-1----:R-:W-:-:S07]  /*1d60*/  FSETP.GEU.AND P1, PT, |R39|, 6.5827683646048100446e-37, PT ;  /* 0x036000002700780b */ /* 0x002fce0003f2e200 */
[----:B------:R-:W-:Y:S01]  /*1d70*/  DFMA R12, R12, R12, R12 ;  /* 0x0000000c0c0c722b */ /* 0x000fe2000000000c */
[----:B--2---:R-:W-:-:S07]  /*1d80*/  LOP3.LUT R9, R4, 0xff, RZ, 0xc0, !PT ;  /* 0x000000ff04097812 */ /* 0x004fce00078ec0ff */
        /* <DEDUP_REMOVED lines=12> */
[----:B------:R-:W-:Y:S05]  /*1e50*/  CALL.REL.NOINC `($__internal_2_$__cuda_sm20_div_rn_f64_full) ;  /* 0x000010ac00807944 */ /* 0x000fea0003c00000 */
.L_x_42:
[----:B------:R-:W-:Y:S05]  /*1e60*/  BSYNC.RECONVERGENT B1 ;  /* 0x0000000000017941 */ /* 0x000fea0003800200 */
.L_x_41:
[----:B------:R-:W0:Y:S01]  /*1e70*/  F2I.U32.F64.TRUNC R42, R42 ;  /* 0x0000002a002a7311 */ /* 0x000e22000030d000 */
[----:B------:R-:W-:Y:S01]  /*1e80*/  UMOV UR12, 0x39581062 ;  /* 0x39581062000c7882 */ /* 0x000fe20000000000 */
[----:B------:R-:W-:Y:S01]  /*1e90*/  UMOV UR13, 0x3fe2c8b4 ;  /* 0x3fe2c8b4000d7882 */ /* 0x000fe20000000000 */
[----:B------:R-:W-:-:S05]  /*1ea0*/  IMAD R5, R8, 0x3, R1 ;  /* 0x0000000308057824 */ /* 0x000fca00078e0201 */
[----:B------:R1:W2:Y:S01]  /*1eb0*/  I2F.F64.U16 R10, R9 ;  /* 0x00000009000a7312 */ /* 0x0002a20000101800 */
[----:B------:R3:W-:Y:S01]  /*1ec0*/  STL.U8 [R5+0x40], R0 ;  /* 0x0000400005007387 */ /* 0x0007e20000100000 */
[----:B0-----:R-:W-:-:S06]  /*1ed0*/  LOP3.LUT R12, R42, 0xff, RZ, 0xc0, !PT ;  /* 0x000000ff2a0c7812 */ /* 0x001fcc00078ec0ff */
[----:B------:R-:W0:Y:S01]  /*1ee0*/  I2F.F64.U16 R6, R2 ;  /* 0x0000000200067312 */ /* 0x000e220000101800 */
[----:B-1----:R-:W-:Y:S01]  /*1ef0*/  IMAD R9, R8, 0x5, R5 ;  /* 0x0000000508097824 */ /* 0x002fe200078e0205 */
[----:B--2---:R-:W-:-:S06]  /*1f00*/  DMUL R10, R10, UR12 ;  /* 0x0000000c0a0a7c28 */ /* 0x004fcc0008000000 */
[----:B------:R-:W1:Y:S01]  /*1f10*/  I2F.F64.U16 R12, R12 ;  /* 0x0000000c000c7312 */ /* 0x000e620000101800 */
[----:B------:R-:W-:Y:S01]  /*1f20*/  UMOV UR12, 0xe5604189 ;  /* 0xe5604189000c7882 */ /* 0x000fe20000000000 */
[----:B------:R-:W-:Y:S02]  /*1f30*/  UMOV UR13, 0x3fd322d0 ;  /* 0x3fd322d0000d7882 */ /* 0x000fe40000000000 */
[----:B0-----:R-:W-:Y:S01]  /*1f40*/  DFMA R6, R6, UR12, R10 ;  /* 0x0000000c06067c2b */ /* 0x001fe2000800000a */
[----:B------:R-:W-:Y:S01]  /*1f50*/  UMOV UR12, 0x9fbe76c9 ;  /* 0x9fbe76c9000c7882 */ /* 0x000fe20000000000 */
[----:B------:R-:W-:Y:S01]  /*1f60*/  UMOV UR13, 0x3fbd2f1a ;  /* 0x3fbd2f1a000d7882 */ /* 0x000fe20000000000 */
[C---:B------:R-:W-:Y:S02]  /*1f70*/  IMAD R11, R8.reuse, 0x3, R1 ;  /* 0x00000003080b7824 */ /* 0x040fe400078e0201 */
[----:B------:R-:W-:-:S03]  /*1f80*/  VIADD R8, R8, 0x1 ;  /* 0x0000000108087836 */ /* 0x000fc60000000000 */
[----:B-1----:R-:W-:Y:S01]  /*1f90*/  DFMA R6, R12, UR12, R6 ;  /* 0x0000000c0c067c2b */ /* 0x002fe20008000006 */
[----:B------:R3:W-:Y:S01]  /*1fa0*/  STL.U8 [R11+0x41], R4 ;  /* 0x000041040b007387 */ /* 0x0007e20000100000 */
[----:B------:R-:W-:-:S03]  /*1fb0*/  ISETP.NE.AND P0, PT, R8, 0x8, PT ;  /* 0x000000080800780c */ /* 0x000fc60003f05270 */
[----:B------:R3:W-:Y:S04]  /*1fc0*/  STL.U8 [R11+0x42], R42 ;  /* 0x0000422a0b007387 */ /* 0x0007e80000100000 */
[----:B------:R3:W-:Y:S06]  /*1fd0*/  STL.64 [R9], R6 ;  /* 0x0000000609007387 */ /* 0x0007ec0000100a00 */
[----:B------:R-:W-:Y:S05]  /*1fe0*/  @P0 BRA `(.L_x_43) ;  /* 0xffffffe400e00947 */ /* 0x000fea000383ffff */
[----:B------:R-:W3:Y:S01]  /*1ff0*/  LDL.64 R12, [R1+0x40] ;  /* 0x00004000010c7983 */ /* 0x000ee20000100a00 */
[----:B------:R-:W0:Y:S01]  /*2000*/  LDC.U8 R10, c[0x0][0x3b8] ;  /* 0x0000ee00ff0a7b82 */ /* 0x000e220000000000 */
[----:B------:R-:W-:Y:S01]  /*2010*/  IMAD.MOV.U32 R44, RZ, RZ, 0x403e0000 ;  /* 0x403e0000ff2c7424 */ /* 0x000fe200078e00ff */
[----:B------:R-:W-:Y:S01]  /*2020*/  BSSY.RECONVERGENT B1, `(.L_x_44) ;  /* 0x000002d000017945 */ /* 0x000fe20003800200 */
[----:B0-----:R-:W-:-:S04]  /*2030*/  ISETP.GT.U32.AND P0, PT, R10, 0x45, PT ;  /* 0x000000450a00780c */ /* 0x001fc80003f04070 */
[----:B------:R-:W-:Y:S01]  /*2040*/  FSEL R45, R44, 3.140625, P0 ;  /* 0x404900002c2d7808 */ /* 0x000fe20000000000 */
[----:B------:R-:W-:Y:S01]  /*2050*/  IMAD.MOV.U32 R44, RZ, RZ, RZ ;  /* 0x000000ffff2c7224 */ /* 0x000fe200078e00ff */
[C---:B---3--:R-:W-:Y:S02]  /*2060*/  PRMT R0, R12.reuse, 0x7771, RZ ;  /* 0x000077710c007816 */ /* 0x048fe400000000ff */
[----:B------:R-:W-:Y:S02]  /*2070*/  PRMT R3, R13, 0x7770, RZ ;  /* 0x000077700d037816 */ /* 0x000fe400000000ff */
[C---:B------:R-:W-:Y:S02]  /*2080*/  PRMT R2, R12.reuse, 0x7770, RZ ;  /* 0x000077700c027816 */ /* 0x040fe400000000ff */
[----:B------:R-:W-:Y:S01]  /*2090*/  PRMT R9, R12, 0x7773, RZ ;  /* 0x000077730c097816 */ /* 0x000fe200000000ff */
[----:B------:R-:W-:Y:S01]  /*20a0*/  IMAD.IADD R5, R0, 0x1, -R3 ;  /* 0x0000000100057824 */ /* 0x000fe200078e0a03 */
[----:B------:R-:W-:-:S02]  /*20b0*/  SHF.R.U32.HI R36, RZ, 0x8, R13 ;  /* 0x00000008ff247819 */ /* 0x000fc4000001160d */
[----:B------:R-:W-:Y:S01]  /*20c0*/  PRMT R8, R12, 0x7772, RZ ;  /* 0x000077720c087816 */ /* 0x000fe200000000ff */
[----:B------:R-:W0:Y:S01]  /*20d0*/  I2F.F64 R6, R5 ;  /* 0x0000000500067312 */ /* 0x000e220000201c00 */
[----:B------:R-:W-:Y:S01]  /*20e0*/  IMAD.IADD R4, R2, 0x1, -R9 ;  /* 0x0000000102047824 */ /* 0x000fe200078e0a09 */
[----:B------:R-:W-:-:S05]  /*20f0*/  LOP3.LUT R11, R36, 0xff, RZ, 0xc0, !PT ;  /* 0x000000ff240b7812 */ /* 0x000fca00078ec0ff */
[----:B------:R-:W-:Y:S01]  /*2100*/  IMAD.IADD R16, R8, 0x1, -R11 ;  /* 0x0000000108107824 */ /* 0x000fe200078e0a0b */
[----:B------:R-:W1:Y:S01]  /*2110*/  I2F.F64 R14, R4 ;  /* 0x00000004000e7312 */ /* 0x000e620000201c00 */
[----:B0-----:R-:W-:-:S07]  /*2120*/  DMUL R22, R6, 4 ;  /* 0x4010000006167828 */ /* 0x001fce0000000000 */
[----:B------:R-:W0:Y:S01]  /*2130*/  I2F.F64 R16, R16 ;  /* 0x0000001000107312 */ /* 0x000e220000201c00 */
[----:B-1----:R-:W-:Y:S02]  /*2140*/  DADD R20, R14, R14 ;  /* 0x000000000e147229 */ /* 0x002fe4000000000e */
[----:B------:R-:W-:Y:S02]  /*2150*/  DMUL R22, R6, R22 ;  /* 0x0000001606167228 */ /* 0x000fe40000000000 */
[----:B0-----:R-:W-:-:S06]  /*2160*/  DMUL R6, R16, 3 ;  /* 0x4008000010067828 */ /* 0x001fcc0000000000 */
[----:B------:R-:W-:Y:S01]  /*2170*/  DFMA R20, R14, R20, R22 ;  /* 0x000000140e14722b */ /* 0x000fe20000000016 */
[----:B------:R-:W-:Y:S02]  /*2180*/  IMAD.MOV.U32 R14, RZ, RZ, 0x0 ;  /* 0x00000000ff0e7424 */ /* 0x000fe400078e00ff */
[----:B------:R-:W-:-:S05]  /*2190*/  IMAD.MOV.U32 R15, RZ, RZ, 0x3fd80000 ;  /* 0x3fd80000ff0f7424 */ /* 0x000fca00078e00ff */
[----:B------:R-:W-:-:S06]  /*21a0*/  DFMA R42, R16, R6, R20 ;  /* 0x00000006102a722b */ /* 0x000fcc0000000014 */
[----:B------:R-:W0:Y:S04]  /*21b0*/  MUFU.RSQ64H R7, R43 ;  /* 0x0000002b00077308 */ /* 0x000e280000001c00 */
[----:B------:R-:W-:-:S05]  /*21c0*/  VIADD R6, R43, 0xfcb00000 ;  /* 0xfcb000002b067836 */ /* 0x000fca0000000000 */
[----:B------:R-:W-:Y:S01]  /*21d0*/  ISETP.GE.U32.AND P1, PT, R6, 0x7ca00000, PT ;  /* 0x7ca000000600780c */ /* 0x000fe20003f26070 */
[----:B0-----:R-:W-:-:S08]  /*21e0*/  DMUL R4, R6, R6 ;  /* 0x0000000606047228 */ /* 0x001fd00000000000 */
[----:B------:R-:W-:-:S08]  /*21f0*/  DFMA R4, R42, -R4, 1 ;  /* 0x3ff000002a04742b */ /* 0x000fd00000000804 */
[----:B------:R-:W-:Y:S02]  /*2200*/  DFMA R14, R4, R14, 0.5 ;  /* 0x3fe00000040e742b */ /* 0x000fe4000000000e */
[----:B------:R-:W-:-:S08]  /*2210*/  DMUL R4, R6, R4 ;  /* 0x0000000406047228 */ /* 0x000fd00000000000 */
[----:B------:R-:W-:-:S08]  /*2220*/  DFMA R40, R14, R4, R6 ;  /* 0x000000040e28722b */ /* 0x000fd00000000006 */
[----:B------:R-:W-:Y:S02]  /*2230*/  DMUL R54, R42, R40 ;  /* 0x000000282a367228 */ /* 0x000fe40000000000 */
[----:B------:R-:W-:Y:S02]  /*2240*/  VIADD R5, R41, 0xfff00000 ;  /* 0xfff0000029057836 */ /* 0x000fe40000000000 */
[----:B------:R-:W-:-:S04]  /*2250*/  IMAD.MOV.U32 R4, RZ, RZ, R40 ;  /* 0x000000ffff047224 */ /* 0x000fc800078e0028 */
[----:B------:R-:W-:-:S08]  /*2260*/  DFMA R46, R54, -R54, R42 ;  /* 0x80000036362e722b */ /* 0x000fd0000000002a */
[----:B------:R-:W-:Y:S01]  /*2270*/  DFMA R24, R46, R4, R54 ;  /* 0x000000042e18722b */ /* 0x000fe20000000036 */
[----:B------:R-:W-:Y:S10]  /*2280*/  @!P1 BRA `(.L_x_45) ;  /* 0x0000000000189947 */ /* 0x000ff40003800000 */
[----:B------:R-:W-:Y:S01]  /*2290*/  IMAD.MOV.U32 R82, RZ, RZ, R6 ;  /* 0x000000ffff527224 */ /* 0x000fe200078e0006 */
[----:B------:R-:W-:Y:S01]  /*22a0*/  MOV R80, 0x22d0 ;  /* 0x000022d000507802 */ /* 0x000fe20000000f00 */
[----:B------:R-:W-:-:S07]  /*22b0*/  IMAD.MOV.U32 R41, RZ, RZ, R5 ;  /* 0x000000ffff297224 */ /* 0x000fce00078e0005 */
[----:B------:R-:W-:Y:S05]  /*22c0*/  CALL.REL.NOINC `($__internal_4_$__cuda_sm20_dsqrt_rn_f64_mediumpath_v1) ;  /* 0x000010b0001c7944 */ /* 0x000fea0003c00000 */
[----:B------:R-:W-:Y:S02]  /*22d0*/  IMAD.MOV.U32 R24, RZ, RZ, R42 ;  /* 0x000000ffff187224 */ /* 0x000fe400078e002a */
[----:B------:R-:W-:-:S07]  /*22e0*/  IMAD.MOV.U32 R25, RZ, RZ, R43 ;  /* 0x000000ffff197224 */ /* 0x000fce00078e002b */
.L_x_45:
[----:B------:R-:W-:Y:S05]  /*22f0*/  BSYNC.RECONVERGENT B1 ;  /* 0x0000000000017941 */ /* 0x000fea0003800200 */
.L_x_44:
[----:B------:R-:W2:Y:S04]  /*2300*/  LDL.64 R22, [R1+0x48] ;  /* 0x0000480001167983 */ /* 0x000ea80000100a00 */
[----:B------:R-:W3:Y:S01]  /*2310*/  LDL.128 R4, [R1] ;  /* 0x0000000001047983 */ /* 0x000ee20000100c00 */
[----:B------:R-:W-:Y:S01]  /*2320*/  SHF.R.U32.HI R37, RZ, 0x10, R13 ;  /* 0x00000010ff257819 */ /* 0x000fe2000001160d */
[----:B------:R-:W-:Y:S01]  /*2330*/  BSSY.RECONVERGENT B1, `(.L_x_46) ;  /* 0x000003f000017945 */ /* 0x000fe20003800200 */
[----:B------:R-:W-:Y:S02]  /*2340*/  PRMT R32, RZ, 0x7610, R32 ;  /* 0x00007610ff207816 */ /* 0x000fe40000000020 */
[----:B------:R-:W-:Y:S02]  /*2350*/  SHF.R.U32.HI R38, RZ, 0x8, R37 ;  /* 0x00000008ff267819 */ /* 0x000fe40000011625 */
[----:B------:R-:W-:-:S02]  /*2360*/  LOP3.LUT R12, R37, 0xff, RZ, 0xc0, !PT ;  /* 0x000000ff250c7812 */ /* 0x000fc400078ec0ff */
[----:B------:R-:W-:-:S03]  /*2370*/  LOP3.LUT R10, R38, 0xffff, RZ, 0xc0, !PT ;  /* 0x0000ffff260a7812 */ /* 0x000fc600078ec0ff */
[----:B------:R-:W-:Y:S02]  /*2380*/  IMAD.IADD R13, R9, 0x1, -R12 ;  /* 0x00000001090d7824 */ /* 0x000fe400078e0a0c */
[----:B------:R-:W-:Y:S02]  /*2390*/  IMAD.IADD R15, R3, 0x1, -R10 ;  /* 0x00000001030f7824 */ /* 0x000fe400078e0a0a */
[----:B------:R-:W-:Y:S08]  /*23a0*/  I2F.F64 R16, R13 ;  /* 0x0000000d00107312 */ /* 0x000ff00000201c00 */
[----:B------:R0:W1:Y:S02]  /*23b0*/  I2F.F64 R20, R15 ;  /* 0x0000000f00147312 */ /* 0x0000640000201c00 */
[----:B0-----:R-:W-:Y:S01]  /*23c0*/  IMAD.MOV.U32 R15, RZ, RZ, R24 ;  /* 0x000000ffff0f7224 */ /* 0x001fe200078e0018 */
[----:B-1----:R-:W-:-:S08]  /*23d0*/  DMUL R26, R20, 4 ;  /* 0x40100000141a7828 */ /* 0x002fd00000000000 */
[----:B------:R-:W-:Y:S02]  /*23e0*/  DMUL R26, R20, R26 ;  /* 0x0000001a141a7228 */ /* 0x000fe40000000000 */
[----:B------:R-:W-:-:S08]  /*23f0*/  DADD R20, R16, R16 ;  /* 0x0000000010147229 */ /* 0x000fd00000000010 */
[----:B------:R-:W-:Y:S01]  /*2400*/  DFMA R20, R16, R20, R26 ;  /* 0x000000141014722b */ /* 0x000fe2000000001a */
[----:B--2---:R-:W-:Y:S01]  /*2410*/  PRMT R14, R22, 0x7770, RZ ;  /* 0x00007770160e7816 */ /* 0x004fe200000000ff */
[----:B---3--:R-:W-:-:S04]  /*2420*/  DADD R16, R4, -R6 ;  /* 0x0000000004107229 */ /* 0x008fc80000000806 */
[----:B------:R-:W-:-:S04]  /*2430*/  IMAD.IADD R19, R11, 0x1, -R14 ;  /* 0x000000010b137824 */ /* 0x000fc800078e0a0e */
[----:B------:R-:W0:Y:S01]  /*2440*/  I2F.F64 R34, R19 ;  /* 0x0000001300227312 */ /* 0x000e220000201c00 */
[----:B------:R-:W-:-:S08]  /*2450*/  DADD R16, |R16|, |R16| ;  /* 0x0000000010107229 */ /* 0x000fd00000000610 */
[----:B------:R-:W-:Y:S02]  /*2460*/  DSETP.MAX.AND P0, P1, R16, R24, PT ;  /* 0x000000181000722a */ /* 0x000fe4000390f000 */
[----:B------:R-:W-:Y:S01]  /*2470*/  IMAD.MOV.U32 R13, RZ, RZ, R17 ;  /* 0x000000ffff0d7224 */ /* 0x000fe200078e0011 */
[C---:B0-----:R-:W-:Y:S01]  /*2480*/  DMUL R28, R34.reuse, 3 ;  /* 0x40080000221c7828 */ /* 0x041fe20000000000 */
[----:B------:R-:W-:Y:S02]  /*2490*/  IMAD.MOV.U32 R24, RZ, RZ, 0x0 ;  /* 0x00000000ff187424 */ /* 0x000fe400078e00ff */
[----:B------:R-:W-:Y:S02]  /*24a0*/  SEL R16, R16, R15, P0 ;  /* 0x0000000f10107207 */ /* 0x000fe40000000000 */
[----:B------:R-:W-:Y:S02]  /*24b0*/  FSEL R13, R13, R25, P0 ;  /* 0x000000190d0d7208 */ /* 0x000fe40000000000 */
[----:B------:R-:W-:Y:S01]  /*24c0*/  PRMT R15, R22, 0x7772, RZ ;  /* 0x00007772160f7816 */ /* 0x000fe200000000ff */
[----:B------:R-:W-:-:S03]  /*24d0*/  DFMA R34, R34, R28, R20 ;  /* 0x0000001c2222722b */ /* 0x000fc60000000014 */
[----:B------:R-:W-:Y:S01]  /*24e0*/  @P1 LOP3.LUT R13, R25, 0x80000, RZ, 0xfc, !PT ;  /* 0x00080000190d1812 */ /* 0x000fe200078efcff */
[----:B------:R-:W-:Y:S02]  /*24f0*/  IMAD.MOV.U32 R25, RZ, RZ, 0x3fd80000 ;  /* 0x3fd80000ff197424 */ /* 0x000fe400078e00ff */
[----:B------:R-:W0:Y:S02]  /*2500*/  MUFU.RSQ64H R29, R35 ;  /* 0x00000023001d7308 */ /* 0x000e240000001c00 */
[----:B------:R-:W-:Y:S02]  /*2510*/  IMAD.MOV.U32 R17, RZ, RZ, R13 ;  /* 0x000000ffff117224 */ /* 0x000fe400078e000d */
[----:B------:R-:W-:Y:S02]  /*2520*/  IMAD.MOV.U32 R13, RZ, RZ, 0x1 ;  /* 0x00000001ff0d7424 */ /* 0x000fe400078e00ff */
[----:B------:R-:W-:Y:S02]  /*2530*/  VIADD R28, R35, 0xfcb00000 ;  /* 0xfcb00000231c7836 */ /* 0x000fe40000000000 */
[----:B------:R-:W-:-:S04]  /*2540*/  DSETP.GT.AND P0, PT, R16, R44, PT ;  /* 0x0000002c1000722a */ /* 0x000fc80003f04000 */
[----:B0-----:R-:W-:-:S10]  /*2550*/  DMUL R20, R28, R28 ;  /* 0x0000001c1c147228 */ /* 0x001fd40000000000 */
[----:B------:R-:W-:Y:S02]  /*2560*/  @P0 PRMT R32, R13, 0x7610, R32 ;  /* 0x000076100d200816 */ /* 0x000fe40000000020 */
[----:B------:R-:W-:Y:S01]  /*2570*/  PRMT R13, R22, 0x7771, RZ ;  /* 0x00007771160d7816 */ /* 0x000fe200000000ff */
[----:B------:R-:W-:-:S08]  /*2580*/  DFMA R20, R34, -R20, 1 ;  /* 0x3ff000002214742b */ /* 0x000fd00000000814 */
[----:B------:R-:W-:Y:S02]  /*2590*/  DFMA R16, R20, R24, 0.5 ;  /* 0x3fe000001410742b */ /* 0x000fe40000000018 */
[----:B------:R-:W-:-:S08]  /*25a0*/  DMUL R20, R28, R20 ;  /* 0x000000141c147228 */ /* 0x000fd00000000000 */
[----:B------:R-:W-:Y:S01]  /*25b0*/  DFMA R40, R16, R20, R28 ;  /* 0x000000141028722b */ /* 0x000fe2000000001c */
[----:B------:R-:W-:Y:S01]  /*25c0*/  IMAD.MOV.U32 R16, RZ, RZ, 0x1 ;  /* 0x00000001ff107424 */ /* 0x000fe200078e00ff */
[----:B------:R-:W-:Y:S02]  /*25d0*/  PRMT R17, R22, 0x7773, RZ ;  /* 0x0000777316117816 */ /* 0x000fe400000000ff */
[----:B------:R-:W-:Y:S02]  /*25e0*/  PRMT R20, R23, 0x7770, RZ ;  /* 0x0000777017147816 */ /* 0x000fe400000000ff */
[----:B------:R0:W-:Y:S02]  /*25f0*/  @P0 STL.U8 [R1+0x60], R16 ;  /* 0x0000601001000387 */ /* 0x0001e40000100000 */
[----:B------:R-:W-:Y:S01]  /*2600*/  DMUL R54, R34, R40 ;  /* 0x0000002822367228 */ /* 0x000fe20000000000 */
[----:B------:R-:W-:Y:S01]  /*2610*/  ISETP.GE.U32.AND P0, PT, R28, 0x7ca00000, PT ;  /* 0x7ca000001c00780c */ /* 0x000fe20003f06070 */
[----:B------:R-:W-:Y:S01]  /*2620*/  VIADD R27, R41, 0xfff00000 ;  /* 0xfff00000291b7836 */ /* 0x000fe20000000000 */
[C---:B------:R-:W-:Y:S01]  /*2630*/  PRMT R21, R23.reuse, 0x7771, RZ ;  /* 0x0000777117157816 */ /* 0x040fe200000000ff */
[----:B------:R-:W-:Y:S01]  /*2640*/  IMAD.MOV.U32 R26, RZ, RZ, R40 ;  /* 0x000000ffff1a7224 */ /* 0x000fe200078e0028 */
[----:B------:R-:W-:-:S02]  /*2650*/  PRMT R22, R23, 0x7772, RZ ;  /* 0x0000777217167816 */ /* 0x000fc400000000ff */
[----:B------:R-:W-:Y:S01]  /*2660*/  PRMT R23, R23, 0x7773, RZ ;  /* 0x0000777317177816 */ /* 0x000fe200000000ff */
[----:B------:R-:W-:-:S08]  /*2670*/  DFMA R24, R54, -R54, R34 ;  /* 0x800000363618722b */ /* 0x000fd00000000022 */
[----:B------:R-:W-:Y:S01]  /*2680*/  DFMA R42, R24, R26, R54 ;  /* 0x0000001a182a722b */ /* 0x000fe20000000036 */
[----:B0-----:R-:W-:Y:S10]  /*2690*/  @!P0 BRA `(.L_x_47) ;  /* 0x0000000000208947 */ /* 0x001ff40003800000 */
[----:B------:R-:W-:Y:S01]  /*26a0*/  IMAD.MOV.U32 R42, RZ, RZ, R34 ;  /* 0x000000ffff2a7224 */ /* 0x000fe200078e0022 */
[----:B------:R-:W-:Y:S01]  /*26b0*/  MOV R80, 0x2720 ;  /* 0x0000272000507802 */ /* 0x000fe20000000f00 */
[----:B------:R-:W-:Y:S02]  /*26c0*/  IMAD.MOV.U32 R43, RZ, RZ, R35 ;  /* 0x000000ffff2b7224 */ /* 0x000fe400078e0023 */
[----:B------:R-:W-:Y:S02]  /*26d0*/  IMAD.MOV.U32 R46, RZ, RZ, R24 ;  /* 0x000000ffff2e7224 */ /* 0x000fe400078e0018 */
[----:B------:R-:W-:Y:S02]  /*26e0*/  IMAD.MOV.U32 R47, RZ, RZ, R25 ;  /* 0x000000ffff2f7224 */ /* 0x000fe400078e0019 */
[----:B------:R-:W-:Y:S02]  /*26f0*/  IMAD.MOV.U32 R82, RZ, RZ, R28 ;  /* 0x000000ffff527224 */ /* 0x000fe400078e001c */
[----:B------:R-:W-:-:S07]  /*2700*/  IMAD.MOV.U32 R41, RZ, RZ, R27 ;  /* 0x000000ffff297224 */ /* 0x000fce00078e001b */
[----:B------:R-:W-:Y:S05]  /*2710*/  CALL.REL.NOINC `($__internal_4_$__cuda_sm20_dsqrt_rn_f64_mediumpath_v1) ;  /* 0x000010ac00087944 */ /* 0x000fea0003c00000 */
.L_x_47:
[----:B------:R-:W-:Y:S05]  /*2720*/  BSYNC.RECONVERGENT B1 ;  /* 0x0000000000017941 */ /* 0x000fea0003800200 */
.L_x_46:
[----:B------:R-:W2:Y:S01]  /*2730*/  LDL.64 R62, [R1+0x10] ;  /* 0x00001000013e7983 */ /* 0x000ea20000100a00 */
[----:B------:R-:W-:Y:S01]  /*2740*/  IMAD.IADD R19, R15, 0x1, -R21 ;  /* 0x000000010f137824 */ /* 0x000fe200078e0a15 */
[----:B------:R-:W-:Y:S01]  /*2750*/  BSSY.RECONVERGENT B1, `(.L_x_48) ;  /* 0x000002c000017945 */ /* 0x000fe20003800200 */
[----:B------:R-:W-:Y:S02]  /*2760*/  IMAD.IADD R16, R13, 0x1, -R20 ;  /* 0x000000010d107824 */ /* 0x000fe400078e0a14 */
[----:B------:R0:W1:Y:S01]  /*2770*/  I2F.F64 R26, R19 ;  /* 0x00000013001a7312 */ /* 0x0000620000201c00 */
[----:B------:R-:W-:Y:S02]  /*2780*/  IMAD.IADD R28, R17, 0x1, -R22 ;  /* 0x00000001111c7824 */ /* 0x000fe400078e0a16 */
[----:B------:R-:W-:Y:S02]  /*2790*/  IMAD.MOV.U32 R46, RZ, RZ, 0x0 ;  /* 0x00000000ff2e7424 */ /* 0x000fe400078e00ff */
[----:B------:R-:W-:-:S03]  /*27a0*/  IMAD.MOV.U32 R47, RZ, RZ, 0x3fd80000 ;  /* 0x3fd80000ff2f7424 */ /* 0x000fc600078e00ff */
[----:B------:R-:W3:Y:S01]  /*27b0*/  I2F.F64 R24, R16 ;  /* 0x0000001000187312 */ /* 0x000ee20000201c00 */
[----:B0-----:R-:W-:Y:S01]  /*27c0*/  IMAD.MOV.U32 R19, RZ, RZ, R43 ;  /* 0x000000ffff137224 */ /* 0x001fe200078e002b */
[----:B-1----:R-:W-:-:S06]  /*27d0*/  DMUL R34, R26, 4 ;  /* 0x401000001a227828 */ /* 0x002fcc0000000000 */
[----:B------:R-:W0:Y:S02]  /*27e0*/  I2F.F64 R28, R28 ;  /* 0x0000001c001c7312 */ /* 0x000e240000201c00 */
[----:B------:R-:W-:Y:S02]  /*27f0*/  DMUL R34, R26, R34 ;  /* 0x000000221a227228 */ /* 0x000fe40000000000 */
[----:B---3--:R-:W-:Y:S02]  /*2800*/  DADD R26, R24, R24 ;  /* 0x00000000181a7229 */ /* 0x008fe40000000018 */
[----:B0-----:R-:W-:-:S06]  /*2810*/  DMUL R40, R28, 3 ;  /* 0x400800001c287828 */ /* 0x001fcc0000000000 */
[----:B------:R-:W-:-:S08]  /*2820*/  DFMA R26, R24, R26, R34 ;  /* 0x0000001a181a722b */ /* 0x000fd00000000022 */
[----:B------:R-:W-:-:S06]  /*2830*/  DFMA R34, R28, R40, R26 ;  /* 0x000000281c22722b */ /* 0x000fcc000000001a */
[----:B------:R-:W0:Y:S04]  /*2840*/  MUFU.RSQ64H R25, R35 ;  /* 0x0000002300197308 */ /* 0x000e280000001c00 */
[----:B------:R-:W-:-:S06]  /*2850*/  VIADD R24, R35, 0xfcb00000 ;  /* 0xfcb0000023187836 */ /* 0x000fcc0000000000 */
        /* <DEDUP_REMOVED lines=8> */
[----:B------:R-:W-:Y:S02]  /*28e0*/  DFMA R46, R54, -R54, R34 ;  /* 0x80000036362e722b */ /* 0x000fe40000000022 */
[----:B--2---:R-:W-:-:S08]  /*28f0*/  DADD R26, -R62, R6 ;  /* 0x000000003e1a7229 */ /* 0x004fd00000000106 */
[----:B------:R-:W-:-:S08]  /*2900*/  DADD R26, |R26|, |R26| ;  /* 0x000000001a1a7229 */ /* 0x000fd0000000061a */
[----:B------:R-:W-:Y:S02]  /*2910*/  DSETP.MAX.AND P0, P1, R26, R42, PT ;  /* 0x0000002a1a00722a */ /* 0x000fe4000390f000 */
[----:B------:R-:W-:-:S04]  /*2920*/  IMAD.MOV.U32 R16, RZ, RZ, R27 ;  /* 0x000000ffff107224 */ /* 0x000fc800078e001b */
[----:B------:R-:W-:Y:S01]  /*2930*/  SEL R26, R26, R42, P0 ;  /* 0x0000002a1a1a7207 */ /* 0x000fe20000000000 */
[----:B------:R-:W-:Y:S01]  /*2940*/  DFMA R42, R46, R28, R54 ;  /* 0x0000001c2e2a722b */ /* 0x000fe20000000036 */
[----:B------:R-:W-:-:S06]  /*2950*/  FSEL R33, R16, R19, P0 ;  /* 0x0000001310217208 */ /* 0x000fcc0000000000 */
[----:B------:R-:W-:Y:S02]  /*2960*/  @P1 LOP3.LUT R33, R19, 0x80000, RZ, 0xfc, !PT ;  /* 0x0008000013211812 */ /* 0x000fe400078efcff */
[----:B------:R-:W-:-:S03]  /*2970*/  ISETP.GE.U32.AND P1, PT, R24, 0x7ca00000, PT ;  /* 0x7ca000001800780c */ /* 0x000fc60003f26070 */
[----:B------:R-:W-:-:S06]  /*2980*/  IMAD.MOV.U32 R27, RZ, RZ, R33 ;  /* 0x000000ffff1b7224 */ /* 0x000fcc00078e0021 */
[----:B------:R-:W-:-:S04]  /*2990*/  DSETP.GT.AND P0, PT, R26, R44, PT ;  /* 0x0000002c1a00722a */ /* 0x000fc80003f04000 */
[----:B------:R-:W-:Y:S10]  /*29a0*/  @!P1 BRA `(.L_x_49) ;  /* 0x0000000000189947 */ /* 0x000ff40003800000 */
[----:B------:R-:W-:Y:S01]  /*29b0*/  IMAD.MOV.U32 R42, RZ, RZ, R34 ;  /* 0x000000ffff2a7224 */ /* 0x000fe200078e0022 */
[----:B------:R-:W-:Y:S01]  /*29c0*/  MOV R80, 0x2a10 ;  /* 0x00002a1000507802 */ /* 0x000fe20000000f00 */
[----:B------:R-:W-:Y:S02]  /*29d0*/  IMAD.MOV.U32 R43, RZ, RZ, R35 ;  /* 0x000000ffff2b7224 */ /* 0x000fe400078e0023 */
[----:B------:R-:W-:Y:S02]  /*29e0*/  IMAD.MOV.U32 R82, RZ, RZ, R24 ;  /* 0x000000ffff527224 */ /* 0x000fe400078e0018 */
[----:B------:R-:W-:-:S07]  /*29f0*/  IMAD.MOV.U32 R41, RZ, RZ, R29 ;  /* 0x000000ffff297224 */ /* 0x000fce00078e001d */
[----:B------:R-:W-:Y:S05]  /*2a00*/  CALL.REL.NOINC `($__internal_4_$__cuda_sm20_dsqrt_rn_f64_mediumpath_v1) ;  /* 0x000010a8004c7944 */ /* 0x000fea0003c00000 */
.L_x_49:
[----:B------:R-:W-:Y:S05]  /*2a10*/  BSYNC.RECONVERGENT B1 ;  /* 0x0000000000017941 */ /* 0x000fea0003800200 */
.L_x_48:
[----:B------:R-:W2:Y:S04]  /*2a20*/  LDL.64 R40, [R1+0x50] ;  /* 0x0000500001287983 */ /* 0x000ea80000100a00 */
[----:B------:R-:W3:Y:S04]  /*2a30*/  LDL.64 R60, [R1+0x18] ;  /* 0x00001800013c7983 */ /* 0x000ee80000100a00 */
[----:B------:R-:W3:Y:S01]  /*2a40*/  LDL.64 R58, [R1+0x20] ;  /* 0x00002000013a7983 */ /* 0x000ee20000100a00 */
[----:B------:R-:W-:Y:S01]  /*2a50*/  IMAD.IADD R24, R20, 0x1, -R23 ;  /* 0x0000000114187824 */ /* 0x000fe200078e0a17 */
[----:B------:R-:W-:Y:S01]  /*2a60*/  BSSY.RECONVERGENT B1, `(.L_x_50) ;  /* 0x000003a000017945 */ /* 0x000fe20003800200 */
[----:B------:R-:W-:-:S02]  /*2a70*/  IMAD.MOV.U32 R84, RZ, RZ, 0x0 ;  /* 0x00000000ff547424 */ /* 0x000fc400078e00ff */
[----:B------:R-:W-:Y:S02]  /*2a80*/  IMAD.MOV.U32 R85, RZ, RZ, 0x3fd80000 ;  /* 0x3fd80000ff557424 */ /* 0x000fe400078e00ff */
[----:B------:R-:W0:Y:S01]  /*2a90*/  I2F.F64 R24, R24 ;  /* 0x0000001800187312 */ /* 0x000e220000201c00 */
[----:B------:R-:W-:Y:S01]  /*2aa0*/  IMAD.MOV.U32 R51, RZ, RZ, R42 ;  /* 0x000000ffff337224 */ /* 0x000fe200078e002a */
[----:B0-----:R-:W-:Y:S01]  /*2ab0*/  DADD R46, R24, R24 ;  /* 0x00000000182e7229 */ /* 0x001fe20000000018 */
[C---:B--2---:R-:W-:Y:S02]  /*2ac0*/  PRMT R16, R40.reuse, 0x7770, RZ ;  /* 0x0000777028107816 */ /* 0x044fe400000000ff */
[----:B------:R-:W-:-:S03]  /*2ad0*/  PRMT R19, R40, 0x7771, RZ ;  /* 0x0000777128137816 */ /* 0x000fc600000000ff */
[----:B------:R-:W-:Y:S02]  /*2ae0*/  IMAD.IADD R26, R21, 0x1, -R16 ;  /* 0x00000001151a7824 */ /* 0x000fe400078e0a10 */
[----:B------:R-:W-:-:S04]  /*2af0*/  IMAD.IADD R28, R22, 0x1, -R19 ;  /* 0x00000001161c7824 */ /* 0x000fc800078e0a13 */
[----:B------:R-:W0:Y:S08]  /*2b00*/  I2F.F64 R26, R26 ;  /* 0x0000001a001a7312 */ /* 0x000e300000201c00 */
[----:B------:R-:W1:Y:S01]  /*2b10*/  I2F.F64 R28, R28 ;  /* 0x0000001c001c7312 */ /* 0x000e620000201c00 */
[----:B0-----:R-:W-:-:S08]  /*2b20*/  DMUL R34, R26, 4 ;  /* 0x401000001a227828 */ /* 0x001fd00000000000 */
[----:B------:R-:W-:-:S08]  /*2b30*/  DMUL R34, R26, R34 ;  /* 0x000000221a227228 */ /* 0x000fd00000000000 */
[----:B------:R-:W-:Y:S02]  /*2b40*/  DFMA R46, R24, R46, R34 ;  /* 0x0000002e182e722b */ /* 0x000fe40000000022 */
[----:B-1----:R-:W-:-:S08]  /*2b50*/  DMUL R34, R28, 3 ;  /* 0x400800001c227828 */ /* 0x002fd00000000000 */
[----:B------:R-:W-:Y:S01]  /*2b60*/  DFMA R46, R28, R34, R46 ;  /* 0x000000221c2e722b */ /* 0x000fe2000000002e */
[C---:B------:R-:W-:Y:S02]  /*2b70*/  PRMT R28, R41.reuse, 0x7772, RZ ;  /* 0x00007772291c7816 */ /* 0x040fe400000000ff */
[----:B------:R-:W-:-:S03]  /*2b80*/  PRMT R29, R41, 0x7773, RZ ;  /* 0x00007773291d7816 */ /* 0x000fc600000000ff */
[----:B------:R-:W0:Y:S04]  /*2b90*/  MUFU.RSQ64H R35, R47 ;  /* 0x0000002f00237308 */ /* 0x000e280000001c00 */
[----:B------:R-:W-:-:S06]  /*2ba0*/  VIADD R34, R47, 0xfcb00000 ;  /* 0xfcb000002f227836 */ /* 0x000fcc0000000000 */
[----:B0-----:R-:W-:-:S08]  /*2bb0*/  DMUL R24, R34, R34 ;  /* 0x0000002222187228 */ /* 0x001fd00000000000 */
[----:B------:R-:W-:Y:S02]  /*2bc0*/  DFMA R26, R46, -R24, 1 ;  /* 0x3ff000002e1a742b */ /* 0x000fe40000000818 */
[----:B---3--:R-:W-:-:S06]  /*2bd0*/  DADD R24, R60, -R58 ;  /* 0x000000003c187229 */ /* 0x008fcc000000083a */
[----:B------:R-:W-:Y:S02]  /*2be0*/  DFMA R84, R26, R84, 0.5 ;  /* 0x3fe000001a54742b */ /* 0x000fe40000000054 */
[----:B------:R-:W-:Y:S02]  /*2bf0*/  DMUL R26, R34, R26 ;  /* 0x0000001a221a7228 */ /* 0x000fe40000000000 */
[----:B------:R-:W-:-:S06]  /*2c00*/  DADD R24, |R24|, |R24| ;  /* 0x0000000018187229 */ /* 0x000fcc0000000618 */
[----:B------:R-:W-:Y:S02]  /*2c10*/  DFMA R84, R84, R26, R34 ;  /* 0x0000001a5454722b */ /* 0x000fe40000000022 */
[----:B------:R-:W-:Y:S01]  /*2c20*/  DSETP.MAX.AND P1, P2, R24, R42, PT ;  /* 0x0000002a1800722a */ /* 0x000fe20003a2f000 */
[C---:B------:R-:W-:Y:S01]  /*2c30*/  PRMT R26, R41.reuse, 0x7770, RZ ;  /* 0x00007770291a7816 */ /* 0x040fe200000000ff */
[----:B------:R-:W-:Y:S01]  /*2c40*/  IMAD.MOV.U32 R50, RZ, RZ, R24 ;  /* 0x000000ffff327224 */ /* 0x000fe200078e0018 */
[----:B------:R-:W-:Y:S02]  /*2c50*/  PRMT R24, R40, 0x7772, RZ ;  /* 0x0000777228187816 */ /* 0x000fe400000000ff */
[----:B------:R-:W-:Y:S01]  /*2c60*/  PRMT R27, R41, 0x7771, RZ ;  /* 0x00007771291b7816 */ /* 0x000fe200000000ff */
[----:B------:R-:W-:Y:S01]  /*2c70*/  DMUL R48, R46, R84 ;  /* 0x000000542e307228 */ /* 0x000fe20000000000 */
[----:B------:R-:W-:Y:S01]  /*2c80*/  FSEL R33, R25, R43, P1 ;  /* 0x0000002b19217208 */ /* 0x000fe20000800000 */
[----:B------:R-:W-:Y:S01]  /*2c90*/  VIADD R57, R85, 0xfff00000 ;  /* 0xfff0000055397836 */ /* 0x000fe20000000000 */
[----:B------:R-:W-:Y:S01]  /*2ca0*/  SEL R50, R50, R51, P1 ;  /* 0x0000003332327207 */ /* 0x000fe20000800000 */
[----:B------:R-:W-:Y:S01]  /*2cb0*/  IMAD.MOV.U32 R56, RZ, RZ, R84 ;  /* 0x000000ffff387224 */ /* 0x000fe200078e0054 */
[----:B------:R-:W-:-:S02]  /*2cc0*/  ISETP.GE.U32.AND P1, PT, R34, 0x7ca00000, PT ;  /* 0x7ca000002200780c */ /* 0x000fc40003f26070 */
[----:B------:R-:W-:Y:S01]  /*2cd0*/  PRMT R25, R40, 0x7773, RZ ;  /* 0x0000777328197816 */ /* 0x000fe200000000ff */
[----:B------:R-:W-:Y:S01]  /*2ce0*/  DFMA R82, R48, -R48, R46 ;  /* 0x800000303052722b */ /* 0x000fe2000000002e */
[----:B------:R-:W-:-:S05]  /*2cf0*/  @P2 LOP3.LUT R33, R43, 0x80000, RZ, 0xfc, !PT ;  /* 0x000800002b212812 */ /* 0x000fca00078efcff */
[----:B------:R-:W-:Y:S02]  /*2d00*/  IMAD.MOV.U32 R51, RZ, RZ, R33 ;  /* 0x000000ffff337224 */ /* 0x000fe400078e0021 */
[----:B------:R-:W-:Y:S02]  /*2d10*/  DFMA R54, R82, R56, R48 ;  /* 0x000000385236722b */ /* 0x000fe40000000030 */
[----:B------:R-:W-:Y:S09]  /*2d20*/  @!P1 BRA `(.L_x_51) ;  /* 0x0000000000349947 */ /* 0x000ff20003800000 */
[----:B------:R-:W-:Y:S01]  /*2d30*/  IMAD.MOV.U32 R42, RZ, RZ, R46 ;  /* 0x000000ffff2a7224 */ /* 0x000fe200078e002e */
[----:B------:R-:W-:Y:S01]  /*2d40*/  MOV R80, 0x2de0 ;  /* 0x00002de000507802 */ /* 0x000fe20000000f00 */
[----:B------:R-:W-:Y:S02]  /*2d50*/  IMAD.MOV.U32 R43, RZ, RZ, R47 ;  /* 0x000000ffff2b7224 */ /* 0x000fe400078e002f */
[----:B------:R-:W-:Y:S02]  /*2d60*/  IMAD.MOV.U32 R46, RZ, RZ, R82 ;  /* 0x000000ffff2e7224 */ /* 0x000fe400078e0052 */
[----:B------:R-:W-:Y:S02]  /*2d70*/  IMAD.MOV.U32 R40, RZ, RZ, R84 ;  /* 0x000000ffff287224 */ /* 0x000fe400078e0054 */
[----:B------:R-:W-:Y:S02]  /*2d80*/  IMAD.MOV.U32 R47, RZ, RZ, R83 ;  /* 0x000000ffff2f7224 */ /* 0x000fe400078e0053 */
[----:B------:R-:W-:-:S02]  /*2d90*/  IMAD.MOV.U32 R54, RZ, RZ, R48 ;  /* 0x000000ffff367224 */ /* 0x000fc400078e0030 */
[----:B------:R-:W-:Y:S02]  /*2da0*/  IMAD.MOV.U32 R55, RZ, RZ, R49 ;  /* 0x000000ffff377224 */ /* 0x000fe400078e0031 */
[----:B------:R-:W-:Y:S02]  /*2db0*/  IMAD.MOV.U32 R82, RZ, RZ, R34 ;  /* 0x000000ffff527224 */ /* 0x000fe400078e0022 */
[----:B------:R-:W-:-:S07]  /*2dc0*/  IMAD.MOV.U32 R41, RZ, RZ, R57 ;  /* 0x000000ffff297224 */ /* 0x000fce00078e0039 */
[----:B------:R-:W-:Y:S05]  /*2dd0*/  CALL.REL.NOINC `($__internal_4_$__cuda_sm20_dsqrt_rn_f64_mediumpath_v1) ;  /* 0x000010a400587944 */ /* 0x000fea0003c00000 */
[----:B------:R-:W-:Y:S02]  /*2de0*/  IMAD.MOV.U32 R54, RZ, RZ, R42 ;  /* 0x000000ffff367224 */ /* 0x000fe400078e002a */
[----:B------:R-:W-:-:S07]  /*2df0*/  IMAD.MOV.U32 R55, RZ, RZ, R43 ;  /* 0x000000ffff377224 */ /* 0x000fce00078e002b */
.L_x_51:
[----:B------:R-:W-:Y:S05]  /*2e00*/  BSYNC.RECONVERGENT B1 ;  /* 0x0000000000017941 */ /* 0x000fea0003800200 */
.L_x_50:
[----:B------:R-:W2:Y:S01]  /*2e10*/  LDL.64 R56, [R1+0x28] ;  /* 0x0000280001387983 */ /* 0x000ea20000100a00 */
[----:B------:R-:W-:Y:S01]  /*2e20*/  IMAD.IADD R39, R25, 0x1, -R28 ;  /* 0x0000000119277824 */ /* 0x000fe200078e0a1c */
[----:B------:R-:W-:Y:S01]  /*2e30*/  SEL R32, R32, 0x1, !P0 ;  /* 0x0000000120207807 */ /* 0x000fe20004000000 */
[----:B------:R-:W-:Y:S01]  /*2e40*/  IMAD.IADD R33, R24, 0x1, -R27 ;  /* 0x0000000118217824 */ /* 0x000fe200078e0a1b */
[----:B------:R-:W-:Y:S01]  /*2e50*/  BSSY.RECONVERGENT B1, `(.L_x_52) ;  /* 0x0000032000017945 */ /* 0x000fe20003800200 */
[----:B------:R-:W0:Y:S01]  /*2e60*/  I2F.F64 R40, R39 ;  /* 0x0000002700287312 */ /* 0x000e220000201c00 */
[----:B------:R-:W-:Y:S02]  /*2e70*/  IMAD.IADD R42, R26, 0x1, -R29 ;  /* 0x000000011a2a7824 */ /* 0x000fe400078e0a1d */
[----:B------:R-:W-:Y:S02]  /*2e80*/  IMAD.MOV.U32 R52, RZ, RZ, R55 ;  /* 0x000000ffff347224 */ /* 0x000fe400078e0037 */
[----:B------:R-:W-:-:S02]  /*2e90*/  IMAD.MOV.U32 R82, RZ, RZ, 0x0 ;  /* 0x00000000ff527424 */ /* 0x000fc400078e00ff */
[----:B------:R-:W-:Y:S01]  /*2ea0*/  IMAD.MOV.U32 R83, RZ, RZ, 0x3fd80000 ;  /* 0x3fd80000ff537424 */ /* 0x000fe200078e00ff */
[----:B------:R-:W1:Y:S01]  /*2eb0*/  I2F.F64 R34, R33 ;  /* 0x0000002100227312 */ /* 0x000e620000201c00 */
[----:B0-----:R-:W-:-:S07]  /*2ec0*/  DMUL R46, R40, 4 ;  /* 0x40100000282e7828 */ /* 0x001fce0000000000 */
[----:B------:R-:W0:Y:S01]  /*2ed0*/  I2F.F64 R42, R42 ;  /* 0x0000002a002a7312 */ /* 0x000e220000201c00 */
[----:B------:R-:W-:Y:S02]  /*2ee0*/  DMUL R46, R40, R46 ;  /* 0x0000002e282e7228 */ /* 0x000fe40000000000 */
[----:B-1----:R-:W-:Y:S02]  /*2ef0*/  DADD R40, R34, R34 ;  /* 0x0000000022287229 */ /* 0x002fe40000000022 */
[----:B0-----:R-:W-:-:S06]  /*2f00*/  DMUL R48, R42, 3 ;  /* 0x400800002a307828 */ /* 0x001fcc0000000000 */
[----:B------:R-:W-:-:S08]  /*2f10*/  DFMA R40, R34, R40, R46 ;  /* 0x000000282228722b */ /* 0x000fd0000000002e */
[----:B------:R-:W-:-:S06]  /*2f20*/  DFMA R42, R42, R48, R40 ;  /* 0x000000302a2a722b */ /* 0x000fcc0000000028 */
[----:B------:R-:W0:Y:S04]  /*2f30*/  MUFU.RSQ64H R35, R43 ;  /* 0x0000002b00237308 */ /* 0x000e280000001c00 */
[----:B------:R-:W-:-:S05]  /*2f40*/  VIADD R34, R43, 0xfcb00000 ;  /* 0xfcb000002b227836 */ /* 0x000fca0000000000 */
[----:B------:R-:W-:Y:S01]  /*2f50*/  ISETP.GE.U32.AND P0, PT, R34, 0x7ca00000, PT ;  /* 0x7ca000002200780c */ /* 0x000fe20003f06070 */
[----:B0-----:R-:W-:-:S08]  /*2f60*/  DMUL R46, R34, R34 ;  /* 0x00000022222e7228 */ /* 0x001fd00000000000 */
[----:B------:R-:W-:Y:S02]  /*2f70*/  DFMA R48, R42, -R46, 1 ;  /* 0x3ff000002a30742b */ /* 0x000fe4000000082e */
[----:B--2---:R-:W-:-:S08]  /*2f80*/  DADD R40, R58, -R56 ;  /* 0x000000003a287229 */ /* 0x004fd00000000838 */
[----:B------:R-:W-:-:S08]  /*2f90*/  DADD R40, |R40|, |R40| ;  /* 0x0000000028287229 */ /* 0x000fd00000000628 */
[----:B------:R-:W-:Y:S02]  /*2fa0*/  DSETP.MAX.AND P1, P2, R40, R54, PT ;  /* 0x000000362800722a */ /* 0x000fe40003a2f000 */
[----:B------:R-:W-:-:S04]  /*2fb0*/  IMAD.MOV.U32 R33, RZ, RZ, R41 ;  /* 0x000000ffff217224 */ /* 0x000fc800078e0029 */
[----:B------:R-:W-:Y:S01]  /*2fc0*/  SEL R46, R40, R54, P1 ;  /* 0x00000036282e7207 */ /* 0x000fe20000800000 */
[----:B------:R-:W-:Y:S01]  /*2fd0*/  DFMA R40, R48, R82, 0.5 ;  /* 0x3fe000003028742b */ /* 0x000fe20000000052 */
[----:B------:R-:W-:Y:S01]  /*2fe0*/  FSEL R47, R33, R52, P1 ;  /* 0x00000034212f7208 */ /* 0x000fe20000800000 */
[----:B------:R-:W-:Y:S01]  /*2ff0*/  DMUL R48, R34, R48 ;  /* 0x0000003022307228 */ /* 0x000fe20000000000 */
[----:B------:R-:W-:-:S04]  /*3000*/  IMAD.MOV.U32 R33, RZ, RZ, R50 ;  /* 0x000000ffff217224 */ /* 0x000fc800078e0032 */
[----:B------:R-:W-:-:S03]  /*3010*/  @P2 LOP3.LUT R47, R52, 0x80000, RZ, 0xfc, !PT ;  /* 0x00080000342f2812 */ /* 0x000fc600078efcff */
[----:B------:R-:W-:Y:S02]  /*3020*/  DFMA R40, R40, R48, R34 ;  /* 0x000000302828722b */ /* 0x000fe40000000022 */
[----:B------:R-:W-:Y:S01]  /*3030*/  IMAD.MOV.U32 R48, RZ, RZ, R47 ;  /* 0x000000ffff307224 */ /* 0x000fe200078e002f */
[----:B------:R-:W-:-:S05]  /*3040*/  DSETP.MAX.AND P1, P2, R50, R46, PT ;  /* 0x0000002e3200722a */ /* 0x000fca0003a2f000 */
[----:B------:R-:W-:Y:S01]  /*3050*/  DMUL R54, R42, R40 ;  /* 0x000000282a367228 */ /* 0x000fe20000000000 */
[----:B------:R-:W-:Y:S02]  /*3060*/  FSEL R51, R51, R48, P1 ;  /* 0x0000003033337208 */ /* 0x000fe40000800000 */
[----:B------:R-:W-:Y:S01]  /*3070*/  SEL R46, R33, R46, P1 ;  /* 0x0000002e212e7207 */ /* 0x000fe20000800000 */
[----:B------:R-:W-:-:S05]  /*3080*/  VIADD R33, R41, 0xfff00000 ;  /* 0xfff0000029217836 */ /* 0x000fca0000000000 */
[----:B------:R-:W-:-:S05]  /*3090*/  @P2 LOP3.LUT R51, R48, 0x80000, RZ, 0xfc, !PT ;  /* 0x0008000030332812 */ /* 0x000fca00078efcff */
[----:B------:R-:W-:-:S06]  /*30a0*/  IMAD.MOV.U32 R47, RZ, RZ, R51 ;  /* 0x000000ffff2f7224 */ /* 0x000fcc00078e0033 */
[----:B------:R-:W-:Y:S02]  /*30b0*/  DSETP.GT.AND P1, PT, R46, R44, PT ;  /* 0x0000002c2e00722a */ /* 0x000fe40003f24000 */
[----:B------:R-:W-:-:S04]  /*30c0*/  DFMA R46, R54, -R54, R42 ;  /* 0x80000036362e722b */ /* 0x000fc8000000002a */
[----:B------:R-:W-:Y:S01]  /*30d0*/  SEL R39, R32, 0x1, !P1 ;  /* 0x0000000120277807 */ /* 0x000fe20004800000 */
[----:B------:R-:W-:-:S06]  /*30e0*/  IMAD.MOV.U32 R32, RZ, RZ, R40 ;  /* 0x000000ffff207224 */ /* 0x000fcc00078e0028 */
        /* <DEDUP_REMOVED lines=8> */
.L_x_53:
[----:B------:R-:W-:Y:S05]  /*3170*/  BSYNC.RECONVERGENT B1 ;  /* 0x0000000000017941 */ /* 0x000fea0003800200 */
.L_x_52:
[----:B------:R-:W2:Y:S01]  /*3180*/  LDL.128 R32, [R1+0x30] ;  /* 0x0000300001207983 */ /* 0x000ea20000100c00 */
[----:B------:R-:W-:Y:S01]  /*3190*/  IMAD.IADD R42, R0, 0x1, -R15 ;  /* 0x00000001002a7824 */ /* 0x000fe200078e0a0f */
[----:B------:R-:W-:Y:S01]  /*31a0*/  BSSY.RECONVERGENT B1, `(.L_x_54) ;  /* 0x0000030000017945 */ /* 0x000fe20003800200 */
[----:B------:R-:W-:Y:S02]  /*31b0*/  IMAD.IADD R40, R2, 0x1, -R13 ;  /* 0x0000000102287824 */ /* 0x000fe400078e0a0d */
[----:B------:R-:W-:Y:S02]  /*31c0*/  IMAD.IADD R46, R8, 0x1, -R17 ;  /* 0x00000001082e7824 */ /* 0x000fe400078e0a11 */
[----:B------:R-:W0:Y:S08]  /*31d0*/  I2F.F64 R42, R42 ;  /* 0x0000002a002a7312 */ /* 0x000e300000201c00 */
[----:B------:R-:W1:Y:S01]  /*31e0*/  I2F.F64 R40, R40 ;  /* 0x0000002800287312 */ /* 0x000e620000201c00 */
[----:B0-----:R-:W-:-:S07]  /*31f0*/  DMUL R48, R42, 4 ;  /* 0x401000002a307828 */ /* 0x001fce0000000000 */
[----:B------:R-:W0:Y:S01]  /*3200*/  I2F.F64 R46, R46 ;  /* 0x0000002e002e7312 */ /* 0x000e220000201c00 */
[----:B------:R-:W-:Y:S02]  /*3210*/  DMUL R50, R42, R48 ;  /* 0x000000302a327228 */ /* 0x000fe40000000000 */
[----:B-1----:R-:W-:Y:S02]  /*3220*/  DADD R48, R40, R40 ;  /* 0x0000000028307229 */ /* 0x002fe40000000028 */
[----:B0-----:R-:W-:-:S06]  /*3230*/  DMUL R54, R46, 3 ;  /* 0x400800002e367828 */ /* 0x001fcc0000000000 */
[----:B------:R-:W-:-:S08]  /*3240*/  DFMA R48, R40, R48, R50 ;  /* 0x000000302830722b */ /* 0x000fd00000000032 */
[----:B------:R-:W-:Y:S01]  /*3250*/  DFMA R84, R46, R54, R48 ;  /* 0x000000362e54722b */ /* 0x000fe20000000030 */
[----:B------:R-:W-:Y:S02]  /*3260*/  IMAD.MOV.U32 R47, RZ, RZ, R82 ;  /* 0x000000ffff2f7224 */ /* 0x000fe400078e0052 */
[----:B------:R-:W-:-:S03]  /*3270*/  IMAD.MOV.U32 R48, RZ, RZ, 0x1 ;  /* 0x00000001ff307424 */ /* 0x000fc600078e00ff */
[----:B------:R-:W0:Y:S04]  /*3280*/  MUFU.RSQ64H R51, R85 ;  /* 0x0000005500337308 */ /* 0x000e280000001c00 */
[----:B------:R-:W-:-:S06]  /*3290*/  VIADD R50, R85, 0xfcb00000 ;  /* 0xfcb0000055327836 */ /* 0x000fcc0000000000 */
[----:B0-----:R-:W-:-:S08]  /*32a0*/  DMUL R40, R50, R50 ;  /* 0x0000003232287228 */ /* 0x001fd00000000000 */
[----:B------:R-:W-:Y:S02]  /*32b0*/  DFMA R40, R84, -R40, 1 ;  /* 0x3ff000005428742b */ /* 0x000fe40000000828 */
[----:B--2---:R-:W-:-:S08]  /*32c0*/  DADD R42, R32, -R34 ;  /* 0x00000000202a7229 */ /* 0x004fd00000000822 */
[----:B------:R-:W-:-:S08]  /*32d0*/  DADD R42, |R42|, |R42| ;  /* 0x000000002a2a7229 */ /* 0x000fd0000000062a */
[----:B------:R-:W-:Y:S02]  /*32e0*/  DSETP.MAX.AND P0, P1, R42, R82, PT ;  /* 0x000000522a00722a */ /* 0x000fe4000390f000 */
[----:B------:R-:W-:-:S04]  /*32f0*/  IMAD.MOV.U32 R46, RZ, RZ, R43 ;  /* 0x000000ffff2e7224 */ /* 0x000fc800078e002b */
[----:B------:R-:W-:Y:S01]  /*3300*/  SEL R42, R42, R47, P0 ;  /* 0x0000002f2a2a7207 */ /* 0x000fe20000000000 */
[----:B------:R-:W-:Y:S01]  /*3310*/  IMAD.MOV.U32 R47, RZ, RZ, 0x3fd80000 ;  /* 0x3fd80000ff2f7424 */ /* 0x000fe200078e00ff */
[----:B------:R-:W-:Y:S01]  /*3320*/  FSEL R49, R46, R83, P0 ;  /* 0x000000532e317208 */ /* 0x000fe20000000000 */
[----:B------:R-:W-:Y:S01]  /*3330*/  IMAD.MOV.U32 R46, RZ, RZ, 0x0 ;  /* 0x00000000ff2e7424 */ /* 0x000fe200078e00ff */
[----:B------:R-:W-:-:S04]  /*3340*/  ISETP.GE.U32.AND P0, PT, R50, 0x7ca00000, PT ;  /* 0x7ca000003200780c */ /* 0x000fc80003f06070 */
[----:B------:R-:W-:-:S05]  /*3350*/  @P1 LOP3.LUT R49, R83, 0x80000, RZ, 0xfc, !PT ;  /* 0x0008000053311812 */ /* 0x000fca00078efcff */
[----:B------:R-:W-:-:S06]  /*3360*/  IMAD.MOV.U32 R43, RZ, RZ, R49 ;  /* 0x000000ffff2b7224 */ /* 0x000fcc00078e0031 */
[----:B------:R-:W-:Y:S02]  /*3370*/  DSETP.GT.AND P1, PT, R42, R44, PT ;  /* 0x0000002c2a00722a */ /* 0x000fe40003f24000 */
[----:B------:R-:W-:Y:S02]  /*3380*/  DFMA R42, R40, R46, 0.5 ;  /* 0x3fe00000282a742b */ /* 0x000fe4000000002e */
[----:B------:R-:W-:-:S08]  /*3390*/  DMUL R40, R50, R40 ;  /* 0x0000002832287228 */ /* 0x000fd00000000000 */
[----:B------:R-:W-:Y:S01]  /*33a0*/  DFMA R82, R42, R40, R50 ;  /* 0x000000282a52722b */ /* 0x000fe20000000032 */
[----:B------:R-:W-:Y:S01]  /*33b0*/  IMAD.MOV.U32 R41, RZ, RZ, 0x1 ;  /* 0x00000001ff297424 */ /* 0x000fe200078e00ff */
[----:B------:R-:W-:-:S04]  /*33c0*/  @P1 PRMT R39, R48, 0x7610, R39 ;  /* 0x0000761030271816 */ /* 0x000fc80000000027 */
[----:B------:R0:W-:Y:S02]  /*33d0*/  @P1 STL.U8 [R1+0x60], R41 ;  /* 0x0000602901001387 */ /* 0x0001e40000100000 */
[----:B------:R-:W-:Y:S02]  /*33e0*/  DMUL R54, R84, R82 ;  /* 0x0000005254367228 */ /* 0x000fe40000000000 */
[----:B------:R-:W-:-:S06]  /*33f0*/  IMAD.MOV.U32 R40, RZ, RZ, R82 ;  /* 0x000000ffff287224 */ /* 0x000fcc00078e0052 */
[----:B------:R-:W-:Y:S01]  /*3400*/  DFMA R46, R54, -R54, R84 ;  /* 0x80000036362e722b */ /* 0x000fe20000000054 */
[----:B0-----:R-:W-:-:S07]  /*3410*/  VIADD R41, R83, 0xfff00000 ;  /* 0xfff0000053297836 */ /* 0x001fce0000000000 */
[----:B------:R-:W-:Y:S01]  /*3420*/  DFMA R42, R46, R40, R54 ;  /* 0x000000282e2a722b */ /* 0x000fe20000000036 */
[----:B------:R-:W-:Y:S10]  /*3430*/  @!P0 BRA `(.L_x_55) ;  /* 0x0000000000188947 */ /* 0x000ff40003800000 */
[----:B------:R-:W-:Y:S01]  /*3440*/  IMAD.MOV.U32 R40, RZ, RZ, R82 ;  /* 0x000000ffff287224 */ /* 0x000fe200078e0052 */
[----:B------:R-:W-:Y:S01]  /*3450*/  MOV R80, 0x34a0 ;  /* 0x000034a000507802 */ /* 0x000fe20000000f00 */
[----:B------:R-:W-:Y:S02]  /*3460*/  IMAD.MOV.U32 R42, RZ, RZ, R84 ;  /* 0x000000ffff2a7224 */ /* 0x000fe400078e0054 */
[----:B------:R-:W-:Y:S02]  /*3470*/  IMAD.MOV.U32 R43, RZ, RZ, R85 ;  /* 0x000000ffff2b7224 */ /* 0x000fe400078e0055 */
[----:B------:R-:W-:-:S07]  /*3480*/  IMAD.MOV.U32 R82, RZ, RZ, R50 ;  /* 0x000000ffff527224 */ /* 0x000fce00078e0032 */
[----:B------:R-:W-:Y:S05]  /*3490*/  CALL.REL.NOINC `($__internal_4_$__cuda_sm20_dsqrt_rn_f64_mediumpath_v1) ;  /* 0x0000109c00a87944 */ /* 0x000fea0003c00000 */
.L_x_55:
[----:B------:R-:W-:Y:S05]  /*34a0*/  BSYNC.RECONVERGENT B1 ;  /* 0x0000000000017941 */ /* 0x000fea0003800200 */
.L_x_54:
[----:B------:R-:W-:Y:S01]  /*34b0*/  IMAD.IADD R52, R3, 0x1, -R21 ;  /* 0x0000000103347824 */ /* 0x000fe200078e0a15 */
[----:B------:R-:W-:Y:S01]  /*34c0*/  BSSY.RECONVERGENT B1, `(.L_x_56) ;  /* 0x000002f000017945 */ /* 0x000fe20003800200 */
[----:B------:R-:W-:Y:S02]  /*34d0*/  IMAD.IADD R40, R9, 0x1, -R20 ;  /* 0x0000000109287824 */ /* 0x000fe400078e0a14 */
[----:B------:R-:W0:Y:S01]  /*34e0*/  I2F.F64 R46, R52 ;  /* 0x00000034002e7312 */ /* 0x000e220000201c00 */
[----:B------:R-:W-:-:S07]  /*34f0*/  IMAD.IADD R80, R11, 0x1, -R22 ;  /* 0x000000010b507824 */ /* 0x000fce00078e0a16 */
[----:B------:R-:W1:Y:S01]  /*3500*/  I2F.F64 R40, R40 ;  /* 0x0000002800287312 */ /* 0x000e620000201c00 */
[----:B0-----:R-:W-:-:S07]  /*3510*/  DMUL R54, R46, 4 ;  /* 0x401000002e367828 */ /* 0x001fce0000000000 */
[----:B------:R-:W0:Y:S01]  /*3520*/  I2F.F64 R48, R80 ;  /* 0x0000005000307312 */ /* 0x000e220000201c00 */
[----:B-1----:R-:W-:Y:S02]  /*3530*/  DADD R50, R40, R40 ;  /* 0x0000000028327229 */ /* 0x002fe40000000028 */
[----:B------:R-:W-:Y:S02]  /*3540*/  DMUL R54, R46, R54 ;  /* 0x000000362e367228 */ /* 0x000fe40000000000 */
[----:B0-----:R-:W-:-:S06]  /*3550*/  DMUL R82, R48, 3 ;  /* 0x4008000030527828 */ /* 0x001fcc0000000000 */
[----:B------:R-:W-:-:S08]  /*3560*/  DFMA R46, R40, R50, R54 ;  /* 0x00000032282e722b */ /* 0x000fd00000000036 */
[----:B------:R-:W-:Y:S01]  /*3570*/  DFMA R46, R48, R82, R46 ;  /* 0x00000052302e722b */ /* 0x000fe2000000002e */
[----:B------:R-:W-:Y:S02]  /*3580*/  IMAD.MOV.U32 R82, RZ, RZ, 0x0 ;  /* 0x00000000ff527424 */ /* 0x000fe400078e00ff */
[----:B------:R-:W-:-:S03]  /*3590*/  IMAD.MOV.U32 R83, RZ, RZ, 0x3fd80000 ;  /* 0x3fd80000ff537424 */ /* 0x000fc600078e00ff */
[----:B------:R-:W0:Y:S04]  /*35a0*/  MUFU.RSQ64H R49, R47 ;  /* 0x0000002f00317308 */ /* 0x000e280000001c00 */
[----:B------:R-:W-:-:S06]  /*35b0*/  VIADD R48, R47, 0xfcb00000 ;  /* 0xfcb000002f307836 */ /* 0x000fcc0000000000 */
[----:B0-----:R-:W-:-:S08]  /*35c0*/  DMUL R40, R48, R48 ;  /* 0x0000003030287228 */ /* 0x001fd00000000000 */
[----:B------:R-:W-:Y:S02]  /*35d0*/  DFMA R50, R46, -R40, 1 ;  /* 0x3ff000002e32742b */ /* 0x000fe40000000828 */
[----:B------:R-:W-:-:S06]  /*35e0*/  DADD R40, R4, -R60 ;  /* 0x0000000004287229 */ /* 0x000fcc000000083c */
[----:B------:R-:W-:Y:S02]  /*35f0*/  DFMA R82, R50, R82, 0.5 ;  /* 0x3fe000003252742b */ /* 0x000fe40000000052 */
[----:B------:R-:W-:Y:S02]  /*3600*/  DADD R40, |R40|, |R40| ;  /* 0x0000000028287229 */ /* 0x000fe40000000628 */
[----:B------:R-:W-:-:S06]  /*3610*/  DMUL R50, R48, R50 ;  /* 0x0000003230327228 */ /* 0x000fcc0000000000 */
[----:B------:R-:W-:Y:S02]  /*3620*/  DSETP.MAX.AND P0, P2, R40, R42, PT ;  /* 0x0000002a2800722a */ /* 0x000fe40003a0f000 */
[----:B------:R-:W-:Y:S01]  /*3630*/  DFMA R82, R82, R50, R48 ;  /* 0x000000325252722b */ /* 0x000fe20000000030 */
[----:B------:R-:W-:Y:S02]  /*3640*/  IMAD.MOV.U32 R51, RZ, RZ, R43 ;  /* 0x000000ffff337224 */ /* 0x000fe400078e002b */
[----:B------:R-:W-:Y:S01]  /*3650*/  IMAD.MOV.U32 R50, RZ, RZ, R41 ;  /* 0x000000ffff327224 */ /* 0x000fe200078e0029 */
[----:B------:R-:W-:-:S04]  /*3660*/  SEL R42, R40, R42, P0 ;  /* 0x0000002a282a7207 */ /* 0x000fc80000000000 */
[----:B------:R-:W-:Y:S01]  /*3670*/  DMUL R54, R46, R82 ;  /* 0x000000522e367228 */ /* 0x000fe20000000000 */
[----:B------:R-:W-:Y:S01]  /*3680*/  FSEL R85, R50, R51, P0 ;  /* 0x0000003332557208 */ /* 0x000fe20000000000 */
[----:B------:R-:W-:Y:S01]  /*3690*/  VIADD R41, R83, 0xfff00000 ;  /* 0xfff0000053297836 */ /* 0x000fe20000000000 */
[----:B------:R-:W-:Y:S01]  /*36a0*/  ISETP.GE.U32.AND P0, PT, R48, 0x7ca00000, PT ;  /* 0x7ca000003000780c */ /* 0x000fe20003f06070 */
[----:B------:R-:W-:Y:S01]  /*36b0*/  IMAD.MOV.U32 R40, RZ, RZ, R82 ;  /* 0x000000ffff287224 */ /* 0x000fe200078e0052 */
[----:B------:R-:W-:-:S03]  /*36c0*/  @P2 LOP3.LUT R85, R51, 0x80000, RZ, 0xfc, !PT ;  /* 0x0008000033552812 */ /* 0x000fc600078efcff */
[----:B------:R-:W-:Y:S02]  /*36d0*/  DFMA R50, R54, -R54, R46 ;  /* 0x800000363632722b */ /* 0x000fe4000000002e */
[----:B------:R-:W-:-:S06]  /*36e0*/  IMAD.MOV.U32 R43, RZ, RZ, R85 ;  /* 0x000000ffff2b7224 */ /* 0x000fcc00078e0055 */
[----:B------:R-:W-:Y:S02]  /*36f0*/  DSETP.GT.AND P2, PT, R42, R44, PT ;  /* 0x0000002c2a00722a */ /* 0x000fe40003f44000 */
[----:B------:R-:W-:-:S04]  /*3700*/  DFMA R42, R50, R40, R54 ;  /* 0x00000028322a722b */ /* 0x000fc80000000036 */
[----:B------:R-:W-:Y:S01]  /*3710*/  P2R R52, PR, RZ, 0x4 ;  /* 0x00000004ff347803 */ /* 0x000fe20000000000 */
[----:B------:R-:W-:Y:S07]  /*3720*/  @!P0 BRA `(.L_x_57) ;  /* 0x0000000000208947 */ /* 0x000fee0003800000 */
        /* <DEDUP_REMOVED lines=8> */
.L_x_57:
[----:B------:R-:W-:Y:S05]  /*37b0*/  BSYNC.RECONVERGENT B1 ;  /* 0x0000000000017941 */ /* 0x000fea0003800200 */
.L_x_56:
        /* <DEDUP_REMOVED lines=19> */
[----:B------:R-:W-:-:S06]  /*38f0*/  DADD R40, -R58, R6 ;  /* 0x000000003a287229 */ /* 0x000fcc0000000106 */
        /* <DEDUP_REMOVED lines=17> */
[----:B------:R-:W-:Y:S01]  /*3a10*/  DFMA R42, R50, R40, R54 ;  /* 0x00000028322a722b */ /* 0x000fe20000000036 */
[----:B------:R-:W-:Y:S11]  /*3a20*/  @!P0 BRA `(.L_x_59) ;  /* 0x0000000000208947 */ /* 0x000ff60003800000 */
        /* <DEDUP_REMOVED lines=8> */
.L_x_59:
[----:B------:R-:W-:Y:S05]  /*3ab0*/  BSYNC.RECONVERGENT B1 ;  /* 0x0000000000017941 */ /* 0x000fea0003800200 */
.L_x_58:
        /* <DEDUP_REMOVED lines=47> */
.L_x_61:
[----:B------:R-:W-:Y:S05]  /*3db0*/  BSYNC.RECONVERGENT B1 ;  /* 0x0000000000017941 */ /* 0x000fea0003800200 */
.L_x_60:
[----:B------:R-:W-:Y:S01]  /*3dc0*/  IMAD.IADD R80, R3, 0x1, -R15 ;  /* 0x0000000103507824 */ /* 0x000fe200078e0a0f */
[----:B------:R-:W-:Y:S01]  /*3dd0*/  BSSY.RECONVERGENT B1, `(.L_x_62) ;  /* 0x0000030000017945 */ /* 0x000fe20003800200 */
[----:B------:R-:W-:Y:S02]  /*3de0*/  IMAD.IADD R40, R9, 0x1, -R13 ;  /* 0x0000000109287824 */ /* 0x000fe400078e0a0d */
[----:B------:R-:W0:Y:S01]  /*3df0*/  I2F.F64 R46, R80 ;  /* 0x00000050002e7312 */ /* 0x000e220000201c00 */
[----:B------:R-:W-:Y:S02]  /*3e00*/  IMAD.IADD R84, R11, 0x1, -R17 ;  /* 0x000000010b547824 */ /* 0x000fe400078e0a11 */
[----:B------:R-:W-:-:S05]  /*3e10*/  IMAD.MOV.U32 R85, RZ, RZ, 0x3fd80000 ;  /* 0x3fd80000ff557424 */ /* 0x000fca00078e00ff */
[----:B------:R-:W1:Y:S01]  /*3e20*/  I2F.F64 R40, R40 ;  /* 0x0000002800287312 */ /* 0x000e620000201c00 */
[----:B0-----:R-:W-:-:S07]  /*3e30*/  DMUL R54, R46, 4 ;  /* 0x401000002e367828 */ /* 0x001fce0000000000 */
[----:B------:R0:W2:Y:S01]  /*3e40*/  I2F.F64 R48, R84 ;  /* 0x0000005400307312 */ /* 0x0000a20000201c00 */
[----:B-1----:R-:W-:Y:S01]  /*3e50*/  DADD R50, R40, R40 ;  /* 0x0000000028327229 */ /* 0x002fe20000000028 */
[----:B0-----:R-:W-:Y:S01]  /*3e60*/  IMAD.MOV.U32 R84, RZ, RZ, 0x0 ;  /* 0x00000000ff547424 */ /* 0x001fe200078e00ff */
[----:B------:R-:W-:Y:S02]  /*3e70*/  DMUL R54, R46, R54 ;  /* 0x000000362e367228 */ /* 0x000fe40000000000 */
[----:B--2---:R-:W-:-:S06]  /*3e80*/  DMUL R82, R48, 3 ;  /* 0x4008000030527828 */ /* 0x004fcc0000000000 */
[----:B------:R-:W-:-:S08]  /*3e90*/  DFMA R46, R40, R50, R54 ;  /* 0x00000032282e722b */ /* 0x000fd00000000036 */
[----:B------:R-:W-:-:S06]  /*3ea0*/  DFMA R46, R48, R82, R46 ;  /* 0x00000052302e722b */ /* 0x000fcc000000002e */
        /* <DEDUP_REMOVED lines=32> */
[----:B------:R-:W-:Y:S02]  /*40b0*/  IMAD.MOV.U32 R82, RZ, RZ, R42 ;  /* 0x000000ffff527224 */ /* 0x000fe400078e002a */
[----:B------:R-:W-:-:S07]  /*40c0*/  IMAD.MOV.U32 R83, RZ, RZ, R43 ;  /* 0x000000ffff537224 */ /* 0x000fce00078e002b */
.L_x_63:
[----:B------:R-:W-:Y:S05]  /*40d0*/  BSYNC.RECONVERGENT B1 ;  /* 0x0000000000017941 */ /* 0x000fea0003800200 */
.L_x_62:
        /* <DEDUP_REMOVED lines=25> */
[----:B------:R-:W-:-:S03]  /*4270*/  IMAD.MOV.U32 R47, RZ, RZ, R82 ;  /* 0x000000ffff2f7224 */ /* 0x000fc600078e0052 */
[----:B------:R-:W-:Y:S01]  /*4280*/  FSEL R85, R41, R83, P0 ;  /* 0x0000005329557208 */ /* 0x000fe20000000000 */
[----:B------:R-:W-:-:S03]  /*4290*/  IMAD.MOV.U32 R82, RZ, RZ, R40 ;  /* 0x000000ffff527224 */ /* 0x000fc600078e0028 */
[----:B------:R-:W-:Y:S02]  /*42a0*/  DMUL R54, R42, R50 ;  /* 0x000000322a367228 */ /* 0x000fe40000000000 */
[----:B------:R-:W-:Y:S01]  /*42b0*/  SEL R82, R82, R47, P0 ;  /* 0x0000002f52527207 */ /* 0x000fe20000000000 */
[----:B------:R-:W-:Y:S01]  /*42c0*/  VIADD R41, R51, 0xfff00000 ;  /* 0xfff0000033297836 */ /* 0x000fe20000000000 */
[----:B------:R-:W-:Y:S01]  /*42d0*/  @P5 LOP3.LUT R85, R83, 0x80000, RZ, 0xfc, !PT ;  /* 0x0008000053555812 */ /* 0x000fe200078efcff */
[----:B------:R-:W-:Y:S01]  /*42e0*/  IMAD.MOV.U32 R40, RZ, RZ, R50 ;  /* 0x000000ffff287224 */ /* 0x000fe200078e0032 */
[----:B------:R-:W-:Y:S02]  /*42f0*/  ISETP.GE.U32.AND P5, PT, R48, 0x7ca00000, PT ;  /* 0x7ca000003000780c */ /* 0x000fe40003fa6070 */
[----:B------:R-:W-:Y:S01]  /*4300*/  DFMA R46, R54, -R54, R42 ;  /* 0x80000036362e722b */ /* 0x000fe2000000002a */
[----:B------:R-:W-:-:S06]  /*4310*/  IMAD.MOV.U32 R83, RZ, RZ, R85 ;  /* 0x000000ffff537224 */ /* 0x000fcc00078e0055 */
[----:B------:R-:W-:Y:S02]  /*4320*/  DSETP.GT.AND P0, PT, R82, R44, PT ;  /* 0x0000002c5200722a */ /* 0x000fe40003f04000 */
[----:B------:R-:W-:Y:S02]  /*4330*/  DFMA R82, R46, R40, R54 ;  /* 0x000000282e52722b */ /* 0x000fe40000000036 */
[----:B------:R-:W-:Y:S10]  /*4340*/  @!P5 BRA `(.L_x_65) ;  /* 0x000000000018d947 */ /* 0x000ff40003800000 */
[----:B------:R-:W-:Y:S01]  /*4350*/  IMAD.MOV.U32 R40, RZ, RZ, R50 ;  /* 0x000000ffff287224 */ /* 0x000fe200078e0032 */
[----:B------:R-:W-:Y:S01]  /*4360*/  MOV R80, 0x4390 ;  /* 0x0000439000507802 */ /* 0x000fe20000000f00 */
[----:B------:R-:W-:-:S07]  /*4370*/  IMAD.MOV.U32 R82, RZ, RZ, R48 ;  /* 0x000000ffff527224 */ /* 0x000fce00078e0030 */
[----:B------:R-:W-:Y:S05]  /*4380*/  CALL.REL.NOINC `($__internal_4_$__cuda_sm20_dsqrt_rn_f64_mediumpath_v1) ;  /* 0x0000108c00ec7944 */ /* 0x000fea0003c00000 */
[----:B------:R-:W-:Y:S02]  /*4390*/  IMAD.MOV.U32 R82, RZ, RZ, R42 ;  /* 0x000000ffff527224 */ /* 0x000fe400078e002a */
[----:B------:R-:W-:-:S07]  /*43a0*/  IMAD.MOV.U32 R83, RZ, RZ, R43 ;  /* 0x000000ffff537224 */ /* 0x000fce00078e002b */
.L_x_65:
[----:B------:R-:W-:Y:S05]  /*43b0*/  BSYNC.RECONVERGENT B1 ;  /* 0x0000000000017941 */ /* 0x000fea0003800200 */
.L_x_64:
[----:B------:R-:W-:Y:S01]  /*43c0*/  DADD R40, -R56, R6 ;  /* 0x0000000038287229 */ /* 0x000fe20000000106 */
[----:B------:R-:W-:Y:S01]  /*43d0*/  IMAD.MOV.U32 R87, RZ, RZ, R83 ;  /* 0x000000ffff577224 */ /* 0x000fe200078e0053 */
[----:B------:R-:W-:Y:S01]  /*43e0*/  BSSY.RECONVERGENT B1, `(.L_x_66) ;  /* 0x000002c000017945 */ /* 0x000fe20003800200 */
[----:B------:R-:W-:Y:S02]  /*43f0*/  IMAD.IADD R54, R10, 0x1, -R21 ;  /* 0x000000010a367824 */ /* 0x000fe400078e0a15 */
[----:B------:R-:W-:Y:S02]  /*4400*/  IMAD.MOV.U32 R49, RZ, RZ, R82 ;  /* 0x000000ffff317224 */ /* 0x000fe400078e0052 */
[----:B------:R-:W-:Y:S01]  /*4410*/  IMAD.IADD R55, R14, 0x1, -R22 ;  /* 0x000000010e377824 */ /* 0x000fe200078e0a16 */
[----:B------:R-:W-:-:S03]  /*4420*/  DADD R40, |R40|, |R40| ;  /* 0x0000000028287229 */ /* 0x000fc60000000628 */
[----:B------:R-:W-:Y:S05]  /*4430*/  I2F.F64 R46, R55 ;  /* 0x00000037002e7312 */ /* 0x000fea0000201c00 */
[----:B------:R-:W-:Y:S02]  /*4440*/  DSETP.MAX.AND P5, P6, R40, R82, PT ;  /* 0x000000522800722a */ /* 0x000fe40003eaf000 */
[----:B------:R-:W-:Y:S02]  /*4450*/  IMAD.MOV.U32 R42, RZ, RZ, R41 ;  /* 0x000000ffff2a7224 */ /* 0x000fe400078e0029 */
[----:B------:R-:W-:-:S03]  /*4460*/  IMAD.MOV.U32 R48, RZ, RZ, R40 ;  /* 0x000000ffff307224 */ /* 0x000fc600078e0028 */
[----:B------:R-:W-:Y:S02]  /*4470*/  FSEL R89, R42, R87, P5 ;  /* 0x000000572a597208 */ /* 0x000fe40002800000 */
[----:B------:R-:W0:Y:S01]  /*4480*/  I2F.F64 R42, R54 ;  /* 0x00000036002a7312 */ /* 0x000e220000201c00 */
[----:B------:R-:W-:Y:S01]  /*4490*/  SEL R48, R48, R49, P5 ;  /* 0x0000003130307207 */ /* 0x000fe20002800000 */
[----:B------:R-:W-:-:S03]  /*44a0*/  IMAD.IADD R49, R12, 0x1, -R20 ;  /* 0x000000010c317824 */ /* 0x000fc600078e0a14 */
[----:B------:R-:W-:-:S03]  /*44b0*/  @P6 LOP3.LUT R89, R87, 0x80000, RZ, 0xfc, !PT ;  /* 0x0008000057596812 */ /* 0x000fc600078efcff */
[----:B------:R1:W2:Y:S01]  /*44c0*/  I2F.F64 R40, R49 ;  /* 0x0000003100287312 */ /* 0x0002a20000201c00 */
[----:B0-----:R-:W-:Y:S01]  /*44d0*/  DMUL R50, R42, 4 ;  /* 0x401000002a327828 */ /* 0x001fe20000000000 */
[----:B-1----:R-:W-:-:S07]  /*44e0*/  IMAD.MOV.U32 R49, RZ, RZ, R89 ;  /* 0x000000ffff317224 */ /* 0x002fce00078e0059 */
[----:B------:R-:W-:Y:S02]  /*44f0*/  DMUL R50, R42, R50 ;  /* 0x000000322a327228 */ /* 0x000fe40000000000 */
[----:B--2---:R-:W-:-:S08]  /*4500*/  DADD R42, R40, R40 ;  /* 0x00000000282a7229 */ /* 0x004fd00000000028 */
[----:B------:R-:W-:Y:S02]  /*4510*/  DFMA R42, R40, R42, R50 ;  /* 0x0000002a282a722b */ /* 0x000fe40000000032 */
[----:B------:R-:W-:-:S08]  /*4520*/  DMUL R40, R46, 3 ;  /* 0x400800002e287828 */ /* 0x000fd00000000000 */
[----:B------:R-:W-:Y:S01]  /*4530*/  DFMA R42, R46, R40, R42 ;  /* 0x000000282e2a722b */ /* 0x000fe2000000002a */
[----:B------:R-:W-:Y:S02]  /*4540*/  IMAD.MOV.U32 R46, RZ, RZ, 0x0 ;  /* 0x00000000ff2e7424 */ /* 0x000fe400078e00ff */
[----:B------:R-:W-:-:S03]  /*4550*/  IMAD.MOV.U32 R47, RZ, RZ, 0x3fd80000 ;  /* 0x3fd80000ff2f7424 */ /* 0x000fc600078e00ff */
        /* <DEDUP_REMOVED lines=20> */
.L_x_67:
[----:B------:R-:W-:Y:S05]  /*46a0*/  BSYNC.RECONVERGENT B1 ;  /* 0x0000000000017941 */ /* 0x000fea0003800200 */
.L_x_66:
[----:B------:R-:W-:Y:S01]  /*46b0*/  DADD R40, R62, -R58 ;  /* 0x000000003e287229 */ /* 0x000fe2000000083a */
[----:B------:R-:W-:Y:S01]  /*46c0*/  IMAD.MOV.U32 R43, RZ, RZ, R83 ;  /* 0x000000ffff2b7224 */ /* 0x000fe200078e0053 */
[----:B------:R-:W0:Y:S06]  /*46d0*/  LDCU.64 UR8, c[0x0][0x3c0] ;  /* 0x00007800ff0877ac */ /* 0x000e2c0008000a00 */
[----:B------:R-:W-:-:S08]  /*46e0*/  DADD R40, |R40|, |R40| ;  /* 0x0000000028287229 */ /* 0x000fd00000000628 */
[----:B------:R-:W-:Y:S02]  /*46f0*/  DSETP.MAX.AND P5, P6, R40, R82, PT ;  /* 0x000000522800722a */ /* 0x000fe40003eaf000 */
[----:B------:R-:W-:-:S04]  /*4700*/  IMAD.MOV.U32 R42, RZ, RZ, R41 ;  /* 0x000000ffff2a7224 */ /* 0x000fc800078e0029 */
[----:B------:R-:W-:Y:S02]  /*4710*/  SEL R40, R40, R82, P5 ;  /* 0x0000005228287207 */ /* 0x000fe40002800000 */
[----:B------:R-:W-:Y:S01]  /*4720*/  FSEL R47, R42, R43, P5 ;  /* 0x0000002b2a2f7208 */ /* 0x000fe20002800000 */
[----:B------:R-:W-:Y:S01]  /*4730*/  IMAD.MOV.U32 R42, RZ, RZ, R48 ;  /* 0x000000ffff2a7224 */ /* 0x000fe200078e0030 */
[----:B------:R-:W-:-:S04]  /*4740*/  ISETP.NE.AND P5, PT, R52, RZ, PT ;  /* 0x000000ff3400720c */ /* 0x000fc80003fa5270 */
[----:B------:R-:W-:Y:S02]  /*4750*/  @P6 LOP3.LUT R47, R43, 0x80000, RZ, 0xfc, !PT ;  /* 0x000800002b2f6812 */ /* 0x000fe400078efcff */
[----:B------:R-:W-:-:S03]  /*4760*/  SEL R39, R39, 0x1, !P5 ;  /* 0x0000000127277807 */ /* 0x000fc60006800000 */
[----:B------:R-:W-:Y:S01]  /*4770*/  IMAD.MOV.U32 R41, RZ, RZ, R47 ;  /* 0x000000ffff297224 */ /* 0x000fe200078e002f */
[----:B------:R-:W-:-:S03]  /*4780*/  SEL R39, R39, 0x1, !P4 ;  /* 0x0000000127277807 */ /* 0x000fc60006000000 */
[----:B------:R-:W-:Y:S01]  /*4790*/  IMAD.MOV.U32 R46, RZ, RZ, R41 ;  /* 0x000000ffff2e7224 */ /* 0x000fe200078e0029 */
[----:B------:R-:W-:Y:S01]  /*47a0*/  SEL R39, R39, 0x1, !P3 ;  /* 0x0000000127277807 */ /* 0x000fe20005800000 */
[----:B------:R-:W-:-:S03]  /*47b0*/  DSETP.MAX.AND P5, P6, R48, R40, PT ;  /* 0x000000283000722a */ /* 0x000fc60003eaf000 */
[----:B------:R-:W-:-:S03]  /*47c0*/  SEL R39, R39, 0x1, !P2 ;  /* 0x0000000127277807 */ /* 0x000fc60005000000 */
[----:B------:R-:W-:Y:S02]  /*47d0*/  FSEL R49, R49, R46, P5 ;  /* 0x0000002e31317208 */ /* 0x000fe40002800000 */
[----:B------:R-:W-:Y:S02]  /*47e0*/  SEL R40, R42, R40, P5 ;  /* 0x000000282a287207 */ /* 0x000fe40002800000 */
[----:B------:R-:W-:Y:S02]  /*47f0*/  SEL R39, R39, 0x1, !P1 ;  /* 0x0000000127277807 */ /* 0x000fe40004800000 */
[----:B------:R-:W-:Y:S02]  /*4800*/  SHF.R.S32.HI R42, RZ, 0x1f, R30 ;  /* 0x0000001fff2a7819 */ /* 0x000fe4000001141e */
[----:B------:R-:W-:Y:S02]  /*4810*/  @P6 LOP3.LUT R49, R46, 0x80000, RZ, 0xfc, !PT ;  /* 0x000800002e316812 */ /* 0x000fe400078efcff */
[----:B------:R-:W-:-:S03]  /*4820*/  SEL R39, R39, 0x1, !P0 ;  /* 0x0000000127277807 */ /* 0x000fc60004000000 */
[----:B------:R-:W-:-:S06]  /*4830*/  IMAD.MOV.U32 R41, RZ, RZ, R49 ;  /* 0x000000ffff297224 */ /* 0x000fcc00078e0031 */
[----:B------:R-:W-:Y:S01]  /*4840*/  DSETP.GT.AND P1, PT, R40, R44, PT ;  /* 0x0000002c2800722a */ /* 0x000fe20003f24000 */
[----:B0-----:R-:W-:-:S04]  /*4850*/  IADD3 R40, P2, PT, R30, UR8, RZ ;  /* 0x000000081e287c10 */ /* 0x001fc8000ff5e0ff */
[----:B------:R-:W-:Y:S02]  /*4860*/  IADD3.X R41, PT, PT, R42, UR9, RZ, P2, !PT ;  /* 0x000000092a297c10 */ /* 0x000fe400097fe4ff */
[----:B------:R-:W-:-:S04]  /*4870*/  SEL R39, R39, 0x1, !P1 ;  /* 0x0000000127277807 */ /* 0x000fc80004800000 */
[----:B------:R-:W-:Y:S01]  /*4880*/  LOP3.LUT P0, RZ, R39, 0xff, RZ, 0xc0, !PT ;  /* 0x000000ff27ff7812 */ /* 0x000fe2000780c0ff */
[----:B------:R0:W-:-:S12]  /*4890*/  STG.E.U8 desc[UR10][R40.64], R39 ;  /* 0x0000002728007986 */ /* 0x0001d8000c10110a */
[----:B0-----:R-:W-:Y:S05]  /*48a0*/  @!P0 BRA `(.L_x_68) ;  /* 0x00001080003c8947 */ /* 0x001fea0003800000 */
[----:B------:R-:W-:Y:S01]  /*48b0*/  DADD R36, RZ, R4 ;  /* 0x00000000ff247229 */ /* 0x000fe20000000004 */
[----:B------:R-:W0:Y:S01]  /*48c0*/  LDC.U8 R38, c[0x0][0x3b8] ;  /* 0x0000ee00ff267b82 */ /* 0x000e220000000000 */
[----:B------:R-:W-:Y:S01]  /*48d0*/  IMAD.MOV.U32 R52, RZ, RZ, 0x3 ;  /* 0x00000003ff347424 */ /* 0x000fe200078e00ff */
[----:B------:R-:W1:Y:S01]  /*48e0*/  LDCU UR4, c[0x0][0x3a0] ;  /* 0x00007400ff0477ac */ /* 0x000e620008000800 */
[----:B------:R-:W-:Y:S01]  /*48f0*/  BSSY.RECONVERGENT B2, `(.L_x_69) ;  /* 0x000054f000027945 */ /* 0x000fe20003800200 */
[----:B------:R-:W-:Y:S01]  /*4900*/  IMAD.MOV.U32 R48, RZ, RZ, RZ ;  /* 0x000000ffff307224 */ /* 0x000fe200078e00ff */
[----:B------:R-:W2:Y:S02]  /*4910*/  LDCU UR7, c[0x0][0x39c] ;  /* 0x00007380ff0777ac */ /* 0x000ea40008000800 */
[----:B------:R-:W-:-:S08]  /*4920*/  DADD R36, R36, R6 ;  /* 0x0000000024247229 */ /* 0x000fd00000000006 */
[----:B------:R-:W-:-:S08]  /*4930*/  DADD R36, R62, R36 ;  /* 0x000000003e247229 */ /* 0x000fd00000000024 */
[----:B------:R-:W-:Y:S01]  /*4940*/  DADD R36, R60, R36 ;  /* 0x000000003c247229 */ /* 0x000fe20000000024 */
[C---:B0-----:R-:W-:Y:S02]  /*4950*/  ISETP.GE.U32.AND P1, PT, R38.reuse, 0x32, PT ;  /* 0x000000322600780c */ /* 0x041fe40003f26070 */
[----:B------:R-:W-:Y:S02]  /*4960*/  ISETP.GT.U32.AND P0, PT, R38, 0x59, PT ;  /* 0x000000592600780c */ /* 0x000fe40003f04070 */
[----:B------:R-:W-:-:S03]  /*4970*/  SEL R52, R52, 0x2, !P1 ;  /* 0x0000000234347807 */ /* 0x000fc60004800000 */
[----:B------:R-:W-:Y:S01]  /*4980*/  DADD R36, R58, R36 ;  /* 0x000000003a247229 */ /* 0x000fe20000000024 */
[----:B------:R-:W-:Y:S01]  /*4990*/  SEL R52, R52, 0x1, !P0 ;  /* 0x0000000134347807 */ /* 0x000fe20004000000 */
[----:B------:R-:W-:-:S04]  /*49a0*/  DSETP.GE.AND P1, PT, |R72|, 2.14748364800000000000e+09, PT ;  /* 0x41e000004800742a */ /* 0x000fc80003f26200 */
[--C-:B------:R-:W-:Y:S02]  /*49b0*/  IMAD.IADD R51, R81, 0x1, -R52.reuse ;  /* 0x0000000151337824 */ /* 0x100fe400078e0a34 */
[----:B------:R-:W-:Y:S01]  /*49c0*/  IMAD.IADD R38, R53, 0x1, -R52 ;  /* 0x0000000135267824 */ /* 0x000fe200078e0a34 */
[----:B------:R-:W-:Y:S02]  /*49d0*/  DADD R36, R56, R36 ;  /* 0x0000000038247229 */ /* 0x000fe40000000024 */
[C---:B-1----:R-:W-:Y:S01]  /*49e0*/  ISETP.GE.AND P5, PT, R51.reuse, UR4, PT ;  /* 0x0000000433007c0c */ /* 0x042fe2000bfa6270 */
[----:B------:R-:W-:Y:S01]  /*49f0*/  DSETP.EQ.OR P4, PT, |R72|, +INF , !P1 ;  /* 0x7ff000004800742a */ /* 0x000fe20004f82600 */
[C---:B--2---:R-:W-:Y:S02]  /*4a00*/  ISETP.GE.AND P0, PT, R38.reuse, UR7, PT ;  /* 0x0000000726007c0c */ /* 0x044fe4000bf06270 */
[----:B------:R-:W-:Y:S02]  /*4a10*/  ISETP.LT.OR P5, PT, R51, RZ, P5 ;  /* 0x000000ff3300720c */ /* 0x000fe40002fa1670 */
[----:B------:R-:W-:Y:S01]  /*4a20*/  ISETP.LT.OR P0, PT, R38, RZ, P0 ;  /* 0x000000ff2600720c */ /* 0x000fe20000701670 */
[----:B------:R-:W-:-:S03]  /*4a30*/  DADD R36, R32, R36 ;  /* 0x0000000020247229 */ /* 0x000fc60000000024 */
[----:B------:R-:W-:-:S05]  /*4a40*/  PLOP3.LUT P0, PT, P0, P5, PT, 0xf8, 0x8f ;  /* 0x00000000008f781c */ /* 0x000fca000070bf70 */
[----:B------:R-:W-:-:S08]  /*4a50*/  DADD R36, R36, R34 ;  /* 0x0000000024247229 */ /* 0x000fd00000000022 */
[----:B------:R-:W-:Y:S01]  /*4a60*/  DMUL R54, R36, 0.125 ;  /* 0x3fc0000024367828 */ /* 0x000fe20000000000 */
[----:B------:R-:W-:Y:S10]  /*4a70*/  @P0 BRA `(.L_x_70) ;  /* 0x0000005000d80947 */ /* 0x000ff40003800000 */
[----:B------:R-:W0:Y:S01]  /*4a80*/  LDCU UR4, c[0x0][0x3a4] ;  /* 0x00007480ff0477ac */ /* 0x000e220008000800 */
[----:B------:R-:W-:Y:S01]  /*4a90*/  DSETP.NEU.AND P6, PT, |R72|, +INF , PT ;  /* 0x7ff000004800742a */ /* 0x000fe20003fcd200 */
[----:B------:R-:W-:Y:S01]  /*4aa0*/  IMAD.SHL.U32 R48, R51, 0x4, RZ ;  /* 0x0000000433307824 */ /* 0x000fe200078e00ff */
[----:B------:R-:W-:Y:S01]  /*4ab0*/  BSSY.RECONVERGENT B3, `(.L_x_71) ;  /* 0x0000016000037945 */ /* 0x000fe20003800200 */
[----:B------:R-:W1:Y:S01]  /*4ac0*/  LDCU UR7, c[0x0][0x3a8] ;  /* 0x00007500ff0777ac */ /* 0x000e620008000800 */
[----:B------:R-:W-:Y:S02]  /*4ad0*/  IMAD.MOV.U32 R80, RZ, RZ, 0x1 ;  /* 0x00000001ff507424 */ /* 0x000fe400078e00ff */
[----:B------:R-:W-:Y:S02]  /*4ae0*/  IMAD.MOV.U32 R82, RZ, RZ, R70 ;  /* 0x000000ffff527224 */ /* 0x000fe400078e0046 */
[----:B------:R-:W-:Y:S02]  /*4af0*/  IMAD.MOV.U32 R83, RZ, RZ, R71 ;  /* 0x000000ffff537224 */ /* 0x000fe400078e0047 */
[----:B0-----:R-:W-:-:S02]  /*4b00*/  IMAD R49, R38, UR4, RZ ;  /* 0x0000000426317c24 */ /* 0x001fc4000f8e02ff */
[----:B-1----:R-:W-:Y:S02]  /*4b10*/  IMAD R48, R48, UR7, RZ ;  /* 0x0000000730307c24 */ /* 0x002fe4000f8e02ff */
[----:B------:R-:W-:Y:S01]  /*4b20*/  IMAD.SHL.U32 R49, R49, 0x2, RZ ;  /* 0x0000000231317824 */ /* 0x000fe200078e00ff */
[----:B------:R-:W-:Y:S06]  /*4b30*/  @!P6 BRA `(.L_x_72) ;  /* 0x000000000034e947 */ /* 0x000fec0003800000 */
[----:B------:R-:W-:Y:S01]  /*4b40*/  BSSY.RECONVERGENT B4, `(.L_x_73) ;  /* 0x000000b000047945 */ /* 0x000fe20003800200 */
[----:B------:R-:W-:Y:S02]  /*4b50*/  IMAD.MOV.U32 R38, RZ, RZ, R31 ;  /* 0x000000ffff267224 */ /* 0x000fe400078e001f */
[----:B------:R-:W-:Y:S02]  /*4b60*/  IMAD.MOV.U32 R82, RZ, RZ, R74 ;  /* 0x000000ffff527224 */ /* 0x000fe400078e004a */
[----:B------:R-:W-:Y:S01]  /*4b70*/  IMAD.MOV.U32 R83, RZ, RZ, R75 ;  /* 0x000000ffff537224 */ /* 0x000fe200078e004b */
[----:B------:R-:W-:Y:S06]  /*4b80*/  @!P1 BRA `(.L_x_74) ;  /* 0x0000000000189947 */ /* 0x000fec0003800000 */
[----:B------:R-:W-:Y:S01]  /*4b90*/  IMAD.MOV.U32 R42, RZ, RZ, R72 ;  /* 0x000000ffff2a7224 */ /* 0x000fe200078e0048 */
[----:B------:R-:W-:Y:S01]  /*4ba0*/  MOV R84, 0x4bd0 ;  /* 0x00004bd000547802 */ /* 0x000fe20000000f00 */
[----:B------:R-:W-:-:S07]  /*4bb0*/  IMAD.MOV.U32 R85, RZ, RZ, R73 ;  /* 0x000000ffff557224 */ /* 0x000fce00078e0049 */
[----:B------:R-:W-:Y:S05]  /*4bc0*/  CALL.REL.NOINC `($_Z20render_hybrid_kernelPKhjjjiiiiiidhhPhS1_S1_S1_$__internal_trig_reduction_slowpathd) ;  /* 0x0000108800847944 */ /* 0x000fea0003c00000 */
[----:B------:R-:W-:Y:S02]  /*4bd0*/  IMAD.MOV.U32 R82, RZ, RZ, R42 ;  /* 0x000000ffff527224 */ /* 0x000fe400078e002a */
[----:B------:R-:W-:-:S07]  /*4be0*/  IMAD.MOV.U32 R83, RZ, RZ, R43 ;  /* 0x000000ffff537224 */ /* 0x000fce00078e002b */
.L_x_74:
[----:B------:R-:W-:Y:S05]  /*4bf0*/  BSYNC.RECONVERGENT B4 ;  /* 0x0000000000047941 */ /* 0x000fea0003800200 */
.L_x_73:
[----:B------:R-:W-:-:S07]  /*4c00*/  VIADD R80, R38, 0x1 ;  /* 0x0000000126507836 */ /* 0x000fce0000000000 */
.L_x_72:
[----:B------:R-:W-:Y:S05]  /*4c10*/  BSYNC.RECONVERGENT B3 ;  /* 0x0000000000037941 */ /* 0x000fea0003800200 */
.L_x_71:
[----:B------:R-:W0:Y:S01]  /*4c20*/  LDCU.64 UR8, c[0x4][0x8] ;  /* 0x01000100ff0877ac */ /* 0x000e220008000a00 */
[----:B------:R-:W-:-:S05]  /*4c30*/  IMAD.SHL.U32 R36, R80, 0x40, RZ ;  /* 0x0000004050247824 */ /* 0x000fca00078e00ff */
[----:B------:R-:W-:-:S04]  /*4c40*/  LOP3.LUT R36, R36, 0x40, RZ, 0xc0, !PT ;  /* 0x0000004024247812 */ /* 0x000fc800078ec0ff */
[----:B0-----:R-:W-:-:S05]  /*4c50*/  IADD3 R86, P0, PT, R36, UR8, RZ ;  /* 0x0000000824567c10 */ /* 0x001fca000ff1e0ff */
        /* <DEDUP_REMOVED lines=34> */
[----:B------:R-:W-:Y:S02]  /*4e80*/  IMAD.MOV.U32 R50, RZ, RZ, R38 ;  /* 0x000000ffff327224 */ /* 0x000fe400078e0026 */
[----:B------:R-:W-:Y:S02]  /*4e90*/  IMAD.MOV.U32 R82, RZ, RZ, R42 ;  /* 0x000000ffff527224 */ /* 0x000fe400078e002a */
[----:B------:R-:W-:-:S07]  /*4ea0*/  IMAD.MOV.U32 R83, RZ, RZ, R43 ;  /* 0x000000ffff537224 */ /* 0x000fce00078e002b */
.L_x_76:
[----:B------:R-:W-:Y:S05]  /*4eb0*/  BSYNC.RECONVERGENT B3 ;  /* 0x0000000000037941 */ /* 0x000fea0003800200 */
.L_x_75:
[----:B------:R-:W0:Y:S01]  /*4ec0*/  LDCU.64 UR8, c[0x4][0x8] ;  /* 0x01000100ff0877ac */ /* 0x000e220008000a00 */
[----:B------:R-:W-:Y:S01]  /*4ed0*/  IMAD.SHL.U32 R36, R50, 0x40, RZ ;  /* 0x0000004032247824 */ /* 0x000fe200078e00ff */
[----:B------:R-:W1:Y:S01]  /*4ee0*/  LDC R80, c[0x0][0x394] ;  /* 0x0000e500ff507b82 */ /* 0x000e620000000800 */
[----:B------:R-:W2:Y:S03]  /*4ef0*/  LDCU UR4, c[0x0][0x3a8] ;  /* 0x00007500ff0477ac */ /* 0x000ea60008000800 */
[----:B------:R-:W-:-:S04]  /*4f00*/  LOP3.LUT R36, R36, 0x40, RZ, 0xc0, !PT ;  /* 0x0000004024247812 */ /* 0x000fc800078ec0ff */
[----:B------:R-:W3:Y:S01]  /*4f10*/  LDC R91, c[0x0][0x398] ;  /* 0x0000e600ff5b7b82 */ /* 0x000ee20000000800 */
[----:B0-----:R-:W-:-:S05]  /*4f20*/  IADD3 R84, P0, PT, R36, UR8, RZ ;  /* 0x0000000824547c10 */ /* 0x001fca000ff1e0ff */
[----:B------:R-:W-:Y:S01]  /*4f30*/  IMAD.X R85, RZ, RZ, UR9, P0 ;  /* 0x00000009ff557e24 */ /* 0x000fe200080e06ff */
[----:B------:R-:W0:Y:S04]  /*4f40*/  LDCU.64 UR8, c[0x0][0x388] ;  /* 0x00007100ff0877ac */ /* 0x000e280008000a00 */
[----:B------:R-:W4:Y:S04]  /*4f50*/  LDG.E.128.CONSTANT R36, desc[UR10][R84.64] ;  /* 0x0000000a54247981 */ /* 0x000f28000c1e9d00 */
[----:B------:R-:W5:Y:S04]  /*4f60*/  LDG.E.128.CONSTANT R40, desc[UR10][R84.64+0x10] ;  /* 0x0000100a54287981 */ /* 0x000f68000c1e9d00 */
[----:B------:R2:W5:Y:S01]  /*4f70*/  LDG.E.128.CONSTANT R44, desc[UR10][R84.64+0x20] ;  /* 0x0000200a542c7981 */ /* 0x000562000c1e9d00 */
[----:B-1----:R-:W-:-:S02]  /*4f80*/  IABS R92, R80 ;  /* 0x00000050005c7213 */ /* 0x002fc40000000000 */
[----:B---3--:R-:W-:Y:S02]  /*4f90*/  IABS R90, R91 ;  /* 0x0000005b005a7213 */ /* 0x008fe40000000000 */
[----:B------:R-:W1:Y:S01]  /*4fa0*/  I2F.RP R93, R92 ;  /* 0x0000005c005d7306 */ /* 0x000e620000209400 */
[----:B--2---:R-:W-:-:S07]  /*4fb0*/  LOP3.LUT R84, R50, 0x1, RZ, 0xc0, !PT ;  /* 0x0000000132547812 */ /* 0x004fce00078ec0ff */
[----:B------:R-:W2:Y:S01]  /*4fc0*/  I2F.RP R94, R90 ;  /* 0x0000005a005e7306 */ /* 0x000ea20000209400 */
[----:B------:R-:W-:Y:S01]  /*4fd0*/  ISETP.NE.U32.AND P0, PT, R84, 0x1, PT ;  /* 0x000000015400780c */ /* 0x000fe20003f05070 */
[----:B------:R-:W-:-:S06]  /*4fe0*/  IMAD.MOV.U32 R84, RZ, RZ, RZ ;  /* 0x000000ffff547224 */ /* 0x000fcc00078e00ff */
[----:B-1----:R-:W1:Y:S08]  /*4ff0*/  MUFU.RCP R93, R93 ;  /* 0x0000005d005d7308 */ /* 0x002e700000001000 */
[----:B--2---:R-:W2:Y:S01]  /*5000*/  MUFU.RCP R94, R94 ;  /* 0x0000005e005e7308 */ /* 0x004ea20000001000 */
[----:B-1----:R-:W-:-:S07]  /*5010*/  VIADD R85, R93, 0xffffffe ;  /* 0x0ffffffe5d557836 */ /* 0x002fce0000000000 */
[----:B------:R-:W1:Y:S01]  /*5020*/  F2I.FTZ.U32.TRUNC.NTZ R85, R85 ;  /* 0x0000005500557305 */ /* 0x000e62000021f000 */
[----:B--2---:R-:W-:-:S07]  /*5030*/  VIADD R86, R94, 0xffffffe ;  /* 0x0ffffffe5e567836 */ /* 0x004fce0000000000 */
[----:B------:R2:W3:Y:S01]  /*5040*/  F2I.FTZ.U32.TRUNC.NTZ R87, R86 ;  /* 0x0000005600577305 */ /* 0x0004e2000021f000 */
[----:B-1----:R-:W-:Y:S02]  /*5050*/  IMAD.MOV R95, RZ, RZ, -R85 ;  /* 0x000000ffff5f7224 */ /* 0x002fe400078e0a55 */
[----:B--2---:R-:W-:Y:S02]  /*5060*/  IMAD.MOV.U32 R86, RZ, RZ, RZ ;  /* 0x000000ffff567224 */ /* 0x004fe400078e00ff */
[----:B------:R-:W-:Y:S02]  /*5070*/  IMAD R93, R95, R92, RZ ;  /* 0x0000005c5f5d7224 */ /* 0x000fe400078e02ff */
[----:B---3--:R-:W-:Y:S02]  /*5080*/  IMAD.MOV R97, RZ, RZ, -R87 ;  /* 0x000000ffff617224 */ /* 0x008fe400078e0a57 */
[----:B------:R-:W-:Y:S01]  /*5090*/  IMAD.HI.U32 R96, R85, R93, R84 ;  /* 0x0000005d55607227 */ /* 0x000fe200078e0054 */
[----:B------:R-:W-:-:S03]  /*50a0*/  DMUL R84, R82, R82 ;  /* 0x0000005252547228 */ /* 0x000fc60000000000 */
[----:B------:R-:W-:Y:S01]  /*50b0*/  IMAD R95, R97, R90, RZ ;  /* 0x0000005a615f7224 */ /* 0x000fe200078e02ff */
[----:B------:R-:W-:-:S03]  /*50c0*/  IABS R97, R49 ;  /* 0x0000003100617213 */ /* 0x000fc60000000000 */
[----:B------:R-:W-:Y:S01]  /*50d0*/  IMAD.HI.U32 R94, R87, R95, R86 ;  /* 0x0000005f575e7227 */ /* 0x000fe200078e0056 */
[----:B------:R-:W-:-:S03]  /*50e0*/  IABS R95, R48 ;  /* 0x00000030005f7213 */ /* 0x000fc60000000000 */
[----:B------:R-:W-:Y:S02]  /*50f0*/  IMAD.MOV.U32 R86, RZ, RZ, 0x20fd8164 ;  /* 0x20fd8164ff567424 */ /* 0x000fe400078e00ff */
[----:B------:R-:W-:Y:S02]  /*5100*/  IMAD.MOV.U32 R87, RZ, RZ, 0x3da8ff83 ;  /* 0x3da8ff83ff577424 */ /* 0x000fe400078e00ff */
[----:B------:R-:W-:Y:S01]  /*5110*/  IMAD.HI.U32 R93, R96, R97, RZ ;  /* 0x00000061605d7227 */ /* 0x000fe200078e00ff */
[----:B------:R-:W-:Y:S02]  /*5120*/  FSEL R86, R86, -8.06006814911005101289e+34, !P0 ;  /* 0xf9785eba56567808 */ /* 0x000fe40004000000 */
[----:B------:R-:W-:Y:S01]  /*5130*/  FSEL R87, -R87, 0.11223486810922622681, !P0 ;  /* 0x3de5db6557577808 */ /* 0x000fe20004000100 */
[----:B------:R-:W-:-:S05]  /*5140*/  IMAD.HI.U32 R94, R94, R95, RZ ;  /* 0x0000005f5e5e7227 */ /* 0x000fca00078e00ff */
[C---:B----4-:R-:W-:Y:S01]  /*5150*/  DFMA R36, R84.reuse, R86, R36 ;  /* 0x000000565424722b */ /* 0x050fe20000000024 */
[----:B------:R-:W-:Y:S02]  /*5160*/  IMAD.MOV R87, RZ, RZ, -R93 ;  /* 0x000000ffff577224 */ /* 0x000fe400078e0a5d */
[----:B------:R-:W-:Y:S02]  /*5170*/  IMAD.MOV R86, RZ, RZ, -R94 ;  /* 0x000000ffff567224 */ /* 0x000fe400078e0a5e */
[----:B------:R-:W-:Y:S02]  /*5180*/  IMAD R87, R92, R87, R97 ;  /* 0x000000575c577224 */ /* 0x000fe400078e0261 */
[----:B------:R-:W-:Y:S01]  /*5190*/  IMAD R95, R90, R86, R95 ;  /* 0x000000565a5f7224 */ /* 0x000fe200078e025f */
[----:B------:R-:W-:Y:S02]  /*51a0*/  DFMA R36, R84, R36, R38 ;  /* 0x000000245424722b */ /* 0x000fe40000000026 */
[----:B------:R-:W-:-:S02]  /*51b0*/  ISETP.GT.U32.AND P1, PT, R92, R87, PT ;  /* 0x000000575c00720c */ /* 0x000fc40003f24070 */
[----:B------:R-:W-:Y:S02]  /*51c0*/  ISETP.GT.U32.AND P3, PT, R90, R95, PT ;  /* 0x0000005f5a00720c */ /* 0x000fe40003f64070 */
[----:B------:R-:W-:Y:S02]  /*51d0*/  LOP3.LUT R38, R48, R91, RZ, 0x3c, !PT ;  /* 0x0000005b30267212 */ /* 0x000fe400078e3cff */
[----:B-----5:R-:W-:-:S07]  /*51e0*/  DFMA R36, R84, R36, R40 ;  /* 0x000000245424722b */ /* 0x020fce0000000028 */
[----:B------:R-:W-:Y:S01]  /*51f0*/  @!P1 IMAD.IADD R87, R87, 0x1, -R92 ;  /* 0x0000000157579824 */ /* 0x000fe200078e0a5c */
[C---:B------:R-:W-:Y:S01]  /*5200*/  DFMA R36, R84.reuse, R36, R42 ;  /* 0x000000245424722b */ /* 0x040fe2000000002a */
[----:B------:R-:W-:Y:S02]  /*5210*/  @!P3 IMAD.IADD R95, R95, 0x1, -R90 ;  /* 0x000000015f5fb824 */ /* 0x000fe400078e0a5a */
[----:B------:R-:W-:Y:S01]  /*5220*/  @!P1 VIADD R93, R93, 0x1 ;  /* 0x000000015d5d9836 */ /* 0x000fe20000000000 */
[----:B------:R-:W-:Y:S01]  /*5230*/  ISETP.GE.U32.AND P2, PT, R87, R92, PT ;  /* 0x0000005c5700720c */ /* 0x000fe20003f46070 */
[----:B------:R-:W-:Y:S01]  /*5240*/  @!P3 VIADD R94, R94, 0x1 ;  /* 0x000000015e5eb836 */ /* 0x000fe20000000000 */
[----:B------:R-:W-:Y:S01]  /*5250*/  ISETP.GE.U32.AND P1, PT, R95, R90, PT ;  /* 0x0000005a5f00720c */ /* 0x000fe20003f26070 */
[----:B------:R-:W-:Y:S01]  /*5260*/  IMAD.MOV.U32 R43, RZ, RZ, 0x3fe00000 ;  /* 0x3fe00000ff2b7424 */ /* 0x000fe200078e00ff */
[----:B------:R-:W-:Y:S01]  /*5270*/  ISETP.GE.AND P3, PT, R38, RZ, PT ;  /* 0x000000ff2600720c */ /* 0x000fe20003f66270 */
[----:B------:R-:W-:Y:S01]  /*5280*/  DFMA R36, R84, R36, R44 ;  /* 0x000000245424722b */ /* 0x000fe2000000002c */
[----:B------:R-:W-:-:S07]  /*5290*/  LOP3.LUT R38, R49, R80, RZ, 0x3c, !PT ;  /* 0x0000005031267212 */ /* 0x000fce00078e3cff */
[----:B------:R-:W-:Y:S01]  /*52a0*/  @P2 VIADD R93, R93, 0x1 ;  /* 0x000000015d5d2836 */ /* 0x000fe20000000000 */
[----:B------:R-:W-:Y:S01]  /*52b0*/  ISETP.NE.AND P2, PT, R91, RZ, PT ;  /* 0x000000ff5b00720c */ /* 0x000fe20003f45270 */
[----:B------:R-:W-:Y:S01]  /*52c0*/  @P1 VIADD R94, R94, 0x1 ;  /* 0x000000015e5e1836 */ /* 0x000fe20000000000 */
[----:B------:R-:W-:Y:S01]  /*52d0*/  DFMA R46, R84, R36, R46 ;  /* 0x00000024542e722b */ /* 0x000fe2000000002e */
[----:B------:R-:W-:Y:S02]  /*52e0*/  ISETP.GE.AND P1, PT, R38, RZ, PT ;  /* 0x000000ff2600720c */ /* 0x000fe40003f26270 */
[----:B------:R-:W-:Y:S01]  /*52f0*/  @!P3 IMAD.MOV R94, RZ, RZ, -R94 ;  /* 0x000000ffff5eb224 */ /* 0x000fe200078e0a5e */
[----:B------:R-:W-:-:S04]  /*5300*/  ISETP.NE.AND P3, PT, R80, RZ, PT ;  /* 0x000000ff5000720c */ /* 0x000fc80003f65270 */
[----:B------:R-:W-:Y:S02]  /*5310*/  DFMA R36, R46, R82, R82 ;  /* 0x000000522e24722b */ /* 0x000fe40000000052 */
[----:B------:R-:W-:Y:S01]  /*5320*/  DFMA R84, R84, R46, 1 ;  /* 0x3ff000005454742b */ /* 0x000fe2000000002e */
[----:B------:R-:W-:-:S03]  /*5330*/  @!P2 LOP3.LUT R94, RZ, R91, RZ, 0x33, !PT ;  /* 0x0000005bff5ea212 */ /* 0x000fc600078e33ff */
[----:B------:R-:W-:Y:S01]  /*5340*/  @!P1 IMAD.MOV R93, RZ, RZ, -R93 ;  /* 0x000000ffff5d9224 */ /* 0x000fe200078e0a5d */
[----:B------:R-:W-:Y:S02]  /*5350*/  VIMNMX R94, PT, PT, RZ, R94, !PT ;  /* 0x0000005eff5e7248 */ /* 0x000fe40007fe0100 */
[----:B------:R-:W-:Y:S02]  /*5360*/  @!P3 LOP3.LUT R93, RZ, R80, RZ, 0x33, !PT ;  /* 0x00000050ff5db212 */ /* 0x000fe400078e33ff */
[----:B------:R-:W-:Y:S02]  /*5370*/  VIMNMX R94, PT, PT, R94, UR6, PT ;  /* 0x000000065e5e7c48 */ /* 0x000fe4000bfe0100 */
[----:B------:R-:W-:Y:S02]  /*5380*/  FSEL R38, R84, R36, !P0 ;  /* 0x0000002454267208 */ /* 0x000fe40004000000 */
[----:B------:R-:W-:Y:S02]  /*5390*/  VIMNMX R36, PT, PT, RZ, R93, !PT ;  /* 0x0000005dff247248 */ /* 0x000fe40007fe0100 */
[----:B------:R-:W1:Y:S01]  /*53a0*/  I2F.F64 R92, R94 ;  /* 0x0000005e005c7312 */ /* 0x000e620000201c00 */
[----:B------:R-:W-:-:S02]  /*53b0*/  FSEL R39, R85, R37, !P0 ;  /* 0x0000002555277208 */ /* 0x000fc40004000000 */
[----:B------:R-:W-:Y:S02]  /*53c0*/  VIMNMX R40, PT, PT, R36, UR5, PT ;  /* 0x0000000524287c48 */ /* 0x000fe4000bfe0100 */
[----:B------:R-:W-:Y:S02]  /*53d0*/  LOP3.LUT P0, RZ, R50, 0x2, RZ, 0xc0, !PT ;  /* 0x0000000232ff7812 */ /* 0x000fe4000780c0ff */
[----:B------:R-:W-:Y:S01]  /*53e0*/  DADD R36, RZ, -R38 ;  /* 0x00000000ff247229 */ /* 0x000fe20000000826 */
[----:B------:R2:W3:Y:S01]  /*53f0*/  I2F.F64 R82, R40 ;  /* 0x0000002800527312 */ /* 0x0004e20000201c00 */
[----:B-1----:R-:W-:Y:S01]  /*5400*/  DFMA R92, R76, -0.5, R92 ;  /* 0xbfe000004c5c782b */ /* 0x002fe2000000005c */
[----:B--2---:R-:W-:-:S07]  /*5410*/  IMAD.MOV.U32 R40, RZ, RZ, RZ ;  /* 0x000000ffff287224 */ /* 0x004fce00078e00ff */
[----:B------:R-:W-:Y:S02]  /*5420*/  FSEL R38, R38, R36, !P0 ;  /* 0x0000002426267208 */ /* 0x000fe40004000000 */
[----:B------:R-:W-:Y:S01]  /*5430*/  FSEL R39, R39, R37, !P0 ;  /* 0x0000002527277208 */ /* 0x000fe20004000000 */
[----:B---3--:R-:W-:-:S05]  /*5440*/  DFMA R82, R78, -0.5, R82 ;  /* 0xbfe000004e52782b */ /* 0x008fca0000000052 */
[----:B------:R-:W-:-:S03]  /*5450*/  DMUL R36, R38, R92 ;  /* 0x0000005c26247228 */ /* 0x000fc60000000000 */
[----:B------:R-:W-:-:S05]  /*5460*/  DMUL R38, R38, R82 ;  /* 0x0000005226267228 */ /* 0x000fca0000000000 */
[----:B------:R-:W-:-:S03]  /*5470*/  DFMA R36, R88, R82, R36 ;  /* 0x000000525824722b */ /* 0x000fc60000000024 */
[----:B------:R-:W-:-:S05]  /*5480*/  DFMA R38, R88, R92, -R38 ;  /* 0x0000005c5826722b */ /* 0x000fca0000000826 */
[----:B------:R-:W-:-:S03]  /*5490*/  DFMA R36, R68, 0.5, R36 ;  /* 0x3fe000004424782b */ /* 0x000fc60000000024 */
[----:B------:R-:W-:-:S07]  /*54a0*/  DFMA R38, R66, 0.5, R38 ;  /* 0x3fe000004226782b */ /* 0x000fce0000000026 */
[----:B------:R-:W-:-:S06]  /*54b0*/  LOP3.LUT R41, R43, 0x80000000, R37, 0xb8, !PT ;  /* 0x800000002b297812 */ /* 0x000fcc00078eb825 */
[----:B------:R-:W-:Y:S01]  /*54c0*/  DADD.RZ R36, R36, R40 ;  /* 0x0000000024247229 */ /* 0x000fe2000000c028 */
[----:B------:R-:W-:-:S06]  /*54d0*/  LOP3.LUT R41, R43, 0x80000000, R39, 0xb8, !PT ;  /* 0x800000002b297812 */ /* 0x000fcc00078eb827 */
[----:B------:R-:W-:-:S03]  /*54e0*/  DADD.RZ R38, R38, R40 ;  /* 0x0000000026267229 */ /* 0x000fc6000000c028 */
        /* <DEDUP_REMOVED lines=11> */
[----:B-1----:R-:W-:Y:S02]  /*55a0*/  @!P0 IADD3 R42, P1, P2, R43, R40, R42 ;  /* 0x000000282b2a8210 */ /* 0x002fe40007a3e02a */
[----:B------:R-:W-:Y:S02]  /*55b0*/  PRMT R40, RZ, 0x7610, R40 ;  /* 0x00007610ff287816 */ /* 0x000fe40000000028 */
[----:B------:R-:W-:Y:S02]  /*55c0*/  @!P0 IADD3.X R43, PT, PT, RZ, R41, RZ, P1, P2 ;  /* 0x00000029ff2b8210 */ /* 0x000fe40000fe44ff */
[----:B------:R-:W-:-:S03]  /*55d0*/  PRMT R38, RZ, 0x7610, R38 ;  /* 0x00007610ff267816 */ /* 0x000fc60000000026 */
[----:B------:R-:W2:Y:S01]  /*55e0*/  @!P0 LDG.E.U8 R40, desc[UR10][R42.64+0x2] ;  /* 0x0000020a2a288981 */ /* 0x000ea2000c1e1100 */
[----:B------:R-:W-:-:S03]  /*55f0*/  PRMT R36, RZ, 0x7610, R36 ;  /* 0x00007610ff247816 */ /* 0x000fc60000000024 */
[----:B------:R-:W3:Y:S04]  /*5600*/  @!P0 LDG.E.U8 R38, desc[UR10][R42.64+0x1] ;  /* 0x0000010a2a268981 */ /* 0x000ee8000c1e1100 */
[----:B------:R-:W4:Y:S01]  /*5610*/  @!P0 LDG.E.U8 R36, desc[UR10][R42.64] ;  /* 0x0000000a2a248981 */ /* 0x000f22000c1e1100 */
[----:B------:R-:W-:Y:S01]  /*5620*/  UMOV UR8, 0xe5604189 ;  /* 0xe560418900087882 */ /* 0x000fe20000000000 */
[----:B------:R-:W-:Y:S01]  /*5630*/  UMOV UR9, 0x3fd322d0 ;  /* 0x3fd322d000097882 */ /* 0x000fe20000000000 */
[----:B------:R-:W-:Y:S01]  /*5640*/  VIADD R48, R48, UR4 ;  /* 0x0000000430307c36 */ /* 0x000fe20008000000 */
[----:B------:R-:W-:Y:S01]  /*5650*/  BSSY.RECONVERGENT B3, `(.L_x_77) ;  /* 0x0000025000037945 */ /* 0x000fe20003800200 */
[----:B------:R-:W-:Y:S01]  /*5660*/  IMAD.MOV.U32 R50, RZ, RZ, 0x1 ;  /* 0x00000001ff327424 */ /* 0x000fe200078e00ff */
[----:B--2---:R-:W-:Y:S01]  /*5670*/  LOP3.LUT R37, R40, 0xff, RZ, 0xc0, !PT ;  /* 0x000000ff28257812 */ /* 0x004fe200078ec0ff */
[----:B------:R0:W-:Y:S03]  /*5680*/  STL.U8 [R1], R40 ;  /* 0x0000002801007387 */ /* 0x0001e60000100000 */
[----:B------:R-:W1:Y:S01]  /*5690*/  I2F.F64.U16 R44, R37 ;  /* 0x00000025002c7312 */ /* 0x000e620000101800 */
[----:B---3--:R-:W-:Y:S01]  /*56a0*/  LOP3.LUT R46, R38, 0xff, RZ, 0xc0, !PT ;  /* 0x000000ff262e7812 */ /* 0x008fe200078ec0ff */
[----:B------:R0:W-:Y:S01]  /*56b0*/  STL.U8 [R1+0x130], R38 ;  /* 0x0001302601007387 */ /* 0x0001e20000100000 */
[----:B----4-:R-:W-:-:S03]  /*56c0*/  LOP3.LUT R84, R36, 0xff, RZ, 0xc0, !PT ;  /* 0x000000ff24547812 */ /* 0x010fc600078ec0ff */
[----:B------:R0:W-:Y:S02]  /*56d0*/  STL.U8 [R1+0x25c], R36 ;  /* 0x00025c2401007387 */ /* 0x0001e40000100000 */
[----:B------:R-:W2:Y:S01]  /*56e0*/  I2F.F64.U16 R46, R46 ;  /* 0x0000002e002e7312 */ /* 0x000ea20000101800 */
[----:B-1----:R-:W-:-:S07]  /*56f0*/  DMUL R44, R44, UR8 ;  /* 0x000000082c2c7c28 */ /* 0x002fce0008000000 */
[----:B------:R-:W1:Y:S01]  /*5700*/  I2F.F64.U16 R84, R84 ;  /* 0x0000005400547312 */ /* 0x000e620000101800 */
[----:B------:R-:W-:Y:S01]  /*5710*/  UMOV UR8, 0x39581062 ;  /* 0x3958106200087882 */ /* 0x000fe20000000000 */
[----:B------:R-:W-:Y:S02]  /*5720*/  UMOV UR9, 0x3fe2c8b4 ;  /* 0x3fe2c8b400097882 */ /* 0x000fe40000000000 */
[----:B--2---:R-:W-:Y:S01]  /*5730*/  DFMA R44, R46, UR8, R44 ;  /* 0x000000082e2c7c2b */ /* 0x004fe2000800002c */
[----:B------:R-:W-:Y:S01]  /*5740*/  UMOV UR8, 0x9fbe76c9 ;  /* 0x9fbe76c900087882 */ /* 0x000fe20000000000 */
[----:B------:R-:W-:-:S06]  /*5750*/  UMOV UR9, 0x3fbd2f1a ;  /* 0x3fbd2f1a00097882 */ /* 0x000fcc0000000000 */
[----:B-1----:R-:W-:Y:S01]  /*5760*/  DFMA R42, R84, UR8, R44 ;  /* 0x00000008542a7c2b */ /* 0x002fe2000800002c */
[----:B------:R-:W-:Y:S02]  /*5770*/  IMAD.MOV.U32 R84, RZ, RZ, R70 ;  /* 0x000000ffff547224 */ /* 0x000fe400078e0046 */
[----:B------:R-:W-:-:S07]  /*5780*/  IMAD.MOV.U32 R85, RZ, RZ, R71 ;  /* 0x000000ffff557224 */ /* 0x000fce00078e0047 */
[----:B------:R-:W1:Y:S02]  /*5790*/  F2I.U32.F64.TRUNC R42, R42 ;  /* 0x0000002a002a7311 */ /* 0x000e64000030d000 */
[----:B-1----:R0:W-:Y:S01]  /*57a0*/  STL.U8 [R1+0x388], R42 ;  /* 0x0003882a01007387 */ /* 0x0021e20000100000 */
[----:B------:R-:W-:Y:S05]  /*57b0*/  @!P6 BRA `(.L_x_78) ;  /* 0x000000000038e947 */ /* 0x000fea0003800000 */
[----:B------:R-:W-:Y:S01]  /*57c0*/  DSETP.GE.AND P0, PT, |R72|, 2.14748364800000000000e+09, PT ;  /* 0x41e000004800742a */ /* 0x000fe20003f06200 */
[----:B------:R-:W-:Y:S01]  /*57d0*/  BSSY.RECONVERGENT B4, `(.L_x_79) ;  /* 0x000000b000047945 */ /* 0x000fe20003800200 */
[----:B0-----:R-:W-:Y:S02]  /*57e0*/  IMAD.MOV.U32 R38, RZ, RZ, R31 ;  /* 0x000000ffff267224 */ /* 0x001fe400078e001f */
[----:B------:R-:W-:Y:S02]  /*57f0*/  IMAD.MOV.U32 R84, RZ, RZ, R74 ;  /* 0x000000ffff547224 */ /* 0x000fe400078e004a */
[----:B------:R-:W-:-:S08]  /*5800*/  IMAD.MOV.U32 R85, RZ, RZ, R75 ;  /* 0x000000ffff557224 */ /* 0x000fd000078e004b */
[----:B------:R-:W-:Y:S05]  /*5810*/  @!P0 BRA `(.L_x_80) ;  /* 0x0000000000188947 */ /* 0x000fea0003800000 */
[----:B------:R-:W-:Y:S01]  /*5820*/  IMAD.MOV.U32 R42, RZ, RZ, R72 ;  /* 0x000000ffff2a7224 */ /* 0x000fe200078e0048 */
[----:B------:R-:W-:Y:S01]  /*5830*/  MOV R84, 0x5860 ;  /* 0x0000586000547802 */ /* 0x000fe20000000f00 */
[----:B------:R-:W-:-:S07]  /*5840*/  IMAD.MOV.U32 R85, RZ, RZ, R73 ;  /* 0x000000ffff557224 */ /* 0x000fce00078e0049 */
[----:B------:R-:W-:Y:S05]  /*5850*/  CALL.REL.NOINC `($_Z20render_hybrid_kernelPKhjjjiiiiiidhhPhS1_S1_S1_$__internal_trig_reduction_slowpathd) ;  /* 0x0000107c00607944 */ /* 0x000fea0003c00000 */
[----:B------:R-:W-:Y:S02]  /*5860*/  IMAD.MOV.U32 R84, RZ, RZ, R42 ;  /* 0x000000ffff547224 */ /* 0x000fe400078e002a */
[----:B------:R-:W-:-:S07]  /*5870*/  IMAD.MOV.U32 R85, RZ, RZ, R43 ;  /* 0x000000ffff557224 */ /* 0x000fce00078e002b */
.L_x_80:
[----:B------:R-:W-:Y:S05]  /*5880*/  BSYNC.RECONVERGENT B4 ;  /* 0x0000000000047941 */ /* 0x000fea0003800200 */
.L_x_79:
[----:B------:R-:W-:-:S07]  /*5890*/  VIADD R50, R38, 0x1 ;  /* 0x0000000126327836 */ /* 0x000fce0000000000 */
.L_x_78:
[----:B------:R-:W-:Y:S05]  /*58a0*/  BSYNC.RECONVERGENT B3 ;  /* 0x0000000000037941 */ /* 0x000fea0003800200 */
.L_x_77:
[----:B------:R-:W1:Y:S01]  /*58b0*/  LDCU.64 UR8, c[0x4][0x8] ;  /* 0x01000100ff0877ac */ /* 0x000e620008000a00 */
[----:B0-----:R-:W-:-:S05]  /*58c0*/  IMAD.SHL.U32 R36, R50, 0x40, RZ ;  /* 0x0000004032247824 */ /* 0x001fca00078e00ff */
[----:B------:R-:W-:-:S04]  /*58d0*/  LOP3.LUT R36, R36, 0x40, RZ, 0xc0, !PT ;  /* 0x0000004024247812 */ /* 0x000fc800078ec0ff */
[----:B-1----:R-:W-:-:S05]  /*58e0*/  IADD3 R90, P0, PT, R36, UR8, RZ ;  /* 0x00000008245a7c10 */ /* 0x002fca000ff1e0ff */
        /* <DEDUP_REMOVED lines=9> */
[----:B------:R-:W-:-:S02]  /*5980*/  IMAD.MOV.U32 R80, RZ, RZ, 0x3da8ff83 ;  /* 0x3da8ff83ff507424 */ /* 0x000fc400078e00ff */
[----:B------:R-:W-:Y:S01]  /*5990*/  IMAD.MOV.U32 R94, RZ, RZ, R64 ;  /* 0x000000ffff5e7224 */ /* 0x000fe200078e0040 */
[----:B------:R-:W-:Y:S01]  /*59a0*/  FSEL R88, R88, -8.06006814911005101289e+34, !P0 ;  /* 0xf9785eba58587808 */ /* 0x000fe20004000000 */
[----:B------:R-:W-:Y:S01]  /*59b0*/  IMAD.MOV.U32 R95, RZ, RZ, R65 ;  /* 0x000000ffff5f7224 */ /* 0x000fe200078e0041 */
        /* <DEDUP_REMOVED lines=11> */
[----:B------:R-:W-:Y:S01]  /*5a70*/  LOP3.LUT P0, RZ, R50, 0x2, RZ, 0xc0, !PT ;  /* 0x0000000232ff7812 */ /* 0x000fe2000780c0ff */
[----:B------:R-:W-:-:S03]  /*5a80*/  IMAD.MOV.U32 R50, RZ, RZ, R18 ;  /* 0x000000ffff327224 */ /* 0x000fc600078e0012 */
        /* <DEDUP_REMOVED lines=11> */
.L_x_82:
[----:B------:R-:W-:Y:S05]  /*5b40*/  BSYNC.RECONVERGENT B3 ;  /* 0x0000000000037941 */ /* 0x000fea0003800200 */
.L_x_81:
[----:B------:R-:W0:Y:S01]  /*5b50*/  LDCU.64 UR8, c[0x4][0x8] ;  /* 0x01000100ff0877ac */ /* 0x000e220008000a00 */
[C---:B------:R-:W-:Y:S01]  /*5b60*/  IMAD.SHL.U32 R36, R50.reuse, 0x40, RZ ;  /* 0x0000004032247824 */ /* 0x040fe200078e00ff */
[----:B------:R-:W1:Y:S01]  /*5b70*/  LDC R97, c[0x0][0x398] ;  /* 0x0000e600ff617b82 */ /* 0x000e620000000800 */
[----:B------:R-:W-:Y:S01]  /*5b80*/  LOP3.LUT R80, R50, 0x1, RZ, 0xc0, !PT ;  /* 0x0000000132507812 */ /* 0x000fe200078ec0ff */
[----:B------:R-:W-:Y:S01]  /*5b90*/  IMAD.MOV.U32 R90, RZ, RZ, 0x20fd8164 ;  /* 0x20fd8164ff5a7424 */ /* 0x000fe200078e00ff */
[----:B------:R-:W-:Y:S01]  /*5ba0*/  IABS R98, R48 ;  /* 0x0000003000627213 */ /* 0x000fe20000000000 */
[----:B------:R-:W2:Y:S01]  /*5bb0*/  LDCU UR4, c[0x0][0x3a8] ;  /* 0x00007500ff0477ac */ /* 0x000ea20008000800 */
[----:B------:R-:W-:-:S04]  /*5bc0*/  LOP3.LUT R36, R36, 0x40, RZ, 0xc0, !PT ;  /* 0x0000004024247812 */ /* 0x000fc800078ec0ff */
[----:B0-----:R-:W-:-:S05]  /*5bd0*/  IADD3 R86, P0, PT, R36, UR8, RZ ;  /* 0x0000000824567c10 */ /* 0x001fca000ff1e0ff */
[----:B------:R-:W-:Y:S01]  /*5be0*/  IMAD.X R87, RZ, RZ, UR9, P0 ;  /* 0x00000009ff577e24 */ /* 0x000fe200080e06ff */
[----:B-1----:R-:W-:Y:S01]  /*5bf0*/  IABS R99, R97 ;  /* 0x0000006100637213 */ /* 0x002fe20000000000 */
[----:B------:R-:W0:Y:S03]  /*5c00*/  LDCU.64 UR8, c[0x0][0x388] ;  /* 0x00007100ff0877ac */ /* 0x000e260008000a00 */
[----:B------:R-:W3:Y:S04]  /*5c10*/  LDG.E.128.CONSTANT R36, desc[UR10][R86.64] ;  /* 0x0000000a56247981 */ /* 0x000ee8000c1e9d00 */
[----:B------:R-:W4:Y:S04]  /*5c20*/  LDG.E.128.CONSTANT R40, desc[UR10][R86.64+0x10] ;  /* 0x0000100a56287981 */ /* 0x000f28000c1e9d00 */
[----:B------:R1:W5:Y:S01]  /*5c30*/  LDG.E.128.CONSTANT R44, desc[UR10][R86.64+0x20] ;  /* 0x0000200a562c7981 */ /* 0x000362000c1e9d00 */
[----:B------:R-:W2:Y:S01]  /*5c40*/  I2F.RP R91, R99 ;  /* 0x00000063005b7306 */ /* 0x000ea20000209400 */
[----:B------:R-:W-:Y:S01]  /*5c50*/  ISETP.NE.U32.AND P1, PT, R80, 0x1, PT ;  /* 0x000000015000780c */ /* 0x000fe20003f25070 */
[----:B------:R-:W-:-:S03]  /*5c60*/  IMAD.MOV.U32 R80, RZ, RZ, 0x3da8ff83 ;  /* 0x3da8ff83ff507424 */ /* 0x000fc600078e00ff */
[----:B------:R-:W-:Y:S01]  /*5c70*/  FSEL R90, R90, -8.06006814911005101289e+34, !P1 ;  /* 0xf9785eba5a5a7808 */ /* 0x000fe20004800000 */
[----:B-1----:R-:W-:Y:S02]  /*5c80*/  DMUL R86, R94, R94 ;  /* 0x0000005e5e567228 */ /* 0x002fe40000000000 */
[----:B--2---:R-:W1:Y:S02]  /*5c90*/  MUFU.RCP R91, R91 ;  /* 0x0000005b005b7308 */ /* 0x004e640000001000 */
[----:B-1----:R-:W-:Y:S01]  /*5ca0*/  VIADD R84, R91, 0xffffffe ;  /* 0x0ffffffe5b547836 */ /* 0x002fe20000000000 */
[----:B------:R-:W-:-:S05]  /*5cb0*/  FSEL R91, -R80, 0.11223486810922622681, !P1 ;  /* 0x3de5db65505b7808 */ /* 0x000fca0004800100 */
[----:B------:R1:W2:Y:S02]  /*5cc0*/  F2I.FTZ.U32.TRUNC.NTZ R85, R84 ;  /* 0x0000005400557305 */ /* 0x0002a4000021f000 */
[----:B-1----:R-:W-:Y:S02]  /*5cd0*/  IMAD.MOV.U32 R84, RZ, RZ, RZ ;  /* 0x000000ffff547224 */ /* 0x002fe400078e00ff */
[----:B--2---:R-:W-:-:S04]  /*5ce0*/  IMAD.MOV R96, RZ, RZ, -R85 ;  /* 0x000000ffff607224 */ /* 0x004fc800078e0a55 */
[----:B------:R-:W-:-:S04]  /*5cf0*/  IMAD R101, R96, R99, RZ ;  /* 0x0000006360657224 */ /* 0x000fc800078e02ff */
[----:B------:R-:W-:-:S04]  /*5d00*/  IMAD.HI.U32 R101, R85, R101, R84 ;  /* 0x0000006555657227 */ /* 0x000fc800078e0054 */
[----:B------:R-:W-:-:S04]  /*5d10*/  IMAD.MOV.U32 R84, RZ, RZ, R98 ;  /* 0x000000ffff547224 */ /* 0x000fc800078e0062 */
[----:B------:R-:W-:-:S04]  /*5d20*/  IMAD.HI.U32 R80, R101, R84, RZ ;  /* 0x0000005465507227 */ /* 0x000fc800078e00ff */
[----:B------:R-:W-:Y:S01]  /*5d30*/  IMAD.MOV R85, RZ, RZ, -R80 ;  /* 0x000000ffff557224 */ /* 0x000fe200078e0a50 */
[----:B---3--:R-:W-:-:S08]  /*5d40*/  DFMA R36, R86, R90, R36 ;  /* 0x0000005a5624722b */ /* 0x008fd00000000024 */
[----:B------:R-:W-:Y:S01]  /*5d50*/  DFMA R36, R86, R36, R38 ;  /* 0x000000245624722b */ /* 0x000fe20000000026 */
[----:B------:R-:W-:-:S05]  /*5d60*/  IMAD R38, R99, R85, R84 ;  /* 0x0000005563267224 */ /* 0x000fca00078e0254 */
[----:B------:R-:W-:Y:S02]  /*5d70*/  ISETP.GT.U32.AND P2, PT, R99, R38, PT ;  /* 0x000000266300720c */ /* 0x000fe40003f44070 */
[----:B----4-:R-:W-:Y:S01]  /*5d80*/  DFMA R36, R86, R36, R40 ;  /* 0x000000245624722b */ /* 0x010fe20000000028 */
[----:B------:R-:W-:-:S07]  /*5d90*/  IMAD.MOV.U32 R40, RZ, RZ, RZ ;  /* 0x000000ffff287224 */ /* 0x000fce00078e00ff */
[C---:B------:R-:W-:Y:S01]  /*5da0*/  DFMA R36, R86.reuse, R36, R42 ;  /* 0x000000245624722b */ /* 0x040fe2000000002a */
[----:B------:R-:W-:Y:S02]  /*5db0*/  IMAD.MOV.U32 R43, RZ, RZ, 0x3fe00000 ;  /* 0x3fe00000ff2b7424 */ /* 0x000fe400078e00ff */
[----:B------:R-:W-:Y:S02]  /*5dc0*/  @!P2 IMAD.IADD R38, R38, 0x1, -R99 ;  /* 0x000000012626a824 */ /* 0x000fe400078e0a63 */
[----:B------:R-:W-:Y:S01]  /*5dd0*/  @!P2 VIADD R80, R80, 0x1 ;  /* 0x000000015050a836 */ /* 0x000fe20000000000 */
[----:B------:R-:W-:Y:S02]  /*5de0*/  ISETP.NE.AND P2, PT, R97, RZ, PT ;  /* 0x000000ff6100720c */ /* 0x000fe40003f45270 */
[----:B-----5:R-:W-:Y:S01]  /*5df0*/  DFMA R36, R86, R36, R44 ;  /* 0x000000245624722b */ /* 0x020fe2000000002c */
[----:B------:R-:W-:Y:S02]  /*5e00*/  ISETP.GE.U32.AND P0, PT, R38, R99, PT ;  /* 0x000000632600720c */ /* 0x000fe40003f06070 */
[----:B------:R-:W-:-:S04]  /*5e10*/  LOP3.LUT R38, R48, R97, RZ, 0x3c, !PT ;  /* 0x0000006130267212 */ /* 0x000fc800078e3cff */
[----:B------:R-:W-:Y:S01]  /*5e20*/  ISETP.GE.AND P3, PT, R38, RZ, PT ;  /* 0x000000ff2600720c */ /* 0x000fe20003f66270 */
[----:B------:R-:W-:-:S06]  /*5e30*/  DFMA R36, R86, R36, R46 ;  /* 0x000000245624722b */ /* 0x000fcc000000002e */
[----:B------:R-:W-:Y:S01]  /*5e40*/  @P0 VIADD R80, R80, 0x1 ;  /* 0x0000000150500836 */ /* 0x000fe20000000000 */
[----:B------:R-:W-:Y:S01]  /*5e50*/  LOP3.LUT P0, RZ, R50, 0x2, RZ, 0xc0, !PT ;  /* 0x0000000232ff7812 */ /* 0x000fe2000780c0ff */
[----:B------:R-:W-:Y:S02]  /*5e60*/  DFMA R38, R36, R94, R94 ;  /* 0x0000005e2426722b */ /* 0x000fe4000000005e */
[----:B------:R-:W-:Y:S02]  /*5e70*/  DFMA R36, R86, R36, 1 ;  /* 0x3ff000005624742b */ /* 0x000fe40000000024 */
[----:B------:R-:W-:Y:S01]  /*5e80*/  @!P3 IMAD.MOV R80, RZ, RZ, -R80 ;  /* 0x000000ffff50b224 */ /* 0x000fe200078e0a50 */
[----:B------:R-:W-:-:S04]  /*5e90*/  @!P2 LOP3.LUT R80, RZ, R97, RZ, 0x33, !PT ;  /* 0x00000061ff50a212 */ /* 0x000fc800078e33ff */
[----:B------:R-:W-:-:S03]  /*5ea0*/  VIMNMX R80, PT, PT, RZ, R80, !PT ;  /* 0x00000050ff507248 */ /* 0x000fc60007fe0100 */
[----:B------:R-:W-:Y:S02]  /*5eb0*/  FSEL R38, R36, R38, !P1 ;  /* 0x0000002624267208 */ /* 0x000fe40004800000 */
[----:B------:R-:W-:Y:S02]  /*5ec0*/  FSEL R39, R37, R39, !P1 ;  /* 0x0000002725277208 */ /* 0x000fe40004800000 */
[----:B------:R-:W-:-:S04]  /*5ed0*/  VIMNMX R80, PT, PT, R80, UR6, PT ;  /* 0x0000000650507c48 */ /* 0x000fc8000bfe0100 */
[----:B------:R-:W-:Y:S01]  /*5ee0*/  DADD R36, RZ, -R38 ;  /* 0x00000000ff247229 */ /* 0x000fe20000000826 */
[----:B------:R-:W1:Y:S09]  /*5ef0*/  I2F.F64 R98, R80 ;  /* 0x0000005000627312 */ /* 0x000e720000201c00 */
[----:B------:R-:W-:-:S02]  /*5f00*/  FSEL R36, R38, R36, !P0 ;  /* 0x0000002426247208 */ /* 0x000fc40004000000 */
[----:B------:R-:W-:Y:S01]  /*5f10*/  FSEL R37, R39, R37, !P0 ;  /* 0x0000002527257208 */ /* 0x000fe20004000000 */
[----:B-1----:R-:W-:-:S05]  /*5f20*/  DFMA R98, R76, -0.5, R98 ;  /* 0xbfe000004c62782b */ /* 0x002fca0000000062 */
[----:B------:R-:W-:-:S03]  /*5f30*/  DMUL R38, R82, R36 ;  /* 0x0000002452267228 */ /* 0x000fc60000000000 */
[----:B------:R-:W-:-:S05]  /*5f40*/  DMUL R36, R36, R98 ;  /* 0x0000006224247228 */ /* 0x000fca0000000000 */
[----:B------:R-:W-:-:S03]  /*5f50*/  DFMA R38, R88, R98, -R38 ;  /* 0x000000625826722b */ /* 0x000fc60000000826 */
[----:B------:R-:W-:-:S05]  /*5f60*/  DFMA R36, R82, R88, R36 ;  /* 0x000000585224722b */ /* 0x000fca0000000024 */
[----:B------:R-:W-:-:S03]  /*5f70*/  DFMA R38, R66, 0.5, R38 ;  /* 0x3fe000004226782b */ /* 0x000fc60000000026 */
[----:B------:R-:W-:-:S07]  /*5f80*/  DFMA R36, R68, 0.5, R36 ;  /* 0x3fe000004424782b */ /* 0x000fce0000000024 */
[----:B------:R-:W-:-:S06]  /*5f90*/  LOP3.LUT R41, R43, 0x80000000, R39, 0xb8, !PT ;  /* 0x800000002b297812 */ /* 0x000fcc00078eb827 */
[----:B------:R-:W-:Y:S01]  /*5fa0*/  DADD.RZ R40, R38, R40 ;  /* 0x0000000026287229 */ /* 0x000fe2000000c028 */
[----:B------:R-:W-:Y:S01]  /*5fb0*/  LOP3.LUT R39, R43, 0x80000000, R37, 0xb8, !PT ;  /* 0x800000002b277812 */ /* 0x000fe200078eb825 */
[----:B------:R-:W-:-:S06]  /*5fc0*/  IMAD.MOV.U32 R38, RZ, RZ, RZ ;  /* 0x000000ffff267224 */ /* 0x000fcc00078e00ff */
[----:B------:R-:W-:Y:S02]  /*5fd0*/  DADD.RZ R36, R36, R38 ;  /* 0x0000000024247229 */ /* 0x000fe4000000c026 */
        /* <DEDUP_REMOVED lines=10> */
[----:B0-----:R-:W-:Y:S01]  /*6080*/  @!P0 IMAD R43, R40, R43, RZ ;  /* 0x0000002b282b8224 */ /* 0x001fe200078e02ff */
[----:B------:R-:W-:-:S04]  /*6090*/  PRMT R40, RZ, 0x7610, R40 ;  /* 0x00007610ff287816 */ /* 0x000fc80000000028 */
[----:B-1----:R-:W-:-:S04]  /*60a0*/  @!P0 IADD3 R42, P1, P2, R43, R38, R42 ;  /* 0x000000262b2a8210 */ /* 0x002fc80007a3e02a */
        /* <DEDUP_REMOVED lines=8> */
[----:B------:R-:W-:Y:S01]  /*6130*/  DSETP.NEU.AND P6, PT, |R72|, +INF , PT ;  /* 0x7ff000004800742a */ /* 0x000fe20003fcd200 */
[----:B------:R-:W-:Y:S01]  /*6140*/  VIADD R48, R48, UR4 ;  /* 0x0000000430307c36 */ /* 0x000fe20008000000 */
[----:B------:R-:W-:Y:S01]  /*6150*/  BSSY.RECONVERGENT B3, `(.L_x_83) ;  /* 0x0000025000037945 */ /* 0x000fe20003800200 */
[----:B------:R-:W-:Y:S01]  /*6160*/  IMAD.MOV.U32 R50, RZ, RZ, 0x1 ;  /* 0x00000001ff327424 */ /* 0x000fe200078e00ff */
[----:B--2---:R-:W-:Y:S01]  /*6170*/  LOP3.LUT R37, R40, 0xff, RZ, 0xc0, !PT ;  /* 0x000000ff28257812 */ /* 0x004fe200078ec0ff */
[----:B------:R0:W-:Y:S03]  /*6180*/  STL.U8 [R1+0x1], R40 ;  /* 0x0000012801007387 */ /* 0x0001e60000100000 */
        /* <DEDUP_REMOVED lines=31> */
.L_x_86:
[----:B------:R-:W-:Y:S05]  /*6380*/  BSYNC.RECONVERGENT B4 ;  /* 0x0000000000047941 */ /* 0x000fea0003800200 */
.L_x_85:
[----:B------:R-:W-:-:S07]  /*6390*/  VIADD R50, R38, 0x1 ;  /* 0x0000000126327836 */ /* 0x000fce0000000000 */
.L_x_84:
[----:B------:R-:W-:Y:S05]  /*63a0*/  BSYNC.RECONVERGENT B3 ;  /* 0x0000000000037941 */ /* 0x000fea0003800200 */
.L_x_83:
        /* <DEDUP_REMOVED lines=41> */
.L_x_88:
[----:B------:R-:W-:Y:S05]  /*6640*/  BSYNC.RECONVERGENT B3 ;  /* 0x0000000000037941 */ /* 0x000fea0003800200 */
.L_x_87:
[----:B------:R-:W0:Y:S01]  /*6650*/  LDCU.64 UR8, c[0x4][0x8] ;  /* 0x01000100ff0877ac */ /* 0x000e220008000a00 */
[C---:B------:R-:W-:Y:S01]  /*6660*/  IMAD.SHL.U32 R36, R50.reuse, 0x40, RZ ;  /* 0x0000004032247824 */ /* 0x040fe200078e00ff */
[----:B------:R-:W1:Y:S01]  /*6670*/  LDC R97, c[0x0][0x398] ;  /* 0x0000e600ff617b82 */ /* 0x000e620000000800 */
[----:B------:R-:W-:Y:S01]  /*6680*/  LOP3.LUT R80, R50, 0x1, RZ, 0xc0, !PT ;  /* 0x0000000132507812 */ /* 0x000fe200078ec0ff */
[----:B------:R-:W-:Y:S01]  /*6690*/  DMUL R90, R94, R94 ;  /* 0x0000005e5e5a7228 */ /* 0x000fe20000000000 */
[----:B------:R-:W-:Y:S01]  /*66a0*/  IABS R102, R48 ;  /* 0x0000003000667213 */ /* 0x000fe20000000000 */
[----:B------:R-:W2:Y:S01]  /*66b0*/  LDCU UR4, c[0x0][0x3a4] ;  /* 0x00007480ff0477ac */ /* 0x000ea20008000800 */
[----:B------:R-:W-:-:S04]  /*66c0*/  LOP3.LUT R36, R36, 0x40, RZ, 0xc0, !PT ;  /* 0x0000004024247812 */ /* 0x000fc800078ec0ff */
[----:B0-----:R-:W-:-:S05]  /*66d0*/  IADD3 R86, P0, PT, R36, UR8, RZ ;  /* 0x0000000824567c10 */ /* 0x001fca000ff1e0ff */
[----:B------:R-:W-:Y:S01]  /*66e0*/  IMAD.X R87, RZ, RZ, UR9, P0 ;  /* 0x00000009ff577e24 */ /* 0x000fe200080e06ff */
[----:B------:R-:W0:Y:S04]  /*66f0*/  LDCU.64 UR8, c[0x0][0x388] ;  /* 0x00007100ff0877ac */ /* 0x000e280008000a00 */
[----:B------:R-:W3:Y:S04]  /*6700*/  LDG.E.128.CONSTANT R36, desc[UR10][R86.64] ;  /* 0x0000000a56247981 */ /* 0x000ee8000c1e9d00 */
[----:B------:R-:W4:Y:S04]  /*6710*/  LDG.E.128.CONSTANT R40, desc[UR10][R86.64+0x10] ;  /* 0x0000100a56287981 */ /* 0x000f28000c1e9d00 */
[----:B------:R5:W2:Y:S01]  /*6720*/  LDG.E.128.CONSTANT R44, desc[UR10][R86.64+0x20] ;  /* 0x0000200a562c7981 */ /* 0x000aa2000c1e9d00 */
[----:B-1----:R-:W-:-:S02]  /*6730*/  IABS R101, R97 ;  /* 0x0000006100657213 */ /* 0x002fc40000000000 */
[----:B------:R-:W-:Y:S01]  /*6740*/  ISETP.NE.U32.AND P0, PT, R80, 0x1, PT ;  /* 0x000000015000780c */ /* 0x000fe20003f05070 */
[----:B------:R-:W-:Y:S01]  /*6750*/  IMAD.MOV.U32 R80, RZ, RZ, 0x3da8ff83 ;  /* 0x3da8ff83ff507424 */ /* 0x000fe200078e00ff */
[----:B------:R-:W1:Y:S01]  /*6760*/  I2F.RP R96, R101 ;  /* 0x0000006500607306 */ /* 0x000e620000209400 */
[----:B-----5:R-:W-:-:S03]  /*6770*/  IMAD.MOV.U32 R86, RZ, RZ, 0x20fd8164 ;  /* 0x20fd8164ff567424 */ /* 0x020fc600078e00ff */
[----:B------:R-:W-:Y:S02]  /*6780*/  FSEL R87, -R80, 0.11223486810922622681, !P0 ;  /* 0x3de5db6550577808 */ /* 0x000fe40004000100 */
[----:B------:R-:W-:Y:S02]  /*6790*/  FSEL R86, R86, -8.06006814911005101289e+34, !P0 ;  /* 0xf9785eba56567808 */ /* 0x000fe40004000000 */
[----:B-1----:R-:W1:Y:S02]  /*67a0*/  MUFU.RCP R96, R96 ;  /* 0x0000006000607308 */ /* 0x002e640000001000 */
[----:B-1----:R-:W-:-:S06]  /*67b0*/  VIADD R84, R96, 0xffffffe ;  /* 0x0ffffffe60547836 */ /* 0x002fcc0000000000 */
[----:B------:R1:W5:Y:S02]  /*67c0*/  F2I.FTZ.U32.TRUNC.NTZ R85, R84 ;  /* 0x0000005400557305 */ /* 0x000364000021f000 */
[----:B-1----:R-:W-:Y:S02]  /*67d0*/  IMAD.MOV.U32 R84, RZ, RZ, RZ ;  /* 0x000000ffff547224 */ /* 0x002fe400078e00ff */
[----:B-----5:R-:W-:-:S04]  /*67e0*/  IMAD.MOV R100, RZ, RZ, -R85 ;  /* 0x000000ffff647224 */ /* 0x020fc800078e0a55 */
        /* <DEDUP_REMOVED lines=16> */
[----:B--2---:R-:W-:Y:S01]  /*68f0*/  DFMA R36, R90, R36, R44 ;  /* 0x000000245a24722b */ /* 0x004fe2000000002c */
[----:B------:R-:W-:Y:S02]  /*6900*/  ISETP.GE.U32.AND P2, PT, R38, R101, PT ;  /* 0x000000652600720c */ /* 0x000fe40003f46070 */
[----:B------:R-:W-:-:S04]  /*6910*/  LOP3.LUT R38, R48, R97, RZ, 0x3c, !PT ;  /* 0x0000006130267212 */ /* 0x000fc800078e3cff */
[----:B------:R-:W-:Y:S01]  /*6920*/  ISETP.GE.AND P1, PT, R38, RZ, PT ;  /* 0x000000ff2600720c */ /* 0x000fe20003f26270 */
[----:B------:R-:W-:-:S06]  /*6930*/  DFMA R46, R90, R36, R46 ;  /* 0x000000245a2e722b */ /* 0x000fcc000000002e */
[----:B------:R-:W-:Y:S02]  /*6940*/  @P2 VIADD R80, R80, 0x1 ;  /* 0x0000000150502836 */ /* 0x000fe40000000000 */
[----:B------:R-:W-:Y:S02]  /*6950*/  DFMA R36, R46, R94, R94 ;  /* 0x0000005e2e24722b */ /* 0x000fe4000000005e */
[----:B------:R-:W-:Y:S02]  /*6960*/  DFMA R46, R90, R46, 1 ;  /* 0x3ff000005a2e742b */ /* 0x000fe4000000002e */
[----:B------:R-:W-:Y:S01]  /*6970*/  @!P1 IMAD.MOV R80, RZ, RZ, -R80 ;  /* 0x000000ffff509224 */ /* 0x000fe200078e0a50 */
[----:B------:R-:W-:-:S04]  /*6980*/  @!P3 LOP3.LUT R80, RZ, R97, RZ, 0x33, !PT ;  /* 0x00000061ff50b212 */ /* 0x000fc800078e33ff */
[----:B------:R-:W-:-:S03]  /*6990*/  VIMNMX R80, PT, PT, RZ, R80, !PT ;  /* 0x00000050ff507248 */ /* 0x000fc60007fe0100 */
[----:B------:R-:W-:Y:S02]  /*69a0*/  FSEL R38, R46, R36, !P0 ;  /* 0x000000242e267208 */ /* 0x000fe40004000000 */
[----:B------:R-:W-:Y:S02]  /*69b0*/  FSEL R39, R47, R37, !P0 ;  /* 0x000000252f277208 */ /* 0x000fe40004000000 */
[----:B------:R-:W-:Y:S02]  /*69c0*/  VIMNMX R80, PT, PT, R80, UR6, PT ;  /* 0x0000000650507c48 */ /* 0x000fe4000bfe0100 */
[----:B------:R-:W-:Y:S02]  /*69d0*/  LOP3.LUT P0, RZ, R50, 0x2, RZ, 0xc0, !PT ;  /* 0x0000000232ff7812 */ /* 0x000fe4000780c0ff */
[----:B------:R-:W-:Y:S01]  /*69e0*/  DADD R36, RZ, -R38 ;  /* 0x00000000ff247229 */ /* 0x000fe20000000826 */
[----:B------:R1:W2:Y:S02]  /*69f0*/  I2F.F64 R100, R80 ;  /* 0x0000005000647312 */ /* 0x0002a40000201c00 */
[----:B-1----:R-:W1:Y:S07]  /*6a00*/  LDC R80, c[0x0][0x394] ;  /* 0x0000e500ff507b82 */ /* 0x002e6e0000000800 */
[----:B------:R-:W-:-:S02]  /*6a10*/  FSEL R36, R38, R36, !P0 ;  /* 0x0000002426247208 */ /* 0x000fc40004000000 */
[----:B------:R-:W-:Y:S01]  /*6a20*/  FSEL R37, R39, R37, !P0 ;  /* 0x0000002527257208 */ /* 0x000fe20004000000 */
[----:B--2---:R-:W-:-:S05]  /*6a30*/  DFMA R100, R76, -0.5, R100 ;  /* 0xbfe000004c64782b */ /* 0x004fca0000000064 */
        /* <DEDUP_REMOVED lines=12> */
[----:B------:R-:W2:Y:S01]  /*6b00*/  F2I.F64.TRUNC R36, R36 ;  /* 0x0000002400247311 */ /* 0x000ea2000030d100 */
[----:B0-----:R-:W-:-:S04]  /*6b10*/  ISETP.GE.AND P1, PT, R40, UR9, PT ;  /* 0x0000000928007c0c */ /* 0x001fc8000bf26270 */
[----:B------:R-:W-:Y:S02]  /*6b20*/  ISETP.LT.OR P1, PT, R40, RZ, P1 ;  /* 0x000000ff2800720c */ /* 0x000fe40000f21670 */
[----:B--2---:R-:W-:-:S04]  /*6b30*/  ISETP.GE.AND P0, PT, R36, UR8, PT ;  /* 0x0000000824007c0c */ /* 0x004fc8000bf06270 */
[----:B------:R-:W-:-:S04]  /*6b40*/  ISETP.LT.OR P0, PT, R36, RZ, P0 ;  /* 0x000000ff2400720c */ /* 0x000fc80000701670 */
[----:B------:R-:W-:-:S13]  /*6b50*/  PLOP3.LUT P0, PT, P0, P1, PT, 0xf8, 0x8f ;  /* 0x00000000008f781c */ /* 0x000fda0000703f70 */
[----:B------:R-:W0:Y:S01]  /*6b60*/  @!P0 LDC R45, c[0x0][0x390] ;  /* 0x0000e400ff2d8b82 */ /* 0x000e220000000800 */
[----:B------:R-:W-:-:S07]  /*6b70*/  @!P0 IMAD.SHL.U32 R44, R36, 0x4, RZ ;  /* 0x00000004242c8824 */ /* 0x000fce00078e00ff */
[----:B------:R-:W2:Y:S01]  /*6b80*/  @!P0 LDC.64 R38, c[0x0][0x380] ;  /* 0x0000e000ff268b82 */ /* 0x000ea20000000a00 */
[----:B0-----:R-:W-:Y:S01]  /*6b90*/  @!P0 IMAD R45, R40, R45, RZ ;  /* 0x0000002d282d8224 */ /* 0x001fe200078e02ff */
[----:B------:R-:W-:-:S04]  /*6ba0*/  PRMT R40, RZ, 0x7610, R40 ;  /* 0x00007610ff287816 */ /* 0x000fc80000000028 */
[----:B--2---:R-:W-:-:S04]  /*6bb0*/  @!P0 IADD3 R44, P1, P2, R45, R38, R44 ;  /* 0x000000262d2c8210 */ /* 0x004fc80007a3e02c */
[----:B------:R-:W-:Y:S02]  /*6bc0*/  @!P0 IADD3.X R45, PT, PT, RZ, R39, RZ, P1, P2 ;  /* 0x00000027ff2d8210 */ /* 0x000fe40000fe44ff */
[----:B------:R-:W-:-:S03]  /*6bd0*/  PRMT R38, RZ, 0x7610, R38 ;  /* 0x00007610ff267816 */ /* 0x000fc60000000026 */
[----:B------:R-:W2:Y:S01]  /*6be0*/  @!P0 LDG.E.U8 R40, desc[UR10][R44.64+0x2] ;  /* 0x0000020a2c288981 */ /* 0x000ea2000c1e1100 */
[----:B------:R-:W-:-:S03]  /*6bf0*/  PRMT R36, RZ, 0x7610, R36 ;  /* 0x00007610ff247816 */ /* 0x000fc60000000024 */
[----:B------:R-:W3:Y:S04]  /*6c00*/  @!P0 LDG.E.U8 R38, desc[UR10][R44.64+0x1] ;  /* 0x0000010a2c268981 */ /* 0x000ee8000c1e1100 */
[----:B------:R-:W4:Y:S01]  /*6c10*/  @!P0 LDG.E.U8 R36, desc[UR10][R44.64] ;  /* 0x0000000a2c248981 */ /* 0x000f22000c1e1100 */
[-C--:B-1----:R-:W-:Y:S01]  /*6c20*/  IABS R87, R80.reuse ;  /* 0x0000005000577213 */ /* 0x082fe20000000000 */
[----:B------:R-:W-:Y:S01]  /*6c30*/  VIADD R49, R49, UR4 ;  /* 0x0000000431317c36 */ /* 0x000fe20008000000 */
[----:B------:R-:W-:Y:S01]  /*6c40*/  UMOV UR8, 0xe5604189 ;  /* 0xe560418900087882 */ /* 0x000fe20000000000 */
[----:B------:R-:W-:Y:S01]  /*6c50*/  UMOV UR9, 0x3fd322d0 ;  /* 0x3fd322d000097882 */ /* 0x000fe20000000000 */
[----:B------:R-:W0:Y:S01]  /*6c60*/  I2F.RP R37, R87 ;  /* 0x0000005700257306 */ /* 0x000e220000209400 */
[----:B------:R-:W-:Y:S01]  /*6c70*/  BSSY.RECONVERGENT B3, `(.L_x_89) ;  /* 0x000003b000037945 */ /* 0x000fe20003800200 */
[----:B------:R-:W-:Y:S01]  /*6c80*/  IABS R50, R49 ;  /* 0x0000003100327213 */ /* 0x000fe20000000000 */
[----:B------:R-:W-:Y:S01]  /*6c90*/  IMAD.MOV.U32 R88, RZ, RZ, R70 ;  /* 0x000000ffff587224 */ /* 0x000fe200078e0046 */
[----:B------:R-:W-:Y:S01]  /*6ca0*/  LOP3.LUT R49, R49, R80, RZ, 0x3c, !PT ;  /* 0x0000005031317212 */ /* 0x000fe200078e3cff */
[----:B------:R-:W-:-:S03]  /*6cb0*/  IMAD.MOV.U32 R89, RZ, RZ, R71 ;  /* 0x000000ffff597224 */ /* 0x000fc600078e0047 */
[----:B------:R-:W-:Y:S01]  /*6cc0*/  ISETP.GE.AND P2, PT, R49, RZ, PT ;  /* 0x000000ff3100720c */ /* 0x000fe20003f46270 */
[----:B0-----:R-:W0:Y:S02]  /*6cd0*/  MUFU.RCP R37, R37 ;  /* 0x0000002500257308 */ /* 0x001e240000001000 */
[----:B0-----:R-:W-:-:S06]  /*6ce0*/  VIADD R42, R37, 0xffffffe ;  /* 0x0ffffffe252a7836 */ /* 0x001fcc0000000000 */
[----:B------:R0:W1:Y:S02]  /*6cf0*/  F2I.FTZ.U32.TRUNC.NTZ R43, R42 ;  /* 0x0000002a002b7305 */ /* 0x000064000021f000 */
[----:B0-----:R-:W-:Y:S02]  /*6d00*/  IMAD.MOV.U32 R42, RZ, RZ, RZ ;  /* 0x000000ffff2a7224 */ /* 0x001fe400078e00ff */
[----:B-1----:R-:W-:-:S04]  /*6d10*/  IMAD.MOV R46, RZ, RZ, -R43 ;  /* 0x000000ffff2e7224 */ /* 0x002fc800078e0a2b */
[----:B------:R-:W-:-:S04]  /*6d20*/  IMAD R41, R46, R87, RZ ;  /* 0x000000572e297224 */ /* 0x000fc800078e02ff */
[----:B------:R-:W-:-:S06]  /*6d30*/  IMAD.HI.U32 R37, R43, R41, R42 ;  /* 0x000000292b257227 */ /* 0x000fcc00078e002a */
[----:B------:R-:W-:-:S04]  /*6d40*/  IMAD.HI.U32 R37, R37, R50, RZ ;  /* 0x0000003225257227 */ /* 0x000fc800078e00ff */
[----:B------:R-:W-:-:S04]  /*6d50*/  IMAD.MOV R85, RZ, RZ, -R37 ;  /* 0x000000ffff557224 */ /* 0x000fc800078e0a25 */
[----:B------:R-:W-:-:S05]  /*6d60*/  IMAD R50, R87, R85, R50 ;  /* 0x0000005557327224 */ /* 0x000fca00078e0232 */
[----:B------:R-:W-:-:S13]  /*6d70*/  ISETP.GT.U32.AND P1, PT, R87, R50, PT ;  /* 0x000000325700720c */ /* 0x000fda0003f24070 */
[----:B------:R-:W-:Y:S02]  /*6d80*/  @!P1 IMAD.IADD R50, R50, 0x1, -R87 ;  /* 0x0000000132329824 */ /* 0x000fe400078e0a57 */
[----:B------:R-:W-:Y:S01]  /*6d90*/  @!P1 VIADD R37, R37, 0x1 ;  /* 0x0000000125259836 */ /* 0x000fe20000000000 */
[----:B------:R-:W-:Y:S02]  /*6da0*/  ISETP.NE.AND P1, PT, R80, RZ, PT ;  /* 0x000000ff5000720c */ /* 0x000fe40003f25270 */
[----:B------:R-:W-:Y:S01]  /*6db0*/  ISETP.GE.U32.AND P0, PT, R50, R87, PT ;  /* 0x000000573200720c */ /* 0x000fe20003f06070 */
[----:B------:R-:W-:-:S12]  /*6dc0*/  IMAD.MOV.U32 R50, RZ, RZ, 0x1 ;  /* 0x00000001ff327424 */ /* 0x000fd800078e00ff */
[----:B------:R-:W-:-:S04]  /*6dd0*/  @P0 VIADD R37, R37, 0x1 ;  /* 0x0000000125250836 */ /* 0x000fc80000000000 */
[----:B------:R-:W-:Y:S01]  /*6de0*/  @!P2 IMAD.MOV R37, RZ, RZ, -R37 ;  /* 0x000000ffff25a224 */ /* 0x000fe200078e0a25 */
[----:B------:R-:W-:-:S04]  /*6df0*/  @!P1 LOP3.LUT R37, RZ, R80, RZ, 0x33, !PT ;  /* 0x00000050ff259212 */ /* 0x000fc800078e33ff */
[----:B------:R-:W-:Y:S02]  /*6e00*/  VIMNMX R49, PT, PT, RZ, R37, !PT ;  /* 0x00000025ff317248 */ /* 0x000fe40007fe0100 */
        /* <DEDUP_REMOVED lines=15> */
[----:B-1----:R-:W-:-:S10]  /*6f00*/  DFMA R42, R44, UR8, R42 ;  /* 0x000000082c2a7c2b */ /* 0x002fd4000800002a */
        /* <DEDUP_REMOVED lines=15> */
.L_x_92:
[----:B------:R-:W-:Y:S05]  /*7000*/  BSYNC.RECONVERGENT B4 ;  /* 0x0000000000047941 */ /* 0x000fea0003800200 */
.L_x_91:
[----:B------:R-:W-:-:S07]  /*7010*/  VIADD R50, R38, 0x1 ;  /* 0x0000000126327836 */ /* 0x000fce0000000000 */
.L_x_90:
[----:B------:R-:W-:Y:S05]  /*7020*/  BSYNC.RECONVERGENT B3 ;  /* 0x0000000000037941 */ /* 0x000fea0003800200 */
.L_x_89:
        /* <DEDUP_REMOVED lines=41> */
.L_x_94:
[----:B------:R-:W-:Y:S05]  /*72c0*/  BSYNC.RECONVERGENT B3 ;  /* 0x0000000000037941 */ /* 0x000fea0003800200 */
.L_x_93:
[----:B------:R-:W0:Y:S01]  /*72d0*/  LDCU.64 UR8, c[0x4][0x8] ;  /* 0x01000100ff0877ac */ /* 0x000e220008000a00 */
[----:B------:R-:W-:-:S05]  /*72e0*/  IMAD.SHL.U32 R36, R50, 0x40, RZ ;  /* 0x0000004032247824 */ /* 0x000fca00078e00ff */
[----:B------:R-:W-:-:S04]  /*72f0*/  LOP3.LUT R36, R36, 0x40, RZ, 0xc0, !PT ;  /* 0x0000004024247812 */ /* 0x000fc800078ec0ff */
[----:B0-----:R-:W-:-:S05]  /*7300*/  IADD3 R90, P0, PT, R36, UR8, RZ ;  /* 0x00000008245a7c10 */ /* 0x001fca000ff1e0ff */
[----:B------:R-:W-:Y:S01]  /*7310*/  IMAD.X R91, RZ, RZ, UR9, P0 ;  /* 0x00000009ff5b7e24 */ /* 0x000fe200080e06ff */
[----:B------:R-:W-:Y:S01]  /*7320*/  LOP3.LUT R80, R50, 0x1, RZ, 0xc0, !PT ;  /* 0x0000000132507812 */ /* 0x000fe200078ec0ff */
[----:B------:R-:W-:Y:S01]  /*7330*/  IMAD.MOV.U32 R84, RZ, RZ, 0x20fd8164 ;  /* 0x20fd8164ff547424 */ /* 0x000fe200078e00ff */
[----:B------:R-:W-:Y:S01]  /*7340*/  DMUL R86, R88, R88 ;  /* 0x0000005858567228 */ /* 0x000fe20000000000 */
[----:B------:R-:W-:Y:S01]  /*7350*/  VIMNMX R49, PT, PT, R49, UR5, PT ;  /* 0x0000000531317c48 */ /* 0x000fe2000bfe0100 */
[----:B------:R-:W2:Y:S01]  /*7360*/  LDG.E.128.CONSTANT R36, desc[UR10][R90.64] ;  /* 0x0000000a5a247981 */ /* 0x000ea2000c1e9d00 */
[----:B------:R-:W0:Y:S03]  /*7370*/  LDCU.64 UR8, c[0x0][0x388] ;  /* 0x00007100ff0877ac */ /* 0x000e260008000a00 */
[----:B------:R-:W3:Y:S04]  /*7380*/  LDG.E.128.CONSTANT R40, desc[UR10][R90.64+0x10] ;  /* 0x0000100a5a287981 */ /* 0x000ee8000c1e9d00 */
[----:B------:R-:W4:Y:S01]  /*7390*/  LDG.E.128.CONSTANT R44, desc[UR10][R90.64+0x20] ;  /* 0x0000200a5a2c7981 */ /* 0x000f22000c1e9d00 */
[----:B------:R-:W-:Y:S01]  /*73a0*/  ISETP.NE.U32.AND P0, PT, R80, 0x1, PT ;  /* 0x000000015000780c */ /* 0x000fe20003f05070 */
[----:B------:R-:W-:-:S03]  /*73b0*/  IMAD.MOV.U32 R80, RZ, RZ, 0x3da8ff83 ;  /* 0x3da8ff83ff507424 */ /* 0x000fc600078e00ff */
[----:B------:R-:W-:Y:S02]  /*73c0*/  FSEL R84, R84, -8.06006814911005101289e+34, !P0 ;  /* 0xf9785eba54547808 */ /* 0x000fe40004000000 */
[----:B------:R-:W-:-:S06]  /*73d0*/  FSEL R85, -R80, 0.11223486810922622681, !P0 ;  /* 0x3de5db6550557808 */ /* 0x000fcc0004000100 */
[----:B--2---:R-:W-:-:S08]  /*73e0*/  DFMA R36, R86, R84, R36 ;  /* 0x000000545624722b */ /* 0x004fd00000000024 */
[----:B------:R-:W-:-:S08]  /*73f0*/  DFMA R36, R86, R36, R38 ;  /* 0x000000245624722b */ /* 0x000fd00000000026 */
[----:B---3--:R-:W-:Y:S01]  /*7400*/  DFMA R36, R86, R36, R40 ;  /* 0x000000245624722b */ /* 0x008fe20000000028 */
[----:B------:R-:W-:-:S07]  /*7410*/  IMAD.MOV.U32 R40, RZ, RZ, RZ ;  /* 0x000000ffff287224 */ /* 0x000fce00078e00ff */
[----:B------:R-:W-:Y:S01]  /*7420*/  DFMA R36, R86, R36, R42 ;  /* 0x000000245624722b */ /* 0x000fe2000000002a */
[----:B------:R-:W-:-:S07]  /*7430*/  IMAD.MOV.U32 R43, RZ, RZ, 0x3fe00000 ;  /* 0x3fe00000ff2b7424 */ /* 0x000fce00078e00ff */
[----:B----4-:R-:W-:-:S08]  /*7440*/  DFMA R36, R86, R36, R44 ;  /* 0x000000245624722b */ /* 0x010fd0000000002c */
[----:B------:R-:W-:-:S08]  /*7450*/  DFMA R36, R86, R36, R46 ;  /* 0x000000245624722b */ /* 0x000fd0000000002e */
[----:B------:R-:W-:Y:S02]  /*7460*/  DFMA R38, R36, R88, R88 ;  /* 0x000000582426722b */ /* 0x000fe40000000058 */
[----:B------:R-:W-:Y:S01]  /*7470*/  DFMA R36, R86, R36, 1 ;  /* 0x3ff000005624742b */ /* 0x000fe20000000024 */
[----:B------:R-:W1:Y:S09]  /*7480*/  I2F.F64 R88, R49 ;  /* 0x0000003100587312 */ /* 0x000e720000201c00 */
[----:B------:R-:W-:-:S02]  /*7490*/  FSEL R38, R36, R38, !P0 ;  /* 0x0000002624267208 */ /* 0x000fc40004000000 */
[----:B------:R-:W-:Y:S02]  /*74a0*/  FSEL R39, R37, R39, !P0 ;  /* 0x0000002725277208 */ /* 0x000fe40004000000 */
[----:B------:R-:W-:Y:S01]  /*74b0*/  LOP3.LUT P0, RZ, R50, 0x2, RZ, 0xc0, !PT ;  /* 0x0000000232ff7812 */ /* 0x000fe2000780c0ff */
[----:B-1----:R-:W-:-:S03]  /*74c0*/  DFMA R88, R78, -0.5, R88 ;  /* 0xbfe000004e58782b */ /* 0x002fc60000000058 */
[----:B------:R-:W-:-:S10]  /*74d0*/  DADD R36, RZ, -R38 ;  /* 0x00000000ff247229 */ /* 0x000fd40000000826 */
[----:B------:R-:W-:Y:S02]  /*74e0*/  FSEL R36, R38, R36, !P0 ;  /* 0x0000002426247208 */ /* 0x000fe40004000000 */
[----:B------:R-:W-:-:S06]  /*74f0*/  FSEL R37, R39, R37, !P0 ;  /* 0x0000002527257208 */ /* 0x000fcc0004000000 */
[----:B------:R-:W-:Y:S02]  /*7500*/  DMUL R38, R92, R36 ;  /* 0x000000245c267228 */ /* 0x000fe40000000000 */
[----:B------:R-:W-:-:S06]  /*7510*/  DMUL R36, R36, R88 ;  /* 0x0000005824247228 */ /* 0x000fcc0000000000 */
[----:B------:R-:W-:Y:S02]  /*7520*/  DFMA R38, R102, R88, R38 ;  /* 0x000000586626722b */ /* 0x000fe40000000026 */
[----:B------:R-:W-:-:S06]  /*7530*/  DFMA R36, R92, R102, -R36 ;  /* 0x000000665c24722b */ /* 0x000fcc0000000824 */
[----:B------:R-:W-:Y:S02]  /*7540*/  DFMA R38, R68, 0.5, R38 ;  /* 0x3fe000004426782b */ /* 0x000fe40000000026 */
[----:B------:R-:W-:-:S08]  /*7550*/  DFMA R36, R66, 0.5, R36 ;  /* 0x3fe000004224782b */ /* 0x000fd00000000024 */
        /* <DEDUP_REMOVED lines=14> */
[----:B------:R-:W-:Y:S01]  /*7640*/  PRMT R38, RZ, 0x7610, R38 ;  /* 0x00007610ff267816 */ /* 0x000fe20000000026 */
[----:B0-----:R-:W-:-:S05]  /*7650*/  @!P0 IMAD R43, R36, R43, RZ ;  /* 0x0000002b242b8224 */ /* 0x001fca00078e02ff */
[----:B-1----:R-:W-:Y:S02]  /*7660*/  @!P0 IADD3 R42, P1, P2, R43, R40, R42 ;  /* 0x000000282b2a8210 */ /* 0x002fe40007a3e02a */
[----:B------:R-:W-:Y:S02]  /*7670*/  PRMT R40, RZ, 0x7610, R40 ;  /* 0x00007610ff287816 */ /* 0x000fe40000000028 */
[----:B------:R-:W-:-:S05]  /*7680*/  @!P0 IADD3.X R43, PT, PT, RZ, R41, RZ, P1, P2 ;  /* 0x00000029ff2b8210 */ /* 0x000fca0000fe44ff */
[----:B------:R-:W2:Y:S01]  /*7690*/  @!P0 LDG.E.U8 R40, desc[UR10][R42.64+0x2] ;  /* 0x0000020a2a288981 */ /* 0x000ea2000c1e1100 */
[----:B------:R-:W-:-:S03]  /*76a0*/  PRMT R36, RZ, 0x7610, R36 ;  /* 0x00007610ff247816 */ /* 0x000fc60000000024 */
[----:B------:R-:W3:Y:S04]  /*76b0*/  @!P0 LDG.E.U8 R38, desc[UR10][R42.64+0x1] ;  /* 0x0000010a2a268981 */ /* 0x000ee8000c1e1100 */
[----:B------:R-:W4:Y:S01]  /*76c0*/  @!P0 LDG.E.U8 R36, desc[UR10][R42.64] ;  /* 0x0000000a2a248981 */ /* 0x000f22000c1e1100 */
[----:B------:R-:W-:Y:S01]  /*76d0*/  UMOV UR8, 0xe5604189 ;  /* 0xe560418900087882 */ /* 0x000fe20000000000 */
[----:B------:R-:W-:Y:S01]  /*76e0*/  UMOV UR9, 0x3fd322d0 ;  /* 0x3fd322d000097882 */ /* 0x000fe20000000000 */
[----:B------:R-:W-:Y:S01]  /*76f0*/  DSETP.NEU.AND P6, PT, |R72|, +INF , PT ;  /* 0x7ff000004800742a */ /* 0x000fe20003fcd200 */
        /* <DEDUP_REMOVED lines=35> */
.L_x_98:
[----:B------:R-:W-:Y:S05]  /*7930*/  BSYNC.RECONVERGENT B4 ;  /* 0x0000000000047941 */ /* 0x000fea0003800200 */
.L_x_97:
[----:B------:R-:W-:-:S07]  /*7940*/  VIADD R49, R38, 0x1 ;  /* 0x0000000126317836 */ /* 0x000fce0000000000 */
.L_x_96:
[----:B------:R-:W-:Y:S05]  /*7950*/  BSYNC.RECONVERGENT B3 ;  /* 0x0000000000037941 */ /* 0x000fea0003800200 */
.L_x_95:
        /* <DEDUP_REMOVED lines=16> */
[----:B--2---:R-:W-:Y:S01]  /*7a60*/  DFMA R36, R86, R90, R36 ;  /* 0x0000005a5624722b */ /* 0x004fe20000000024 */
[----:B------:R-:W-:Y:S02]  /*7a70*/  IMAD.MOV.U32 R90, RZ, RZ, R64 ;  /* 0x000000ffff5a7224 */ /* 0x000fe400078e0040 */
[----:B------:R-:W-:-:S05]  /*7a80*/  IMAD.MOV.U32 R91, RZ, RZ, R65 ;  /* 0x000000ffff5b7224 */ /* 0x000fca00078e0041 */
        /* <DEDUP_REMOVED lines=22> */
.L_x_100:
[----:B------:R-:W-:Y:S05]  /*7bf0*/  BSYNC.RECONVERGENT B3 ;  /* 0x0000000000037941 */ /* 0x000fea0003800200 */
.L_x_99:
        /* <DEDUP_REMOVED lines=8> */
[----:B------:R-:W0:Y:S01]  /*7c80*/  LDCU.64 UR8, c[0x0][0x388] ;  /* 0x00007100ff0877ac */ /* 0x000e220008000a00 */
[----:B------:R-:W2:Y:S04]  /*7c90*/  LDG.E.128.CONSTANT R36, desc[UR10][R94.64] ;  /* 0x0000000a5e247981 */ /* 0x000ea8000c1e9d00 */
        /* <DEDUP_REMOVED lines=15> */
[----:B------:R-:W-:-:S10]  /*7d90*/  DFMA R36, R84, R36, 1 ;  /* 0x3ff000005424742b */ /* 0x000fd40000000024 */
[----:B------:R-:W-:Y:S02]  /*7da0*/  FSEL R38, R36, R38, !P0 ;  /* 0x0000002624267208 */ /* 0x000fe40004000000 */
[----:B------:R-:W-:Y:S02]  /*7db0*/  FSEL R39, R37, R39, !P0 ;  /* 0x0000002725277208 */ /* 0x000fe40004000000 */
[----:B------:R-:W-:-:S04]  /*7dc0*/  LOP3.LUT P0, RZ, R49, 0x2, RZ, 0xc0, !PT ;  /* 0x0000000231ff7812 */ /* 0x000fc8000780c0ff */
[----:B------:R-:W-:-:S10]  /*7dd0*/  DADD R36, RZ, -R38 ;  /* 0x00000000ff247229 */ /* 0x000fd40000000826 */
[----:B------:R-:W-:Y:S02]  /*7de0*/  FSEL R36, R38, R36, !P0 ;  /* 0x0000002426247208 */ /* 0x000fe40004000000 */
[----:B------:R-:W-:-:S06]  /*7df0*/  FSEL R37, R39, R37, !P0 ;  /* 0x0000002527257208 */ /* 0x000fcc0004000000 */
[-C--:B------:R-:W-:Y:S02]  /*7e00*/  DMUL R38, R98, R36.reuse ;  /* 0x0000002462267228 */ /* 0x080fe40000000000 */
[----:B------:R-:W-:-:S06]  /*7e10*/  DMUL R36, R88, R36 ;  /* 0x0000002458247228 */ /* 0x000fcc0000000000 */
[-C--:B------:R-:W-:Y:S02]  /*7e20*/  DFMA R38, R88, R92.reuse, R38 ;  /* 0x0000005c5826722b */ /* 0x080fe40000000026 */
        /* <DEDUP_REMOVED lines=63> */
.L_x_104:
[----:B------:R-:W-:Y:S05]  /*8220*/  BSYNC.RECONVERGENT B4 ;  /* 0x0000000000047941 */ /* 0x000fea0003800200 */
.L_x_103:
[----:B------:R-:W-:-:S07]  /*8230*/  VIADD R49, R38, 0x1 ;  /* 0x0000000126317836 */ /* 0x000fce0000000000 */
.L_x_102:
[----:B------:R-:W-:Y:S05]  /*8240*/  BSYNC.RECONVERGENT B3 ;  /* 0x0000000000037941 */ /* 0x000fea0003800200 */
.L_x_101:
        /* <DEDUP_REMOVED lines=41> */
.L_x_106:
[----:B------:R-:W-:Y:S05]  /*84e0*/  BSYNC.RECONVERGENT B3 ;  /* 0x0000000000037941 */ /* 0x000fea0003800200 */
.L_x_105:
[----:B------:R-:W0:Y:S01]  /*84f0*/  LDCU.64 UR8, c[0x4][0x8] ;  /* 0x01000100ff0877ac */ /* 0x000e220008000a00 */
[C---:B------:R-:W-:Y:S01]  /*8500*/  IMAD.SHL.U32 R36, R49.reuse, 0x40, RZ ;  /* 0x0000004031247824 */ /* 0x040fe200078e00ff */
[----:B------:R-:W-:Y:S01]  /*8510*/  LOP3.LUT R50, R49, 0x1, RZ, 0xc0, !PT ;  /* 0x0000000131327812 */ /* 0x000fe200078ec0ff */
[----:B------:R-:W-:Y:S01]  /*8520*/  IMAD.MOV.U32 R90, RZ, RZ, 0x20fd8164 ;  /* 0x20fd8164ff5a7424 */ /* 0x000fe200078e00ff */
[----:B------:R-:W-:Y:S01]  /*8530*/  DMUL R86, R84, R84 ;  /* 0x0000005454567228 */ /* 0x000fe20000000000 */
[----:B------:R-:W1:Y:S01]  /*8540*/  LDCU UR4, c[0x0][0x3a8] ;  /* 0x00007500ff0477ac */ /* 0x000e620008000800 */
[----:B------:R-:W-:-:S04]  /*8550*/  LOP3.LUT R36, R36, 0x40, RZ, 0xc0, !PT ;  /* 0x0000004024247812 */ /* 0x000fc800078ec0ff */
[----:B0-----:R-:W-:-:S05]  /*8560*/  IADD3 R94, P0, PT, R36, UR8, RZ ;  /* 0x00000008245e7c10 */ /* 0x001fca000ff1e0ff */
[----:B------:R-:W-:Y:S01]  /*8570*/  IMAD.X R95, RZ, RZ, UR9, P0 ;  /* 0x00000009ff5f7e24 */ /* 0x000fe200080e06ff */
[----:B------:R-:W0:Y:S04]  /*8580*/  LDCU.64 UR8, c[0x0][0x388] ;  /* 0x00007100ff0877ac */ /* 0x000e280008000a00 */
        /* <DEDUP_REMOVED lines=17> */
[----:B------:R-:W2:Y:S09]  /*86a0*/  LDC R85, c[0x0][0x398] ;  /* 0x0000e600ff557b82 */ /* 0x000eb20000000800 */
[----:B------:R-:W-:-:S02]  /*86b0*/  FSEL R38, R36, R38, !P0 ;  /* 0x0000002624267208 */ /* 0x000fc40004000000 */
        /* <DEDUP_REMOVED lines=16> */
[----:B------:R-:W3:Y:S01]  /*87c0*/  F2I.F64.TRUNC R36, R36 ;  /* 0x0000002400247311 */ /* 0x000ee2000030d100 */
[----:B0-----:R-:W-:-:S04]  /*87d0*/  ISETP.GE.AND P0, PT, R38, UR8, PT ;  /* 0x0000000826007c0c */ /* 0x001fc8000bf06270 */
[----:B------:R-:W-:Y:S02]  /*87e0*/  ISETP.LT.OR P0, PT, R38, RZ, P0 ;  /* 0x000000ff2600720c */ /* 0x000fe40000701670 */
[----:B---3--:R-:W-:-:S04]  /*87f0*/  ISETP.GE.AND P1, PT, R36, UR9, PT ;  /* 0x0000000924007c0c */ /* 0x008fc8000bf26270 */
[----:B------:R-:W-:-:S04]  /*8800*/  ISETP.LT.OR P1, PT, R36, RZ, P1 ;  /* 0x000000ff2400720c */ /* 0x000fc80000f21670 */
[----:B------:R-:W-:-:S13]  /*8810*/  PLOP3.LUT P0, PT, P0, P1, PT, 0xf8, 0x8f ;  /* 0x00000000008f781c */ /* 0x000fda0000703f70 */
[----:B------:R-:W0:Y:S01]  /*8820*/  @!P0 LDC R45, c[0x0][0x390] ;  /* 0x0000e400ff2d8b82 */ /* 0x000e220000000800 */
[----:B------:R-:W-:-:S07]  /*8830*/  @!P0 IMAD.SHL.U32 R44, R38, 0x4, RZ ;  /* 0x00000004262c8824 */ /* 0x000fce00078e00ff */
[----:B------:R-:W3:Y:S01]  /*8840*/  @!P0 LDC.64 R40, c[0x0][0x380] ;  /* 0x0000e000ff288b82 */ /* 0x000ee20000000a00 */
[----:B0-----:R-:W-:-:S05]  /*8850*/  @!P0 IMAD R45, R36, R45, RZ ;  /* 0x0000002d242d8224 */ /* 0x001fca00078e02ff */
[----:B---3--:R-:W-:Y:S02]  /*8860*/  @!P0 IADD3 R44, P1, P2, R45, R40, R44 ;  /* 0x000000282d2c8210 */ /* 0x008fe40007a3e02c */
[----:B------:R-:W-:Y:S02]  /*8870*/  PRMT R40, RZ, 0x7610, R40 ;  /* 0x00007610ff287816 */ /* 0x000fe40000000028 */
[----:B------:R-:W-:Y:S02]  /*8880*/  @!P0 IADD3.X R45, PT, PT, RZ, R41, RZ, P1, P2 ;  /* 0x00000029ff2d8210 */ /* 0x000fe40000fe44ff */
[----:B------:R-:W-:-:S03]  /*8890*/  PRMT R38, RZ, 0x7610, R38 ;  /* 0x00007610ff267816 */ /* 0x000fc60000000026 */
[----:B------:R-:W3:Y:S01]  /*88a0*/  @!P0 LDG.E.U8 R40, desc[UR10][R44.64+0x2] ;  /* 0x0000020a2c288981 */ /* 0x000ee2000c1e1100 */
[----:B------:R-:W-:-:S03]  /*88b0*/  PRMT R36, RZ, 0x7610, R36 ;  /* 0x00007610ff247816 */ /* 0x000fc60000000024 */
[----:B------:R-:W4:Y:S04]  /*88c0*/  @!P0 LDG.E.U8 R38, desc[UR10][R44.64+0x1] ;  /* 0x0000010a2c268981 */ /* 0x000f28000c1e1100 */
[----:B------:R0:W5:Y:S01]  /*88d0*/  @!P0 LDG.E.U8 R36, desc[UR10][R44.64] ;  /* 0x0000000a2c248981 */ /* 0x000162000c1e1100 */
[-C--:B--2---:R-:W-:Y:S01]  /*88e0*/  IABS R80, R85.reuse ;  /* 0x0000005500507213 */ /* 0x084fe20000000000 */
[----:B-1----:R-:W-:Y:S01]  /*88f0*/  VIADD R48, R48, UR4 ;  /* 0x0000000430307c36 */ /* 0x002fe20008000000 */
[----:B------:R-:W-:Y:S01]  /*8900*/  UMOV UR8, 0xe5604189 ;  /* 0xe560418900087882 */ /* 0x000fe20000000000 */
[----:B------:R-:W-:Y:S01]  /*8910*/  UMOV UR9, 0x3fd322d0 ;  /* 0x3fd322d000097882 */ /* 0x000fe20000000000 */
[----:B------:R-:W1:Y:S01]  /*8920*/  I2F.RP R37, R80 ;  /* 0x0000005000257306 */ /* 0x000e620000209400 */
[----:B------:R-:W-:Y:S01]  /*8930*/  DSETP.NEU.AND P6, PT, |R72|, +INF , PT ;  /* 0x7ff000004800742a */ /* 0x000fe20003fcd200 */
[----:B------:R-:W-:Y:S01]  /*8940*/  IABS R49, R48 ;  /* 0x0000003000317213 */ /* 0x000fe20000000000 */
[----:B------:R-:W-:Y:S01]  /*8950*/  BSSY.RECONVERGENT B3, `(.L_x_107) ;  /* 0x000003a000037945 */ /* 0x000fe20003800200 */
[----:B------:R-:W-:Y:S01]  /*8960*/  LOP3.LUT R48, R48, R85, RZ, 0x3c, !PT ;  /* 0x0000005530307212 */ /* 0x000fe200078e3cff */
[----:B------:R-:W-:-:S03]  /*8970*/  IMAD.MOV.U32 R84, RZ, RZ, R70 ;  /* 0x000000ffff547224 */ /* 0x000fc600078e0046 */
[----:B------:R-:W-:Y:S01]  /*8980*/  ISETP.GE.AND P2, PT, R48, RZ, PT ;  /* 0x000000ff3000720c */ /* 0x000fe20003f46270 */
[----:B-1----:R-:W1:Y:S02]  /*8990*/  MUFU.RCP R37, R37 ;  /* 0x0000002500257308 */ /* 0x002e640000001000 */
[----:B-1----:R-:W-:-:S06]  /*89a0*/  VIADD R42, R37, 0xffffffe ;  /* 0x0ffffffe252a7836 */ /* 0x002fcc0000000000 */
[----:B------:R1:W2:Y:S02]  /*89b0*/  F2I.FTZ.U32.TRUNC.NTZ R43, R42 ;  /* 0x0000002a002b7305 */ /* 0x0002a4000021f000 */
[----:B-1----:R-:W-:Y:S02]  /*89c0*/  IMAD.MOV.U32 R42, RZ, RZ, RZ ;  /* 0x000000ffff2a7224 */ /* 0x002fe400078e00ff */
[----:B--2---:R-:W-:-:S04]  /*89d0*/  IMAD.MOV R41, RZ, RZ, -R43 ;  /* 0x000000ffff297224 */ /* 0x004fc800078e0a2b */
        /* <DEDUP_REMOVED lines=13> */
[----:B------:R-:W-:Y:S01]  /*8ab0*/  @!P1 LOP3.LUT R37, RZ, R85, RZ, 0x33, !PT ;  /* 0x00000055ff259212 */ /* 0x000fe200078e33ff */
[----:B------:R-:W-:-:S03]  /*8ac0*/  IMAD.MOV.U32 R85, RZ, RZ, R71 ;  /* 0x000000ffff557224 */ /* 0x000fc600078e0047 */
[----:B------:R-:W-:Y:S02]  /*8ad0*/  VIMNMX R48, PT, PT, RZ, R37, !PT ;  /* 0x00000025ff307248 */ /* 0x000fe40007fe0100 */
[----:B---3--:R-:W-:Y:S01]  /*8ae0*/  LOP3.LUT R39, R40, 0xff, RZ, 0xc0, !PT ;  /* 0x000000ff28277812 */ /* 0x008fe200078ec0ff */
[----:B------:R1:W-:Y:S03]  /*8af0*/  STL.U8 [R1+0x5], R40 ;  /* 0x0000052801007387 */ /* 0x0003e60000100000 */
[----:B0-----:R-:W0:Y:S01]  /*8b00*/  I2F.F64.U16 R44, R39 ;  /* 0x00000027002c7312 */ /* 0x001e220000101800 */
[----:B----4-:R-:W-:Y:S01]  /*8b10*/  LOP3.LUT R41, R38, 0xff, RZ, 0xc0, !PT ;  /* 0x000000ff26297812 */ /* 0x010fe200078ec0ff */
[----:B------:R1:W-:Y:S01]  /*8b20*/  STL.U8 [R1+0x135], R38 ;  /* 0x0001352601007387 */ /* 0x0003e20000100000 */
[----:B-----5:R-:W-:-:S03]  /*8b30*/  LOP3.LUT R46, R36, 0xff, RZ, 0xc0, !PT ;  /* 0x000000ff242e7812 */ /* 0x020fc600078ec0ff */
[----:B------:R1:W-:Y:S02]  /*8b40*/  STL.U8 [R1+0x261], R36 ;  /* 0x0002612401007387 */ /* 0x0003e40000100000 */
[----:B------:R-:W2:Y:S01]  /*8b50*/  I2F.F64.U16 R42, R41 ;  /* 0x00000029002a7312 */ /* 0x000ea20000101800 */
[----:B0-----:R-:W-:-:S07]  /*8b60*/  DMUL R44, R44, UR8 ;  /* 0x000000082c2c7c28 */ /* 0x001fce0008000000 */
[----:B------:R-:W0:Y:S01]  /*8b70*/  I2F.F64.U16 R46, R46 ;  /* 0x0000002e002e7312 */ /* 0x000e220000101800 */
[----:B------:R-:W-:Y:S01]  /*8b80*/  UMOV UR8, 0x39581062 ;  /* 0x3958106200087882 */ /* 0x000fe20000000000 */
[----:B------:R-:W-:Y:S02]  /*8b90*/  UMOV UR9, 0x3fe2c8b4 ;  /* 0x3fe2c8b400097882 */ /* 0x000fe40000000000 */
[----:B--2---:R-:W-:Y:S01]  /*8ba0*/  DFMA R42, R42, UR8, R44 ;  /* 0x000000082a2a7c2b */ /* 0x004fe2000800002c */
[----:B------:R-:W-:Y:S01]  /*8bb0*/  UMOV UR8, 0x9fbe76c9 ;  /* 0x9fbe76c900087882 */ /* 0x000fe20000000000 */
[----:B------:R-:W-:-:S06]  /*8bc0*/  UMOV UR9, 0x3fbd2f1a ;  /* 0x3fbd2f1a00097882 */ /* 0x000fcc0000000000 */
[----:B0-----:R-:W-:-:S10]  /*8bd0*/  DFMA R42, R46, UR8, R42 ;  /* 0x000000082e2a7c2b */ /* 0x001fd4000800002a */
[----:B------:R-:W0:Y:S02]  /*8be0*/  F2I.U32.F64.TRUNC R42, R42 ;  /* 0x0000002a002a7311 */ /* 0x000e24000030d000 */
[----:B0-----:R1:W-:Y:S01]  /*8bf0*/  STL.U8 [R1+0x38d], R42 ;  /* 0x00038d2a01007387 */ /* 0x0013e20000100000 */
[----:B------:R-:W-:Y:S05]  /*8c00*/  @!P6 BRA `(.L_x_108) ;  /* 0x000000000038e947 */ /* 0x000fea0003800000 */
[----:B------:R-:W-:Y:S01]  /*8c10*/  DSETP.GE.AND P0, PT, |R72|, 2.14748364800000000000e+09, PT ;  /* 0x41e000004800742a */ /* 0x000fe20003f06200 */
[----:B------:R-:W-:Y:S01]  /*8c20*/  BSSY.RECONVERGENT B4, `(.L_x_109) ;  /* 0x000000b000047945 */ /* 0x000fe20003800200 */
[----:B-1----:R-:W-:Y:S02]  /*8c30*/  IMAD.MOV.U32 R38, RZ, RZ, R31 ;  /* 0x000000ffff267224 */ /* 0x002fe400078e001f */
        /* <DEDUP_REMOVED lines=9> */
.L_x_110:
[----:B------:R-:W-:Y:S05]  /*8cd0*/  BSYNC.RECONVERGENT B4 ;  /* 0x0000000000047941 */ /* 0x000fea0003800200 */
.L_x_109:
[----:B------:R-:W-:-:S07]  /*8ce0*/  VIADD R49, R38, 0x1 ;  /* 0x0000000126317836 */ /* 0x000fce0000000000 */
.L_x_108:
[----:B------:R-:W-:Y:S05]  /*8cf0*/  BSYNC.RECONVERGENT B3 ;  /* 0x0000000000037941 */ /* 0x000fea0003800200 */
.L_x_107:
[----:B------:R-:W0:Y:S01]  /*8d00*/  LDCU.64 UR8, c[0x4][0x8] ;  /* 0x01000100ff0877ac */ /* 0x000e220008000a00 */
[----:B-1----:R-:W-:-:S05]  /*8d10*/  IMAD.SHL.U32 R36, R49, 0x40, RZ ;  /* 0x0000004031247824 */ /* 0x002fca00078e00ff */
        /* <DEDUP_REMOVED lines=39> */
.L_x_112:
[----:B------:R-:W-:Y:S05]  /*8f90*/  BSYNC.RECONVERGENT B3 ;  /* 0x0000000000037941 */ /* 0x000fea0003800200 */
.L_x_111:
        /* <DEDUP_REMOVED lines=19> */
[----:B------:R-:W-:-:S04]  /*90d0*/  VIMNMX R40, PT, PT, R48, UR6, PT ;  /* 0x0000000630287c48 */ /* 0x000fc8000bfe0100 */
[----:B------:R1:W2:Y:S03]  /*90e0*/  I2F.F64 R48, R40 ;  /* 0x0000002800307312 */ /* 0x0002a60000201c00 */
[----:B------:R-:W-:Y:S01]  /*90f0*/  DFMA R36, R86, R36, R42 ;  /* 0x000000245624722b */ /* 0x000fe2000000002a */
[----:B------:R-:W-:Y:S02]  /*9100*/  IMAD.MOV.U32 R43, RZ, RZ, 0x3fe00000 ;  /* 0x3fe00000ff2b7424 */ /* 0x000fe400078e00ff */
[----:B-1----:R-:W-:-:S05]  /*9110*/  IMAD.MOV.U32 R40, RZ, RZ, RZ ;  /* 0x000000ffff287224 */ /* 0x002fca00078e00ff */
[----:B----4-:R-:W-:Y:S02]  /*9120*/  DFMA R36, R86, R36, R44 ;  /* 0x000000245624722b */ /* 0x010fe4000000002c */
[----:B--2---:R-:W-:-:S06]  /*9130*/  DFMA R48, R76, -0.5, R48 ;  /* 0xbfe000004c30782b */ /* 0x004fcc0000000030 */
        /* <DEDUP_REMOVED lines=75> */
.L_x_116:
[----:B------:R-:W-:Y:S05]  /*95f0*/  BSYNC.RECONVERGENT B4 ;  /* 0x0000000000047941 */ /* 0x000fea0003800200 */
.L_x_115:
[----:B------:R-:W-:-:S07]  /*9600*/  VIADD R50, R38, 0x1 ;  /* 0x0000000126327836 */ /* 0x000fce0000000000 */
.L_x_114:
[----:B------:R-:W-:Y:S05]  /*9610*/  BSYNC.RECONVERGENT B3 ;  /* 0x0000000000037941 */ /* 0x000fea0003800200 */
.L_x_113:
        /* <DEDUP_REMOVED lines=41> */
.L_x_118:
[----:B------:R-:W-:Y:S05]  /*98b0*/  BSYNC.RECONVERGENT B3 ;  /* 0x0000000000037941 */ /* 0x000fea0003800200 */
.L_x_117:
        /* <DEDUP_REMOVED lines=79> */
[----:B------:R-:W-:-:S09]  /*9db0*/  IMAD.MOV.U32 R48, RZ, RZ, 0x8 ;  /* 0x00000008ff307424 */ /* 0x000fd200078e00ff */
[----:B------:R-:W1:Y:S02]  /*9dc0*/  F2I.U32.F64.TRUNC R42, R42 ;  /* 0x0000002a002a7311 */ /* 0x000e64000030d000 */
[----:B-1----:R0:W-:Y:S02]  /*9dd0*/  STL.U8 [R1+0x38f], R42 ;  /* 0x00038f2a01007387 */ /* 0x0021e40000100000 */
.L_x_70:
[----:B------:R-:W-:Y:S05]  /*9de0*/  BSYNC.RECONVERGENT B2 ;  /* 0x0000000000027941 */ /* 0x000fea0003800200 */
.L_x_69:
[----:B------:R-:W1:Y:S01]  /*9df0*/  LDCU UR4, c[0x0][0x39c] ;  /* 0x00007380ff0477ac */ /* 0x000e620008000800 */
[----:B------:R-:W-:Y:S01]  /*9e00*/  IMAD.IADD R49, R53, 0x1, -R52 ;  /* 0x0000000135317824 */ /* 0x000fe200078e0a34 */
[----:B------:R-:W-:Y:S03]  /*9e10*/  BSSY.RECONVERGENT B2, `(.L_x_119) ;  /* 0x000053f000027945 */ /* 0x000fe60003800200 */
[----:B------:R-:W-:-:S05]  /*9e20*/  VIADD R50, R49, 0x1 ;  /* 0x0000000131327836 */ /* 0x000fca0000000000 */
[----:B-1----:R-:W-:-:S04]  /*9e30*/  ISETP.GE.AND P0, PT, R50, UR4, PT ;  /* 0x0000000432007c0c */ /* 0x002fc8000bf06270 */
[----:B------:R-:W-:-:S04]  /*9e40*/  ISETP.LT.OR P0, PT, R50, RZ, P0 ;  /* 0x000000ff3200720c */ /* 0x000fc80000701670 */
[----:B------:R-:W-:-:S13]  /*9e50*/  PLOP3.LUT P0, PT, P0, P5, PT, 0xf8, 0x8f ;  /* 0x00000000008f781c */ /* 0x000fda000070bf70 */
[----:B------:R-:W-:Y:S05]  /*9e60*/  @P0 BRA `(.L_x_120) ;  /* 0x0000005000e40947 */ /* 0x000fea0003800000 */
[----:B------:R-:W1:Y:S01]  /*9e70*/  LDCU UR4, c[0x0][0x3a4] ;  /* 0x00007480ff0477ac */ /* 0x000e620008000800 */
[----:B------:R-:W-:Y:S01]  /*9e80*/  DSETP.NEU.AND P6, PT, |R72|, +INF , PT ;  /* 0x7ff000004800742a */ /* 0x000fe20003fcd200 */
[----:B------:R-:W-:Y:S01]  /*9e90*/  BSSY.RECONVERGENT B3, `(.L_x_121) ;  /* 0x0000018000037945 */ /* 0x000fe20003800200 */
[----:B------:R-:W-:Y:S01]  /*9ea0*/  IMAD.MOV.U32 R92, RZ, RZ, 0x1 ;  /* 0x00000001ff5c7424 */ /* 0x000fe200078e00ff */
[----:B------:R-:W2:Y:S01]  /*9eb0*/  LDCU UR7, c[0x0][0x3a8] ;  /* 0x00007500ff0777ac */ /* 0x000ea20008000800 */
[----:B------:R-:W-:Y:S02]  /*9ec0*/  IMAD.MOV.U32 R84, RZ, RZ, R70 ;  /* 0x000000ffff547224 */ /* 0x000fe400078e0046 */
[----:B------:R-:W-:Y:S02]  /*9ed0*/  IMAD.MOV.U32 R85, RZ, RZ, R71 ;  /* 0x000000ffff557224 */ /* 0x000fe400078e0047 */
[----:B-1----:R-:W-:Y:S02]  /*9ee0*/  IMAD R83, R50, UR4, RZ ;  /* 0x0000000432537c24 */ /* 0x002fe4000f8e02ff */
[----:B--2---:R-:W-:-:S02]  /*9ef0*/  IMAD R82, R51, UR7, RZ ;  /* 0x0000000733527c24 */ /* 0x004fc4000f8e02ff */
[----:B------:R-:W-:Y:S02]  /*9f00*/  IMAD.SHL.U32 R83, R83, 0x2, RZ ;  /* 0x0000000253537824 */ /* 0x000fe400078e00ff */
[----:B------:R-:W-:Y:S01]  /*9f10*/  IMAD.SHL.U32 R82, R82, 0x4, RZ ;  /* 0x0000000452527824 */ /* 0x000fe200078e00ff */
[----:B------:R-:W-:Y:S06]  /*9f20*/  @!P6 BRA `(.L_x_122) ;  /* 0x000000000038e947 */ /* 0x000fec0003800000 */
        /* <DEDUP_REMOVED lines=12> */
.L_x_124:
[----:B------:R-:W-:Y:S05]  /*9ff0*/  BSYNC.RECONVERGENT B4 ;  /* 0x0000000000047941 */ /* 0x000fea0003800200 */
.L_x_123:
[----:B------:R-:W-:-:S07]  /*a000*/  VIADD R92, R38, 0x1 ;  /* 0x00000001265c7836 */ /* 0x000fce0000000000 */
.L_x_122:
[----:B------:R-:W-:Y:S05]  /*a010*/  BSYNC.RECONVERGENT B3 ;  /* 0x0000000000037941 */ /* 0x000fea0003800200 */
.L_x_121:
        /* <DEDUP_REMOVED lines=41> */
.L_x_126:
[----:B------:R-:W-:Y:S05]  /*a2b0*/  BSYNC.RECONVERGENT B3 ;  /* 0x0000000000037941 */ /* 0x000fea0003800200 */
.L_x_125:
        /* <DEDUP_REMOVED lines=23> */
[----:B--2---:R-:W-:Y:S01]  /*a430*/  VIADD R86, R98, 0xffffffe ;  /* 0x0ffffffe62567836 */ /* 0x004fe20000000000 */
[----:B------:R-:W-:-:S06]  /*a440*/  IABS R98, R83 ;  /* 0x0000005300627213 */ /* 0x000fcc0000000000 */
[----:B------:R2:W3:Y:S01]  /*a450*/  F2I.FTZ.U32.TRUNC.NTZ R87, R86 ;  /* 0x0000005600577305 */ /* 0x0004e2000021f000 */
[----:B-1----:R-:W-:Y:S02]  /*a460*/  IMAD.MOV R100, RZ, RZ, -R85 ;  /* 0x000000ffff647224 */ /* 0x002fe400078e0a55 */
[----:B--2---:R-:W-:Y:S02]  /*a470*/  IMAD.MOV.U32 R86, RZ, RZ, RZ ;  /* 0x000000ffff567224 */ /* 0x004fe400078e00ff */
[----:B------:R-:W-:Y:S02]  /*a480*/  IMAD R97, R100, R95, RZ ;  /* 0x0000005f64617224 */ /* 0x000fe400078e02ff */
[----:B---3--:R-:W-:Y:S02]  /*a490*/  IMAD.MOV R99, RZ, RZ, -R87 ;  /* 0x000000ffff637224 */ /* 0x008fe400078e0a57 */
[----:B------:R-:W-:-:S04]  /*a4a0*/  IMAD.HI.U32 R101, R85, R97, R84 ;  /* 0x0000006155657227 */ /* 0x000fc800078e0054 */
[----:B------:R-:W-:Y:S02]  /*a4b0*/  IMAD R99, R99, R94, RZ ;  /* 0x0000005e63637224 */ /* 0x000fe400078e02ff */
[----:B------:R-:W-:Y:S02]  /*a4c0*/  IMAD.MOV.U32 R84, RZ, RZ, 0x20fd8164 ;  /* 0x20fd8164ff547424 */ /* 0x000fe400078e00ff */
[----:B------:R-:W-:Y:S02]  /*a4d0*/  IMAD.MOV.U32 R85, RZ, RZ, 0x3da8ff83 ;  /* 0x3da8ff83ff557424 */ /* 0x000fe400078e00ff */
[----:B------:R-:W-:Y:S01]  /*a4e0*/  IMAD.HI.U32 R96, R87, R99, R86 ;  /* 0x0000006357607227 */ /* 0x000fe200078e0056 */
[----:B------:R-:W-:Y:S01]  /*a4f0*/  IABS R99, R82 ;  /* 0x0000005200637213 */ /* 0x000fe20000000000 */
[----:B------:R-:W-:Y:S01]  /*a500*/  DMUL R86, R88, R88 ;  /* 0x0000005858567228 */ /* 0x000fe20000000000 */
[----:B------:R-:W-:Y:S02]  /*a510*/  FSEL R84, R84, -8.06006814911005101289e+34, !P0 ;  /* 0xf9785eba54547808 */ /* 0x000fe40004000000 */
[----:B------:R-:W-:Y:S01]  /*a520*/  FSEL R85, -R85, 0.11223486810922622681, !P0 ;  /* 0x3de5db6555557808 */ /* 0x000fe20004000100 */
[----:B------:R-:W-:-:S04]  /*a530*/  IMAD.HI.U32 R97, R96, R99, RZ ;  /* 0x0000006360617227 */ /* 0x000fc800078e00ff */
[----:B------:R-:W-:Y:S01]  /*a540*/  IMAD.HI.U32 R96, R101, R98, RZ ;  /* 0x0000006265607227 */ /* 0x000fe200078e00ff */
[----:B----4-:R-:W-:-:S03]  /*a550*/  DFMA R36, R86, R84, R36 ;  /* 0x000000545624722b */ /* 0x010fc60000000024 */
[----:B------:R-:W-:Y:S02]  /*a560*/  IMAD.MOV R84, RZ, RZ, -R96 ;  /* 0x000000ffff547224 */ /* 0x000fe400078e0a60 */
[----:B------:R-:W-:Y:S02]  /*a570*/  IMAD.MOV R85, RZ, RZ, -R97 ;  /* 0x000000ffff557224 */ /* 0x000fe400078e0a61 */
[C---:B------:R-:W-:Y:S02]  /*a580*/  IMAD R84, R95.reuse, R84, R98 ;  /* 0x000000545f547224 */ /* 0x040fe400078e0262 */
[C---:B------:R-:W-:Y:S01]  /*a590*/  IMAD R85, R94.reuse, R85, R99 ;  /* 0x000000555e557224 */ /* 0x040fe200078e0263 */
[----:B------:R-:W-:Y:S02]  /*a5a0*/  DFMA R36, R86, R36, R38 ;  /* 0x000000245624722b */ /* 0x000fe40000000026 */
[----:B------:R-:W-:Y:S02]  /*a5b0*/  ISETP.GT.U32.AND P1, PT, R95, R84, PT ;  /* 0x000000545f00720c */ /* 0x000fe40003f24070 */
[----:B------:R-:W-:-:S02]  /*a5c0*/  ISETP.GT.U32.AND P3, PT, R94, R85, PT ;  /* 0x000000555e00720c */ /* 0x000fc40003f64070 */
[----:B------:R-:W-:Y:S02]  /*a5d0*/  LOP3.LUT R38, R82, R91, RZ, 0x3c, !PT ;  /* 0x0000005b52267212 */ /* 0x000fe400078e3cff */
[----:B-----5:R-:W-:Y:S01]  /*a5e0*/  DFMA R36, R86, R36, R40 ;  /* 0x000000245624722b */ /* 0x020fe20000000028 */
[----:B------:R-:W-:-:S06]  /*a5f0*/  IMAD.MOV.U32 R40, RZ, RZ, RZ ;  /* 0x000000ffff287224 */ /* 0x000fcc00078e00ff */
        /* <DEDUP_REMOVED lines=14> */
[----:B------:R-:W-:Y:S01]  /*a6e0*/  ISETP.GE.AND P1, PT, R38, RZ, PT ;  /* 0x000000ff2600720c */ /* 0x000fe20003f26270 */
[----:B------:R-:W-:Y:S02]  /*a6f0*/  DFMA R46, R86, R36, R46 ;  /* 0x00000024562e722b */ /* 0x000fe4000000002e */
[----:B------:R-:W-:Y:S01]  /*a700*/  @!P3 IMAD.MOV R97, RZ, RZ, -R97 ;  /* 0x000000ffff61b224 */ /* 0x000fe200078e0a61 */
[----:B------:R-:W-:-:S05]  /*a710*/  ISETP.NE.AND P3, PT, R90, RZ, PT ;  /* 0x000000ff5a00720c */ /* 0x000fca0003f65270 */
[----:B------:R-:W-:Y:S02]  /*a720*/  DFMA R36, R46, R88, R88 ;  /* 0x000000582e24722b */ /* 0x000fe40000000058 */
[----:B------:R-:W-:Y:S01]  /*a730*/  @!P2 LOP3.LUT R97, RZ, R91, RZ, 0x33, !PT ;  /* 0x0000005bff61a212 */ /* 0x000fe200078e33ff */
[----:B------:R-:W-:Y:S01]  /*a740*/  DFMA R86, R86, R46, 1 ;  /* 0x3ff000005656742b */ /* 0x000fe2000000002e */
[----:B------:R-:W-:Y:S02]  /*a750*/  @!P1 IMAD.MOV R96, RZ, RZ, -R96 ;  /* 0x000000ffff609224 */ /* 0x000fe400078e0a60 */
[----:B------:R-:W-:Y:S02]  /*a760*/  VIMNMX R97, PT, PT, RZ, R97, !PT ;  /* 0x00000061ff617248 */ /* 0x000fe40007fe0100 */
[----:B------:R-:W-:Y:S02]  /*a770*/  @!P3 LOP3.LUT R96, RZ, R90, RZ, 0x33, !PT ;  /* 0x0000005aff60b212 */ /* 0x000fe400078e33ff */
[----:B------:R-:W-:-:S02]  /*a780*/  VIMNMX R97, PT, PT, R97, UR6, PT ;  /* 0x0000000661617c48 */ /* 0x000fc4000bfe0100 */
[----:B------:R-:W-:Y:S02]  /*a790*/  VIMNMX R96, PT, PT, RZ, R96, !PT ;  /* 0x00000060ff607248 */ /* 0x000fe40007fe0100 */
[----:B------:R-:W1:Y:S01]  /*a7a0*/  I2F.F64 R98, R97 ;  /* 0x0000006100627312 */ /* 0x000e620000201c00 */
[----:B------:R-:W-:Y:S02]  /*a7b0*/  FSEL R36, R86, R36, !P0 ;  /* 0x0000002456247208 */ /* 0x000fe40004000000 */
[----:B------:R-:W-:Y:S02]  /*a7c0*/  FSEL R37, R87, R37, !P0 ;  /* 0x0000002557257208 */ /* 0x000fe40004000000 */
[----:B------:R-:W-:Y:S02]  /*a7d0*/  VIMNMX R96, PT, PT, R96, UR5, PT ;  /* 0x0000000560607c48 */ /* 0x000fe4000bfe0100 */
[----:B------:R-:W-:Y:S02]  /*a7e0*/  LOP3.LUT P0, RZ, R80, 0x2, RZ, 0xc0, !PT ;  /* 0x0000000250ff7812 */ /* 0x000fe4000780c0ff */
[----:B------:R-:W-:Y:S01]  /*a7f0*/  DADD R38, RZ, -R36 ;  /* 0x00000000ff267229 */ /* 0x000fe20000000824 */
[----:B------:R-:W2:Y:S01]  /*a800*/  I2F.F64 R88, R96 ;  /* 0x0000006000587312 */ /* 0x000ea20000201c00 */
[----:B------:R-:W-:Y:S01]  /*a810*/  PRMT R87, RZ, 0x7610, R87 ;  /* 0x00007610ff577816 */ /* 0x000fe20000000057 */
[----:B-1----:R-:W-:-:S07]  /*a820*/  DFMA R98, R76, -0.5, R98 ;  /* 0xbfe000004c62782b */ /* 0x002fce0000000062 */
[----:B------:R-:W-:Y:S02]  /*a830*/  FSEL R38, R36, R38, !P0 ;  /* 0x0000002624267208 */ /* 0x000fe40004000000 */
[----:B------:R-:W-:Y:S01]  /*a840*/  FSEL R39, R37, R39, !P0 ;  /* 0x0000002725277208 */ /* 0x000fe20004000000 */
[----:B--2---:R-:W-:-:S05]  /*a850*/  DFMA R88, R78, -0.5, R88 ;  /* 0xbfe000004e58782b */ /* 0x004fca0000000058 */
        /* <DEDUP_REMOVED lines=30> */
[----:B------:R-:W-:Y:S01]  /*aa40*/  IMAD.IADD R80, R1, 0x1, R48 ;  /* 0x0000000101507824 */ /* 0x000fe200078e0230 */
[----:B------:R-:W-:Y:S01]  /*aa50*/  BSSY.RECONVERGENT B3, `(.L_x_127) ;  /* 0x0000026000037945 */ /* 0x000fe20003800200 */
[----:B------:R-:W-:Y:S02]  /*aa60*/  VIADD R82, R82, UR4 ;  /* 0x0000000452527c36 */ /* 0x000fe40008000000 */
[----:B------:R-:W-:-:S02]  /*aa70*/  IMAD.MOV.U32 R94, RZ, RZ, 0x1 ;  /* 0x00000001ff5e7424 */ /* 0x000fc400078e00ff */
[----:B------:R-:W-:Y:S02]  /*aa80*/  IMAD.MOV.U32 R84, RZ, RZ, R70 ;  /* 0x000000ffff547224 */ /* 0x000fe400078e0046 */
[----:B------:R-:W-:Y:S01]  /*aa90*/  IMAD.MOV.U32 R85, RZ, RZ, R71 ;  /* 0x000000ffff557224 */ /* 0x000fe200078e0047 */
        /* <DEDUP_REMOVED lines=28> */
[----:B0-----:R-:W-:Y:S05]  /*ac60*/  CALL.REL.NOINC `($_Z20render_hybrid_kernelPKhjjjiiiiiidhhPhS1_S1_S1_$__internal_trig_reduction_slowpathd) ;  /* 0x00001028005c7944 */ /* 0x001fea0003c00000 */
[----:B------:R-:W-:Y:S02]  /*ac70*/  IMAD.MOV.U32 R84, RZ, RZ, R42 ;  /* 0x000000ffff547224 */ /* 0x000fe400078e002a */
[----:B------:R-:W-:-:S07]  /*ac80*/  IMAD.MOV.U32 R85, RZ, RZ, R43 ;  /* 0x000000ffff557224 */ /* 0x000fce00078e002b */
.L_x_130:
[----:B------:R-:W-:Y:S05]  /*ac90*/  BSYNC.RECONVERGENT B4 ;  /* 0x0000000000047941 */ /* 0x000fea0003800200 */
.L_x_129:
[----:B------:R-:W-:-:S07]  /*aca0*/  VIADD R94, R38, 0x1 ;  /* 0x00000001265e7836 */ /* 0x000fce0000000000 */
.L_x_128:
[----:B------:R-:W-:Y:S05]  /*acb0*/  BSYNC.RECONVERGENT B3 ;  /* 0x0000000000037941 */ /* 0x000fea0003800200 */
.L_x_127:
        /* <DEDUP_REMOVED lines=15> */
[----:B------:R-:W-:Y:S01]  /*adb0*/  FSEL R87, -R87, 0.11223486810922622681, !P0 ;  /* 0x3de5db6557577808 */ /* 0x000fe20004000100 */
[----:B------:R-:W-:Y:S01]  /*adc0*/  IMAD.MOV.U32 R95, RZ, RZ, R65 ;  /* 0x000000ffff5f7224 */ /* 0x000fe200078e0041 */
[----:B------:R-:W-:-:S06]  /*add0*/  FSEL R86, R86, -8.06006814911005101289e+34, !P0 ;  /* 0xf9785eba56567808 */ /* 0x000fcc0004000000 */
        /* <DEDUP_REMOVED lines=23> */
.L_x_132:
[----:B------:R-:W-:Y:S05]  /*af50*/  BSYNC.RECONVERGENT B3 ;  /* 0x0000000000037941 */ /* 0x000fea0003800200 */
.L_x_131:
        /* <DEDUP_REMOVED lines=17> */
[----:B------:R-:W-:-:S02]  /*b070*/  IMAD.MOV.U32 R84, RZ, RZ, 0x3da8ff83 ;  /* 0x3da8ff83ff547424 */ /* 0x000fc400078e00ff */
[----:B-1----:R-:W-:-:S03]  /*b080*/  IMAD.MOV.U32 R86, RZ, RZ, 0x20fd8164 ;  /* 0x20fd8164ff567424 */ /* 0x002fc600078e00ff */
[----:B------:R-:W-:Y:S01]  /*b090*/  FSEL R87, -R84, 0.11223486810922622681, !P1 ;  /* 0x3de5db6554577808 */ /* 0x000fe20004800100 */
[----:B------:R-:W-:Y:S01]  /*b0a0*/  IMAD.MOV.U32 R84, RZ, RZ, RZ ;  /* 0x000000ffff547224 */ /* 0x000fe200078e00ff */
[----:B------:R-:W-:Y:S01]  /*b0b0*/  FSEL R86, R86, -8.06006814911005101289e+34, !P1 ;  /* 0xf9785eba56567808 */ /* 0x000fe20004800000 */
[----:B--2---:R-:W1:Y:S02]  /*b0c0*/  MUFU.RCP R100, R100 ;  /* 0x0000006400647308 */ /* 0x004e640000001000 */
[----:B-1----:R-:W-:-:S06]  /*b0d0*/  VIADD R85, R100, 0xffffffe ;  /* 0x0ffffffe64557836 */ /* 0x002fcc0000000000 */
[----:B------:R-:W1:Y:S02]  /*b0e0*/  F2I.FTZ.U32.TRUNC.NTZ R85, R85 ;  /* 0x0000005500557305 */ /* 0x000e64000021f000 */
[----:B-1----:R-:W-:-:S04]  /*b0f0*/  IMAD.MOV R102, RZ, RZ, -R85 ;  /* 0x000000ffff667224 */ /* 0x002fc800078e0a55 */
[----:B------:R-:W-:-:S04]  /*b100*/  IMAD R103, R102, R101, RZ ;  /* 0x0000006566677224 */ /* 0x000fc800078e02ff */
[----:B------:R-:W-:-:S04]  /*b110*/  IMAD.HI.U32 R84, R85, R103, R84 ;  /* 0x0000006755547227 */ /* 0x000fc800078e0054 */
[----:B------:R-:W-:-:S04]  /*b120*/  IMAD.MOV.U32 R85, RZ, RZ, R104 ;  /* 0x000000ffff557224 */ /* 0x000fc800078e0068 */
[----:B------:R-:W-:Y:S01]  /*b130*/  IMAD.HI.U32 R84, R84, R85, RZ ;  /* 0x0000005554547227 */ /* 0x000fe200078e00ff */
[----:B---3--:R-:W-:-:S03]  /*b140*/  DFMA R36, R90, R86, R36 ;  /* 0x000000565a24722b */ /* 0x008fc60000000024 */
[----:B------:R-:W-:Y:S01]  /*b150*/  IMAD.MOV R86, RZ, RZ, -R84 ;  /* 0x000000ffff567224 */ /* 0x000fe200078e0a54 */
[----:B------:R-:W-:-:S04]  /*b160*/  PRMT R87, RZ, 0x7610, R87 ;  /* 0x00007610ff577816 */ /* 0x000fc80000000057 */
        /* <DEDUP_REMOVED lines=64> */
[----:B------:R-:W-:-:S02]  /*b570*/  IMAD.MOV.U32 R94, RZ, RZ, 0x1 ;  /* 0x00000001ff5e7424 */ /* 0x000fc400078e00ff */
[----:B------:R-:W-:Y:S02]  /*b580*/  IMAD.MOV.U32 R84, RZ, RZ, R70 ;  /* 0x000000ffff547224 */ /* 0x000fe400078e0046 */
[----:B------:R-:W-:Y:S01]  /*b590*/  IMAD.MOV.U32 R85, RZ, RZ, R71 ;  /* 0x000000ffff557224 */ /* 0x000fe200078e0047 */
        /* <DEDUP_REMOVED lines=31> */
.L_x_136:
[----:B------:R-:W-:Y:S05]  /*b790*/  BSYNC.RECONVERGENT B4 ;  /* 0x0000000000047941 */ /* 0x000fea0003800200 */
.L_x_135:
[----:B------:R-:W-:-:S07]  /*b7a0*/  VIADD R94, R38, 0x1 ;  /* 0x00000001265e7836 */ /* 0x000fce0000000000 */
.L_x_134:
[----:B------:R-:W-:Y:S05]  /*b7b0*/  BSYNC.RECONVERGENT B3 ;  /* 0x0000000000037941 */ /* 0x000fea0003800200 */
.L_x_133:
        /* <DEDUP_REMOVED lines=41> */
.L_x_138:
[----:B------:R-:W-:Y:S05]  /*ba50*/  BSYNC.RECONVERGENT B3 ;  /* 0x0000000000037941 */ /* 0x000fea0003800200 */
.L_x_137:
[----:B------:R-:W0:Y:S01]  /*ba60*/  LDCU.64 UR8, c[0x4][0x8] ;  /* 0x01000100ff0877ac */ /* 0x000e220008000a00 */
[C---:B------:R-:W-:Y:S01]  /*ba70*/  IMAD.SHL.U32 R36, R96.reuse, 0x40, RZ ;  /* 0x0000004060247824 */ /* 0x040fe200078e00ff */
[----:B------:R-:W1:Y:S01]  /*ba80*/  LDC R97, c[0x0][0x398] ;  /* 0x0000e600ff617b82 */ /* 0x000e620000000800 */
[----:B------:R-:W-:Y:S01]  /*ba90*/  LOP3.LUT R84, R96, 0x1, RZ, 0xc0, !PT ;  /* 0x0000000160547812 */ /* 0x000fe200078ec0ff */
[----:B------:R-:W2:Y:S02]  /*baa0*/  LDCU UR4, c[0x0][0x3a4] ;  /* 0x00007480ff0477ac */ /* 0x000ea40008000800 */
[----:B------:R-:W-:-:S04]  /*bab0*/  LOP3.LUT R36, R36, 0x40, RZ, 0xc0, !PT ;  /* 0x0000004024247812 */ /* 0x000fc800078ec0ff */
[----:B0-----:R-:W-:-:S05]  /*bac0*/  IADD3 R86, P0, PT, R36, UR8, RZ ;  /* 0x0000000824567c10 */ /* 0x001fca000ff1e0ff */
[----:B------:R-:W-:Y:S01]  /*bad0*/  IMAD.X R87, RZ, RZ, UR9, P0 ;  /* 0x00000009ff577e24 */ /* 0x000fe200080e06ff */
[----:B------:R-:W-:Y:S01]  /*bae0*/  IABS R104, R82 ;  /* 0x0000005200687213 */ /* 0x000fe20000000000 */
[----:B------:R-:W0:Y:S03]  /*baf0*/  LDCU.64 UR8, c[0x0][0x388] ;  /* 0x00007100ff0877ac */ /* 0x000e260008000a00 */
[----:B------:R-:W3:Y:S04]  /*bb00*/  LDG.E.128.CONSTANT R36, desc[UR10][R86.64] ;  /* 0x0000000a56247981 */ /* 0x000ee8000c1e9d00 */
[----:B------:R-:W4:Y:S04]  /*bb10*/  LDG.E.128.CONSTANT R40, desc[UR10][R86.64+0x10] ;  /* 0x0000100a56287981 */ /* 0x000f28000c1e9d00 */
[----:B------:R5:W2:Y:S01]  /*bb20*/  LDG.E.128.CONSTANT R44, desc[UR10][R86.64+0x20] ;  /* 0x0000200a562c7981 */ /* 0x000aa2000c1e9d00 */
[----:B-1----:R-:W-:-:S02]  /*bb30*/  IABS R102, R97 ;  /* 0x0000006100667213 */ /* 0x002fc40000000000 */
[----:B------:R-:W-:Y:S01]  /*bb40*/  ISETP.NE.U32.AND P0, PT, R84, 0x1, PT ;  /* 0x000000015400780c */ /* 0x000fe20003f05070 */
[----:B------:R-:W-:Y:S01]  /*bb50*/  IMAD.MOV.U32 R84, RZ, RZ, 0x3da8ff83 ;  /* 0x3da8ff83ff547424 */ /* 0x000fe200078e00ff */
[----:B------:R-:W1:Y:S01]  /*bb60*/  I2F.RP R103, R102 ;  /* 0x0000006600677306 */ /* 0x000e620000209400 */
[----:B-----5:R-:W-:-:S05]  /*bb70*/  IMAD.MOV.U32 R86, RZ, RZ, 0x20fd8164 ;  /* 0x20fd8164ff567424 */ /* 0x020fca00078e00ff */
[----:B------:R-:W-:Y:S02]  /*bb80*/  FSEL R86, R86, -8.06006814911005101289e+34, !P0 ;  /* 0xf9785eba56567808 */ /* 0x000fe40004000000 */
[----:B-1----:R-:W1:Y:S02]  /*bb90*/  MUFU.RCP R103, R103 ;  /* 0x0000006700677308 */ /* 0x002e640000001000 */
[----:B-1----:R-:W-:-:S06]  /*bba0*/  VIADD R85, R103, 0xffffffe ;  /* 0x0ffffffe67557836 */ /* 0x002fcc0000000000 */
[----:B------:R-:W1:Y:S02]  /*bbb0*/  F2I.FTZ.U32.TRUNC.NTZ R85, R85 ;  /* 0x0000005500557305 */ /* 0x000e64000021f000 */
[----:B-1----:R-:W-:-:S04]  /*bbc0*/  IMAD.MOV R90, RZ, RZ, -R85 ;  /* 0x000000ffff5a7224 */ /* 0x002fc800078e0a55 */
[----:B------:R-:W-:Y:S01]  /*bbd0*/  IMAD.MOV.U32 R87, RZ, RZ, R90 ;  /* 0x000000ffff577224 */ /* 0x000fe200078e005a */
[----:B------:R-:W-:-:S03]  /*bbe0*/  DMUL R90, R94, R94 ;  /* 0x0000005e5e5a7228 */ /* 0x000fc60000000000 */
[----:B------:R-:W-:Y:S01]  /*bbf0*/  IMAD R103, R87, R102, RZ ;  /* 0x0000006657677224 */ /* 0x000fe200078e02ff */
[----:B------:R-:W-:Y:S01]  /*bc00*/  FSEL R87, -R84, 0.11223486810922622681, !P0 ;  /* 0x3de5db6554577808 */ /* 0x000fe20004000100 */
[----:B------:R-:W-:-:S04]  /*bc10*/  IMAD.MOV.U32 R84, RZ, RZ, RZ ;  /* 0x000000ffff547224 */ /* 0x000fc800078e00ff */
[----:B------:R-:W-:-:S04]  /*bc20*/  IMAD.HI.U32 R84, R85, R103, R84 ;  /* 0x0000006755547227 */ /* 0x000fc800078e0054 */
[----:B------:R-:W-:-:S04]  /*bc30*/  IMAD.MOV.U32 R85, RZ, RZ, R104 ;  /* 0x000000ffff557224 */ /* 0x000fc800078e0068 */
[----:B------:R-:W-:Y:S01]  /*bc40*/  IMAD.HI.U32 R84, R84, R85, RZ ;  /* 0x0000005554547227 */ /* 0x000fe200078e00ff */
[----:B---3--:R-:W-:-:S03]  /*bc50*/  DFMA R36, R90, R86, R36 ;  /* 0x000000565a24722b */ /* 0x008fc60000000024 */
[----:B------:R-:W-:-:S05]  /*bc60*/  IMAD.MOV R86, RZ, RZ, -R84 ;  /* 0x000000ffff567224 */ /* 0x000fca00078e0a54 */
[C---:B------:R-:W-:Y:S01]  /*bc70*/  DFMA R36, R90.reuse, R36, R38 ;  /* 0x000000245a24722b */ /* 0x040fe20000000026 */
[----:B------:R-:W-:Y:S01]  /*bc80*/  IMAD R39, R102, R86, R85 ;  /* 0x0000005666277224 */ /* 0x000fe200078e0255 */
[----:B------:R-:W-:Y:S01]  /*bc90*/  LOP3.LUT R38, R82, R97, RZ, 0x3c, !PT ;  /* 0x0000006152267212 */ /* 0x000fe200078e3cff */
[----:B------:R-:W1:Y:S03]  /*bca0*/  LDC R86, c[0x0][0x394] ;  /* 0x0000e500ff567b82 */ /* 0x000e660000000800 */
[----:B------:R-:W-:Y:S02]  /*bcb0*/  ISETP.GT.U32.AND P3, PT, R102, R39, PT ;  /* 0x000000276600720c */ /* 0x000fe40003f64070 */
[----:B----4-:R-:W-:Y:S01]  /*bcc0*/  DFMA R36, R90, R36, R40 ;  /* 0x000000245a24722b */ /* 0x010fe20000000028 */
[----:B------:R-:W-:Y:S01]  /*bcd0*/  ISETP.GE.AND P1, PT, R38, RZ, PT ;  /* 0x000000ff2600720c */ /* 0x000fe20003f26270 */
[----:B------:R-:W-:-:S06]  /*bce0*/  IMAD.MOV.U32 R40, RZ, RZ, RZ ;  /* 0x000000ffff287224 */ /* 0x000fcc00078e00ff */
[C---:B------:R-:W-:Y:S01]  /*bcf0*/  DFMA R36, R90.reuse, R36, R42 ;  /* 0x000000245a24722b */ /* 0x040fe2000000002a */
[----:B------:R-:W-:Y:S02]  /*bd00*/  IMAD.MOV.U32 R43, RZ, RZ, 0x3fe00000 ;  /* 0x3fe00000ff2b7424 */ /* 0x000fe400078e00ff */
[----:B------:R-:W-:Y:S02]  /*bd10*/  @!P3 IMAD.IADD R39, R39, 0x1, -R102 ;  /* 0x000000012727b824 */ /* 0x000fe400078e0a66 */
[----:B------:R-:W-:Y:S01]  /*bd20*/  @!P3 VIADD R84, R84, 0x1 ;  /* 0x000000015454b836 */ /* 0x000fe20000000000 */
[----:B------:R-:W-:Y:S02]  /*bd30*/  ISETP.NE.AND P3, PT, R97, RZ, PT ;  /* 0x000000ff6100720c */ /* 0x000fe40003f65270 */
[----:B--2---:R-:W-:Y:S01]  /*bd40*/  DFMA R36, R90, R36, R44 ;  /* 0x000000245a24722b */ /* 0x004fe2000000002c */
[----:B------:R-:W-:-:S07]  /*bd50*/  ISETP.GE.U32.AND P2, PT, R39, R102, PT ;  /* 0x000000662700720c */ /* 0x000fce0003f46070 */
[----:B------:R-:W-:Y:S01]  /*bd60*/  DFMA R36, R90, R36, R46 ;  /* 0x000000245a24722b */ /* 0x000fe2000000002e */
[----:B------:R-:W-:-:S05]  /*bd70*/  PRMT R47, RZ, 0x7610, R47 ;  /* 0x00007610ff2f7816 */ /* 0x000fca000000002f */
[----:B------:R-:W-:Y:S02]  /*bd80*/  @P2 VIADD R84, R84, 0x1 ;  /* 0x0000000154542836 */ /* 0x000fe40000000000 */
[----:B------:R-:W-:Y:S02]  /*bd90*/  DFMA R38, R36, R94, R94 ;  /* 0x0000005e2426722b */ /* 0x000fe4000000005e */
[----:B------:R-:W-:Y:S01]  /*bda0*/  DFMA R36, R90, R36, 1 ;  /* 0x3ff000005a24742b */ /* 0x000fe20000000024 */
[----:B------:R-:W-:Y:S01]  /*bdb0*/  @!P1 IMAD.MOV R84, RZ, RZ, -R84 ;  /* 0x000000ffff549224 */ /* 0x000fe200078e0a54 */
[----:B------:R-:W-:-:S04]  /*bdc0*/  @!P3 LOP3.LUT R84, RZ, R97, RZ, 0x33, !PT ;  /* 0x00000061ff54b212 */ /* 0x000fc800078e33ff */
[----:B------:R-:W-:-:S04]  /*bdd0*/  VIMNMX R84, PT, PT, RZ, R84, !PT ;  /* 0x00000054ff547248 */ /* 0x000fc80007fe0100 */
[----:B------:R-:W-:Y:S02]  /*bde0*/  FSEL R36, R36, R38, !P0 ;  /* 0x0000002624247208 */ /* 0x000fe40004000000 */
[----:B------:R-:W-:Y:S02]  /*bdf0*/  FSEL R37, R37, R39, !P0 ;  /* 0x0000002725257208 */ /* 0x000fe40004000000 */
[----:B------:R-:W-:Y:S02]  /*be00*/  VIMNMX R84, PT, PT, R84, UR6, PT ;  /* 0x0000000654547c48 */ /* 0x000fe4000bfe0100 */
[----:B------:R-:W-:Y:S02]  /*be10*/  LOP3.LUT P0, RZ, R96, 0x2, RZ, 0xc0, !PT ;  /* 0x0000000260ff7812 */ /* 0x000fe4000780c0ff */
[----:B------:R-:W-:Y:S01]  /*be20*/  DADD R38, RZ, -R36 ;  /* 0x00000000ff267229 */ /* 0x000fe20000000824 */
[----:B------:R-:W2:Y:S09]  /*be30*/  I2F.F64 R102, R84 ;  /* 0x0000005400667312 */ /* 0x000eb20000201c00 */
        /* <DEDUP_REMOVED lines=24> */
[----:B0-----:R-:W-:-:S05]  /*bfc0*/  @!P0 IMAD R41, R41, R42, RZ ;  /* 0x0000002a29298224 */ /* 0x001fca00078e02ff */
[----:B--2---:R-:W-:-:S04]  /*bfd0*/  @!P0 IADD3 R36, P1, P2, R41, R36, R40 ;  /* 0x0000002429248210 */ /* 0x004fc80007a3e028 */
[----:B------:R-:W-:Y:S02]  /*bfe0*/  @!P0 IADD3.X R37, PT, PT, RZ, R37, RZ, P1, P2 ;  /* 0x00000025ff258210 */ /* 0x000fe40000fe44ff */
[----:B------:R-:W-:-:S03]  /*bff0*/  PRMT R45, RZ, 0x7610, R45 ;  /* 0x00007610ff2d7816 */ /* 0x000fc6000000002d */
[----:B------:R-:W2:Y:S01]  /*c000*/  @!P0 LDG.E.U8 R47, desc[UR10][R36.64+0x2] ;  /* 0x0000020a242f8981 */ /* 0x000ea2000c1e1100 */
[----:B------:R-:W-:-:S03]  /*c010*/  PRMT R43, RZ, 0x7610, R43 ;  /* 0x00007610ff2b7816 */ /* 0x000fc6000000002b */
[----:B------:R-:W3:Y:S04]  /*c020*/  @!P0 LDG.E.U8 R45, desc[UR10][R36.64+0x1] ;  /* 0x0000010a242d8981 */ /* 0x000ee8000c1e1100 */
[----:B------:R0:W4:Y:S01]  /*c030*/  @!P0 LDG.E.U8 R43, desc[UR10][R36.64] ;  /* 0x0000000a242b8981 */ /* 0x000122000c1e1100 */
[-C--:B-1----:R-:W-:Y:S01]  /*c040*/  IABS R87, R86.reuse ;  /* 0x0000005600577213 */ /* 0x082fe20000000000 */
[----:B------:R-:W-:Y:S01]  /*c050*/  VIADD R83, R83, UR4 ;  /* 0x0000000453537c36 */ /* 0x000fe20008000000 */
[----:B------:R-:W-:Y:S01]  /*c060*/  UMOV UR8, 0xe5604189 ;  /* 0xe560418900087882 */ /* 0x000fe20000000000 */
[----:B------:R-:W-:Y:S01]  /*c070*/  UMOV UR9, 0x3fd322d0 ;  /* 0x3fd322d000097882 */ /* 0x000fe20000000000 */
[----:B------:R-:W1:Y:S01]  /*c080*/  I2F.RP R40, R87 ;  /* 0x0000005700287306 */ /* 0x000e620000209400 */
[----:B------:R-:W-:Y:S01]  /*c090*/  BSSY.RECONVERGENT B3, `(.L_x_139) ;  /* 0x000003b000037945 */ /* 0x000fe20003800200 */
[----:B------:R-:W-:Y:S01]  /*c0a0*/  IABS R84, R83 ;  /* 0x0000005300547213 */ /* 0x000fe20000000000 */
[----:B------:R-:W-:Y:S01]  /*c0b0*/  IMAD.MOV.U32 R94, RZ, RZ, 0x1 ;  /* 0x00000001ff5e7424 */ /* 0x000fe200078e00ff */
[----:B------:R-:W-:Y:S01]  /*c0c0*/  LOP3.LUT R83, R83, R86, RZ, 0x3c, !PT ;  /* 0x0000005653537212 */ /* 0x000fe200078e3cff */
[----:B------:R-:W-:-:S02]  /*c0d0*/  IMAD.MOV.U32 R90, RZ, RZ, R70 ;  /* 0x000000ffff5a7224 */ /* 0x000fc400078e0046 */
[----:B------:R-:W-:Y:S01]  /*c0e0*/  IMAD.MOV.U32 R91, RZ, RZ, R71 ;  /* 0x000000ffff5b7224 */ /* 0x000fe200078e0047 */
[----:B------:R-:W-:Y:S01]  /*c0f0*/  ISETP.GE.AND P2, PT, R83, RZ, PT ;  /* 0x000000ff5300720c */ /* 0x000fe20003f46270 */
[----:B-1----:R-:W1:Y:S02]  /*c100*/  MUFU.RCP R40, R40 ;  /* 0x0000002800287308 */ /* 0x002e640000001000 */
[----:B-1----:R-:W-:-:S06]  /*c110*/  VIADD R38, R40, 0xffffffe ;  /* 0x0ffffffe28267836 */ /* 0x002fcc0000000000 */
[----:B------:R1:W5:Y:S02]  /*c120*/  F2I.FTZ.U32.TRUNC.NTZ R39, R38 ;  /* 0x0000002600277305 */ /* 0x000364000021f000 */
[----:B-1----:R-:W-:Y:S02]  /*c130*/  IMAD.MOV.U32 R38, RZ, RZ, RZ ;  /* 0x000000ffff267224 */ /* 0x002fe400078e00ff */
[----:B-----5:R-:W-:-:S04]  /*c140*/  IMAD.MOV R42, RZ, RZ, -R39 ;  /* 0x000000ffff2a7224 */ /* 0x020fc800078e0a27 */
[----:B0-----:R-:W-:-:S04]  /*c150*/  IMAD R37, R42, R87, RZ ;  /* 0x000000572a257224 */ /* 0x001fc800078e02ff */
        /* <DEDUP_REMOVED lines=8> */
[----:B------:R-:W-:-:S13]  /*c1e0*/  ISETP.GE.U32.AND P0, PT, R84, R87, PT ;  /* 0x000000575400720c */ /* 0x000fda0003f06070 */
        /* <DEDUP_REMOVED lines=35> */
.L_x_142:
[----:B------:R-:W-:Y:S05]  /*c420*/  BSYNC.RECONVERGENT B4 ;  /* 0x0000000000047941 */ /* 0x000fea0003800200 */
.L_x_141:
[----:B------:R-:W-:-:S07]  /*c430*/  VIADD R94, R38, 0x1 ;  /* 0x00000001265e7836 */ /* 0x000fce0000000000 */
.L_x_140:
[----:B------:R-:W-:Y:S05]  /*c440*/  BSYNC.RECONVERGENT B3 ;  /* 0x0000000000037941 */ /* 0x000fea0003800200 */
.L_x_139:
        /* <DEDUP_REMOVED lines=14> */
[----:B------:R-:W-:Y:S02]  /*c530*/  FSEL R85, -R85, 0.11223486810922622681, !P0 ;  /* 0x3de5db6555557808 */ /* 0x000fe40004000100 */
        /* <DEDUP_REMOVED lines=26> */
.L_x_144:
[----:B------:R-:W-:Y:S05]  /*c6e0*/  BSYNC.RECONVERGENT B3 ;  /* 0x0000000000037941 */ /* 0x000fea0003800200 */
.L_x_143:
        /* <DEDUP_REMOVED lines=12> */
[----:B------:R1:W4:Y:S01]  /*c7b0*/  LDG.E.128.CONSTANT R44, desc[UR10][R92.64+0x20] ;  /* 0x0000200a5c2c7981 */ /* 0x000322000c1e9d00 */
[----:B------:R-:W-:Y:S01]  /*c7c0*/  ISETP.NE.U32.AND P0, PT, R84, 0x1, PT ;  /* 0x000000015400780c */ /* 0x000fe20003f05070 */
[----:B------:R-:W-:-:S03]  /*c7d0*/  IMAD.MOV.U32 R84, RZ, RZ, 0x20fd8164 ;  /* 0x20fd8164ff547424 */ /* 0x000fc600078e00ff */
[----:B------:R-:W-:Y:S02]  /*c7e0*/  FSEL R85, -R85, 0.11223486810922622681, !P0 ;  /* 0x3de5db6555557808 */ /* 0x000fe40004000100 */
[----:B------:R-:W-:Y:S01]  /*c7f0*/  FSEL R84, R84, -8.06006814911005101289e+34, !P0 ;  /* 0xf9785eba54547808 */ /* 0x000fe20004000000 */
[----:B-1----:R1:W5:Y:S02]  /*c800*/  I2F.F64 R92, R83 ;  /* 0x00000053005c7312 */ /* 0x0023640000201c00 */
[----:B-1----:R-:W-:Y:S01]  /*c810*/  PRMT R83, RZ, 0x7610, R83 ;  /* 0x00007610ff537816 */ /* 0x002fe20000000053 */
[----:B-----5:R-:W-:Y:S02]  /*c820*/  DFMA R92, R78, -0.5, R92 ;  /* 0xbfe000004e5c782b */ /* 0x020fe4000000005c */
        /* <DEDUP_REMOVED lines=48> */
[----:B------:R-:W-:Y:S02]  /*cb30*/  IMAD.MOV.U32 R96, RZ, RZ, 0x1 ;  /* 0x00000001ff607424 */ /* 0x000fe400078e00ff */
[----:B------:R-:W-:-:S02]  /*cb40*/  IMAD.MOV.U32 R90, RZ, RZ, R70 ;  /* 0x000000ffff5a7224 */ /* 0x000fc400078e0046 */
        /* <DEDUP_REMOVED lines=32> */
.L_x_148:
[----:B------:R-:W-:Y:S05]  /*cd50*/  BSYNC.RECONVERGENT B4 ;  /* 0x0000000000047941 */ /* 0x000fea0003800200 */
.L_x_147:
[----:B------:R-:W-:-:S07]  /*cd60*/  VIADD R96, R38, 0x1 ;  /* 0x0000000126607836 */ /* 0x000fce0000000000 */
.L_x_146:
[----:B------:R-:W-:Y:S05]  /*cd70*/  BSYNC.RECONVERGENT B3 ;  /* 0x0000000000037941 */ /* 0x000fea0003800200 */
.L_x_145:
        /* <DEDUP_REMOVED lines=41> */
.L_x_150:
[----:B------:R-:W-:Y:S05]  /*d010*/  BSYNC.RECONVERGENT B3 ;  /* 0x0000000000037941 */ /* 0x000fea0003800200 */
.L_x_149:
        /* <DEDUP_REMOVED lines=14> */
[----:B------:R-:W-:Y:S02]  /*d100*/  FSEL R85, -R85, 0.11223486810922622681, !P0 ;  /* 0x3de5db6555557808 */ /* 0x000fe40004000100 */
[----:B------:R-:W-:-:S06]  /*d110*/  FSEL R84, R84, -8.06006814911005101289e+34, !P0 ;  /* 0xf9785eba54547808 */ /* 0x000fcc0004000000 */
        /* <DEDUP_REMOVED lines=12> */
[----:B------:R-:W-:Y:S02]  /*d1e0*/  LOP3.LUT P0, RZ, R83, 0x2, RZ, 0xc0, !PT ;  /* 0x0000000253ff7812 */ /* 0x000fe4000780c0ff */
[----:B------:R-:W-:Y:S02]  /*d1f0*/  PRMT R83, RZ, 0x7610, R83 ;  /* 0x00007610ff537816 */ /* 0x000fe40000000053 */
        /* <DEDUP_REMOVED lines=45> */
[----:B-1----:R-:W-:Y:S01]  /*d4d0*/  DMUL R40, R38, UR8 ;  /* 0x0000000826287c28 */ /* 0x002fe20008000000 */
[----:B------:R-:W-:-:S06]  /*d4e0*/  UMOV UR8, 0x39581062 ;  /* 0x3958106200087882 */ /* 0x000fcc0000000000 */
[----:B------:R-:W1:Y:S01]  /*d4f0*/  I2F.F64.U16 R38, R84 ;  /* 0x0000005400267312 */ /* 0x000e620000101800 */
        /* <DEDUP_REMOVED lines=20> */
.L_x_154:
[----:B------:R-:W-:Y:S05]  /*d640*/  BSYNC.RECONVERGENT B4 ;  /* 0x0000000000047941 */ /* 0x000fea0003800200 */
.L_x_153:
[----:B------:R-:W-:-:S07]  /*d650*/  VIADD R96, R38, 0x1 ;  /* 0x0000000126607836 */ /* 0x000fce0000000000 */
.L_x_152:
[----:B------:R-:W-:Y:S05]  /*d660*/  BSYNC.RECONVERGENT B3 ;  /* 0x0000000000037941 */ /* 0x000fea0003800200 */
.L_x_151:
        /* <DEDUP_REMOVED lines=41> */
.L_x_156:
[----:B------:R-:W-:Y:S05]  /*d900*/  BSYNC.RECONVERGENT B3 ;  /* 0x0000000000037941 */ /* 0x000fea0003800200 */
.L_x_155:
        /* <DEDUP_REMOVED lines=15> */
[----:B------:R-:W-:Y:S02]  /*da00*/  FSEL R85, -R85, 0.11223486810922622681, !P0 ;  /* 0x3de5db6555557808 */ /* 0x000fe40004000100 */
[----:B------:R-:W-:-:S06]  /*da10*/  FSEL R84, R84, -8.06006814911005101289e+34, !P0 ;  /* 0xf9785eba54547808 */ /* 0x000fcc0004000000 */
[C---:B--2---:R-:W-:Y:S01]  /*da20*/  DFMA R36, R86.reuse, R84, R36 ;  /* 0x000000545624722b */ /* 0x044fe20000000024 */
[----:B------:R-:W2:Y:S07]  /*da30*/  LDC R85, c[0x0][0x398] ;  /* 0x0000e600ff557b82 */ /* 0x000eae0000000800 */
[----:B------:R-:W-:-:S08]  /*da40*/  DFMA R36, R86, R36, R38 ;  /* 0x000000245624722b */ /* 0x000fd00000000026 */
[----:B---3--:R-:W-:Y:S01]  /*da50*/  DFMA R36, R86, R36, R40 ;  /* 0x000000245624722b */ /* 0x008fe20000000028 */
[----:B------:R-:W-:-:S07]  /*da60*/  IMAD.MOV.U32 R40, RZ, RZ, RZ ;  /* 0x000000ffff287224 */ /* 0x000fce00078e00ff */
[----:B------:R-:W-:Y:S01]  /*da70*/  DFMA R36, R86, R36, R42 ;  /* 0x000000245624722b */ /* 0x000fe2000000002a */
[----:B------:R-:W-:-:S07]  /*da80*/  IMAD.MOV.U32 R43, RZ, RZ, 0x3fe00000 ;  /* 0x3fe00000ff2b7424 */ /* 0x000fce00078e00ff */
[----:B----4-:R-:W-:-:S08]  /*da90*/  DFMA R36, R86, R36, R44 ;  /* 0x000000245624722b */ /* 0x010fd0000000002c */
[----:B------:R-:W-:Y:S01]  /*daa0*/  DFMA R36, R86, R36, R46 ;  /* 0x000000245624722b */ /* 0x000fe2000000002e */
[----:B------:R-:W-:-:S07]  /*dab0*/  PRMT R47, RZ, 0x7610, R47 ;  /* 0x00007610ff2f7816 */ /* 0x000fce000000002f */
        /* <DEDUP_REMOVED lines=45> */
[----:B------:R-:W-:-:S02]  /*dd90*/  IMAD.MOV.U32 R90, RZ, RZ, R70 ;  /* 0x000000ffff5a7224 */ /* 0x000fc400078e0046 */
[----:B------:R-:W-:Y:S01]  /*dda0*/  IMAD.MOV.U32 R91, RZ, RZ, R71 ;  /* 0x000000ffff5b7224 */ /* 0x000fe200078e0047 */
[----:B------:R-:W-:Y:S01]  /*ddb0*/  ISETP.GE.AND P2, PT, R82, RZ, PT ;  /* 0x000000ff5200720c */ /* 0x000fe20003f46270 */
[----:B-1----:R-:W1:Y:S02]  /*ddc0*/  MUFU.RCP R40, R40 ;  /* 0x0000002800287308 */ /* 0x002e640000001000 */
[----:B-1----:R-:W-:-:S06]  /*ddd0*/  VIADD R36, R40, 0xffffffe ;  /* 0x0ffffffe28247836 */ /* 0x002fcc0000000000 */
[----:B------:R1:W2:Y:S02]  /*dde0*/  F2I.FTZ.U32.TRUNC.NTZ R37, R36 ;  /* 0x0000002400257305 */ /* 0x0002a4000021f000 */
[----:B-1----:R-:W-:Y:S02]  /*ddf0*/  IMAD.MOV.U32 R36, RZ, RZ, RZ ;  /* 0x000000ffff247224 */ /* 0x002fe400078e00ff */
[----:B--2---:R-:W-:-:S04]  /*de00*/  IMAD.MOV R41, RZ, RZ, -R37 ;  /* 0x000000ffff297224 */ /* 0x004fc800078e0a25 */
        /* <DEDUP_REMOVED lines=15> */
[----:B---3--:R-:W-:Y:S01]  /*df00*/  LOP3.LUT R42, R47, 0xff, RZ, 0xc0, !PT ;  /* 0x000000ff2f2a7812 */ /* 0x008fe200078ec0ff */
[----:B------:R0:W-:Y:S03]  /*df10*/  STL.U8 [R80+0x5], R47 ;  /* 0x0000052f50007387 */ /* 0x0001e60000100000 */
[----:B------:R-:W1:Y:S01]  /*df20*/  I2F.F64.U16 R38, R42 ;  /* 0x0000002a00267312 */ /* 0x000e620000101800 */
[----:B----4-:R-:W-:Y:S01]  /*df30*/  LOP3.LUT R44, R45, 0xff, RZ, 0xc0, !PT ;  /* 0x000000ff2d2c7812 */ /* 0x010fe200078ec0ff */
[----:B------:R0:W-:Y:S01]  /*df40*/  STL.U8 [R80+0x135], R45 ;  /* 0x0001352d50007387 */ /* 0x0001e20000100000 */
[----:B-----5:R-:W-:-:S03]  /*df50*/  LOP3.LUT R40, R43, 0xff, RZ, 0xc0, !PT ;  /* 0x000000ff2b287812 */ /* 0x020fc600078ec0ff */
        /* <DEDUP_REMOVED lines=25> */
.L_x_160:
[----:B------:R-:W-:Y:S05]  /*e0f0*/  BSYNC.RECONVERGENT B4 ;  /* 0x0000000000047941 */ /* 0x000fea0003800200 */
.L_x_159:
[----:B------:R-:W-:-:S07]  /*e100*/  VIADD R83, R38, 0x1 ;  /* 0x0000000126537836 */ /* 0x000fce0000000000 */
.L_x_158:
[----:B------:R-:W-:Y:S05]  /*e110*/  BSYNC.RECONVERGENT B3 ;  /* 0x0000000000037941 */ /* 0x000fea0003800200 */
.L_x_157:
        /* <DEDUP_REMOVED lines=41> */
.L_x_162:
[----:B------:R-:W-:Y:S05]  /*e3b0*/  BSYNC.RECONVERGENT B3 ;  /* 0x0000000000037941 */ /* 0x000fea0003800200 */
.L_x_161:
        /* <DEDUP_REMOVED lines=16> */
[----:B--2---:R-:W-:Y:S01]  /*e4c0*/  DFMA R36, R86, R84, R36 ;  /* 0x000000545624722b */ /* 0x004fe20000000024 */
[----:B------:R-:W-:-:S07]  /*e4d0*/  PRMT R85, RZ, 0x7610, R85 ;  /* 0x00007610ff557816 */ /* 0x000fce0000000055 */
[----:B------:R-:W-:-:S08]  /*e4e0*/  DFMA R36, R86, R36, R38 ;  /* 0x000000245624722b */ /* 0x000fd00000000026 */
[----:B---3--:R-:W-:-:S08]  /*e4f0*/  DFMA R36, R86, R36, R40 ;  /* 0x000000245624722b */ /* 0x008fd00000000028 */
[----:B------:R-:W-:Y:S01]  /*e500*/  DFMA R36, R86, R36, R42 ;  /* 0x000000245624722b */ /* 0x000fe2000000002a */
[----:B------:R-:W-:Y:S01]  /*e510*/  VIMNMX R42, PT, PT, R82, UR6, PT ;  /* 0x00000006522a7c48 */ /* 0x000fe2000bfe0100 */
[----:B------:R-:W-:-:S03]  /*e520*/  IMAD.MOV.U32 R43, RZ, RZ, 0x3fe00000 ;  /* 0x3fe00000ff2b7424 */ /* 0x000fc600078e00ff */
[----:B------:R-:W1:Y:S03]  /*e530*/  I2F.F64 R38, R42 ;  /* 0x0000002a00267312 */ /* 0x000e660000201c00 */
[----:B----4-:R-:W-:-:S08]  /*e540*/  DFMA R36, R86, R36, R44 ;  /* 0x000000245624722b */ /* 0x010fd0000000002c */
[----:B------:R-:W-:-:S08]  /*e550*/  DFMA R46, R86, R36, R46 ;  /* 0x00000024562e722b */ /* 0x000fd0000000002e */
[----:B------:R-:W-:Y:S02]  /*e560*/  DFMA R36, R46, R90, R90 ;  /* 0x0000005a2e24722b */ /* 0x000fe4000000005a */
[----:B------:R-:W-:-:S10]  /*e570*/  DFMA R46, R86, R46, 1 ;  /* 0x3ff00000562e742b */ /* 0x000fd4000000002e */
[----:B------:R-:W-:Y:S02]  /*e580*/  FSEL R40, R46, R36, !P0 ;  /* 0x000000242e287208 */ /* 0x000fe40004000000 */
[----:B------:R-:W-:Y:S02]  /*e590*/  FSEL R41, R47, R37, !P0 ;  /* 0x000000252f297208 */ /* 0x000fe40004000000 */
[----:B------:R-:W-:Y:S01]  /*e5a0*/  LOP3.LUT P0, RZ, R83, 0x2, RZ, 0xc0, !PT ;  /* 0x0000000253ff7812 */ /* 0x000fe2000780c0ff */
[----:B-1----:R-:W-:-:S03]  /*e5b0*/  DFMA R82, R76, -0.5, R38 ;  /* 0xbfe000004c52782b */ /* 0x002fc60000000026 */
[----:B------:R-:W-:-:S10]  /*e5c0*/  DADD R36, RZ, -R40 ;  /* 0x00000000ff247229 */ /* 0x000fd40000000828 */
[----:B------:R-:W-:Y:S01]  /*e5d0*/  FSEL R36, R40, R36, !P0 ;  /* 0x0000002428247208 */ /* 0x000fe20004000000 */
[----:B------:R-:W-:Y:S01]  /*e5e0*/  IMAD.MOV.U32 R40, RZ, RZ, RZ ;  /* 0x000000ffff287224 */ /* 0x000fe200078e00ff */
        /* <DEDUP_REMOVED lines=23> */
[----:B-1----:R-:W-:-:S04]  /*e760*/  @!P0 IADD3 R38, P1, P2, R39, R42, R38 ;  /* 0x0000002a27268210 */ /* 0x002fc80007a3e026 */
        /* <DEDUP_REMOVED lines=38> */
[----:B0-----:R-:W-:-:S07]  /*e9d0*/  IMAD.MOV.U32 R85, RZ, RZ, R73 ;  /* 0x000000ffff557224 */ /* 0x001fce00078e0049 */
[----:B------:R-:W-:Y:S05]  /*e9e0*/  CALL.REL.NOINC `($_Z20render_hybrid_kernelPKhjjjiiiiiidhhPhS1_S1_S1_$__internal_trig_reduction_slowpathd) ;  /* 0x00000fe800fc7944 */ /* 0x000fea0003c00000 */
[----:B------:R-:W-:Y:S02]  /*e9f0*/  IMAD.MOV.U32 R88, RZ, RZ, R42 ;  /* 0x000000ffff587224 */ /* 0x000fe400078e002a */
[----:B------:R-:W-:-:S07]  /*ea00*/  IMAD.MOV.U32 R89, RZ, RZ, R43 ;  /* 0x000000ffff597224 */ /* 0x000fce00078e002b */
.L_x_166:
[----:B------:R-:W-:Y:S05]  /*ea10*/  BSYNC.RECONVERGENT B4 ;  /* 0x0000000000047941 */ /* 0x000fea0003800200 */
.L_x_165:
[----:B------:R-:W-:-:S07]  /*ea20*/  VIADD R94, R38, 0x1 ;  /* 0x00000001265e7836 */ /* 0x000fce0000000000 */
.L_x_164:
[----:B------:R-:W-:Y:S05]  /*ea30*/  BSYNC.RECONVERGENT B3 ;  /* 0x0000000000037941 */ /* 0x000fea0003800200 */
.L_x_163:
[----:B------:R-:W1:Y:S01]  /*ea40*/  LDCU.64 UR8, c[0x4][0x8] ;  /* 0x01000100ff0877ac */ /* 0x000e620008000a00 */
[----:B------:R-:W-:-:S05]  /*ea50*/  IMAD.SHL.U32 R36, R94, 0x40, RZ ;  /* 0x000000405e247824 */ /* 0x000fca00078e00ff */
[----:B------:R-:W-:-:S04]  /*ea60*/  LOP3.LUT R36, R36, 0x40, RZ, 0xc0, !PT ;  /* 0x0000004024247812 */ /* 0x000fc800078ec0ff */
[----:B-1----:R-:W-:-:S05]  /*ea70*/  IADD3 R90, P0, PT, R36, UR8, RZ ;  /* 0x00000008245a7c10 */ /* 0x002fca000ff1e0ff */
[----:B------:R-:W-:-:S05]  /*ea80*/  IMAD.X R91, RZ, RZ, UR9, P0 ;  /* 0x00000009ff5b7e24 */ /* 0x000fca00080e06ff */
[----:B0-----:R-:W2:Y:S04]  /*ea90*/  LDG.E.128.CONSTANT R36, desc[UR10][R90.64] ;  /* 0x0000000a5a247981 */ /* 0x001ea8000c1e9d00 */
[----:B------:R-:W3:Y:S04]  /*eaa0*/  LDG.E.128.CONSTANT R40, desc[UR10][R90.64+0x10] ;  /* 0x0000100a5a287981 */ /* 0x000ee8000c1e9d00 */
[----:B------:R0:W4:Y:S01]  /*eab0*/  LDG.E.128.CONSTANT R44, desc[UR10][R90.64+0x20] ;  /* 0x0000200a5a2c7981 */ /* 0x000122000c1e9d00 */
[----:B------:R-:W-:Y:S01]  /*eac0*/  LOP3.LUT R84, R94, 0x1, RZ, 0xc0, !PT ;  /* 0x000000015e547812 */ /* 0x000fe200078ec0ff */
[----:B------:R-:W-:Y:S01]  /*ead0*/  IMAD.MOV.U32 R86, RZ, RZ, 0x20fd8164 ;  /* 0x20fd8164ff567424 */ /* 0x000fe200078e00ff */
[----:B------:R-:W-:Y:S01]  /*eae0*/  BSSY.RECONVERGENT B3, `(.L_x_167) ;  /* 0x000001f000037945 */ /* 0x000fe20003800200 */
[----:B------:R-:W-:Y:S01]  /*eaf0*/  IMAD.MOV.U32 R87, RZ, RZ, 0x3da8ff83 ;  /* 0x3da8ff83ff577424 */ /* 0x000fe200078e00ff */
[----:B------:R-:W-:Y:S01]  /*eb00*/  ISETP.NE.U32.AND P0, PT, R84, 0x1, PT ;  /* 0x000000015400780c */ /* 0x000fe20003f05070 */
[----:B------:R-:W-:Y:S01]  /*eb10*/  DMUL R84, R88, R88 ;  /* 0x0000005858547228 */ /* 0x000fe20000000000 */
[----:B------:R-:W-:-:S02]  /*eb20*/  IMAD.MOV.U32 R96, RZ, RZ, R18 ;  /* 0x000000ffff607224 */ /* 0x000fc400078e0012 */
[----:B------:R-:W-:Y:S01]  /*eb30*/  FSEL R86, R86, -8.06006814911005101289e+34, !P0 ;  /* 0xf9785eba56567808 */ /* 0x000fe20004000000 */
[----:B0-----:R-:W-:Y:S01]  /*eb40*/  IMAD.MOV.U32 R90, RZ, RZ, R64 ;  /* 0x000000ffff5a7224 */ /* 0x001fe200078e0040 */
        /* <DEDUP_REMOVED lines=24> */
.L_x_168:
[----:B------:R-:W-:Y:S05]  /*ecd0*/  BSYNC.RECONVERGENT B3 ;  /* 0x0000000000037941 */ /* 0x000fea0003800200 */
.L_x_167:
        /* <DEDUP_REMOVED lines=35> */
[----:B------:R-:W-:Y:S01]  /*ef10*/  DFMA R36, R82, R88, -R36 ;  /* 0x000000585224722b */ /* 0x000fe20000000824 */
[----:B------:R-:W-:-:S05]  /*ef20*/  PRMT R83, RZ, 0x7610, R83 ;  /* 0x00007610ff537816 */ /* 0x000fca0000000053 */
        /* <DEDUP_REMOVED lines=26> */
[----:B------:R-:W-:Y:S01]  /*f0d0*/  VIADD R48, R48, 0x8 ;  /* 0x0000000830307836 */ /* 0x000fe20000000000 */
[----:B--2---:R-:W-:Y:S01]  /*f0e0*/  LOP3.LUT R44, R83, 0xff, RZ, 0xc0, !PT ;  /* 0x000000ff532c7812 */ /* 0x004fe200078ec0ff */
[----:B------:R1:W-:Y:S03]  /*f0f0*/  STL.U8 [R80+0x7], R83 ;  /* 0x0000075350007387 */ /* 0x0003e60000100000 */
[----:B------:R-:W0:Y:S01]  /*f100*/  I2F.F64.U16 R36, R44 ;  /* 0x0000002c00247312 */ /* 0x000e220000101800 */
[----:B---3--:R-:W-:Y:S01]  /*f110*/  LOP3.LUT R40, R47, 0xff, RZ, 0xc0, !PT ;  /* 0x000000ff2f287812 */ /* 0x008fe200078ec0ff */
[----:B------:R1:W-:Y:S01]  /*f120*/  STL.U8 [R80+0x137], R47 ;  /* 0x0001372f50007387 */ /* 0x0003e20000100000 */
[----:B----4-:R-:W-:-:S03]  /*f130*/  LOP3.LUT R42, R45, 0xff, RZ, 0xc0, !PT ;  /* 0x000000ff2d2a7812 */ /* 0x010fc600078ec0ff */
        /* <DEDUP_REMOVED lines=11> */
[----:B0-----:R1:W-:Y:S02]  /*f1f0*/  STL.U8 [R80+0x38f], R37 ;  /* 0x00038f2550007387 */ /* 0x0013e40000100000 */
.L_x_120:
[----:B------:R-:W-:Y:S05]  /*f200*/  BSYNC.RECONVERGENT B2 ;  /* 0x0000000000027941 */ /* 0x000fea0003800200 */
.L_x_119:
[----:B------:R-:W2:Y:S01]  /*f210*/  LDCU UR4, c[0x0][0x39c] ;  /* 0x00007380ff0477ac */ /* 0x000ea20008000800 */
[----:B0-----:R-:W-:Y:S01]  /*f220*/  VIADD R36, R49, 0x2 ;  /* 0x0000000231247836 */ /* 0x001fe20000000000 */
[----:B------:R-:W-:Y:S04]  /*f230*/  BSSY.RECONVERGENT B2, `(.L_x_169) ;  /* 0x0000543000027945 */ /* 0x000fe80003800200 */
[----:B--2---:R-:W-:-:S04]  /*f240*/  ISETP.GE.AND P0, PT, R36, UR4, PT ;  /* 0x0000000424007c0c */ /* 0x004fc8000bf06270 */
[----:B------:R-:W-:-:S04]  /*f250*/  ISETP.LT.OR P0, PT, R36, RZ, P0 ;  /* 0x000000ff2400720c */ /* 0x000fc80000701670 */
[----:B------:R-:W-:-:S13]  /*f260*/  PLOP3.LUT P0, PT, P0, P5, PT, 0xf8, 0x8f ;  /* 0x00000000008f781c */ /* 0x000fda000070bf70 */
[----:B------:R-:W-:Y:S05]  /*f270*/  @P0 BRA `(.L_x_170) ;  /* 0x0000005000f80947 */ /* 0x000fea0003800000 */
[----:B------:R-:W1:Y:S01]  /*f280*/  LDCU UR4, c[0x0][0x3a4] ;  /* 0x00007480ff0477ac */ /* 0x000e620008000800 */
[----:B------:R-:W-:Y:S01]  /*f290*/  DSETP.NEU.AND P6, PT, |R72|, +INF , PT ;  /* 0x7ff000004800742a */ /* 0x000fe20003fcd200 */
[----:B------:R-:W-:Y:S01]  /*f2a0*/  BSSY.RECONVERGENT B3, `(.L_x_171) ;  /* 0x0000018000037945 */ /* 0x000fe20003800200 */
[----:B------:R-:W-:Y:S01]  /*f2b0*/  IMAD.MOV.U32 R92, RZ, RZ, 0x1 ;  /* 0x00000001ff5c7424 */ /* 0x000fe200078e00ff */
[----:B------:R-:W0:Y:S01]  /*f2c0*/  LDCU UR7, c[0x0][0x3a8] ;  /* 0x00007500ff0777ac */ /* 0x000e220008000800 */
[----:B------:R-:W-:Y:S02]  /*f2d0*/  IMAD.MOV.U32 R84, RZ, RZ, R70 ;  /* 0x000000ffff547224 */ /* 0x000fe400078e0046 */
[----:B------:R-:W-:Y:S02]  /*f2e0*/  IMAD.MOV.U32 R85, RZ, RZ, R71 ;  /* 0x000000ffff557224 */ /* 0x000fe400078e0047 */
[----:B-1----:R-:W-:Y:S02]  /*f2f0*/  IMAD R83, R36, UR4, RZ ;  /* 0x0000000424537c24 */ /* 0x002fe4000f8e02ff */
[----:B0-----:R-:W-:-:S02]  /*f300*/  IMAD R82, R51, UR7, RZ ;  /* 0x0000000733527c24 */ /* 0x001fc4000f8e02ff */
[----:B------:R-:W-:Y:S02]  /*f310*/  IMAD.SHL.U32 R83, R83, 0x2, RZ ;  /* 0x0000000253537824 */ /* 0x000fe400078e00ff */
[----:B------:R-:W-:Y:S01]  /*f320*/  IMAD.SHL.U32 R82, R82, 0x4, RZ ;  /* 0x0000000452527824 */ /* 0x000fe200078e00ff */
[----:B------:R-:W-:Y:S06]  /*f330*/  @!P6 BRA `(.L_x_172) ;  /* 0x000000000038e947 */ /* 0x000fec0003800000 */
        /* <DEDUP_REMOVED lines=12> */
.L_x_174:
[----:B------:R-:W-:Y:S05]  /*f400*/  BSYNC.RECONVERGENT B4 ;  /* 0x0000000000047941 */ /* 0x000fea0003800200 */
.L_x_173:
[----:B------:R-:W-:-:S07]  /*f410*/  VIADD R92, R38, 0x1 ;  /* 0x00000001265c7836 */ /* 0x000fce0000000000 */
.L_x_172:
[----:B------:R-:W-:Y:S05]  /*f420*/  BSYNC.RECONVERGENT B3 ;  /* 0x0000000000037941 */ /* 0x000fea0003800200 */
.L_x_171:
        /* <DEDUP_REMOVED lines=41> */
.L_x_176:
[----:B------:R-:W-:Y:S05]  /*f6c0*/  BSYNC.RECONVERGENT B3 ;  /* 0x0000000000037941 */ /* 0x000fea0003800200 */
.L_x_175:
        /* <DEDUP_REMOVED lines=28> */
[----:B------:R-:W-:Y:S01]  /*f890*/  IMAD R97, R100, R95, RZ ;  /* 0x0000005f64617224 */ /* 0x000fe200078e02ff */
[----:B------:R-:W-:Y:S01]  /*f8a0*/  IABS R100, R82 ;  /* 0x0000005200647213 */ /* 0x000fe20000000000 */
[----:B---3--:R-:W-:Y:S02]  /*f8b0*/  IMAD.MOV R99, RZ, RZ, -R87 ;  /* 0x000000ffff637224 */ /* 0x008fe400078e0a57 */
[----:B------:R-:W-:-:S04]  /*f8c0*/  IMAD.HI.U32 R97, R85, R97, R84 ;  /* 0x0000006155617227 */ /* 0x000fc800078e0054 */
[----:B------:R-:W-:Y:S02]  /*f8d0*/  IMAD R99, R99, R94, RZ ;  /* 0x0000005e63637224 */ /* 0x000fe400078e02ff */
[----:B------:R-:W-:Y:S02]  /*f8e0*/  IMAD.MOV.U32 R84, RZ, RZ, 0x20fd8164 ;  /* 0x20fd8164ff547424 */ /* 0x000fe400078e00ff */
[----:B------:R-:W-:Y:S02]  /*f8f0*/  IMAD.MOV.U32 R85, RZ, RZ, 0x3da8ff83 ;  /* 0x3da8ff83ff557424 */ /* 0x000fe400078e00ff */
[----:B------:R-:W-:Y:S01]  /*f900*/  IMAD.HI.U32 R99, R87, R99, R86 ;  /* 0x0000006357637227 */ /* 0x000fe200078e0056 */
        /* <DEDUP_REMOVED lines=15> */
[----:B------:R-:W-:-:S06]  /*fa00*/  LOP3.LUT R39, R83, R90, RZ, 0x3c, !PT ;  /* 0x0000005a53277212 */ /* 0x000fcc00078e3cff */
        /* <DEDUP_REMOVED lines=9> */
[----:B------:R-:W-:-:S08]  /*faa0*/  DFMA R36, R86, R36, R44 ;  /* 0x000000245624722b */ /* 0x000fd0000000002c */
[----:B------:R-:W-:Y:S01]  /*fab0*/  @P1 VIADD R99, R99, 0x1 ;  /* 0x0000000163631836 */ /* 0x000fe20000000000 */
[----:B------:R-:W-:Y:S01]  /*fac0*/  ISETP.GE.AND P1, PT, R39, RZ, PT ;  /* 0x000000ff2700720c */ /* 0x000fe20003f26270 */
[----:B------:R-:W-:Y:S01]  /*fad0*/  @P2 VIADD R96, R96, 0x1 ;  /* 0x0000000160602836 */ /* 0x000fe20000000000 */
[----:B------:R-:W-:Y:S01]  /*fae0*/  ISETP.NE.AND P2, PT, R91, RZ, PT ;  /* 0x000000ff5b00720c */ /* 0x000fe20003f45270 */
[----:B------:R-:W-:Y:S01]  /*faf0*/  IMAD.MOV.U32 R38, RZ, RZ, R99 ;  /* 0x000000ffff267224 */ /* 0x000fe200078e0063 */
[----:B------:R-:W-:-:S03]  /*fb00*/  DFMA R46, R86, R36, R46 ;  /* 0x00000024562e722b */ /* 0x000fc6000000002e */
[----:B------:R-:W-:Y:S01]  /*fb10*/  @!P3 IMAD.MOV R38, RZ, RZ, -R38 ;  /* 0x000000ffff26b224 */ /* 0x000fe200078e0a26 */
[----:B------:R-:W-:-:S04]  /*fb20*/  ISETP.NE.AND P3, PT, R90, RZ, PT ;  /* 0x000000ff5a00720c */ /* 0x000fc80003f65270 */
[----:B------:R-:W-:Y:S01]  /*fb30*/  DFMA R36, R46, R88, R88 ;  /* 0x000000582e24722b */ /* 0x000fe20000000058 */
[----:B------:R-:W-:Y:S01]  /*fb40*/  @!P1 IMAD.MOV R96, RZ, RZ, -R96 ;  /* 0x000000ffff609224 */ /* 0x000fe200078e0a60 */
[----:B------:R-:W-:Y:S01]  /*fb50*/  DFMA R86, R86, R46, 1 ;  /* 0x3ff000005656742b */ /* 0x000fe2000000002e */
[----:B------:R-:W-:-:S04]  /*fb60*/  @!P2 LOP3.LUT R38, RZ, R91, RZ, 0x33, !PT ;  /* 0x0000005bff26a212 */ /* 0x000fc800078e33ff */
[----:B------:R-:W-:Y:S02]  /*fb70*/  VIMNMX R38, PT, PT, RZ, R38, !PT ;  /* 0x00000026ff267248 */ /* 0x000fe40007fe0100 */
[----:B------:R-:W-:Y:S02]  /*fb80*/  @!P3 LOP3.LUT R96, RZ, R90, RZ, 0x33, !PT ;  /* 0x0000005aff60b212 */ /* 0x000fe400078e33ff */
[----:B------:R-:W-:Y:S02]  /*fb90*/  VIMNMX R40, PT, PT, R38, UR6, PT ;  /* 0x0000000626287c48 */ /* 0x000fe4000bfe0100 */
[----:B------:R-:W-:Y:S02]  /*fba0*/  VIMNMX R96, PT, PT, RZ, R96, !PT ;  /* 0x00000060ff607248 */ /* 0x000fe40007fe0100 */
[----:B------:R1:W2:Y:S01]  /*fbb0*/  I2F.F64 R98, R40 ;  /* 0x0000002800627312 */ /* 0x0002a20000201c00 */
[----:B------:R-:W-:Y:S02]  /*fbc0*/  FSEL R36, R86, R36, !P0 ;  /* 0x0000002456247208 */ /* 0x000fe40004000000 */
[----:B------:R-:W-:-:S02]  /*fbd0*/  FSEL R37, R87, R37, !P0 ;  /* 0x0000002557257208 */ /* 0x000fc40004000000 */
[----:B------:R-:W-:Y:S02]  /*fbe0*/  VIMNMX R96, PT, PT, R96, UR5, PT ;  /* 0x0000000560607c48 */ /* 0x000fe4000bfe0100 */
[----:B------:R-:W-:Y:S01]  /*fbf0*/  LOP3.LUT P0, RZ, R80, 0x2, RZ, 0xc0, !PT ;  /* 0x0000000250ff7812 */ /* 0x000fe2000780c0ff */
[----:B-1----:R-:W-:Y:S01]  /*fc00*/  IMAD.MOV.U32 R40, RZ, RZ, RZ ;  /* 0x000000ffff287224 */ /* 0x002fe200078e00ff */
[----:B------:R-:W-:Y:S01]  /*fc10*/  DADD R38, RZ, -R36 ;  /* 0x00000000ff267229 */ /* 0x000fe20000000824 */
[----:B------:R-:W1:Y:S01]  /*fc20*/  I2F.F64 R88, R96 ;  /* 0x0000006000587312 */ /* 0x000e620000201c00 */
[----:B------:R-:W-:Y:S01]  /*fc30*/  PRMT R87, RZ, 0x7610, R87 ;  /* 0x00007610ff577816 */ /* 0x000fe20000000057 */
[----:B--2---:R-:W-:-:S07]  /*fc40*/  DFMA R98, R76, -0.5, R98 ;  /* 0xbfe000004c62782b */ /* 0x004fce0000000062 */
[----:B------:R-:W-:Y:S02]  /*fc50*/  FSEL R38, R36, R38, !P0 ;  /* 0x0000002624267208 */ /* 0x000fe40004000000 */
[----:B------:R-:W-:Y:S01]  /*fc60*/  FSEL R39, R37, R39, !P0 ;  /* 0x0000002725277208 */ /* 0x000fe20004000000 */
[----:B-1----:R-:W-:-:S05]  /*fc70*/  DFMA R88, R78, -0.5, R88 ;  /* 0xbfe000004e58782b */ /* 0x002fca0000000058 */
        /* <DEDUP_REMOVED lines=67> */
.L_x_180:
[----:B------:R-:W-:Y:S05]  /*100b0*/  BSYNC.RECONVERGENT B4 ;  /* 0x0000000000047941 */ /* 0x000fea0003800200 */
.L_x_179:
[----:B------:R-:W-:-:S07]  /*100c0*/  VIADD R94, R38, 0x1 ;  /* 0x00000001265e7836 */ /* 0x000fce0000000000 */
.L_x_178:
[----:B------:R-:W-:Y:S05]  /*100d0*/  BSYNC.RECONVERGENT B3 ;  /* 0x0000000000037941 */ /* 0x000fea0003800200 */
.L_x_177:
        /* <DEDUP_REMOVED lines=41> */
.L_x_182:
[----:B------:R-:W-:Y:S05]  /*10370*/  BSYNC.RECONVERGENT B3 ;  /* 0x0000000000037941 */ /* 0x000fea0003800200 */
.L_x_181:
        /* <DEDUP_REMOVED lines=38> */
[----:B------:R-:W-:Y:S01]  /*105e0*/  @P2 VIADD R101, R101, 0x1 ;  /* 0x0000000165652836 */ /* 0x000fe20000000000 */
[----:B---3--:R-:W-:Y:S01]  /*105f0*/  DFMA R36, R90, R86, R36 ;  /* 0x000000565a24722b */ /* 0x008fe20000000024 */
[----:B------:R-:W-:-:S07]  /*10600*/  PRMT R87, RZ, 0x7610, R87 ;  /* 0x00007610ff577816 */ /* 0x000fce0000000057 */
[----:B------:R-:W-:Y:S01]  /*10610*/  DFMA R36, R90, R36, R38 ;  /* 0x000000245a24722b */ /* 0x000fe20000000026 */
[----:B------:R-:W-:-:S04]  /*10620*/  LOP3.LUT R38, R82, R97, RZ, 0x3c, !PT ;  /* 0x0000006152267212 */ /* 0x000fc800078e3cff */
[----:B------:R-:W-:-:S03]  /*10630*/  ISETP.GE.AND P3, PT, R38, RZ, PT ;  /* 0x000000ff2600720c */ /* 0x000fc60003f66270 */
[----:B----4-:R-:W-:Y:S01]  /*10640*/  DFMA R36, R90, R36, R40 ;  /* 0x000000245a24722b */ /* 0x010fe20000000028 */
[----:B------:R-:W-:-:S07]  /*10650*/  IMAD.MOV.U32 R40, RZ, RZ, R101 ;  /* 0x000000ffff287224 */ /* 0x000fce00078e0065 */
[----:B------:R-:W-:Y:S01]  /*10660*/  DFMA R36, R90, R36, R42 ;  /* 0x000000245a24722b */ /* 0x000fe2000000002a */
[----:B------:R-:W-:Y:S02]  /*10670*/  IMAD.MOV.U32 R43, RZ, RZ, 0x3fe00000 ;  /* 0x3fe00000ff2b7424 */ /* 0x000fe400078e00ff */
[----:B------:R-:W-:Y:S01]  /*10680*/  @!P3 IMAD.MOV R40, RZ, RZ, -R40 ;  /* 0x000000ffff28b224 */ /* 0x000fe200078e0a28 */
[----:B------:R-:W-:-:S04]  /*10690*/  @!P1 LOP3.LUT R40, RZ, R97, RZ, 0x33, !PT ;  /* 0x00000061ff289212 */ /* 0x000fc800078e33ff */
[----:B--2---:R-:W-:Y:S01]  /*106a0*/  DFMA R36, R90, R36, R44 ;  /* 0x000000245a24722b */ /* 0x004fe2000000002c */
[----:B------:R-:W-:-:S04]  /*106b0*/  VIMNMX R40, PT, PT, RZ, R40, !PT ;  /* 0x00000028ff287248 */ /* 0x000fc80007fe0100 */
[----:B------:R-:W-:-:S03]  /*106c0*/  VIMNMX R40, PT, PT, R40, UR6, PT ;  /* 0x0000000628287c48 */ /* 0x000fc6000bfe0100 */
[----:B------:R-:W-:Y:S01]  /*106d0*/  DFMA R36, R90, R36, R46 ;  /* 0x000000245a24722b */ /* 0x000fe2000000002e */
[----:B------:R1:W2:Y:S07]  /*106e0*/  I2F.F64 R100, R40 ;  /* 0x0000002800647312 */ /* 0x0002ae0000201c00 */
[----:B------:R-:W-:Y:S01]  /*106f0*/  DFMA R38, R36, R94, R94 ;  /* 0x0000005e2426722b */ /* 0x000fe2000000005e */
[----:B-1----:R-:W-:Y:S01]  /*10700*/  IMAD.MOV.U32 R40, RZ, RZ, RZ ;  /* 0x000000ffff287224 */ /* 0x002fe200078e00ff */
[----:B------:R-:W-:-:S02]  /*10710*/  DFMA R36, R90, R36, 1 ;  /* 0x3ff000005a24742b */ /* 0x000fc40000000024 */
[----:B--2---:R-:W-:-:S08]  /*10720*/  DFMA R100, R76, -0.5, R100 ;  /* 0xbfe000004c64782b */ /* 0x004fd00000000064 */
        /* <DEDUP_REMOVED lines=8> */
[----:B------:R-:W-:Y:S02]  /*107b0*/  DFMA R38, R92, R100, -R38 ;  /* 0x000000645c26722b */ /* 0x000fe40000000826 */
[----:B------:R-:W-:-:S06]  /*107c0*/  DFMA R36, R88, R92, R36 ;  /* 0x0000005c5824722b */ /* 0x000fcc0000000024 */
[----:B------:R-:W-:Y:S02]  /*107d0*/  DFMA R38, R66, 0.5, R38 ;  /* 0x3fe000004226782b */ /* 0x000fe40000000026 */
[----:B------:R-:W-:-:S08]  /*107e0*/  DFMA R36, R68, 0.5, R36 ;  /* 0x3fe000004424782b */ /* 0x000fd00000000024 */
        /* <DEDUP_REMOVED lines=62> */
.L_x_186:
[----:B------:R-:W-:Y:S05]  /*10bd0*/  BSYNC.RECONVERGENT B4 ;  /* 0x0000000000047941 */ /* 0x000fea0003800200 */
.L_x_185:
[----:B------:R-:W-:-:S07]  /*10be0*/  VIADD R94, R38, 0x1 ;  /* 0x00000001265e7836 */ /* 0x000fce0000000000 */
.L_x_184:
[----:B------:R-:W-:Y:S05]  /*10bf0*/  BSYNC.RECONVERGENT B3 ;  /* 0x0000000000037941 */ /* 0x000fea0003800200 */
.L_x_183:
        /* <DEDUP_REMOVED lines=41> */
.L_x_188:
[----:B------:R-:W-:Y:S05]  /*10e90*/  BSYNC.RECONVERGENT B3 ;  /* 0x0000000000037941 */ /* 0x000fea0003800200 */
.L_x_187:
        /* <DEDUP_REMOVED lines=39> */
[C---:B---3--:R-:W-:Y:S01]  /*11110*/  DFMA R36, R90.reuse, R86, R36 ;  /* 0x000000565a24722b */ /* 0x048fe20000000024 */
[----:B------:R-:W1:Y:S07]  /*11120*/  LDC R86, c[0x0][0x394] ;  /* 0x0000e500ff567b82 */ /* 0x000e6e0000000800 */
        /* <DEDUP_REMOVED lines=13> */
[----:B------:R2:W3:Y:S01]  /*11200*/  I2F.F64 R102, R40 ;  /* 0x0000002800667312 */ /* 0x0004e20000201c00 */
[----:B------:R-:W-:-:S06]  /*11210*/  PRMT R47, RZ, 0x7610, R47 ;  /* 0x00007610ff2f7816 */ /* 0x000fcc000000002f */
[----:B------:R-:W-:Y:S01]  /*11220*/  DFMA R38, R36, R94, R94 ;  /* 0x0000005e2426722b */ /* 0x000fe2000000005e */
[----:B--2---:R-:W-:Y:S01]  /*11230*/  IMAD.MOV.U32 R40, RZ, RZ, RZ ;  /* 0x000000ffff287224 */ /* 0x004fe200078e00ff */
[----:B------:R-:W-:Y:S02]  /*11240*/  DFMA R36, R90, R36, 1 ;  /* 0x3ff000005a24742b */ /* 0x000fe40000000024 */
[----:B---3--:R-:W-:-:S08]  /*11250*/  DFMA R102, R76, -0.5, R102 ;  /* 0xbfe000004c66782b */ /* 0x008fd00000000066 */
        /* <DEDUP_REMOVED lines=97> */
.L_x_192:
[----:B------:R-:W-:Y:S05]  /*11870*/  BSYNC.RECONVERGENT B4 ;  /* 0x0000000000047941 */ /* 0x000fea0003800200 */
.L_x_191:
[----:B------:R-:W-:-:S07]  /*11880*/  VIADD R94, R38, 0x1 ;  /* 0x00000001265e7836 */ /* 0x000fce0000000000 */
.L_x_190:
[----:B------:R-:W-:Y:S05]  /*11890*/  BSYNC.RECONVERGENT B3 ;  /* 0x0000000000037941 */ /* 0x000fea0003800200 */
.L_x_189:
        /* <DEDUP_REMOVED lines=41> */
.L_x_194:
[----:B------:R-:W-:Y:S05]  /*11b30*/  BSYNC.RECONVERGENT B3 ;  /* 0x0000000000037941 */ /* 0x000fea0003800200 */
.L_x_193:
        /* <DEDUP_REMOVED lines=102> */
.L_x_198:
[----:B------:R-:W-:Y:S05]  /*121a0*/  BSYNC.RECONVERGENT B4 ;  /* 0x0000000000047941 */ /* 0x000fea0003800200 */
.L_x_197:
[----:B------:R-:W-:-:S07]  /*121b0*/  VIADD R96, R38, 0x1 ;  /* 0x0000000126607836 */ /* 0x000fce0000000000 */
.L_x_196:
[----:B------:R-:W-:Y:S05]  /*121c0*/  BSYNC.RECONVERGENT B3 ;  /* 0x0000000000037941 */ /* 0x000fea0003800200 */
.L_x_195:
        /* <DEDUP_REMOVED lines=41> */
.L_x_200:
[----:B------:R-:W-:Y:S05]  /*12460*/  BSYNC.RECONVERGENT B3 ;  /* 0x0000000000037941 */ /* 0x000fea0003800200 */
.L_x_199:
        /* <DEDUP_REMOVED lines=98> */
.L_x_204:
[----:B------:R-:W-:Y:S05]  /*12a90*/  BSYNC.RECONVERGENT B4 ;  /* 0x0000000000047941 */ /* 0x000fea0003800200 */
.L_x_203:
[----:B------:R-:W-:-:S07]  /*12aa0*/  VIADD R96, R38, 0x1 ;  /* 0x0000000126607836 */ /* 0x000fce0000000000 */
.L_x_202:
[----:B------:R-:W-:Y:S05]  /*12ab0*/  BSYNC.RECONVERGENT B3 ;  /* 0x0000000000037941 */ /* 0x000fea0003800200 */
.L_x_201:
        /* <DEDUP_REMOVED lines=41> */
.L_x_206:
[----:B------:R-:W-:Y:S05]  /*12d50*/  BSYNC.RECONVERGENT B3 ;  /* 0x0000000000037941 */ /* 0x000fea0003800200 */
.L_x_205:
        /* <DEDUP_REMOVED lines=30> */
[----:B------:R-:W-:Y:S02]  /*12f40*/  LOP3.LUT P0, RZ, R83, 0x2, RZ, 0xc0, !PT ;  /* 0x0000000253ff7812 */ /* 0x000fe4000780c0ff */
[----:B------:R-:W-:Y:S01]  /*12f50*/  PRMT R45, RZ, 0x7610, R45 ;  /* 0x00007610ff2d7816 */ /* 0x000fe2000000002d */
[----:B------:R-:W2:Y:S01]  /*12f60*/  LDC R83, c[0x0][0x398] ;  /* 0x0000e600ff537b82 */ /* 0x000ea20000000800 */
        /* <DEDUP_REMOVED lines=25> */
[----:B------:R-:W-:-:S05]  /*13100*/  @!P0 IADD3.X R39, PT, PT, RZ, R43, RZ, P1, P2 ;  /* 0x0000002bff278210 */ /* 0x000fca0000fe44ff */
        /* <DEDUP_REMOVED lines=32> */
[----:B------:R-:W-:-:S04]  /*13310*/  IMAD.MOV.U32 R82, RZ, RZ, R85 ;  /* 0x000000ffff527224 */ /* 0x000fc800078e0055 */
[----:B------:R-:W-:Y:S01]  /*13320*/  @!P2 IMAD.MOV R82, RZ, RZ, -R82 ;  /* 0x000000ffff52a224 */ /* 0x000fe200078e0a52 */
[----:B------:R-:W-:Y:S01]  /*13330*/  @!P0 LOP3.LUT R82, RZ, R83, RZ, 0x33, !PT ;  /* 0x00000053ff528212 */ /* 0x000fe200078e33ff */
[----:B------:R-:W-:-:S03]  /*13340*/  IMAD.MOV.U32 R83, RZ, RZ, 0x1 ;  /* 0x00000001ff537424 */ /* 0x000fc600078e00ff */
        /* <DEDUP_REMOVED lines=32> */
.L_x_210:
[----:B------:R-:W-:Y:S05]  /*13550*/  BSYNC.RECONVERGENT B4 ;  /* 0x0000000000047941 */ /* 0x000fea0003800200 */
.L_x_209:
[----:B------:R-:W-:-:S07]  /*13560*/  VIADD R83, R38, 0x1 ;  /* 0x0000000126537836 */ /* 0x000fce0000000000 */
.L_x_208:
[----:B------:R-:W-:Y:S05]  /*13570*/  BSYNC.RECONVERGENT B3 ;  /* 0x0000000000037941 */ /* 0x000fea0003800200 */
.L_x_207:
        /* <DEDUP_REMOVED lines=41> */
.L_x_212:
[----:B------:R-:W-:Y:S05]  /*13810*/  BSYNC.RECONVERGENT B3 ;  /* 0x0000000000037941 */ /* 0x000fea0003800200 */
.L_x_211:
        /* <DEDUP_REMOVED lines=101> */
.L_x_216:
[----:B------:R-:W-:Y:S05]  /*13e70*/  BSYNC.RECONVERGENT B4 ;  /* 0x0000000000047941 */ /* 0x000fea0003800200 */
.L_x_215:
[----:B------:R-:W-:-:S07]  /*13e80*/  VIADD R94, R38, 0x1 ;  /* 0x00000001265e7836 */ /* 0x000fce0000000000 */
.L_x_214:
[----:B------:R-:W-:Y:S05]  /*13e90*/  BSYNC.RECONVERGENT B3 ;  /* 0x0000000000037941 */ /* 0x000fea0003800200 */
.L_x_213:
        /* <DEDUP_REMOVED lines=41> */
.L_x_218:
[----:B------:R-:W-:Y:S05]  /*14130*/  BSYNC.RECONVERGENT B3 ;  /* 0x0000000000037941 */ /* 0x000fea0003800200 */
.L_x_217:
        /* <DEDUP_REMOVED lines=81> */
[----:B-1----:R0:W-:Y:S02]  /*14650*/  STL.U8 [R80+0x38f], R37 ;  /* 0x00038f2550007387 */ /* 0x0021e40000100000 */
.L_x_170:
[----:B------:R-:W-:Y:S05]  /*14660*/  BSYNC.RECONVERGENT B2 ;  /* 0x0000000000027941 */ /* 0x000fea0003800200 */
.L_x_169:
[----:B01----:R-:W-:-:S04]  /*14670*/  IADD3 R37, PT, PT, -R52, 0x2, RZ ;  /* 0x0000000234257810 */ /* 0x003fc80007ffe1ff */
[----:B------:R-:W-:-:S13]  /*14680*/  ISETP.GE.AND P0, PT, R37, R52, PT ;  /* 0x000000342500720c */ /* 0x000fda0003f06270 */
[----:B------:R-:W-:Y:S05]  /*14690*/  @P0 BRA `(.L_x_219) ;  /* 0x0000015000840947 */ /* 0x000fea0003800000 */
[----:B------:R-:W0:Y:S01]  /*146a0*/  LDCU UR4, c[0x0][0x39c] ;  /* 0x00007380ff0477ac */ /* 0x000e220008000800 */
[----:B------:R-:W-:Y:S01]  /*146b0*/  LOP3.LUT R36, R52, 0x3, RZ, 0x3c, !PT ;  /* 0x0000000334247812 */ /* 0x000fe200078e3cff */
[----:B------:R-:W-:Y:S04]  /*146c0*/  BSSY.RECONVERGENT B2, `(.L_x_220) ;  /* 0x0000544000027945 */ /* 0x000fe80003800200 */
[----:B------:R-:W-:-:S05]  /*146d0*/  IMAD.IADD R36, R53, 0x1, R36 ;  /* 0x0000000135247824 */ /* 0x000fca00078e0224 */
[----:B0-----:R-:W-:-:S04]  /*146e0*/  ISETP.GE.AND P0, PT, R36, UR4, PT ;  /* 0x0000000424007c0c */ /* 0x001fc8000bf06270 */
[----:B------:R-:W-:-:S04]  /*146f0*/  ISETP.LT.OR P0, PT, R36, RZ, P0 ;  /* 0x000000ff2400720c */ /* 0x000fc80000701670 */
[----:B------:R-:W-:-:S13]  /*14700*/  PLOP3.LUT P0, PT, P0, P5, PT, 0xf8, 0x8f ;  /* 0x00000000008f781c */ /* 0x000fda000070bf70 */
[----:B------:R-:W-:Y:S05]  /*14710*/  @P0 BRA `(.L_x_221) ;  /* 0x0000005000f80947 */ /* 0x000fea0003800000 */
[----:B------:R-:W0:Y:S01]  /*14720*/  LDCU UR4, c[0x0][0x3a4] ;  /* 0x00007480ff0477ac */ /* 0x000e220008000800 */
[----:B------:R-:W-:Y:S01]  /*14730*/  DSETP.NEU.AND P6, PT, |R72|, +INF , PT ;  /* 0x7ff000004800742a */ /* 0x000fe20003fcd200 */
[----:B------:R-:W-:Y:S01]  /*14740*/  BSSY.RECONVERGENT B3, `(.L_x_222) ;  /* 0x0000018000037945 */ /* 0x000fe20003800200 */
[----:B------:R-:W-:Y:S01]  /*14750*/  IMAD.MOV.U32 R92, RZ, RZ, 0x1 ;  /* 0x00000001ff5c7424 */ /* 0x000fe200078e00ff */
[----:B------:R-:W1:Y:S01]  /*14760*/  LDCU UR7, c[0x0][0x3a8] ;  /* 0x00007500ff0777ac */ /* 0x000e620008000800 */
[----:B------:R-:W-:Y:S02]  /*14770*/  IMAD.MOV.U32 R84, RZ, RZ, R70 ;  /* 0x000000ffff547224 */ /* 0x000fe400078e0046 */
[----:B------:R-:W-:Y:S02]  /*14780*/  IMAD.MOV.U32 R85, RZ, RZ, R71 ;  /* 0x000000ffff557224 */ /* 0x000fe400078e0047 */
[----:B0-----:R-:W-:Y:S02]  /*14790*/  IMAD R83, R36, UR4, RZ ;  /* 0x0000000424537c24 */ /* 0x001fe4000f8e02ff */
[----:B-1----:R-:W-:-:S02]  /*147a0*/  IMAD R82, R51, UR7, RZ ;  /* 0x0000000733527c24 */ /* 0x002fc4000f8e02ff */
        /* <DEDUP_REMOVED lines=15> */
.L_x_225:
[----:B------:R-:W-:Y:S05]  /*148a0*/  BSYNC.RECONVERGENT B4 ;  /* 0x0000000000047941 */ /* 0x000fea0003800200 */
.L_x_224:
[----:B------:R-:W-:-:S07]  /*148b0*/  VIADD R92, R38, 0x1 ;  /* 0x00000001265c7836 */ /* 0x000fce0000000000 */
.L_x_223:
[----:B------:R-:W-:Y:S05]  /*148c0*/  BSYNC.RECONVERGENT B3 ;  /* 0x0000000000037941 */ /* 0x000fea0003800200 */
.L_x_222:
        /* <DEDUP_REMOVED lines=41> */
.L_x_227:
[----:B------:R-:W-:Y:S05]  /*14b60*/  BSYNC.RECONVERGENT B3 ;  /* 0x0000000000037941 */ /* 0x000fea0003800200 */
.L_x_226:
        /* <DEDUP_REMOVED lines=158> */
.L_x_231:
[----:B------:R-:W-:Y:S05]  /*15550*/  BSYNC.RECONVERGENT B4 ;  /* 0x0000000000047941 */ /* 0x000fea0003800200 */
.L_x_230:
[----:B------:R-:W-:-:S07]  /*15560*/  VIADD R94, R38, 0x1 ;  /* 0x00000001265e7836 */ /* 0x000fce0000000000 */
.L_x_229:
[----:B------:R-:W-:Y:S05]  /*15570*/  BSYNC.RECONVERGENT B3 ;  /* 0x0000000000037941 */ /* 0x000fea0003800200 */
.L_x_228:
        /* <DEDUP_REMOVED lines=41> */
.L_x_233:
[----:B------:R-:W-:Y:S05]  /*15810*/  BSYNC.RECONVERGENT B3 ;  /* 0x0000000000037941 */ /* 0x000fea0003800200 */
.L_x_232:
        /* <DEDUP_REMOVED lines=133> */
.L_x_237:
[----:B------:R-:W-:Y:S05]  /*16070*/  BSYNC.RECONVERGENT B4 ;  /* 0x0000000000047941 */ /* 0x000fea0003800200 */
.L_x_236:
[----:B------:R-:W-:-:S07]  /*16080*/  VIADD R94, R38, 0x1 ;  /* 0x00000001265e7836 */ /* 0x000fce0000000000 */
.L_x_235:
[----:B------:R-:W-:Y:S05]  /*16090*/  BSYNC.RECONVERGENT B3 ;  /* 0x0000000000037941 */ /* 0x000fea0003800200 */
.L_x_234:
        /* <DEDUP_REMOVED lines=41> */
.L_x_239:
[----:B------:R-:W-:Y:S05]  /*16330*/  BSYNC.RECONVERGENT B3 ;  /* 0x0000000000037941 */ /* 0x000fea0003800200 */
.L_x_238:
        /* <DEDUP_REMOVED lines=157> */
.L_x_243:
[----:B------:R-:W-:Y:S05]  /*16d10*/  BSYNC.RECONVERGENT B4 ;  /* 0x0000000000047941 */ /* 0x000fea0003800200 */
.L_x_242:
[----:B------:R-:W-:-:S07]  /*16d20*/  VIADD R94, R38, 0x1 ;  /* 0x00000001265e7836 */ /* 0x000fce0000000000 */
.L_x_241:
[----:B------:R-:W-:Y:S05]  /*16d30*/  BSYNC.RECONVERGENT B3 ;  /* 0x0000000000037941 */ /* 0x000fea0003800200 */
.L_x_240:
        /* <DEDUP_REMOVED lines=41> */
.L_x_245:
[----:B------:R-:W-:Y:S05]  /*16fd0*/  BSYNC.RECONVERGENT B3 ;  /* 0x0000000000037941 */ /* 0x000fea0003800200 */
.L_x_244:
        /* <DEDUP_REMOVED lines=102> */
.L_x_249:
[----:B------:R-:W-:Y:S05]  /*17640*/  BSYNC.RECONVERGENT B4 ;  /* 0x0000000000047941 */ /* 0x000fea0003800200 */
.L_x_248:
[----:B------:R-:W-:-:S07]  /*17650*/  VIADD R96, R38, 0x1 ;  /* 0x0000000126607836 */ /* 0x000fce0000000000 */
.L_x_247:
[----:B------:R-:W-:Y:S05]  /*17660*/  BSYNC.RECONVERGENT B3 ;  /* 0x0000000000037941 */ /* 0x000fea0003800200 */
.L_x_246:
        /* <DEDUP_REMOVED lines=41> */
.L_x_251:
[----:B------:R-:W-:Y:S05]  /*17900*/  BSYNC.RECONVERGENT B3 ;  /* 0x0000000000037941 */ /* 0x000fea0003800200 */
.L_x_250:
        /* <DEDUP_REMOVED lines=98> */
.L_x_255:
[----:B------:R-:W-:Y:S05]  /*17f30*/  BSYNC.RECONVERGENT B4 ;  /* 0x0000000000047941 */ /* 0x000fea0003800200 */
.L_x_254:
[----:B------:R-:W-:-:S07]  /*17f40*/  VIADD R96, R38, 0x1 ;  /* 0x0000000126607836 */ /* 0x000fce0000000000 */
.L_x_253:
[----:B------:R-:W-:Y:S05]  /*17f50*/  BSYNC.RECONVERGENT B3 ;  /* 0x0000000000037941 */ /* 0x000fea0003800200 */
.L_x_252:
        /* <DEDUP_REMOVED lines=41> */
.L_x_257:
[----:B------:R-:W-:Y:S05]  /*181f0*/  BSYNC.RECONVERGENT B3 ;  /* 0x0000000000037941 */ /* 0x000fea0003800200 */
.L_x_256:
        /* <DEDUP_REMOVED lines=127> */
.L_x_261:
[----:B------:R-:W-:Y:S05]  /*189f0*/  BSYNC.RECONVERGENT B4 ;  /* 0x0000000000047941 */ /* 0x000fea0003800200 */
.L_x_260:
[----:B------:R-:W-:-:S07]  /*18a00*/  VIADD R83, R38, 0x1 ;  /* 0x0000000126537836 */ /* 0x000fce0000000000 */
.L_x_259:
[----:B------:R-:W-:Y:S05]  /*18a10*/  BSYNC.RECONVERGENT B3 ;  /* 0x0000000000037941 */ /* 0x000fea0003800200 */
.L_x_258:
        /* <DEDUP_REMOVED lines=41> */
.L_x_263:
[----:B------:R-:W-:Y:S05]  /*18cb0*/  BSYNC.RECONVERGENT B3 ;  /* 0x0000000000037941 */ /* 0x000fea0003800200 */
.L_x_262:
        /* <DEDUP_REMOVED lines=101> */
.L_x_267:
[----:B------:R-:W-:Y:S05]  /*19310*/  BSYNC.RECONVERGENT B4 ;  /* 0x0000000000047941 */ /* 0x000fea0003800200 */
.L_x_266:
[----:B------:R-:W-:-:S07]  /*19320*/  VIADD R94, R38, 0x1 ;  /* 0x00000001265e7836 */ /* 0x000fce0000000000 */
.L_x_265:
[----:B------:R-:W-:Y:S05]  /*19330*/  BSYNC.RECONVERGENT B3 ;  /* 0x0000000000037941 */ /* 0x000fea0003800200 */
.L_x_264:
        /* <DEDUP_REMOVED lines=41> */
.L_x_269:
[----:B------:R-:W-:Y:S05]  /*195d0*/  BSYNC.RECONVERGENT B3 ;  /* 0x0000000000037941 */ /* 0x000fea0003800200 */
.L_x_268:
        /* <DEDUP_REMOVED lines=82> */
.L_x_221:
[----:B------:R-:W-:Y:S05]  /*19b00*/  BSYNC.RECONVERGENT B2 ;  /* 0x0000000000027941 */ /* 0x000fea0003800200 */
.L_x_220:
[----:B0-----:R-:W-:Y:S01]  /*19b10*/  LOP3.LUT R37, R52, 0x3, RZ, 0x3c, !PT ;  /* 0x0000000334257812 */ /* 0x001fe200078e3cff */
[----:B------:R-:W-:Y:S03]  /*19b20*/  BSSY.RECONVERGENT B2, `(.L_x_219) ;  /* 0x0000fd8000027945 */ /* 0x000fe60003800200 */
[----:B------:R-:W-:-:S13]  /*19b30*/  ISETP.GE.U32.AND P0, PT, R37, R52, PT ;  /* 0x000000342500720c */ /* 0x000fda0003f06070 */
[----:B------:R-:W-:Y:S05]  /*19b40*/  @P0 BRA `(.L_x_270) ;  /* 0x000000fc00540947 */ /* 0x000fea0003800000 */
[----:B------:R-:W0:Y:S01]  /*19b50*/  LDCU UR4, c[0x0][0x39c] ;  /* 0x00007380ff0477ac */ /* 0x000e220008000800 */
[----:B------:R-:W-:Y:S01]  /*19b60*/  VIADD R36, R49, 0x4 ;  /* 0x0000000431247836 */ /* 0x000fe20000000000 */
[----:B------:R-:W-:Y:S04]  /*19b70*/  BSSY.RECONVERGENT B3, `(.L_x_271) ;  /* 0x0000543000037945 */ /* 0x000fe80003800200 */
        /* <DEDUP_REMOVED lines=28> */
.L_x_276:
[----:B------:R-:W-:Y:S05]  /*19d40*/  BSYNC.RECONVERGENT B5 ;  /* 0x0000000000057941 */ /* 0x000fea0003800200 */
.L_x_275:
[----:B------:R-:W-:-:S07]  /*19d50*/  VIADD R92, R38, 0x1 ;  /* 0x00000001265c7836 */ /* 0x000fce0000000000 */
.L_x_274:
[----:B------:R-:W-:Y:S05]  /*19d60*/  BSYNC.RECONVERGENT B4 ;  /* 0x0000000000047941 */ /* 0x000fea0003800200 */
.L_x_273:
        /* <DEDUP_REMOVED lines=41> */
.L_x_278:
[----:B------:R-:W-:Y:S05]  /*1a000*/  BSYNC.RECONVERGENT B4 ;  /* 0x0000000000047941 */ /* 0x000fea0003800200 */
.L_x_277:
        /* <DEDUP_REMOVED lines=158> */
.L_x_282:
[----:B------:R-:W-:Y:S05]  /*1a9f0*/  BSYNC.RECONVERGENT B5 ;  /* 0x0000000000057941 */ /* 0x000fea0003800200 */
.L_x_281:
[----:B------:R-:W-:-:S07]  /*1aa00*/  VIADD R94, R38, 0x1 ;  /* 0x00000001265e7836 */ /* 0x000fce0000000000 */
.L_x_280:
[----:B------:R-:W-:Y:S05]  /*1aa10*/  BSYNC.RECONVERGENT B4 ;  /* 0x0000000000047941 */ /* 0x000fea0003800200 */
.L_x_279:
        /* <DEDUP_REMOVED lines=41> */
.L_x_284:
[----:B------:R-:W-:Y:S05]  /*1acb0*/  BSYNC.RECONVERGENT B4 ;  /* 0x0000000000047941 */ /* 0x000fea0003800200 */
.L_x_283:
        /* <DEDUP_REMOVED lines=133> */
.L_x_288:
[----:B------:R-:W-:Y:S05]  /*1b510*/  BSYNC.RECONVERGENT B5 ;  /* 0x0000000000057941 */ /* 0x000fea0003800200 */
.L_x_287:
[----:B------:R-:W-:-:S07]  /*1b520*/  VIADD R94, R38, 0x1 ;  /* 0x00000001265e7836 */ /* 0x000fce0000000000 */
.L_x_286:
[----:B------:R-:W-:Y:S05]  /*1b530*/  BSYNC.RECONVERGENT B4 ;  /* 0x0000000000047941 */ /* 0x000fea0003800200 */
.L_x_285:
        /* <DEDUP_REMOVED lines=41> */
.L_x_290:
[----:B------:R-:W-:Y:S05]  /*1b7d0*/  BSYNC.RECONVERGENT B4 ;  /* 0x0000000000047941 */ /* 0x000fea0003800200 */
.L_x_289:
        /* <DEDUP_REMOVED lines=157> */
.L_x_294:
[----:B------:R-:W-:Y:S05]  /*1c1b0*/  BSYNC.RECONVERGENT B5 ;  /* 0x0000000000057941 */ /* 0x000fea0003800200 */
.L_x_293:
[----:B------:R-:W-:-:S07]  /*1c1c0*/  VIADD R94, R38, 0x1 ;  /* 0x00000001265e7836 */ /* 0x000fce0000000000 */
.L_x_292:
[----:B------:R-:W-:Y:S05]  /*1c1d0*/  BSYNC.RECONVERGENT B4 ;  /* 0x0000000000047941 */ /* 0x000fea0003800200 */
.L_x_291:
        /* <DEDUP_REMOVED lines=41> */
.L_x_296:
[----:B------:R-:W-:Y:S05]  /*1c470*/  BSYNC.RECONVERGENT B4 ;  /* 0x0000000000047941 */ /* 0x000fea0003800200 */
.L_x_295:
        /* <DEDUP_REMOVED lines=102> */
.L_x_300:
[----:B------:R-:W-:Y:S05]  /*1cae0*/  BSYNC.RECONVERGENT B5 ;  /* 0x0000000000057941 */ /* 0x000fea0003800200 */
.L_x_299:
[----:B------:R-:W-:-:S07]  /*1caf0*/  VIADD R96, R38, 0x1 ;  /* 0x0000000126607836 */ /* 0x000fce0000000000 */
.L_x_298:
[----:B------:R-:W-:Y:S05]  /*1cb00*/  BSYNC.RECONVERGENT B4 ;  /* 0x0000000000047941 */ /* 0x000fea0003800200 */
.L_x_297:
        /* <DEDUP_REMOVED lines=41> */
.L_x_302:
[----:B------:R-:W-:Y:S05]  /*1cda0*/  BSYNC.RECONVERGENT B4 ;  /* 0x0000000000047941 */ /* 0x000fea0003800200 */
.L_x_301:
        /* <DEDUP_REMOVED lines=98> */
.L_x_306:
[----:B------:R-:W-:Y:S05]  /*1d3d0*/  BSYNC.RECONVERGENT B5 ;  /* 0x0000000000057941 */ /* 0x000fea0003800200 */
.L_x_305:
[----:B------:R-:W-:-:S07]  /*1d3e0*/  VIADD R96, R38, 0x1 ;  /* 0x0000000126607836 */ /* 0x000fce0000000000 */
.L_x_304:
[----:B------:R-:W-:Y:S05]  /*1d3f0*/  BSYNC.RECONVERGENT B4 ;  /* 0x0000000000047941 */ /* 0x000fea0003800200 */
.L_x_303:
        /* <DEDUP_REMOVED lines=41> */
.L_x_308:
[----:B------:R-:W-:Y:S05]  /*1d690*/  BSYNC.RECONVERGENT B4 ;  /* 0x0000000000047941 */ /* 0x000fea0003800200 */
.L_x_307:
        /* <DEDUP_REMOVED lines=127> */
.L_x_312:
[----:B------:R-:W-:Y:S05]  /*1de90*/  BSYNC.RECONVERGENT B5 ;  /* 0x0000000000057941 */ /* 0x000fea0003800200 */
.L_x_311:
[----:B------:R-:W-:-:S07]  /*1dea0*/  VIADD R83, R38, 0x1 ;  /* 0x0000000126537836 */ /* 0x000fce0000000000 */
.L_x_310:
[----:B------:R-:W-:Y:S05]  /*1deb0*/  BSYNC.RECONVERGENT B4 ;  /* 0x0000000000047941 */ /* 0x000fea0003800200 */
.L_x_309:
        /* <DEDUP_REMOVED lines=41> */
.L_x_314:
[----:B------:R-:W-:Y:S05]  /*1e150*/  BSYNC.RECONVERGENT B4 ;  /* 0x0000000000047941 */ /* 0x000fea0003800200 */
.L_x_313:
        /* <DEDUP_REMOVED lines=101> */
.L_x_318:
[----:B------:R-:W-:Y:S05]  /*1e7b0*/  BSYNC.RECONVERGENT B5 ;  /* 0x0000000000057941 */ /* 0x000fea0003800200 */
.L_x_317:
[----:B------:R-:W-:-:S07]  /*1e7c0*/  VIADD R94, R38, 0x1 ;  /* 0x00000001265e7836 */ /* 0x000fce0000000000 */
.L_x_316:
[----:B------:R-:W-:Y:S05]  /*1e7d0*/  BSYNC.RECONVERGENT B4 ;  /* 0x0000000000047941 */ /* 0x000fea0003800200 */
.L_x_315:
        /* <DEDUP_REMOVED lines=41> */
.L_x_320:
[----:B------:R-:W-:Y:S05]  /*1ea70*/  BSYNC.RECONVERGENT B4 ;  /* 0x0000000000047941 */ /* 0x000fea0003800200 */
.L_x_319:
        /* <DEDUP_REMOVED lines=82> */
.L_x_272:
[----:B------:R-:W-:Y:S05]  /*1efa0*/  BSYNC.RECONVERGENT B3 ;  /* 0x0000000000037941 */ /* 0x000fea0003800200 */
.L_x_271:
[----:B0-----:R-:W-:-:S04]  /*1efb0*/  IADD3 R37, PT, PT, -R52, 0x4, RZ ;  /* 0x0000000434257810 */ /* 0x001fc80007ffe1ff */
        /* <DEDUP_REMOVED lines=33> */
.L_x_326:
[----:B------:R-:W-:Y:S05]  /*1f1d0*/  BSYNC.RECONVERGENT B5 ;  /* 0x0000000000057941 */ /* 0x000fea0003800200 */
.L_x_325:
[----:B------:R-:W-:-:S07]  /*1f1e0*/  VIADD R92, R38, 0x1 ;  /* 0x00000001265c7836 */ /* 0x000fce0000000000 */
.L_x_324:
[----:B------:R-:W-:Y:S05]  /*1f1f0*/  BSYNC.RECONVERGENT B4 ;  /* 0x0000000000047941 */ /* 0x000fea0003800200 */
.L_x_323:
        /* <DEDUP_REMOVED lines=41> */
.L_x_328:
[----:B------:R-:W-:Y:S05]  /*1f490*/  BSYNC.RECONVERGENT B4 ;  /* 0x0000000000047941 */ /* 0x000fea0003800200 */
.L_x_327:
        /* <DEDUP_REMOVED lines=158> */
.L_x_332:
[----:B------:R-:W-:Y:S05]  /*1fe80*/  BSYNC.RECONVERGENT B5 ;  /* 0x0000000000057941 */ /* 0x000fea0003800200 */
.L_x_331:
[----:B------:R-:W-:-:S07]  /*1fe90*/  VIADD R94, R38, 0x1 ;  /* 0x00000001265e7836 */ /* 0x000fce0000000000 */
.L_x_330:
[----:B------:R-:W-:Y:S05]  /*1fea0*/  BSYNC.RECONVERGENT B4 ;  /* 0x0000000000047941 */ /* 0x000fea0003800200 */
.L_x_329:
        /* <DEDUP_REMOVED lines=41> */
.L_x_334:
[----:B------:R-:W-:Y:S05]  /*20140*/  BSYNC.RECONVERGENT B4 ;  /* 0x0000000000047941 */ /* 0x000fea0003800200 */
.L_x_333:
        /* <DEDUP_REMOVED lines=133> */
.L_x_338:
[----:B------:R-:W-:Y:S05]  /*209a0*/  BSYNC.RECONVERGENT B5 ;  /* 0x0000000000057941 */ /* 0x000fea0003800200 */
.L_x_337:
[----:B------:R-:W-:-:S07]  /*209b0*/  VIADD R94, R38, 0x1 ;  /* 0x00000001265e7836 */ /* 0x000fce0000000000 */
.L_x_336:
[----:B------:R-:W-:Y:S05]  /*209c0*/  BSYNC.RECONVERGENT B4 ;  /* 0x0000000000047941 */ /* 0x000fea0003800200 */
.L_x_335:
        /* <DEDUP_REMOVED lines=41> */
.L_x_340:
[----:B------:R-:W-:Y:S05]  /*20c60*/  BSYNC.RECONVERGENT B4 ;  /* 0x0000000000047941 */ /* 0x000fea0003800200 */
.L_x_339:
        /* <DEDUP_REMOVED lines=157> */
.L_x_344:
[----:B------:R-:W-:Y:S05]  /*21640*/  BSYNC.RECONVERGENT B5 ;  /* 0x0000000000057941 */ /* 0x000fea0003800200 */
.L_x_343:
[----:B------:R-:W-:-:S07]  /*21650*/  VIADD R94, R38, 0x1 ;  /* 0x00000001265e7836 */ /* 0x000fce0000000000 */
.L_x_342:
[----:B------:R-:W-:Y:S05]  /*21660*/  BSYNC.RECONVERGENT B4 ;  /* 0x0000000000047941 */ /* 0x000fea0003800200 */
.L_x_341:
        /* <DEDUP_REMOVED lines=41> */
.L_x_346:
[----:B------:R-:W-:Y:S05]  /*21900*/  BSYNC.RECONVERGENT B4 ;  /* 0x0000000000047941 */ /* 0x000fea0003800200 */
.L_x_345:
        /* <DEDUP_REMOVED lines=102> */
.L_x_350:
[----:B------:R-:W-:Y:S05]  /*21f70*/  BSYNC.RECONVERGENT B5 ;  /* 0x0000000000057941 */ /* 0x000fea0003800200 */
.L_x_349:
[----:B------:R-:W-:-:S07]  /*21f80*/  VIADD R96, R38, 0x1 ;  /* 0x0000000126607836 */ /* 0x000fce0000000000 */
.L_x_348:
[----:B------:R-:W-:Y:S05]  /*21f90*/  BSYNC.RECONVERGENT B4 ;  /* 0x0000000000047941 */ /* 0x000fea0003800200 */
.L_x_347:
        /* <DEDUP_REMOVED lines=41> */
.L_x_352:
[----:B------:R-:W-:Y:S05]  /*22230*/  BSYNC.RECONVERGENT B4 ;  /* 0x0000000000047941 */ /* 0x000fea0003800200 */
.L_x_351:
        /* <DEDUP_REMOVED lines=98> */
.L_x_356:
[----:B------:R-:W-:Y:S05]  /*22860*/  BSYNC.RECONVERGENT B5 ;  /* 0x0000000000057941 */ /* 0x000fea0003800200 */
.L_x_355:
[----:B------:R-:W-:-:S07]  /*22870*/  VIADD R96, R38, 0x1 ;  /* 0x0000000126607836 */ /* 0x000fce0000000000 */
.L_x_354:
[----:B------:R-:W-:Y:S05]  /*22880*/  BSYNC.RECONVERGENT B4 ;  /* 0x0000000000047941 */ /* 0x000fea0003800200 */
.L_x_353:
        /* <DEDUP_REMOVED lines=41> */
.L_x_358:
[----:B------:R-:W-:Y:S05]  /*22b20*/  BSYNC.RECONVERGENT B4 ;  /* 0x0000000000047941 */ /* 0x000fea0003800200 */
.L_x_357:
        /* <DEDUP_REMOVED lines=127> */
.L_x_362:
[----:B------:R-:W-:Y:S05]  /*23320*/  BSYNC.RECONVERGENT B5 ;  /* 0x0000000000057941 */ /* 0x000fea0003800200 */
.L_x_361:
[----:B------:R-:W-:-:S07]  /*23330*/  VIADD R83, R38, 0x1 ;  /* 0x0000000126537836 */ /* 0x000fce0000000000 */
.L_x_360:
[----:B------:R-:W-:Y:S05]  /*23340*/  BSYNC.RECONVERGENT B4 ;  /* 0x0000000000047941 */ /* 0x000fea0003800200 */
.L_x_359:
        /* <DEDUP_REMOVED lines=41> */
.L_x_364:
[----:B------:R-:W-:Y:S05]  /*235e0*/  BSYNC.RECONVERGENT B4 ;  /* 0x0000000000047941 */ /* 0x000fea0003800200 */
.L_x_363:
        /* <DEDUP_REMOVED lines=101> */
.L_x_368:
[----:B------:R-:W-:Y:S05]  /*23c40*/  BSYNC.RECONVERGENT B5 ;  /* 0x0000000000057941 */ /* 0x000fea0003800200 */
.L_x_367:
[----:B------:R-:W-:-:S07]  /*23c50*/  VIADD R94, R38, 0x1 ;  /* 0x00000001265e7836 */ /* 0x000fce0000000000 */
.L_x_366:
[----:B------:R-:W-:Y:S05]  /*23c60*/  BSYNC.RECONVERGENT B4 ;  /* 0x0000000000047941 */ /* 0x000fea0003800200 */
.L_x_365:
        /* <DEDUP_REMOVED lines=41> */
.L_x_370:
[----:B------:R-:W-:Y:S05]  /*23f00*/  BSYNC.RECONVERGENT B4 ;  /* 0x0000000000047941 */ /* 0x000fea0003800200 */
.L_x_369:
        /* <DEDUP_REMOVED lines=82> */
.L_x_322:
[----:B------:R-:W-:Y:S05]  /*24430*/  BSYNC.RECONVERGENT B3 ;  /* 0x0000000000037941 */ /* 0x000fea0003800200 */
.L_x_321:
[----:B0-----:R-:W-:-:S04]  /*24440*/  IADD3 R37, PT, PT, -R52, 0x5, RZ ;  /* 0x0000000534257810 */ /* 0x001fc80007ffe1ff */
[----:B------:R-:W-:-:S13]  /*24450*/  ISETP.GE.U32.AND P0, PT, R37, R52, PT ;  /* 0x000000342500720c */ /* 0x000fda0003f06070 */
[----:B------:R-:W-:Y:S05]  /*24460*/  @P0 BRA `(.L_x_270) ;  /* 0x00000054000c0947 */ /* 0x000fea0003800000 */
[----:B------:R-:W0:Y:S01]  /*24470*/  LDCU UR4, c[0x0][0x39c] ;  /* 0x00007380ff0477ac */ /* 0x000e220008000800 */
[----:B------:R-:W-:-:S05]  /*24480*/  VIADD R36, R49, 0x6 ;  /* 0x0000000631247836 */ /* 0x000fca0000000000 */
        /* <DEDUP_REMOVED lines=28> */
.L_x_374:
[----:B------:R-:W-:Y:S05]  /*24650*/  BSYNC.RECONVERGENT B4 ;  /* 0x0000000000047941 */ /* 0x000fea0003800200 */
.L_x_373:
[----:B------:R-:W-:-:S07]  /*24660*/  VIADD R92, R38, 0x1 ;  /* 0x00000001265c7836 */ /* 0x000fce0000000000 */
.L_x_372:
[----:B------:R-:W-:Y:S05]  /*24670*/  BSYNC.RECONVERGENT B3 ;  /* 0x0000000000037941 */ /* 0x000fea0003800200 */
.L_x_371:
        /* <DEDUP_REMOVED lines=41> */
.L_x_376:
[----:B------:R-:W-:Y:S05]  /*24910*/  BSYNC.RECONVERGENT B3 ;  /* 0x0000000000037941 */ /* 0x000fea0003800200 */
.L_x_375:
[----:B------:R-:W0:Y:S01]  /*24920*/  LDCU.64 UR8, c[0x4][0x8] ;  /* 0x01000100ff0877ac */ /* 0x000e220008000a00 */
[----:B------:R-:W-:Y:S01]  /*24930*/  IMAD.SHL.U32 R36, R80, 0x40, RZ ;  /* 0x0000004050247824 */ /* 0x000fe200078e00ff */
[----:B------:R-:W1:Y:S08]  /*24940*/  LDC R97, c[0x0][0x398] ;  /* 0x0000e600ff617b82 */ /* 0x000e700000000800 */
[----:B------:R-:W2:Y:S01]  /*24950*/  LDC R96, c[0x0][0x394] ;  /* 0x0000e500ff607b82 */ /* 0x000ea20000000800 */
[----:B------:R-:W-:Y:S01]  /*24960*/  LOP3.LUT R36, R36, 0x40, RZ, 0xc0, !PT ;  /* 0x0000004024247812 */ /* 0x000fe200078ec0ff */
[----:B------:R-:W-:Y:S01]  /*24970*/  IMAD.MOV.U32 R88, RZ, RZ, 0x20fd8164 ;  /* 0x20fd8164ff587424 */ /* 0x000fe200078e00ff */
[----:B------:R-:W-:Y:S01]  /*24980*/  IABS R104, R82 ;  /* 0x0000005200687213 */ /* 0x000fe20000000000 */
[----:B------:R-:W3:Y:S01]  /*24990*/  LDCU UR4, c[0x0][0x3a8] ;  /* 0x00007500ff0477ac */ /* 0x000ee20008000800 */
[----:B0-----:R-:W-:-:S05]  /*249a0*/  IADD3 R84, P0, PT, R36, UR8, RZ ;  /* 0x0000000824547c10 */ /* 0x001fca000ff1e0ff */
[----:B------:R-:W-:Y:S01]  /*249b0*/  IMAD.X R85, RZ, RZ, UR9, P0 ;  /* 0x00000009ff557e24 */ /* 0x000fe200080e06ff */
[----:B------:R-:W-:Y:S01]  /*249c0*/  IABS R102, R83 ;  /* 0x0000005300667213 */ /* 0x000fe20000000000 */
[----:B------:R-:W0:Y:S03]  /*249d0*/  LDCU.64 UR8, c[0x0][0x388] ;  /* 0x00007100ff0877ac */ /* 0x000e260008000a00 */
[----:B------:R-:W4:Y:S04]  /*249e0*/  LDG.E.128.CONSTANT R36, desc[UR10][R84.64] ;  /* 0x0000000a54247981 */ /* 0x000f28000c1e9d00 */
[----:B------:R-:W5:Y:S04]  /*249f0*/  LDG.E.128.CONSTANT R40, desc[UR10][R84.64+0x10] ;  /* 0x0000100a54287981 */ /* 0x000f68000c1e9d00 */
[----:B------:R3:W5:Y:S01]  /*24a00*/  LDG.E.128.CONSTANT R44, desc[UR10][R84.64+0x20] ;  /* 0x0000200a542c7981 */ /* 0x000762000c1e9d00 */
[----:B-1----:R-:W-:-:S02]  /*24a10*/  IABS R99, R97 ;  /* 0x0000006100637213 */ /* 0x002fc40000000000 */
[----:B--2---:R-:W-:Y:S02]  /*24a20*/  IABS R98, R96 ;  /* 0x0000006000627213 */ /* 0x004fe40000000000 */
[----:B------:R-:W1:Y:S01]  /*24a30*/  I2F.RP R90, R99 ;  /* 0x00000063005a7306 */ /* 0x000e620000209400 */
[----:B---3--:R-:W-:-:S07]  /*24a40*/  LOP3.LUT R84, R80, 0x1, RZ, 0xc0, !PT ;  /* 0x0000000150547812 */ /* 0x008fce00078ec0ff */
[----:B------:R-:W2:Y:S01]  /*24a50*/  I2F.RP R89, R98 ;  /* 0x0000006200597306 */ /* 0x000ea20000209400 */
[----:B------:R-:W-:Y:S01]  /*24a60*/  ISETP.NE.U32.AND P0, PT, R84, 0x1, PT ;  /* 0x000000015400780c */ /* 0x000fe20003f05070 */
[----:B------:R-:W-:-:S03]  /*24a70*/  IMAD.MOV.U32 R84, RZ, RZ, 0x3da8ff83 ;  /* 0x3da8ff83ff547424 */ /* 0x000fc600078e00ff */
[----:B------:R-:W-:-:S03]  /*24a80*/  FSEL R88, R88, -8.06006814911005101289e+34, !P0 ;  /* 0xf9785eba58587808 */ /* 0x000fc60004000000 */
[----:B-1----:R-:W1:Y:S08]  /*24a90*/  MUFU.RCP R90, R90 ;  /* 0x0000005a005a7308 */ /* 0x002e700000001000 */
[----:B--2---:R-:W2:Y:S01]  /*24aa0*/  MUFU.RCP R89, R89 ;  /* 0x0000005900597308 */ /* 0x004ea20000001000 */
[----:B-1----:R-:W-:Y:S01]  /*24ab0*/  VIADD R85, R90, 0xffffffe ;  /* 0x0ffffffe5a557836 */ /* 0x002fe20000000000 */
[----:B------:R-:W-:-:S06]  /*24ac0*/  DMUL R90, R94, R94 ;  /* 0x0000005e5e5a7228 */ /* 0x000fcc0000000000 */
[----:B------:R-:W1:Y:S01]  /*24ad0*/  F2I.FTZ.U32.TRUNC.NTZ R85, R85 ;  /* 0x0000005500557305 */ /* 0x000e62000021f000 */
[----:B--2---:R-:W-:Y:S01]  /*24ae0*/  VIADD R86, R89, 0xffffffe ;  /* 0x0ffffffe59567836 */ /* 0x004fe20000000000 */
[----:B------:R-:W-:Y:S01]  /*24af0*/  FSEL R89, -R84, 0.11223486810922622681, !P0 ;  /* 0x3de5db6554597808 */ /* 0x000fe20004000100 */
[----:B------:R-:W-:-:S05]  /*24b00*/  IMAD.MOV.U32 R84, RZ, RZ, RZ ;  /* 0x000000ffff547224 */ /* 0x000fca00078e00ff */
[----:B------:R2:W3:Y:S01]  /*24b10*/  F2I.FTZ.U32.TRUNC.NTZ R87, R86 ;  /* 0x0000005600577305 */ /* 0x0004e2000021f000 */
[----:B-1----:R-:W-:Y:S02]  /*24b20*/  IMAD.MOV R100, RZ, RZ, -R85 ;  /* 0x000000ffff647224 */ /* 0x002fe400078e0a55 */
[----:B--2---:R-:W-:Y:S02]  /*24b30*/  IMAD.MOV.U32 R86, RZ, RZ, RZ ;  /* 0x000000ffff567224 */ /* 0x004fe400078e00ff */
[----:B------:R-:W-:Y:S02]  /*24b40*/  IMAD R101, R100, R99, RZ ;  /* 0x0000006364657224 */ /* 0x000fe400078e02ff */
[----:B------:R-:W-:Y:S02]  /*24b50*/  IMAD.MOV.U32 R100, RZ, RZ, R104 ;  /* 0x000000ffff647224 */ /* 0x000fe400078e0068 */
[----:B---3--:R-:W-:Y:S02]  /*24b60*/  IMAD.MOV R103, RZ, RZ, -R87 ;  /* 0x000000ffff677224 */ /* 0x008fe400078e0a57 */
[----:B------:R-:W-:-:S04]  /*24b70*/  IMAD.HI.U32 R101, R85, R101, R84 ;  /* 0x0000006555657227 */ /* 0x000fc800078e0054 */
[----:B------:R-:W-:Y:S02]  /*24b80*/  IMAD R85, R103, R98, RZ ;  /* 0x0000006267557224 */ /* 0x000fe400078e02ff */
[----:B------:R-:W-:-:S04]  /*24b90*/  IMAD.HI.U32 R101, R101, R100, RZ ;  /* 0x0000006465657227 */ /* 0x000fc800078e00ff */
[----:B------:R-:W-:Y:S01]  /*24ba0*/  IMAD.HI.U32 R84, R87, R85, R86 ;  /* 0x0000005557547227 */ /* 0x000fe200078e0056 */
[----:B------:R-:W-:-:S03]  /*24bb0*/  PRMT R87, RZ, 0x7610, R87 ;  /* 0x00007610ff577816 */ /* 0x000fc60000000057 */
[----:B------:R-:W-:Y:S02]  /*24bc0*/  IMAD.MOV.U32 R85, RZ, RZ, R102 ;  /* 0x000000ffff557224 */ /* 0x000fe400078e0066 */
[----:B------:R-:W-:Y:S02]  /*24bd0*/  IMAD.MOV R86, RZ, RZ, -R101 ;  /* 0x000000ffff567224 */ /* 0x000fe400078e0a65 */
[----:B------:R-:W-:-:S04]  /*24be0*/  IMAD.HI.U32 R84, R84, R85, RZ ;  /* 0x0000005554547227 */ /* 0x000fc800078e00ff */
[----:B------:R-:W-:-:S05]  /*24bf0*/  IMAD R86, R99, R86, R100 ;  /* 0x0000005663567224 */ /* 0x000fca00078e0264 */
[----:B------:R-:W-:-:S13]  /*24c00*/  ISETP.GT.U32.AND P6, PT, R99, R86, PT ;  /* 0x000000566300720c */ /* 0x000fda0003fc4070 */
[----:B------:R-:W-:Y:S02]  /*24c10*/  @!P6 IMAD.IADD R86, R86, 0x1, -R99 ;  /* 0x000000015656e824 */ /* 0x000fe400078e0a63 */
[----:B------:R-:W-:Y:S01]  /*24c20*/  @!P6 VIADD R101, R101, 0x1 ;  /* 0x000000016565e836 */ /* 0x000fe20000000000 */
[----:B------:R-:W-:Y:S02]  /*24c30*/  ISETP.NE.AND P6, PT, R97, RZ, PT ;  /* 0x000000ff6100720c */ /* 0x000fe40003fc5270 */
[----:B------:R-:W-:-:S13]  /*24c40*/  ISETP.GE.U32.AND P1, PT, R86, R99, PT ;  /* 0x000000635600720c */ /* 0x000fda0003f26070 */
[----:B------:R-:W-:Y:S01]  /*24c50*/  @P1 VIADD R101, R101, 0x1 ;  /* 0x0000000165651836 */ /* 0x000fe20000000000 */
[----:B----4-:R-:W-:-:S08]  /*24c60*/  DFMA R36, R90, R88, R36 ;  /* 0x000000585a24722b */ /* 0x010fd00000000024 */
[----:B------:R-:W-:Y:S01]  /*24c70*/  DFMA R36, R90, R36, R38 ;  /* 0x000000245a24722b */ /* 0x000fe20000000026 */
[----:B------:R-:W-:Y:S01]  /*24c80*/  IMAD.MOV R39, RZ, RZ, -R84 ;  /* 0x000000ffff277224 */ /* 0x000fe200078e0a54 */
[----:B------:R-:W-:-:S03]  /*24c90*/  LOP3.LUT R38, R82, R97, RZ, 0x3c, !PT ;  /* 0x0000006152267212 */ /* 0x000fc600078e3cff */
[----:B------:R-:W-:-:S03]  /*24ca0*/  IMAD R39, R98, R39, R85 ;  /* 0x0000002762277224 */ /* 0x000fc600078e0255 */
[----:B-----5:R-:W-:Y:S02]  /*24cb0*/  DFMA R36, R90, R36, R40 ;  /* 0x000000245a24722b */ /* 0x020fe40000000028 */
[----:B------:R-:W-:-:S06]  /*24cc0*/  ISETP.GT.U32.AND P3, PT, R98, R39, PT ;  /* 0x000000276200720c */ /* 0x000fcc0003f64070 */
[----:B------:R-:W-:Y:S01]  /*24cd0*/  DFMA R36, R90, R36, R42 ;  /* 0x000000245a24722b */ /* 0x000fe2000000002a */
[----:B------:R-:W-:-:S06]  /*24ce0*/  IMAD.MOV.U32 R43, RZ, RZ, 0x3fe00000 ;  /* 0x3fe00000ff2b7424 */ /* 0x000fcc00078e00ff */
[----:B------:R-:W-:Y:S01]  /*24cf0*/  @!P3 IMAD.IADD R39, R39, 0x1, -R98 ;  /* 0x000000012727b824 */ /* 0x000fe200078e0a62 */
[----:B------:R-:W-:Y:S01]  /*24d00*/  DFMA R36, R90, R36, R44 ;  /* 0x000000245a24722b */ /* 0x000fe2000000002c */
[----:B------:R-:W-:Y:S01]  /*24d10*/  @!P3 VIADD R84, R84, 0x1 ;  /* 0x000000015454b836 */ /* 0x000fe20000000000 */
[----:B------:R-:W-:Y:S01]  /*24d20*/  ISETP.GE.AND P3, PT, R38, RZ, PT ;  /* 0x000000ff2600720c */ /* 0x000fe20003f66270 */
[----:B------:R-:W-:Y:S01]  /*24d30*/  IMAD.MOV.U32 R38, RZ, RZ, R101 ;  /* 0x000000ffff267224 */ /* 0x000fe200078e0065 */
[----:B------:R-:W-:-:S04]  /*24d40*/  ISETP.GE.U32.AND P2, PT, R39, R98, PT ;  /* 0x000000622700720c */ /* 0x000fc80003f46070 */
[----:B------:R-:W-:Y:S01]  /*24d50*/  DFMA R46, R90, R36, R46 ;  /* 0x000000245a2e722b */ /* 0x000fe2000000002e */
[----:B------:R-:W-:-:S04]  /*24d60*/  LOP3.LUT R36, R83, R96, RZ, 0x3c, !PT ;  /* 0x0000006053247212 */ /* 0x000fc800078e3cff */
[----:B------:R-:W-:Y:S02]  /*24d70*/  ISETP.GE.AND P1, PT, R36, RZ, PT ;  /* 0x000000ff2400720c */ /* 0x000fe40003f26270 */
[----:B------:R-:W-:Y:S01]  /*24d80*/  @!P3 IMAD.MOV R38, RZ, RZ, -R38 ;  /* 0x000000ffff26b224 */ /* 0x000fe200078e0a26 */
[----:B------:R-:W-:Y:S01]  /*24d90*/  @!P6 LOP3.LUT R38, RZ, R97, RZ, 0x33, !PT ;  /* 0x00000061ff26e212 */ /* 0x000fe200078e33ff */
[----:B------:R-:W-:Y:S01]  /*24da0*/  @P2 VIADD R84, R84, 0x1 ;  /* 0x0000000154542836 */ /* 0x000fe20000000000 */
[----:B------:R-:W-:Y:S01]  /*24db0*/  ISETP.NE.AND P2, PT, R96, RZ, PT ;  /* 0x000000ff6000720c */ /* 0x000fe20003f45270 */
[----:B------:R-:W-:Y:S01]  /*24dc0*/  DFMA R36, R46, R94, R94 ;  /* 0x0000005e2e24722b */ /* 0x000fe2000000005e */
[----:B------:R-:W-:Y:S01]  /*24dd0*/  VIMNMX R38, PT, PT, RZ, R38, !PT ;  /* 0x00000026ff267248 */ /* 0x000fe20007fe0100 */
[----:B------:R-:W-:-:S03]  /*24de0*/  DFMA R90, R90, R46, 1 ;  /* 0x3ff000005a5a742b */ /* 0x000fc6000000002e */
[----:B------:R-:W-:Y:S02]  /*24df0*/  VIMNMX R40, PT, PT, R38, UR6, PT ;  /* 0x0000000626287c48 */ /* 0x000fe4000bfe0100 */
[----:B------:R-:W-:Y:S02]  /*24e00*/  @!P1 IMAD.MOV R84, RZ, RZ, -R84 ;  /* 0x000000ffff549224 */ /* 0x000fe400078e0a54 */
[----:B------:R1:W2:Y:S03]  /*24e10*/  I2F.F64 R98, R40 ;  /* 0x0000002800627312 */ /* 0x0002a60000201c00 */
[----:B------:R-:W-:Y:S02]  /*24e20*/  @!P2 LOP3.LUT R84, RZ, R96, RZ, 0x33, !PT ;  /* 0x00000060ff54a212 */ /* 0x000fe400078e33ff */
[----:B------:R-:W-:Y:S02]  /*24e30*/  FSEL R36, R90, R36, !P0 ;  /* 0x000000245a247208 */ /* 0x000fe40004000000 */
[----:B------:R-:W-:Y:S01]  /*24e40*/  VIMNMX R84, PT, PT, RZ, R84, !PT ;  /* 0x00000054ff547248 */ /* 0x000fe20007fe0100 */
[----:B-1----:R-:W-:Y:S01]  /*24e50*/  IMAD.MOV.U32 R40, RZ, RZ, RZ ;  /* 0x000000ffff287224 */ /* 0x002fe200078e00ff */
[----:B------:R-:W-:-:S02]  /*24e60*/  FSEL R37, R91, R37, !P0 ;  /* 0x000000255b257208 */ /* 0x000fc40004000000 */
[----:B------:R-:W-:Y:S02]  /*24e70*/  VIMNMX R84, PT, PT, R84, UR5, PT ;  /* 0x0000000554547c48 */ /* 0x000fe4000bfe0100 */
[----:B------:R-:W-:Y:S02]  /*24e80*/  LOP3.LUT P0, RZ, R80, 0x2, RZ, 0xc0, !PT ;  /* 0x0000000250ff7812 */ /* 0x000fe4000780c0ff */
[----:B------:R-:W-:Y:S01]  /*24e90*/  DADD R38, RZ, -R36 ;  /* 0x00000000ff267229 */ /* 0x000fe20000000824 */
[----:B------:R-:W1:Y:S01]  /*24ea0*/  I2F.F64 R88, R84 ;  /* 0x0000005400587312 */ /* 0x000e620000201c00 */
[----:B--2---:R-:W-:-:S08]  /*24eb0*/  DFMA R98, R76, -0.5, R98 ;  /* 0xbfe000004c62782b */ /* 0x004fd00000000062 */
        /* <DEDUP_REMOVED lines=70> */
.L_x_380:
[----:B------:R-:W-:Y:S05]  /*25320*/  BSYNC.RECONVERGENT B4 ;  /* 0x0000000000047941 */ /* 0x000fea0003800200 */
.L_x_379:
[----:B------:R-:W-:-:S07]  /*25330*/  VIADD R94, R38, 0x1 ;  /* 0x00000001265e7836 */ /* 0x000fce0000000000 */
.L_x_378:
[----:B------:R-:W-:Y:S05]  /*25340*/  BSYNC.RECONVERGENT B3 ;  /* 0x0000000000037941 */ /* 0x000fea0003800200 */
.L_x_377:
        /* <DEDUP_REMOVED lines=41> */
.L_x_382:
[----:B------:R-:W-:Y:S05]  /*255e0*/  BSYNC.RECONVERGENT B3 ;  /* 0x0000000000037941 */ /* 0x000fea0003800200 */
.L_x_381:
        /* <DEDUP_REMOVED lines=132> */
.L_x_386:
[----:B------:R-:W-:Y:S05]  /*25e30*/  BSYNC.RECONVERGENT B4 ;  /* 0x0000000000047941 */ /* 0x000fea0003800200 */
.L_x_385:
[----:B------:R-:W-:-:S07]  /*25e40*/  VIADD R94, R38, 0x1 ;  /* 0x00000001265e7836 */ /* 0x000fce0000000000 */
.L_x_384:
[----:B------:R-:W-:Y:S05]  /*25e50*/  BSYNC.RECONVERGENT B3 ;  /* 0x0000000000037941 */ /* 0x000fea0003800200 */
.L_x_383:
        /* <DEDUP_REMOVED lines=41> */
.L_x_388:
[----:B------:R-:W-:Y:S05]  /*260f0*/  BSYNC.RECONVERGENT B3 ;  /* 0x0000000000037941 */ /* 0x000fea0003800200 */
.L_x_387:
        /* <DEDUP_REMOVED lines=157> */
.L_x_392:
[----:B------:R-:W-:Y:S05]  /*26ad0*/  BSYNC.RECONVERGENT B4 ;  /* 0x0000000000047941 */ /* 0x000fea0003800200 */
.L_x_391:
[----:B------:R-:W-:-:S07]  /*26ae0*/  VIADD R94, R38, 0x1 ;  /* 0x00000001265e7836 */ /* 0x000fce0000000000 */
.L_x_390:
[----:B------:R-:W-:Y:S05]  /*26af0*/  BSYNC.RECONVERGENT B3 ;  /* 0x0000000000037941 */ /* 0x000fea0003800200 */
.L_x_389:
        /* <DEDUP_REMOVED lines=41> */
.L_x_394:
[----:B------:R-:W-:Y:S05]  /*26d90*/  BSYNC.RECONVERGENT B3 ;  /* 0x0000000000037941 */ /* 0x000fea0003800200 */
.L_x_393:
        /* <DEDUP_REMOVED lines=101> */
.L_x_398:
[----:B------:R-:W-:Y:S05]  /*273f0*/  BSYNC.RECONVERGENT B4 ;  /* 0x0000000000047941 */ /* 0x000fea0003800200 */
.L_x_397:
[----:B------:R-:W-:-:S07]  /*27400*/  VIADD R96, R38, 0x1 ;  /* 0x0000000126607836 */ /* 0x000fce0000000000 */
.L_x_396:
[----:B------:R-:W-:Y:S05]  /*27410*/  BSYNC.RECONVERGENT B3 ;  /* 0x0000000000037941 */ /* 0x000fea0003800200 */
.L_x_395:
        /* <DEDUP_REMOVED lines=41> */
.L_x_400:
[----:B------:R-:W-:Y:S05]  /*276b0*/  BSYNC.RECONVERGENT B3 ;  /* 0x0000000000037941 */ /* 0x000fea0003800200 */
.L_x_399:
        /* <DEDUP_REMOVED lines=98> */
.L_x_404:
[----:B------:R-:W-:Y:S05]  /*27ce0*/  BSYNC.RECONVERGENT B4 ;  /* 0x0000000000047941 */ /* 0x000fea0003800200 */
.L_x_403:
[----:B------:R-:W-:-:S07]  /*27cf0*/  VIADD R96, R38, 0x1 ;  /* 0x0000000126607836 */ /* 0x000fce0000000000 */
.L_x_402:
[----:B------:R-:W-:Y:S05]  /*27d00*/  BSYNC.RECONVERGENT B3 ;  /* 0x0000000000037941 */ /* 0x000fea0003800200 */
.L_x_401:
        /* <DEDUP_REMOVED lines=41> */
.L_x_406:
[----:B------:R-:W-:Y:S05]  /*27fa0*/  BSYNC.RECONVERGENT B3 ;  /* 0x0000000000037941 */ /* 0x000fea0003800200 */
.L_x_405:
        /* <DEDUP_REMOVED lines=68> */
[----:B------:R-:W-:Y:S01]  /*283f0*/  BSSY.RECONVERGENT B3, `(.L_x_407) ;  /* 0x000003c000037945 */ /* 0x000fe20003800200 */
[----:B------:R-:W-:Y:S01]  /*28400*/  IABS R84, R82 ;  /* 0x0000005200547213 */ /* 0x000fe20000000000 */
[----:B------:R-:W-:Y:S01]  /*28410*/  IMAD.MOV.U32 R90, RZ, RZ, R70 ;  /* 0x000000ffff5a7224 */ /* 0x000fe200078e0046 */
        /* <DEDUP_REMOVED lines=55> */
.L_x_410:
[----:B------:R-:W-:Y:S05]  /*28790*/  BSYNC.RECONVERGENT B4 ;  /* 0x0000000000047941 */ /* 0x000fea0003800200 */
.L_x_409:
[----:B------:R-:W-:-:S07]  /*287a0*/  VIADD R83, R38, 0x1 ;  /* 0x0000000126537836 */ /* 0x000fce0000000000 */
.L_x_408:
[----:B------:R-:W-:Y:S05]  /*287b0*/  BSYNC.RECONVERGENT B3 ;  /* 0x0000000000037941 */ /* 0x000fea0003800200 */
.L_x_407:
        /* <DEDUP_REMOVED lines=41> */
.L_x_412:
[----:B------:R-:W-:Y:S05]  /*28a50*/  BSYNC.RECONVERGENT B3 ;  /* 0x0000000000037941 */ /* 0x000fea0003800200 */
.L_x_411:
        /* <DEDUP_REMOVED lines=101> */
.L_x_416:
[----:B------:R-:W-:Y:S05]  /*290b0*/  BSYNC.RECONVERGENT B4 ;  /* 0x0000000000047941 */ /* 0x000fea0003800200 */
.L_x_415:
[----:B------:R-:W-:-:S07]  /*290c0*/  VIADD R94, R38, 0x1 ;  /* 0x00000001265e7836 */ /* 0x000fce0000000000 */
.L_x_414:
[----:B------:R-:W-:Y:S05]  /*290d0*/  BSYNC.RECONVERGENT B3 ;  /* 0x0000000000037941 */ /* 0x000fea0003800200 */
.L_x_413:
        /* <DEDUP_REMOVED lines=41> */
.L_x_418:
[----:B------:R-:W-:Y:S05]  /*29370*/  BSYNC.RECONVERGENT B3 ;  /* 0x0000000000037941 */ /* 0x000fea0003800200 */
.L_x_417:
        /* <DEDUP_REMOVED lines=82> */
.L_x_270:
[----:B------:R-:W-:Y:S05]  /*298a0*/  BSYNC.RECONVERGENT B2 ;  /* 0x0000000000027941 */ /* 0x000fea0003800200 */
.L_x_219:
[----:B------:R-:W1:Y:S01]  /*298b0*/  LDCU UR7, c[0x0][0x39c] ;  /* 0x00007380ff0777ac */ /* 0x000e620008000800 */
[----:B------:R-:W-:Y:S01]  /*298c0*/  VIADD R36, R51, 0x1 ;  /* 0x0000000133247836 */ /* 0x000fe20000000000 */
[----:B------:R-:W-:Y:S01]  /*298d0*/  BSSY.RECONVERGENT B2, `(.L_x_419) ;  /* 0x0000543000027945 */ /* 0x000fe20003800200 */
[----:B------:R-:W2:Y:S01]  /*298e0*/  LDCU UR4, c[0x0][0x3a0] ;  /* 0x00007400ff0477ac */ /* 0x000ea20008000800 */
[C---:B-1----:R-:W-:Y:S02]  /*298f0*/  ISETP.GE.AND P0, PT, R49.reuse, UR7, PT ;  /* 0x0000000731007c0c */ /* 0x042fe4000bf06270 */
[C---:B--2---:R-:W-:Y:S02]  /*29900*/  ISETP.GE.AND P5, PT, R36.reuse, UR4, PT ;  /* 0x0000000424007c0c */ /* 0x044fe4000bfa6270 */
[----:B------:R-:W-:Y:S02]  /*29910*/  ISETP.LT.OR P0, PT, R49, RZ, P0 ;  /* 0x000000ff3100720c */ /* 0x000fe40000701670 */
[----:B------:R-:W-:-:S04]  /*29920*/  ISETP.LT.OR P5, PT, R36, RZ, P5 ;  /* 0x000000ff2400720c */ /* 0x000fc80002fa1670 */
[----:B------:R-:W-:-:S13]  /*29930*/  PLOP3.LUT P0, PT, P0, P5, PT, 0xf8, 0x8f ;  /* 0x00000000008f781c */ /* 0x000fda000070bf70 */
[----:B------:R-:W-:Y:S05]  /*29940*/  @P0 BRA `(.L_x_420) ;  /* 0x0000005000ec0947 */ /* 0x000fea0003800000 */
        /* <DEDUP_REMOVED lines=24> */
.L_x_424:
[----:B------:R-:W-:Y:S05]  /*29ad0*/  BSYNC.RECONVERGENT B4 ;  /* 0x0000000000047941 */ /* 0x000fea0003800200 */
.L_x_423:
[----:B------:R-:W-:-:S07]  /*29ae0*/  VIADD R92, R38, 0x1 ;  /* 0x00000001265c7836 */ /* 0x000fce0000000000 */
.L_x_422:
[----:B------:R-:W-:Y:S05]  /*29af0*/  BSYNC.RECONVERGENT B3 ;  /* 0x0000000000037941 */ /* 0x000fea0003800200 */
.L_x_421:
        /* <DEDUP_REMOVED lines=41> */
.L_x_426:
[----:B------:R-:W-:Y:S05]  /*29d90*/  BSYNC.RECONVERGENT B3 ;  /* 0x0000000000037941 */ /* 0x000fea0003800200 */
.L_x_425:
        /* <DEDUP_REMOVED lines=30> */
[----:B------:R-:W-:-:S03]  /*29f80*/  IABS R97, R82 ;  /* 0x0000005200617213 */ /* 0x000fc60000000000 */
        /* <DEDUP_REMOVED lines=35> */
[----:B------:R-:W-:Y:S01]  /*2a1c0*/  DFMA R46, R86, R36, R46 ;  /* 0x00000024562e722b */ /* 0x000fe2000000002e */
[----:B------:R-:W-:Y:S02]  /*2a1d0*/  IMAD.MOV.U32 R38, RZ, RZ, R98 ;  /* 0x000000ffff267224 */ /* 0x000fe400078e0062 */
[----:B------:R-:W-:Y:S01]  /*2a1e0*/  @!P3 IMAD.MOV R96, RZ, RZ, -R96 ;  /* 0x000000ffff60b224 */ /* 0x000fe200078e0a60 */
[----:B------:R-:W-:-:S04]  /*2a1f0*/  ISETP.NE.AND P3, PT, R90, RZ, PT ;  /* 0x000000ff5a00720c */ /* 0x000fc80003f65270 */
[----:B------:R-:W-:Y:S02]  /*2a200*/  DFMA R36, R46, R88, R88 ;  /* 0x000000582e24722b */ /* 0x000fe40000000058 */
[----:B------:R-:W-:Y:S01]  /*2a210*/  @!P2 LOP3.LUT R96, RZ, R91, RZ, 0x33, !PT ;  /* 0x0000005bff60a212 */ /* 0x000fe200078e33ff */
[----:B------:R-:W-:Y:S01]  /*2a220*/  DFMA R46, R86, R46, 1 ;  /* 0x3ff00000562e742b */ /* 0x000fe2000000002e */
[----:B------:R-:W-:Y:S01]  /*2a230*/  @!P1 IMAD.MOV R38, RZ, RZ, -R38 ;  /* 0x000000ffff269224 */ /* 0x000fe200078e0a26 */
[----:B------:R-:W-:Y:S02]  /*2a240*/  PRMT R87, RZ, 0x7610, R87 ;  /* 0x00007610ff577816 */ /* 0x000fe40000000057 */
        /* <DEDUP_REMOVED lines=83> */
.L_x_430:
[----:B------:R-:W-:Y:S05]  /*2a780*/  BSYNC.RECONVERGENT B4 ;  /* 0x0000000000047941 */ /* 0x000fea0003800200 */
.L_x_429:
[----:B------:R-:W-:-:S07]  /*2a790*/  VIADD R94, R38, 0x1 ;  /* 0x00000001265e7836 */ /* 0x000fce0000000000 */
.L_x_428:
[----:B------:R-:W-:Y:S05]  /*2a7a0*/  BSYNC.RECONVERGENT B3 ;  /* 0x0000000000037941 */ /* 0x000fea0003800200 */
.L_x_427:
        /* <DEDUP_REMOVED lines=41> */
.L_x_432:
[----:B------:R-:W-:Y:S05]  /*2aa40*/  BSYNC.RECONVERGENT B3 ;  /* 0x0000000000037941 */ /* 0x000fea0003800200 */
.L_x_431:
        /* <DEDUP_REMOVED lines=131> */
.L_x_436:
[----:B------:R-:W-:Y:S05]  /*2b280*/  BSYNC.RECONVERGENT B4 ;  /* 0x0000000000047941 */ /* 0x000fea0003800200 */
.L_x_435:
[----:B------:R-:W-:-:S07]  /*2b290*/  VIADD R94, R38, 0x1 ;  /* 0x00000001265e7836 */ /* 0x000fce0000000000 */
.L_x_434:
[----:B------:R-:W-:Y:S05]  /*2b2a0*/  BSYNC.RECONVERGENT B3 ;  /* 0x0000000000037941 */ /* 0x000fea0003800200 */
.L_x_433:
        /* <DEDUP_REMOVED lines=41> */
.L_x_438:
[----:B------:R-:W-:Y:S05]  /*2b540*/  BSYNC.RECONVERGENT B3 ;  /* 0x0000000000037941 */ /* 0x000fea0003800200 */
.L_x_437:
        /* <DEDUP_REMOVED lines=33> */
[----:B------:R-:W-:Y:S01]  /*2b760*/  DFMA R36, R90, R36, R38 ;  /* 0x000000245a24722b */ /* 0x000fe20000000026 */
[----:B------:R-:W-:Y:S01]  /*2b770*/  IMAD R39, R102, R86, R85 ;  /* 0x0000005666277224 */ /* 0x000fe200078e0255 */
[----:B------:R-:W-:-:S04]  /*2b780*/  LOP3.LUT R38, R82, R97, RZ, 0x3c, !PT ;  /* 0x0000006152267212 */ /* 0x000fc800078e3cff */
        /* <DEDUP_REMOVED lines=12> */
[----:B------:R-:W-:Y:S01]  /*2b850*/  PRMT R47, RZ, 0x7610, R47 ;  /* 0x00007610ff2f7816 */ /* 0x000fe2000000002f */
[----:B------:R-:W1:Y:S04]  /*2b860*/  LDC R46, c[0x0][0x394] ;  /* 0x0000e500ff2e7b82 */ /* 0x000e680000000800 */
        /* <DEDUP_REMOVED lines=107> */
.L_x_442:
[----:B------:R-:W-:Y:S05]  /*2bf20*/  BSYNC.RECONVERGENT B4 ;  /* 0x0000000000047941 */ /* 0x000fea0003800200 */
.L_x_441:
[----:B------:R-:W-:-:S07]  /*2bf30*/  VIADD R94, R38, 0x1 ;  /* 0x00000001265e7836 */ /* 0x000fce0000000000 */
.L_x_440:
[----:B------:R-:W-:Y:S05]  /*2bf40*/  BSYNC.RECONVERGENT B3 ;  /* 0x0000000000037941 */ /* 0x000fea0003800200 */
.L_x_439:
        /* <DEDUP_REMOVED lines=41> */
.L_x_444:
[----:B------:R-:W-:Y:S05]  /*2c1e0*/  BSYNC.RECONVERGENT B3 ;  /* 0x0000000000037941 */ /* 0x000fea0003800200 */
.L_x_443:
        /* <DEDUP_REMOVED lines=102> */
.L_x_448:
[----:B------:R-:W-:Y:S05]  /*2c850*/  BSYNC.RECONVERGENT B4 ;  /* 0x0000000000047941 */ /* 0x000fea0003800200 */
.L_x_447:
[----:B------:R-:W-:-:S07]  /*2c860*/  VIADD R96, R38, 0x1 ;  /* 0x0000000126607836 */ /* 0x000fce0000000000 */
.L_x_446:
[----:B------:R-:W-:Y:S05]  /*2c870*/  BSYNC.RECONVERGENT B3 ;  /* 0x0000000000037941 */ /* 0x000fea0003800200 */
.L_x_445:
        /* <DEDUP_REMOVED lines=41> */
.L_x_450:
[----:B------:R-:W-:Y:S05]  /*2cb10*/  BSYNC.RECONVERGENT B3 ;  /* 0x0000000000037941 */ /* 0x000fea0003800200 */
.L_x_449:
        /* <DEDUP_REMOVED lines=98> */
.L_x_454:
[----:B------:R-:W-:Y:S05]  /*2d140*/  BSYNC.RECONVERGENT B4 ;  /* 0x0000000000047941 */ /* 0x000fea0003800200 */
.L_x_453:
[----:B------:R-:W-:-:S07]  /*2d150*/  VIADD R96, R38, 0x1 ;  /* 0x0000000126607836 */ /* 0x000fce0000000000 */
.L_x_452:
[----:B------:R-:W-:Y:S05]  /*2d160*/  BSYNC.RECONVERGENT B3 ;  /* 0x0000000000037941 */ /* 0x000fea0003800200 */
.L_x_451:
        /* <DEDUP_REMOVED lines=41> */
.L_x_456:
[----:B------:R-:W-:Y:S05]  /*2d400*/  BSYNC.RECONVERGENT B3 ;  /* 0x0000000000037941 */ /* 0x000fea0003800200 */
.L_x_455:
        /* <DEDUP_REMOVED lines=126> */
.L_x_460:
[----:B------:R-:W-:Y:S05]  /*2dbf0*/  BSYNC.RECONVERGENT B4 ;  /* 0x0000000000047941 */ /* 0x000fea0003800200 */
.L_x_459:
[----:B------:R-:W-:-:S07]  /*2dc00*/  VIADD R83, R38, 0x1 ;  /* 0x0000000126537836 */ /* 0x000fce0000000000 */
.L_x_458:
[----:B------:R-:W-:Y:S05]  /*2dc10*/  BSYNC.RECONVERGENT B3 ;  /* 0x0000000000037941 */ /* 0x000fea0003800200 */
.L_x_457:
        /* <DEDUP_REMOVED lines=41> */
.L_x_462:
[----:B------:R-:W-:Y:S05]  /*2deb0*/  BSYNC.RECONVERGENT B3 ;  /* 0x0000000000037941 */ /* 0x000fea0003800200 */
.L_x_461:
        /* <DEDUP_REMOVED lines=101> */
.L_x_466:
[----:B------:R-:W-:Y:S05]  /*2e510*/  BSYNC.RECONVERGENT B4 ;  /* 0x0000000000047941 */ /* 0x000fea0003800200 */
.L_x_465:
[----:B------:R-:W-:-:S07]  /*2e520*/  VIADD R94, R38, 0x1 ;  /* 0x00000001265e7836 */ /* 0x000fce0000000000 */
.L_x_464:
[----:B------:R-:W-:Y:S05]  /*2e530*/  BSYNC.RECONVERGENT B3 ;  /* 0x0000000000037941 */ /* 0x000fea0003800200 */
.L_x_463:
        /* <DEDUP_REMOVED lines=41> */
.L_x_468:
[----:B------:R-:W-:Y:S05]  /*2e7d0*/  BSYNC.RECONVERGENT B3 ;  /* 0x0000000000037941 */ /* 0x000fea0003800200 */
.L_x_467:
        /* <DEDUP_REMOVED lines=82> */
.L_x_420:
[----:B------:R-:W-:Y:S05]  /*2ed00*/  BSYNC.RECONVERGENT B2 ;  /* 0x0000000000027941 */ /* 0x000fea0003800200 */
.L_x_419:
[----:B------:R-:W2:Y:S01]  /*2ed10*/  LDCU UR4, c[0x0][0x39c] ;  /* 0x00007380ff0477ac */ /* 0x000ea20008000800 */
[----:B------:R-:W-:Y:S01]  /*2ed20*/  BSSY.RECONVERGENT B2, `(.L_x_469) ;  /* 0x0000541000027945 */ /* 0x000fe20003800200 */
[----:B--2---:R-:W-:-:S04]  /*2ed30*/  ISETP.GE.AND P0, PT, R50, UR4, PT ;  /* 0x0000000432007c0c */ /* 0x004fc8000bf06270 */
[----:B------:R-:W-:-:S04]  /*2ed40*/  ISETP.LT.OR P0, PT, R50, RZ, P0 ;  /* 0x000000ff3200720c */ /* 0x000fc80000701670 */
[----:B------:R-:W-:-:S13]  /*2ed50*/  PLOP3.LUT P0, PT, P0, P5, PT, 0xf8, 0x8f ;  /* 0x00000000008f781c */ /* 0x000fda000070bf70 */
[----:B------:R-:W-:Y:S05]  /*2ed60*/  @P0 BRA `(.L_x_470) ;  /* 0x0000005000f00947 */ /* 0x000fea0003800000 */
[----:B------:R-:W2:Y:S01]  /*2ed70*/  LDC R82, c[0x0][0x3a8] ;  /* 0x0000ea00ff527b82 */ /* 0x000ea20000000800 */
[----:B------:R-:W0:Y:S01]  /*2ed80*/  LDCU UR4, c[0x0][0x3a4] ;  /* 0x00007480ff0477ac */ /* 0x000e220008000800 */
[----:B------:R-:W-:Y:S01]  /*2ed90*/  DSETP.NEU.AND P6, PT, |R72|, +INF , PT ;  /* 0x7ff000004800742a */ /* 0x000fe20003fcd200 */
[----:B------:R-:W-:Y:S01]  /*2eda0*/  IMAD.IADD R51, R81, 0x1, -R52 ;  /* 0x0000000151337824 */ /* 0x000fe200078e0a34 */
[----:B------:R-:W-:Y:S01]  /*2edb0*/  BSSY.RECONVERGENT B3, `(.L_x_471) ;  /* 0x0000017000037945 */ /* 0x000fe20003800200 */
[----:B------:R-:W-:Y:S02]  /*2edc0*/  IMAD.MOV.U32 R92, RZ, RZ, 0x1 ;  /* 0x00000001ff5c7424 */ /* 0x000fe400078e00ff */
[----:B------:R-:W-:Y:S02]  /*2edd0*/  IMAD.MOV.U32 R84, RZ, RZ, R70 ;  /* 0x000000ffff547224 */ /* 0x000fe400078e0046 */
[----:B------:R-:W-:Y:S02]  /*2ede0*/  IMAD.MOV.U32 R85, RZ, RZ, R71 ;  /* 0x000000ffff557224 */ /* 0x000fe400078e0047 */
[----:B01----:R-:W-:-:S04]  /*2edf0*/  IMAD R83, R50, UR4, RZ ;  /* 0x0000000432537c24 */ /* 0x003fc8000f8e02ff */
[----:B------:R-:W-:Y:S02]  /*2ee00*/  IMAD.SHL.U32 R83, R83, 0x2, RZ ;  /* 0x0000000253537824 */ /* 0x000fe400078e00ff */
[----:B--2---:R-:W-:-:S04]  /*2ee10*/  IMAD R82, R51, R82, R82 ;  /* 0x0000005233527224 */ /* 0x004fc800078e0252 */
        /* <DEDUP_REMOVED lines=14> */
.L_x_474:
[----:B------:R-:W-:Y:S05]  /*2ef00*/  BSYNC.RECONVERGENT B4 ;  /* 0x0000000000047941 */ /* 0x000fea0003800200 */
.L_x_473:
[----:B------:R-:W-:-:S07]  /*2ef10*/  VIADD R92, R38, 0x1 ;  /* 0x00000001265c7836 */ /* 0x000fce0000000000 */
.L_x_472:
[----:B------:R-:W-:Y:S05]  /*2ef20*/  BSYNC.RECONVERGENT B3 ;  /* 0x0000000000037941 */ /* 0x000fea0003800200 */
.L_x_471:
        /* <DEDUP_REMOVED lines=41> */
.L_x_476:
[----:B------:R-:W-:Y:S05]  /*2f1c0*/  BSYNC.RECONVERGENT B3 ;  /* 0x0000000000037941 */ /* 0x000fea0003800200 */
.L_x_475:
        /* <DEDUP_REMOVED lines=158> */
.L_x_480:
[----:B------:R-:W-:Y:S05]  /*2fbb0*/  BSYNC.RECONVERGENT B4 ;  /* 0x0000000000047941 */ /* 0x000fea0003800200 */
.L_x_479:
[----:B------:R-:W-:-:S07]  /*2fbc0*/  VIADD R94, R38, 0x1 ;  /* 0x00000001265e7836 */ /* 0x000fce0000000000 */
.L_x_478:
[----:B------:R-:W-:Y:S05]  /*2fbd0*/  BSYNC.RECONVERGENT B3 ;  /* 0x0000000000037941 */ /* 0x000fea0003800200 */
.L_x_477:
        /* <DEDUP_REMOVED lines=41> */
.L_x_482:
[----:B------:R-:W-:Y:S05]  /*2fe70*/  BSYNC.RECONVERGENT B3 ;  /* 0x0000000000037941 */ /* 0x000fea0003800200 */
.L_x_481:
        /* <DEDUP_REMOVED lines=131> */
.L_x_486:
[----:B------:R-:W-:Y:S05]  /*306b0*/  BSYNC.RECONVERGENT B4 ;  /* 0x0000000000047941 */ /* 0x000fea0003800200 */
.L_x_485:
[----:B------:R-:W-:-:S07]  /*306c0*/  VIADD R94, R38, 0x1 ;  /* 0x00000001265e7836 */ /* 0x000fce0000000000 */
.L_x_484:
[----:B------:R-:W-:Y:S05]  /*306d0*/  BSYNC.RECONVERGENT B3 ;  /* 0x0000000000037941 */ /* 0x000fea0003800200 */
.L_x_483:
        /* <DEDUP_REMOVED lines=41> */
.L_x_488:
[----:B------:R-:W-:Y:S05]  /*30970*/  BSYNC.RECONVERGENT B3 ;  /* 0x0000000000037941 */ /* 0x000fea0003800200 */
.L_x_487:
        /* <DEDUP_REMOVED lines=157> */
.L_x_492:
[----:B------:R-:W-:Y:S05]  /*31350*/  BSYNC.RECONVERGENT B4 ;  /* 0x0000000000047941 */ /* 0x000fea0003800200 */
.L_x_491:
[----:B------:R-:W-:-:S07]  /*31360*/  VIADD R94, R38, 0x1 ;  /* 0x00000001265e7836 */ /* 0x000fce0000000000 */
.L_x_490:
[----:B------:R-:W-:Y:S05]  /*31370*/  BSYNC.RECONVERGENT B3 ;  /* 0x0000000000037941 */ /* 0x000fea0003800200 */
.L_x_489:
        /* <DEDUP_REMOVED lines=41> */
.L_x_494:
[----:B------:R-:W-:Y:S05]  /*31610*/  BSYNC.RECONVERGENT B3 ;  /* 0x0000000000037941 */ /* 0x000fea0003800200 */
.L_x_493:
        /* <DEDUP_REMOVED lines=102> */
.L_x_498:
[----:B------:R-:W-:Y:S05]  /*31c80*/  BSYNC.RECONVERGENT B4 ;  /* 0x0000000000047941 */ /* 0x000fea0003800200 */
.L_x_497:
[----:B------:R-:W-:-:S07]  /*31c90*/  VIADD R96, R38, 0x1 ;  /* 0x0000000126607836 */ /* 0x000fce0000000000 */
.L_x_496:
[----:B------:R-:W-:Y:S05]  /*31ca0*/  BSYNC.RECONVERGENT B3 ;  /* 0x0000000000037941 */ /* 0x000fea0003800200 */
.L_x_495:
        /* <DEDUP_REMOVED lines=41> */
.L_x_500:
[----:B------:R-:W-:Y:S05]  /*31f40*/  BSYNC.RECONVERGENT B3 ;  /* 0x0000000000037941 */ /* 0x000fea0003800200 */
.L_x_499:
        /* <DEDUP_REMOVED lines=98> */
.L_x_504:
[----:B------:R-:W-:Y:S05]  /*32570*/  BSYNC.RECONVERGENT B4 ;  /* 0x0000000000047941 */ /* 0x000fea0003800200 */
.L_x_503:
[----:B------:R-:W-:-:S07]  /*32580*/  VIADD R96, R38, 0x1 ;  /* 0x0000000126607836 */ /* 0x000fce0000000000 */
.L_x_502:
[----:B------:R-:W-:Y:S05]  /*32590*/  BSYNC.RECONVERGENT B3 ;  /* 0x0000000000037941 */ /* 0x000fea0003800200 */
.L_x_501:
        /* <DEDUP_REMOVED lines=41> */
.L_x_506:
[----:B------:R-:W-:Y:S05]  /*32830*/  BSYNC.RECONVERGENT B3 ;  /* 0x0000000000037941 */ /* 0x000fea0003800200 */
.L_x_505:
        /* <DEDUP_REMOVED lines=126> */
.L_x_510:
[----:B------:R-:W-:Y:S05]  /*33020*/  BSYNC.RECONVERGENT B4 ;  /* 0x0000000000047941 */ /* 0x000fea0003800200 */
.L_x_509:
[----:B------:R-:W-:-:S07]  /*33030*/  VIADD R83, R38, 0x1 ;  /* 0x0000000126537836 */ /* 0x000fce0000000000 */
.L_x_508:
[----:B------:R-:W-:Y:S05]  /*33040*/  BSYNC.RECONVERGENT B3 ;  /* 0x0000000000037941 */ /* 0x000fea0003800200 */
.L_x_507:
        /* <DEDUP_REMOVED lines=41> */
.L_x_512:
[----:B------:R-:W-:Y:S05]  /*332e0*/  BSYNC.RECONVERGENT B3 ;  /* 0x0000000000037941 */ /* 0x000fea0003800200 */
.L_x_511:
        /* <DEDUP_REMOVED lines=101> */
.L_x_516:
[----:B------:R-:W-:Y:S05]  /*33940*/  BSYNC.RECONVERGENT B4 ;  /* 0x0000000000047941 */ /* 0x000fea0003800200 */
.L_x_515:
[----:B------:R-:W-:-:S07]  /*33950*/  VIADD R94, R38, 0x1 ;  /* 0x00000001265e7836 */ /* 0x000fce0000000000 */
.L_x_514:
[----:B------:R-:W-:Y:S05]  /*33960*/  BSYNC.RECONVERGENT B3 ;  /* 0x0000000000037941 */ /* 0x000fea0003800200 */
.L_x_513:
        /* <DEDUP_REMOVED lines=41> */
.L_x_518:
[----:B------:R-:W-:Y:S05]  /*33c00*/  BSYNC.RECONVERGENT B3 ;  /* 0x0000000000037941 */ /* 0x000fea0003800200 */
.L_x_517:
        /* <DEDUP_REMOVED lines=71> */
[----:B------:R-:W1:Y:S01]  /*34080*/  I2F.F64.U16 R40, R40 ;  /* 0x0000002800287312 */ /* 0x000e620000101800 */
[----:B0-----:R-:W-:-:S07]  /*34090*/  DMUL R36, R36, UR8 ;  /* 0x0000000824247c28 */ /* 0x001fce0008000000 */
[----:B------:R-:W0:Y:S01]  /*340a0*/  I2F.F64.U16 R42, R42 ;  /* 0x0000002a002a7312 */ /* 0x000e220000101800 */
[----:B------:R-:W-:Y:S01]  /*340b0*/  UMOV UR8, 0x39581062 ;  /* 0x3958106200087882 */ /* 0x000fe20000000000 */
[----:B------:R-:W-:Y:S02]  /*340c0*/  UMOV UR9, 0x3fe2c8b4 ;  /* 0x3fe2c8b400097882 */ /* 0x000fe40000000000 */
[----:B-1----:R-:W-:Y:S01]  /*340d0*/  DFMA R36, R40, UR8, R36 ;  /* 0x0000000828247c2b */ /* 0x002fe20008000024 */
[----:B------:R-:W-:Y:S01]  /*340e0*/  UMOV UR8, 0x9fbe76c9 ;  /* 0x9fbe76c900087882 */ /* 0x000fe20000000000 */
[----:B------:R-:W-:-:S06]  /*340f0*/  UMOV UR9, 0x3fbd2f1a ;  /* 0x3fbd2f1a00097882 */ /* 0x000fcc0000000000 */
[----:B0-----:R-:W-:-:S10]  /*34100*/  DFMA R36, R42, UR8, R36 ;  /* 0x000000082a247c2b */ /* 0x001fd40008000024 */
[----:B------:R-:W0:Y:S02]  /*34110*/  F2I.U32.F64.TRUNC R37, R36 ;  /* 0x0000002400257311 */ /* 0x000e24000030d000 */
[----:B0-----:R2:W-:Y:S02]  /*34120*/  STL.U8 [R80+0x38f], R37 ;  /* 0x00038f2550007387 */ /* 0x0015e40000100000 */
.L_x_470:
[----:B------:R-:W-:Y:S05]  /*34130*/  BSYNC.RECONVERGENT B2 ;  /* 0x0000000000027941 */ /* 0x000fea0003800200 */
.L_x_469:
[----:B------:R-:W3:Y:S01]  /*34140*/  LDCU UR4, c[0x0][0x39c] ;  /* 0x00007380ff0477ac */ /* 0x000ee20008000800 */
[----:B------:R-:W-:Y:S01]  /*34150*/  VIADD R36, R49, 0x2 ;  /* 0x0000000231247836 */ /* 0x000fe20000000000 */
[----:B------:R-:W-:Y:S04]  /*34160*/  BSSY.RECONVERGENT B2, `(.L_x_519) ;  /* 0x0000544000027945 */ /* 0x000fe80003800200 */
[----:B---3--:R-:W-:-:S04]  /*34170*/  ISETP.GE.AND P0, PT, R36, UR4, PT ;  /* 0x0000000424007c0c */ /* 0x008fc8000bf06270 */
[----:B------:R-:W-:-:S04]  /*34180*/  ISETP.LT.OR P0, PT, R36, RZ, P0 ;  /* 0x000000ff2400720c */ /* 0x000fc80000701670 */
[----:B------:R-:W-:-:S13]  /*34190*/  PLOP3.LUT P0, PT, P0, P5, PT, 0xf8, 0x8f ;  /* 0x00000000008f781c */ /* 0x000fda000070bf70 */
[----:B------:R-:W-:Y:S05]  /*341a0*/  @P0 BRA `(.L_x_520) ;  /* 0x0000005000fc0947 */ /* 0x000fea0003800000 */
[----:B012---:R-:W0:Y:S01]  /*341b0*/  LDC R83, c[0x0][0x3a4] ;  /* 0x0000e900ff537b82 */ /* 0x007e220000000800 */
[----:B------:R-:W-:Y:S01]  /*341c0*/  DSETP.NEU.AND P6, PT, |R72|, +INF , PT ;  /* 0x7ff000004800742a */ /* 0x000fe20003fcd200 */
[----:B------:R-:W-:Y:S01]  /*341d0*/  IMAD.IADD R51, R81, 0x1, -R52 ;  /* 0x0000000151337824 */ /* 0x000fe200078e0a34 */
[----:B------:R-:W-:Y:S01]  /*341e0*/  BSSY.RECONVERGENT B3, `(.L_x_521) ;  /* 0x0000018000037945 */ /* 0x000fe20003800200 */
[----:B------:R-:W-:Y:S02]  /*341f0*/  IMAD.MOV.U32 R92, RZ, RZ, 0x1 ;  /* 0x00000001ff5c7424 */ /* 0x000fe400078e00ff */
[----:B------:R-:W-:Y:S02]  /*34200*/  IMAD.MOV.U32 R84, RZ, RZ, R70 ;  /* 0x000000ffff547224 */ /* 0x000fe400078e0046 */
[----:B------:R-:W1:Y:S01]  /*34210*/  LDC R36, c[0x0][0x3a8] ;  /* 0x0000ea00ff247b82 */ /* 0x000e620000000800 */
[----:B------:R-:W-:Y:S02]  /*34220*/  IMAD.MOV.U32 R85, RZ, RZ, R71 ;  /* 0x000000ffff557224 */ /* 0x000fe400078e0047 */
[----:B0-----:R-:W-:-:S04]  /*34230*/  IMAD R83, R50, R83, R83 ;  /* 0x0000005332537224 */ /* 0x001fc800078e0253 */
[----:B------:R-:W-:Y:S02]  /*34240*/  IMAD.SHL.U32 R83, R83, 0x2, RZ ;  /* 0x0000000253537824 */ /* 0x000fe400078e00ff */
[----:B-1----:R-:W-:-:S04]  /*34250*/  IMAD R82, R51, R36, R36 ;  /* 0x0000002433527224 */ /* 0x002fc800078e0224 */
        /* <DEDUP_REMOVED lines=14> */
.L_x_524:
[----:B------:R-:W-:Y:S05]  /*34340*/  BSYNC.RECONVERGENT B4 ;  /* 0x0000000000047941 */ /* 0x000fea0003800200 */
.L_x_523:
[----:B------:R-:W-:-:S07]  /*34350*/  VIADD R92, R38, 0x1 ;  /* 0x00000001265c7836 */ /* 0x000fce0000000000 */
.L_x_522:
[----:B------:R-:W-:Y:S05]  /*34360*/  BSYNC.RECONVERGENT B3 ;  /* 0x0000000000037941 */ /* 0x000fea0003800200 */
.L_x_521:
        /* <DEDUP_REMOVED lines=41> */
.L_x_526:
[----:B------:R-:W-:Y:S05]  /*34600*/  BSYNC.RECONVERGENT B3 ;  /* 0x0000000000037941 */ /* 0x000fea0003800200 */
.L_x_525:
        /* <DEDUP_REMOVED lines=158> */
.L_x_530:
[----:B------:R-:W-:Y:S05]  /*34ff0*/  BSYNC.RECONVERGENT B4 ;  /* 0x0000000000047941 */ /* 0x000fea0003800200 */
.L_x_529:
[----:B------:R-:W-:-:S07]  /*35000*/  VIADD R94, R38, 0x1 ;  /* 0x00000001265e7836 */ /* 0x000fce0000000000 */
.L_x_528:
[----:B------:R-:W-:Y:S05]  /*35010*/  BSYNC.RECONVERGENT B3 ;  /* 0x0000000000037941 */ /* 0x000fea0003800200 */
.L_x_527:
        /* <DEDUP_REMOVED lines=41> */
.L_x_532:
[----:B------:R-:W-:Y:S05]  /*352b0*/  BSYNC.RECONVERGENT B3 ;  /* 0x0000000000037941 */ /* 0x000fea0003800200 */
.L_x_531:
        /* <DEDUP_REMOVED lines=133> */
.L_x_536:
[----:B------:R-:W-:Y:S05]  /*35b10*/  BSYNC.RECONVERGENT B4 ;  /* 0x0000000000047941 */ /* 0x000fea0003800200 */
.L_x_535:
[----:B------:R-:W-:-:S07]  /*35b20*/  VIADD R94, R38, 0x1 ;  /* 0x00000001265e7836 */ /* 0x000fce0000000000 */
.L_x_534:
[----:B------:R-:W-:Y:S05]  /*35b30*/  BSYNC.RECONVERGENT B3 ;  /* 0x0000000000037941 */ /* 0x000fea0003800200 */
.L_x_533:
        /* <DEDUP_REMOVED lines=41> */
.L_x_538:
[----:B------:R-:W-:Y:S05]  /*35dd0*/  BSYNC.RECONVERGENT B3 ;  /* 0x0000000000037941 */ /* 0x000fea0003800200 */
.L_x_537:
        /* <DEDUP_REMOVED lines=157> */
.L_x_542:
[----:B------:R-:W-:Y:S05]  /*367b0*/  BSYNC.RECONVERGENT B4 ;  /* 0x0000000000047941 */ /* 0x000fea0003800200 */
.L_x_541:
[----:B------:R-:W-:-:S07]  /*367c0*/  VIADD R94, R38, 0x1 ;  /* 0x00000001265e7836 */ /* 0x000fce0000000000 */
.L_x_540:
[----:B------:R-:W-:Y:S05]  /*367d0*/  BSYNC.RECONVERGENT B3 ;  /* 0x0000000000037941 */ /* 0x000fea0003800200 */
.L_x_539:
        /* <DEDUP_REMOVED lines=41> */
.L_x_544:
[----:B------:R-:W-:Y:S05]  /*36a70*/  BSYNC.RECONVERGENT B3 ;  /* 0x0000000000037941 */ /* 0x000fea0003800200 */
.L_x_543:
        /* <DEDUP_REMOVED lines=102> */
.L_x_548:
[----:B------:R-:W-:Y:S05]  /*370e0*/  BSYNC.RECONVERGENT B4 ;  /* 0x0000000000047941 */ /* 0x000fea0003800200 */
.L_x_547:
[----:B------:R-:W-:-:S07]  /*370f0*/  VIADD R96, R38, 0x1 ;  /* 0x0000000126607836 */ /* 0x000fce0000000000 */
.L_x_546:
[----:B------:R-:W-:Y:S05]  /*37100*/  BSYNC.RECONVERGENT B3 ;  /* 0x0000000000037941 */ /* 0x000fea0003800200 */
.L_x_545:
        /* <DEDUP_REMOVED lines=41> */
.L_x_550:
[----:B------:R-:W-:Y:S05]  /*373a0*/  BSYNC.RECONVERGENT B3 ;  /* 0x0000000000037941 */ /* 0x000fea0003800200 */
.L_x_549:
        /* <DEDUP_REMOVED lines=98> */
.L_x_554:
[----:B------:R-:W-:Y:S05]  /*379d0*/  BSYNC.RECONVERGENT B4 ;  /* 0x0000000000047941 */ /* 0x000fea0003800200 */
.L_x_553:
[----:B------:R-:W-:-:S07]  /*379e0*/  VIADD R96, R38, 0x1 ;  /* 0x0000000126607836 */ /* 0x000fce0000000000 */
.L_x_552:
[----:B------:R-:W-:Y:S05]  /*379f0*/  BSYNC.RECONVERGENT B3 ;  /* 0x0000000000037941 */ /* 0x000fea0003800200 */
.L_x_551:
        /* <DEDUP_REMOVED lines=41> */
.L_x_556:
[----:B------:R-:W-:Y:S05]  /*37c90*/  BSYNC.RECONVERGENT B3 ;  /* 0x0000000000037941 */ /* 0x000fea0003800200 */
.L_x_555:
        /* <DEDUP_REMOVED lines=127> */
.L_x_560:
[----:B------:R-:W-:Y:S05]  /*38490*/  BSYNC.RECONVERGENT B4 ;  /* 0x0000000000047941 */ /* 0x000fea0003800200 */
.L_x_559:
[----:B------:R-:W-:-:S07]  /*384a0*/  VIADD R83, R38, 0x1 ;  /* 0x0000000126537836 */ /* 0x000fce0000000000 */
.L_x_558:
[----:B------:R-:W-:Y:S05]  /*384b0*/  BSYNC.RECONVERGENT B3 ;  /* 0x0000000000037941 */ /* 0x000fea0003800200 */
.L_x_557:
        /* <DEDUP_REMOVED lines=41> */
.L_x_562:
[----:B------:R-:W-:Y:S05]  /*38750*/  BSYNC.RECONVERGENT B3 ;  /* 0x0000000000037941 */ /* 0x000fea0003800200 */
.L_x_561:
        /* <DEDUP_REMOVED lines=101> */
.L_x_566:
[----:B------:R-:W-:Y:S05]  /*38db0*/  BSYNC.RECONVERGENT B4 ;  /* 0x0000000000047941 */ /* 0x000fea0003800200 */
.L_x_565:
[----:B------:R-:W-:-:S07]  /*38dc0*/  VIADD R94, R38, 0x1 ;  /* 0x00000001265e7836 */ /* 0x000fce0000000000 */
.L_x_564:
[----:B------:R-:W-:Y:S05]  /*38dd0*/  BSYNC.RECONVERGENT B3 ;  /* 0x0000000000037941 */ /* 0x000fea0003800200 */
.L_x_563:
        /* <DEDUP_REMOVED lines=41> */
.L_x_568:
[----:B------:R-:W-:Y:S05]  /*39070*/  BSYNC.RECONVERGENT B3 ;  /* 0x0000000000037941 */ /* 0x000fea0003800200 */
.L_x_567:
        /* <DEDUP_REMOVED lines=82> */
.L_x_520:
[----:B------:R-:W-:Y:S05]  /*395a0*/  BSYNC.RECONVERGENT B2 ;  /* 0x0000000000027941 */ /* 0x000fea0003800200 */
.L_x_519:
[----:B012---:R-:W-:-:S04]  /*395b0*/  IADD3 R37, PT, PT, -R52, 0x2, RZ ;  /* 0x0000000234257810 */ /* 0x007fc80007ffe1ff */
        /* <DEDUP_REMOVED lines=10> */
[----:B------:R-:W0:Y:S01]  /*39660*/  LDC R38, c[0x0][0x3a8] ;  /* 0x0000ea00ff267b82 */ /* 0x000e220000000800 */
[----:B------:R-:W1:Y:S01]  /*39670*/  LDCU UR4, c[0x0][0x3a4] ;  /* 0x00007480ff0477ac */ /* 0x000e620008000800 */
[----:B------:R-:W-:Y:S01]  /*39680*/  DSETP.NEU.AND P6, PT, |R72|, +INF , PT ;  /* 0x7ff000004800742a */ /* 0x000fe20003fcd200 */
[----:B------:R-:W-:Y:S01]  /*39690*/  IMAD.IADD R51, R81, 0x1, -R52 ;  /* 0x0000000151337824 */ /* 0x000fe200078e0a34 */
[----:B------:R-:W-:Y:S01]  /*396a0*/  BSSY.RECONVERGENT B3, `(.L_x_572) ;  /* 0x0000017000037945 */ /* 0x000fe20003800200 */
[----:B------:R-:W-:Y:S02]  /*396b0*/  IMAD.MOV.U32 R92, RZ, RZ, 0x1 ;  /* 0x00000001ff5c7424 */ /* 0x000fe400078e00ff */
[----:B------:R-:W-:Y:S02]  /*396c0*/  IMAD.MOV.U32 R84, RZ, RZ, R70 ;  /* 0x000000ffff547224 */ /* 0x000fe400078e0046 */
[----:B------:R-:W-:Y:S02]  /*396d0*/  IMAD.MOV.U32 R85, RZ, RZ, R71 ;  /* 0x000000ffff557224 */ /* 0x000fe400078e0047 */
[----:B-1----:R-:W-:-:S04]  /*396e0*/  IMAD R83, R36, UR4, RZ ;  /* 0x0000000424537c24 */ /* 0x002fc8000f8e02ff */
[----:B------:R-:W-:Y:S02]  /*396f0*/  IMAD.SHL.U32 R83, R83, 0x2, RZ ;  /* 0x0000000253537824 */ /* 0x000fe400078e00ff */
[----:B0-----:R-:W-:-:S04]  /*39700*/  IMAD R82, R51, R38, R38 ;  /* 0x0000002633527224 */ /* 0x001fc800078e0226 */
        /* <DEDUP_REMOVED lines=14> */
.L_x_575:
[----:B------:R-:W-:Y:S05]  /*397f0*/  BSYNC.RECONVERGENT B4 ;  /* 0x0000000000047941 */ /* 0x000fea0003800200 */
.L_x_574:
[----:B------:R-:W-:-:S07]  /*39800*/  VIADD R92, R38, 0x1 ;  /* 0x00000001265c7836 */ /* 0x000fce0000000000 */
.L_x_573:
[----:B------:R-:W-:Y:S05]  /*39810*/  BSYNC.RECONVERGENT B3 ;  /* 0x0000000000037941 */ /* 0x000fea0003800200 */
.L_x_572:
        /* <DEDUP_REMOVED lines=41> */
.L_x_577:
[----:B------:R-:W-:Y:S05]  /*39ab0*/  BSYNC.RECONVERGENT B3 ;  /* 0x0000000000037941 */ /* 0x000fea0003800200 */
.L_x_576:
        /* <DEDUP_REMOVED lines=21> */
[----:B-1----:R-:W-:Y:S01]  /*39c10*/  VIADD R85, R96, 0xffffffe ;  /* 0x0ffffffe60557836 */ /* 0x002fe20000000000 */
[----:B------:R-:W-:-:S06]  /*39c20*/  IABS R96, R83 ;  /* 0x0000005300607213 */ /* 0x000fcc0000000000 */
        /* <DEDUP_REMOVED lines=40> */
[----:B------:R-:W-:Y:S01]  /*39eb0*/  ISETP.GE.AND P1, PT, R38, RZ, PT ;  /* 0x000000ff2600720c */ /* 0x000fe20003f26270 */
[----:B------:R-:W-:Y:S01]  /*39ec0*/  @P2 VIADD R97, R97, 0x1 ;  /* 0x0000000161612836 */ /* 0x000fe20000000000 */
[----:B------:R-:W-:Y:S01]  /*39ed0*/  ISETP.NE.AND P2, PT, R91, RZ, PT ;  /* 0x000000ff5b00720c */ /* 0x000fe20003f45270 */
[----:B------:R-:W-:Y:S01]  /*39ee0*/  IMAD.MOV.U32 R39, RZ, RZ, R99 ;  /* 0x000000ffff277224 */ /* 0x000fe200078e0063 */
[----:B------:R-:W-:Y:S01]  /*39ef0*/  DFMA R46, R86, R36, R46 ;  /* 0x00000024562e722b */ /* 0x000fe2000000002e */
[----:B------:R-:W-:Y:S02]  /*39f00*/  IMAD.MOV.U32 R38, RZ, RZ, R97 ;  /* 0x000000ffff267224 */ /* 0x000fe400078e0061 */
        /* <DEDUP_REMOVED lines=10> */
[----:B------:R-:W1:Y:S01]  /*39fb0*/  I2F.F64 R98, R41 ;  /* 0x0000002900627312 */ /* 0x000e620000201c00 */
[----:B------:R-:W-:Y:S02]  /*39fc0*/  FSEL R36, R86, R36, !P0 ;  /* 0x0000002456247208 */ /* 0x000fe40004000000 */
[----:B------:R-:W-:-:S02]  /*39fd0*/  FSEL R37, R87, R37, !P0 ;  /* 0x0000002557257208 */ /* 0x000fc40004000000 */
[----:B------:R-:W-:Y:S02]  /*39fe0*/  VIMNMX R40, PT, PT, R38, UR5, PT ;  /* 0x0000000526287c48 */ /* 0x000fe4000bfe0100 */
[----:B------:R-:W-:Y:S02]  /*39ff0*/  LOP3.LUT P0, RZ, R80, 0x2, RZ, 0xc0, !PT ;  /* 0x0000000250ff7812 */ /* 0x000fe4000780c0ff */
[----:B------:R-:W-:Y:S01]  /*3a000*/  DADD R38, RZ, -R36 ;  /* 0x00000000ff267229 */ /* 0x000fe20000000824 */
[----:B------:R2:W3:Y:S01]  /*3a010*/  I2F.F64 R88, R40 ;  /* 0x0000002800587312 */ /* 0x0004e20000201c00 */
[----:B------:R-:W-:Y:S01]  /*3a020*/  PRMT R87, RZ, 0x7610, R87 ;  /* 0x00007610ff577816 */ /* 0x000fe20000000057 */
[----:B-1----:R-:W-:Y:S01]  /*3a030*/  DFMA R98, R76, -0.5, R98 ;  /* 0xbfe000004c62782b */ /* 0x002fe20000000062 */
[----:B--2---:R-:W-:-:S06]  /*3a040*/  IMAD.MOV.U32 R40, RZ, RZ, RZ ;  /* 0x000000ffff287224 */ /* 0x004fcc00078e00ff */
        /* <DEDUP_REMOVED lines=70> */
.L_x_581:
[----:B------:R-:W-:Y:S05]  /*3a4b0*/  BSYNC.RECONVERGENT B4 ;  /* 0x0000000000047941 */ /* 0x000fea0003800200 */
.L_x_580:
[----:B------:R-:W-:-:S07]  /*3a4c0*/  VIADD R94, R38, 0x1 ;  /* 0x00000001265e7836 */ /* 0x000fce0000000000 */
.L_x_579:
[----:B------:R-:W-:Y:S05]  /*3a4d0*/  BSYNC.RECONVERGENT B3 ;  /* 0x0000000000037941 */ /* 0x000fea0003800200 */
.L_x_578:
        /* <DEDUP_REMOVED lines=41> */
.L_x_583:
[----:B------:R-:W-:Y:S05]  /*3a770*/  BSYNC.RECONVERGENT B3 ;  /* 0x0000000000037941 */ /* 0x000fea0003800200 */
.L_x_582:
        /* <DEDUP_REMOVED lines=133> */
.L_x_587:
[----:B------:R-:W-:Y:S05]  /*3afd0*/  BSYNC.RECONVERGENT B4 ;  /* 0x0000000000047941 */ /* 0x000fea0003800200 */
.L_x_586:
[----:B------:R-:W-:-:S07]  /*3afe0*/  VIADD R94, R38, 0x1 ;  /* 0x00000001265e7836 */ /* 0x000fce0000000000 */
.L_x_585:
[----:B------:R-:W-:Y:S05]  /*3aff0*/  BSYNC.RECONVERGENT B3 ;  /* 0x0000000000037941 */ /* 0x000fea0003800200 */
.L_x_584:
        /* <DEDUP_REMOVED lines=41> */
.L_x_589:
[----:B------:R-:W-:Y:S05]  /*3b290*/  BSYNC.RECONVERGENT B3 ;  /* 0x0000000000037941 */ /* 0x000fea0003800200 */
.L_x_588:
        /* <DEDUP_REMOVED lines=39> */
[----:B---3--:R-:W-:-:S08]  /*3b510*/  DFMA R36, R90, R86, R36 ;  /* 0x000000565a24722b */ /* 0x008fd00000000024 */
        /* <DEDUP_REMOVED lines=13> */
[----:B------:R1:W2:Y:S01]  /*3b5f0*/  I2F.F64 R102, R40 ;  /* 0x0000002800667312 */ /* 0x0002a20000201c00 */
[----:B------:R-:W-:Y:S01]  /*3b600*/  PRMT R47, RZ, 0x7610, R47 ;  /* 0x00007610ff2f7816 */ /* 0x000fe2000000002f */
[----:B------:R-:W3:Y:S05]  /*3b610*/  LDC R46, c[0x0][0x394] ;  /* 0x0000e500ff2e7b82 */ /* 0x000eea0000000800 */
        /* <DEDUP_REMOVED lines=37> */
[----:B------:R-:W4:Y:S04]  /*3b870*/  @!P0 LDG.E.U8 R45, desc[UR10][R36.64+0x1] ;  /* 0x0000010a242d8981 */ /* 0x000f28000c1e1100 */
[----:B------:R0:W5:Y:S01]  /*3b880*/  @!P0 LDG.E.U8 R43, desc[UR10][R36.64] ;  /* 0x0000000a242b8981 */ /* 0x000162000c1e1100 */
[-C--:B---3--:R-:W-:Y:S01]  /*3b890*/  IABS R84, R46.reuse ;  /* 0x0000002e00547213 */ /* 0x088fe20000000000 */
        /* <DEDUP_REMOVED lines=13> */
[----:B------:R1:W3:Y:S02]  /*3b970*/  F2I.FTZ.U32.TRUNC.NTZ R39, R38 ;  /* 0x0000002600277305 */ /* 0x0002e4000021f000 */
[----:B-1----:R-:W-:Y:S02]  /*3b980*/  IMAD.MOV.U32 R38, RZ, RZ, RZ ;  /* 0x000000ffff267224 */ /* 0x002fe400078e00ff */
[----:B---3--:R-:W-:-:S04]  /*3b990*/  IMAD.MOV R41, RZ, RZ, -R39 ;  /* 0x000000ffff297224 */ /* 0x008fc800078e0a27 */
        /* <DEDUP_REMOVED lines=46> */
.L_x_593:
[----:B------:R-:W-:Y:S05]  /*3bc80*/  BSYNC.RECONVERGENT B4 ;  /* 0x0000000000047941 */ /* 0x000fea0003800200 */
.L_x_592:
[----:B------:R-:W-:-:S07]  /*3bc90*/  VIADD R94, R38, 0x1 ;  /* 0x00000001265e7836 */ /* 0x000fce0000000000 */
.L_x_591:
[----:B------:R-:W-:Y:S05]  /*3bca0*/  BSYNC.RECONVERGENT B3 ;  /* 0x0000000000037941 */ /* 0x000fea0003800200 */
.L_x_590:
        /* <DEDUP_REMOVED lines=41> */
.L_x_595:
[----:B------:R-:W-:Y:S05]  /*3bf40*/  BSYNC.RECONVERGENT B3 ;  /* 0x0000000000037941 */ /* 0x000fea0003800200 */
.L_x_594:
        /* <DEDUP_REMOVED lines=102> */
.L_x_599:
[----:B------:R-:W-:Y:S05]  /*3c5b0*/  BSYNC.RECONVERGENT B4 ;  /* 0x0000000000047941 */ /* 0x000fea0003800200 */
.L_x_598:
[----:B------:R-:W-:-:S07]  /*3c5c0*/  VIADD R96, R38, 0x1 ;  /* 0x0000000126607836 */ /* 0x000fce0000000000 */
.L_x_597:
[----:B------:R-:W-:Y:S05]  /*3c5d0*/  BSYNC.RECONVERGENT B3 ;  /* 0x0000000000037941 */ /* 0x000fea0003800200 */
.L_x_596:
        /* <DEDUP_REMOVED lines=41> */
.L_x_601:
[----:B------:R-:W-:Y:S05]  /*3c870*/  BSYNC.RECONVERGENT B3 ;  /* 0x0000000000037941 */ /* 0x000fea0003800200 */
.L_x_600:
        /* <DEDUP_REMOVED lines=98> */
.L_x_605:
[----:B------:R-:W-:Y:S05]  /*3cea0*/  BSYNC.RECONVERGENT B4 ;  /* 0x0000000000047941 */ /* 0x000fea0003800200 */
.L_x_604:
[----:B------:R-:W-:-:S07]  /*3ceb0*/  VIADD R96, R38, 0x1 ;  /* 0x0000000126607836 */ /* 0x000fce0000000000 */
.L_x_603:
[----:B------:R-:W-:Y:S05]  /*3cec0*/  BSYNC.RECONVERGENT B3 ;  /* 0x0000000000037941 */ /* 0x000fea0003800200 */
.L_x_602:
        /* <DEDUP_REMOVED lines=41> */
.L_x_607:
[----:B------:R-:W-:Y:S05]  /*3d160*/  BSYNC.RECONVERGENT B3 ;  /* 0x0000000000037941 */ /* 0x000fea0003800200 */
.L_x_606:
        /* <DEDUP_REMOVED lines=127> */
.L_x_611:
[----:B------:R-:W-:Y:S05]  /*3d960*/  BSYNC.RECONVERGENT B4 ;  /* 0x0000000000047941 */ /* 0x000fea0003800200 */
.L_x_610:
[----:B------:R-:W-:-:S07]  /*3d970*/  VIADD R83, R38, 0x1 ;  /* 0x0000000126537836 */ /* 0x000fce0000000000 */
.L_x_609:
[----:B------:R-:W-:Y:S05]  /*3d980*/  BSYNC.RECONVERGENT B3 ;  /* 0x0000000000037941 */ /* 0x000fea0003800200 */
.L_x_608:
        /* <DEDUP_REMOVED lines=41> */
.L_x_613:
[----:B------:R-:W-:Y:S05]  /*3dc20*/  BSYNC.RECONVERGENT B3 ;  /* 0x0000000000037941 */ /* 0x000fea0003800200 */
.L_x_612:
        /* <DEDUP_REMOVED lines=101> */
.L_x_617:
[----:B------:R-:W-:Y:S05]  /*3e280*/  BSYNC.RECONVERGENT B4 ;  /* 0x0000000000047941 */ /* 0x000fea0003800200 */
.L_x_616:
[----:B------:R-:W-:-:S07]  /*3e290*/  VIADD R94, R38, 0x1 ;  /* 0x00000001265e7836 */ /* 0x000fce0000000000 */
.L_x_615:
[----:B------:R-:W-:Y:S05]  /*3e2a0*/  BSYNC.RECONVERGENT B3 ;  /* 0x0000000000037941 */ /* 0x000fea0003800200 */
.L_x_614:
        /* <DEDUP_REMOVED lines=41> */
.L_x_619:
[----:B------:R-:W-:Y:S05]  /*3e540*/  BSYNC.RECONVERGENT B3 ;  /* 0x0000000000037941 */ /* 0x000fea0003800200 */
.L_x_618:
        /* <DEDUP_REMOVED lines=82> */
.L_x_571:
[----:B------:R-:W-:Y:S05]  /*3ea70*/  BSYNC.RECONVERGENT B2 ;  /* 0x0000000000027941 */ /* 0x000fea0003800200 */
.L_x_570:
        /* <DEDUP_REMOVED lines=36> */
.L_x_626:
[----:B------:R-:W-:Y:S05]  /*3ecc0*/  BSYNC.RECONVERGENT B5 ;  /* 0x0000000000057941 */ /* 0x000fea0003800200 */
.L_x_625:
[----:B------:R-:W-:-:S07]  /*3ecd0*/  VIADD R92, R38, 0x1 ;  /* 0x00000001265c7836 */ /* 0x000fce0000000000 */
.L_x_624:
[----:B------:R-:W-:Y:S05]  /*3ece0*/  BSYNC.RECONVERGENT B4 ;  /* 0x0000000000047941 */ /* 0x000fea0003800200 */
.L_x_623:
        /* <DEDUP_REMOVED lines=41> */
.L_x_628:
[----:B------:R-:W-:Y:S05]  /*3ef80*/  BSYNC.RECONVERGENT B4 ;  /* 0x0000000000047941 */ /* 0x000fea0003800200 */
.L_x_627:
        /* <DEDUP_REMOVED lines=159> */
.L_x_632:
[----:B------:R-:W-:Y:S05]  /*3f980*/  BSYNC.RECONVERGENT B5 ;  /* 0x0000000000057941 */ /* 0x000fea0003800200 */
.L_x_631:
[----:B------:R-:W-:-:S07]  /*3f990*/  VIADD R94, R38, 0x1 ;  /* 0x00000001265e7836 */ /* 0x000fce0000000000 */
.L_x_630:
[----:B------:R-:W-:Y:S05]  /*3f9a0*/  BSYNC.RECONVERGENT B4 ;  /* 0x0000000000047941 */ /* 0x000fea0003800200 */
.L_x_629:
        /* <DEDUP_REMOVED lines=41> */
.L_x_634:
[----:B------:R-:W-:Y:S05]  /*3fc40*/  BSYNC.RECONVERGENT B4 ;  /* 0x0000000000047941 */ /* 0x000fea0003800200 */
.L_x_633:
        /* <DEDUP_REMOVED lines=133> */
.L_x_638:
[----:B------:R-:W-:Y:S05]  /*404a0*/  BSYNC.RECONVERGENT B5 ;  /* 0x0000000000057941 */ /* 0x000fea0003800200 */
.L_x_637:
[----:B------:R-:W-:-:S07]  /*404b0*/  VIADD R94, R38, 0x1 ;  /* 0x00000001265e7836 */ /* 0x000fce0000000000 */
.L_x_636:
[----:B------:R-:W-:Y:S05]  /*404c0*/  BSYNC.RECONVERGENT B4 ;  /* 0x0000000000047941 */ /* 0x000fea0003800200 */
.L_x_635:
        /* <DEDUP_REMOVED lines=41> */
.L_x_640:
[----:B------:R-:W-:Y:S05]  /*40760*/  BSYNC.RECONVERGENT B4 ;  /* 0x0000000000047941 */ /* 0x000fea0003800200 */
.L_x_639:
        /* <DEDUP_REMOVED lines=158> */
.L_x_644:
[----:B------:R-:W-:Y:S05]  /*41150*/  BSYNC.RECONVERGENT B5 ;  /* 0x0000000000057941 */ /* 0x000fea0003800200 */
.L_x_643:
[----:B------:R-:W-:-:S07]  /*41160*/  VIADD R94, R38, 0x1 ;  /* 0x00000001265e7836 */ /* 0x000fce0000000000 */
.L_x_642:
[----:B------:R-:W-:Y:S05]  /*41170*/  BSYNC.RECONVERGENT B4 ;  /* 0x0000000000047941 */ /* 0x000fea0003800200 */
.L_x_641:
        /* <DEDUP_REMOVED lines=41> */
.L_x_646:
[----:B------:R-:W-:Y:S05]  /*41410*/  BSYNC.RECONVERGENT B4 ;  /* 0x0000000000047941 */ /* 0x000fea0003800200 */
.L_x_645:
        /* <DEDUP_REMOVED lines=102> */
.L_x_650:
[----:B------:R-:W-:Y:S05]  /*41a80*/  BSYNC.RECONVERGENT B5 ;  /* 0x0000000000057941 */ /* 0x000fea0003800200 */
.L_x_649:
[----:B------:R-:W-:-:S07]  /*41a90*/  VIADD R96, R38, 0x1 ;  /* 0x0000000126607836 */ /* 0x000fce0000000000 */
.L_x_648:
[----:B------:R-:W-:Y:S05]  /*41aa0*/  BSYNC.RECONVERGENT B4 ;  /* 0x0000000000047941 */ /* 0x000fea0003800200 */
.L_x_647:
        /* <DEDUP_REMOVED lines=41> */
.L_x_652:
[----:B------:R-:W-:Y:S05]  /*41d40*/  BSYNC.RECONVERGENT B4 ;  /* 0x0000000000047941 */ /* 0x000fea0003800200 */
.L_x_651:
        /* <DEDUP_REMOVED lines=98> */
.L_x_656:
[----:B------:R-:W-:Y:S05]  /*42370*/  BSYNC.RECONVERGENT B5 ;  /* 0x0000000000057941 */ /* 0x000fea0003800200 */
.L_x_655:
[----:B------:R-:W-:-:S07]  /*42380*/  VIADD R96, R38, 0x1 ;  /* 0x0000000126607836 */ /* 0x000fce0000000000 */
.L_x_654:
[----:B------:R-:W-:Y:S05]  /*42390*/  BSYNC.RECONVERGENT B4 ;  /* 0x0000000000047941 */ /* 0x000fea0003800200 */
.L_x_653:
        /* <DEDUP_REMOVED lines=41> */
.L_x_658:
[----:B------:R-:W-:Y:S05]  /*42630*/  BSYNC.RECONVERGENT B4 ;  /* 0x0000000000047941 */ /* 0x000fea0003800200 */
.L_x_657:
        /* <DEDUP_REMOVED lines=127> */
.L_x_662:
[----:B------:R-:W-:Y:S05]  /*42e30*/  BSYNC.RECONVERGENT B5 ;  /* 0x0000000000057941 */ /* 0x000fea0003800200 */
.L_x_661:
[----:B------:R-:W-:-:S07]  /*42e40*/  VIADD R83, R38, 0x1 ;  /* 0x0000000126537836 */ /* 0x000fce0000000000 */
.L_x_660:
[----:B------:R-:W-:Y:S05]  /*42e50*/  BSYNC.RECONVERGENT B4 ;  /* 0x0000000000047941 */ /* 0x000fea0003800200 */
.L_x_659:
        /* <DEDUP_REMOVED lines=41> */
.L_x_664:
[----:B------:R-:W-:Y:S05]  /*430f0*/  BSYNC.RECONVERGENT B4 ;  /* 0x0000000000047941 */ /* 0x000fea0003800200 */
.L_x_663:
        /* <DEDUP_REMOVED lines=101> */
.L_x_668:
[----:B------:R-:W-:Y:S05]  /*43750*/  BSYNC.RECONVERGENT B5 ;  /* 0x0000000000057941 */ /* 0x000fea0003800200 */
.L_x_667:
[----:B------:R-:W-:-:S07]  /*43760*/  VIADD R94, R38, 0x1 ;  /* 0x00000001265e7836 */ /* 0x000fce0000000000 */
.L_x_666:
[----:B------:R-:W-:Y:S05]  /*43770*/  BSYNC.RECONVERGENT B4 ;  /* 0x0000000000047941 */ /* 0x000fea0003800200 */
.L_x_665:
        /* <DEDUP_REMOVED lines=41> */
.L_x_670:
[----:B------:R-:W-:Y:S05]  /*43a10*/  BSYNC.RECONVERGENT B4 ;  /* 0x0000000000047941 */ /* 0x000fea0003800200 */
.L_x_669:
        /* <DEDUP_REMOVED lines=82> */
.L_x_622:
[----:B------:R-:W-:Y:S05]  /*43f40*/  BSYNC.RECONVERGENT B3 ;  /* 0x0000000000037941 */ /* 0x000fea0003800200 */
.L_x_621:
        /* <DEDUP_REMOVED lines=35> */
.L_x_676:
[----:B------:R-:W-:Y:S05]  /*44180*/  BSYNC.RECONVERGENT B5 ;  /* 0x0000000000057941 */ /* 0x000fea0003800200 */
.L_x_675:
[----:B------:R-:W-:-:S07]  /*44190*/  VIADD R92, R38, 0x1 ;  /* 0x00000001265c7836 */ /* 0x000fce0000000000 */
.L_x_674:
[----:B------:R-:W-:Y:S05]  /*441a0*/  BSYNC.RECONVERGENT B4 ;  /* 0x0000000000047941 */ /* 0x000fea0003800200 */
.L_x_673:
        /* <DEDUP_REMOVED lines=41> */
.L_x_678:
[----:B------:R-:W-:Y:S05]  /*44440*/  BSYNC.RECONVERGENT B4 ;  /* 0x0000000000047941 */ /* 0x000fea0003800200 */
.L_x_677:
        /* <DEDUP_REMOVED lines=159> */
.L_x_682:
[----:B------:R-:W-:Y:S05]  /*44e40*/  BSYNC.RECONVERGENT B5 ;  /* 0x0000000000057941 */ /* 0x000fea0003800200 */
.L_x_681:
[----:B------:R-:W-:-:S07]  /*44e50*/  VIADD R94, R38, 0x1 ;  /* 0x00000001265e7836 */ /* 0x000fce0000000000 */
.L_x_680:
[----:B------:R-:W-:Y:S05]  /*44e60*/  BSYNC.RECONVERGENT B4 ;  /* 0x0000000000047941 */ /* 0x000fea0003800200 */
.L_x_679:
        /* <DEDUP_REMOVED lines=41> */
.L_x_684:
[----:B------:R-:W-:Y:S05]  /*45100*/  BSYNC.RECONVERGENT B4 ;  /* 0x0000000000047941 */ /* 0x000fea0003800200 */
.L_x_683:
        /* <DEDUP_REMOVED lines=133> */
.L_x_688:
[----:B------:R-:W-:Y:S05]  /*45960*/  BSYNC.RECONVERGENT B5 ;  /* 0x0000000000057941 */ /* 0x000fea0003800200 */
.L_x_687:
[----:B------:R-:W-:-:S07]  /*45970*/  VIADD R94, R38, 0x1 ;  /* 0x00000001265e7836 */ /* 0x000fce0000000000 */
.L_x_686:
[----:B------:R-:W-:Y:S05]  /*45980*/  BSYNC.RECONVERGENT B4 ;  /* 0x0000000000047941 */ /* 0x000fea0003800200 */
.L_x_685:
        /* <DEDUP_REMOVED lines=41> */
.L_x_690:
[----:B------:R-:W-:Y:S05]  /*45c20*/  BSYNC.RECONVERGENT B4 ;  /* 0x0000000000047941 */ /* 0x000fea0003800200 */
.L_x_689:
        /* <DEDUP_REMOVED lines=158> */
.L_x_694:
[----:B------:R-:W-:Y:S05]  /*46610*/  BSYNC.RECONVERGENT B5 ;  /* 0x0000000000057941 */ /* 0x000fea0003800200 */
.L_x_693:
[----:B------:R-:W-:-:S07]  /*46620*/  VIADD R94, R38, 0x1 ;  /* 0x00000001265e7836 */ /* 0x000fce0000000000 */
.L_x_692:
[----:B------:R-:W-:Y:S05]  /*46630*/  BSYNC.RECONVERGENT B4 ;  /* 0x0000000000047941 */ /* 0x000fea0003800200 */
.L_x_691:
        /* <DEDUP_REMOVED lines=41> */
.L_x_696:
[----:B------:R-:W-:Y:S05]  /*468d0*/  BSYNC.RECONVERGENT B4 ;  /* 0x0000000000047941 */ /* 0x000fea0003800200 */
.L_x_695:
        /* <DEDUP_REMOVED lines=102> */
.L_x_700:
[----:B------:R-:W-:Y:S05]  /*46f40*/  BSYNC.RECONVERGENT B5 ;  /* 0x0000000000057941 */ /* 0x000fea0003800200 */
.L_x_699:
[----:B------:R-:W-:-:S07]  /*46f50*/  VIADD R96, R38, 0x1 ;  /* 0x0000000126607836 */ /* 0x000fce0000000000 */
.L_x_698:
[----:B------:R-:W-:Y:S05]  /*46f60*/  BSYNC.RECONVERGENT B4 ;  /* 0x0000000000047941 */ /* 0x000fea0003800200 */
.L_x_697:
        /* <DEDUP_REMOVED lines=41> */
.L_x_702:
[----:B------:R-:W-:Y:S05]  /*47200*/  BSYNC.RECONVERGENT B4 ;  /* 0x0000000000047941 */ /* 0x000fea0003800200 */
.L_x_701:
        /* <DEDUP_REMOVED lines=98> */
.L_x_706:
[----:B------:R-:W-:Y:S05]  /*47830*/  BSYNC.RECONVERGENT B5 ;  /* 0x0000000000057941 */ /* 0x000fea0003800200 */
.L_x_705:
[----:B------:R-:W-:-:S07]  /*47840*/  VIADD R96, R38, 0x1 ;  /* 0x0000000126607836 */ /* 0x000fce0000000000 */
.L_x_704:
[----:B------:R-:W-:Y:S05]  /*47850*/  BSYNC.RECONVERGENT B4 ;  /* 0x0000000000047941 */ /* 0x000fea0003800200 */
.L_x_703:
        /* <DEDUP_REMOVED lines=41> */
.L_x_708:
[----:B------:R-:W-:Y:S05]  /*47af0*/  BSYNC.RECONVERGENT B4 ;  /* 0x0000000000047941 */ /* 0x000fea0003800200 */
.L_x_707:
        /* <DEDUP_REMOVED lines=127> */
.L_x_712:
[----:B------:R-:W-:Y:S05]  /*482f0*/  BSYNC.RECONVERGENT B5 ;  /* 0x0000000000057941 */ /* 0x000fea0003800200 */
.L_x_711:
[----:B------:R-:W-:-:S07]  /*48300*/  VIADD R83, R38, 0x1 ;  /* 0x0000000126537836 */ /* 0x000fce0000000000 */
.L_x_710:
[----:B------:R-:W-:Y:S05]  /*48310*/  BSYNC.RECONVERGENT B4 ;  /* 0x0000000000047941 */ /* 0x000fea0003800200 */
.L_x_709:
        /* <DEDUP_REMOVED lines=41> */
.L_x_714:
[----:B------:R-:W-:Y:S05]  /*485b0*/  BSYNC.RECONVERGENT B4 ;  /* 0x0000000000047941 */ /* 0x000fea0003800200 */
.L_x_713:
        /* <DEDUP_REMOVED lines=101> */
.L_x_718:
[----:B------:R-:W-:Y:S05]  /*48c10*/  BSYNC.RECONVERGENT B5 ;  /* 0x0000000000057941 */ /* 0x000fea0003800200 */
.L_x_717:
[----:B------:R-:W-:-:S07]  /*48c20*/  VIADD R94, R38, 0x1 ;  /* 0x00000001265e7836 */ /* 0x000fce0000000000 */
.L_x_716:
[----:B------:R-:W-:Y:S05]  /*48c30*/  BSYNC.RECONVERGENT B4 ;  /* 0x0000000000047941 */ /* 0x000fea0003800200 */
.L_x_715:
        /* <DEDUP_REMOVED lines=41> */
.L_x_720:
[----:B------:R-:W-:Y:S05]  /*48ed0*/  BSYNC.RECONVERGENT B4 ;  /* 0x0000000000047941 */ /* 0x000fea0003800200 */
.L_x_719:
        /* <DEDUP_REMOVED lines=82> */
.L_x_672:
[----:B------:R-:W-:Y:S05]  /*49400*/  BSYNC.RECONVERGENT B3 ;  /* 0x0000000000037941 */ /* 0x000fea0003800200 */
.L_x_671:
        /* <DEDUP_REMOVED lines=34> */
.L_x_724:
[----:B------:R-:W-:Y:S05]  /*49630*/  BSYNC.RECONVERGENT B4 ;  /* 0x0000000000047941 */ /* 0x000fea0003800200 */
.L_x_723:
[----:B------:R-:W-:-:S07]  /*49640*/  VIADD R92, R38, 0x1 ;  /* 0x00000001265c7836 */ /* 0x000fce0000000000 */
.L_x_722:
[----:B------:R-:W-:Y:S05]  /*49650*/  BSYNC.RECONVERGENT B3 ;  /* 0x0000000000037941 */ /* 0x000fea0003800200 */
.L_x_721:
        /* <DEDUP_REMOVED lines=41> */
.L_x_726:
[----:B------:R-:W-:Y:S05]  /*498f0*/  BSYNC.RECONVERGENT B3 ;  /* 0x0000000000037941 */ /* 0x000fea0003800200 */
.L_x_725:
        /* <DEDUP_REMOVED lines=10> */
[----:B------:R-:W0:Y:S04]  /*499a0*/  LDCU.64 UR8, c[0x0][0x388] ;  /* 0x00007100ff0877ac */ /* 0x000e280008000a00 */
        /* <DEDUP_REMOVED lines=25> */
[----:B------:R-:W-:Y:S01]  /*49b40*/  IMAD.HI.U32 R101, R85, R101, R84 ;  /* 0x0000006555657227 */ /* 0x000fe200078e0054 */
[----:B------:R-:W-:-:S03]  /*49b50*/  IABS R84, R83 ;  /* 0x0000005300547213 */ /* 0x000fc60000000000 */
[----:B------:R-:W-:Y:S02]  /*49b60*/  IMAD R85, R103, R98, RZ ;  /* 0x0000006267557224 */ /* 0x000fe400078e02ff */
[----:B------:R-:W-:-:S04]  /*49b70*/  IMAD.HI.U32 R101, R101, R100, RZ ;  /* 0x0000006465657227 */ /* 0x000fc800078e00ff */
[----:B------:R-:W-:Y:S01]  /*49b80*/  IMAD.HI.U32 R85, R87, R85, R86 ;  /* 0x0000005557557227 */ /* 0x000fe200078e0056 */
[----:B------:R-:W-:-:S03]  /*49b90*/  PRMT R87, RZ, 0x7610, R87 ;  /* 0x00007610ff577816 */ /* 0x000fc60000000057 */
        /* <DEDUP_REMOVED lines=21> */
[----:B------:R-:W-:Y:S02]  /*49cf0*/  ISETP.GE.AND P3, PT, R38, RZ, PT ;  /* 0x000000ff2600720c */ /* 0x000fe40003f66270 */
[----:B------:R-:W-:Y:S01]  /*49d00*/  ISETP.GE.U32.AND P2, PT, R39, R98, PT ;  /* 0x000000622700720c */ /* 0x000fe20003f46070 */
[----:B------:R-:W-:-:S03]  /*49d10*/  IMAD.MOV.U32 R39, RZ, RZ, R101 ;  /* 0x000000ffff277224 */ /* 0x000fc600078e0065 */
        /* <DEDUP_REMOVED lines=9> */
[----:B------:R-:W-:Y:S01]  /*49db0*/  IMAD.MOV.U32 R38, RZ, RZ, R85 ;  /* 0x000000ffff267224 */ /* 0x000fe200078e0055 */
[----:B------:R-:W-:Y:S02]  /*49dc0*/  DFMA R90, R90, R46, 1 ;  /* 0x3ff000005a5a742b */ /* 0x000fe4000000002e */
[----:B------:R-:W-:-:S02]  /*49dd0*/  VIMNMX R41, PT, PT, R39, UR6, PT ;  /* 0x0000000627297c48 */ /* 0x000fc4000bfe0100 */
[----:B------:R-:W-:Y:S02]  /*49de0*/  @!P1 IMAD.MOV R38, RZ, RZ, -R38 ;  /* 0x000000ffff269224 */ /* 0x000fe400078e0a26 */
[----:B------:R-:W1:Y:S03]  /*49df0*/  I2F.F64 R98, R41 ;  /* 0x0000002900627312 */ /* 0x000e660000201c00 */
[----:B------:R-:W-:Y:S02]  /*49e00*/  @!P2 LOP3.LUT R38, RZ, R96, RZ, 0x33, !PT ;  /* 0x00000060ff26a212 */ /* 0x000fe400078e33ff */
[----:B------:R-:W-:Y:S02]  /*49e10*/  FSEL R36, R90, R36, !P0 ;  /* 0x000000245a247208 */ /* 0x000fe40004000000 */
[----:B------:R-:W-:Y:S02]  /*49e20*/  VIMNMX R38, PT, PT, RZ, R38, !PT ;  /* 0x00000026ff267248 */ /* 0x000fe40007fe0100 */
        /* <DEDUP_REMOVED lines=77> */
.L_x_730:
[----:B------:R-:W-:Y:S05]  /*4a300*/  BSYNC.RECONVERGENT B4 ;  /* 0x0000000000047941 */ /* 0x000fea0003800200 */
.L_x_729:
[----:B------:R-:W-:-:S07]  /*4a310*/  VIADD R94, R38, 0x1 ;  /* 0x00000001265e7836 */ /* 0x000fce0000000000 */
.L_x_728:
[----:B------:R-:W-:Y:S05]  /*4a320*/  BSYNC.RECONVERGENT B3 ;  /* 0x0000000000037941 */ /* 0x000fea0003800200 */
.L_x_727:
        /* <DEDUP_REMOVED lines=41> */
.L_x_732:
[----:B------:R-:W-:Y:S05]  /*4a5c0*/  BSYNC.RECONVERGENT B3 ;  /* 0x0000000000037941 */ /* 0x000fea0003800200 */
.L_x_731:
        /* <DEDUP_REMOVED lines=132> */
.L_x_736:
[----:B------:R-:W-:Y:S05]  /*4ae10*/  BSYNC.RECONVERGENT B4 ;  /* 0x0000000000047941 */ /* 0x000fea0003800200 */
.L_x_735:
[----:B------:R-:W-:-:S07]  /*4ae20*/  VIADD R94, R38, 0x1 ;  /* 0x00000001265e7836 */ /* 0x000fce0000000000 */
.L_x_734:
[----:B------:R-:W-:Y:S05]  /*4ae30*/  BSYNC.RECONVERGENT B3 ;  /* 0x0000000000037941 */ /* 0x000fea0003800200 */
.L_x_733:
        /* <DEDUP_REMOVED lines=41> */
.L_x_738:
[----:B------:R-:W-:Y:S05]  /*4b0d0*/  BSYNC.RECONVERGENT B3 ;  /* 0x0000000000037941 */ /* 0x000fea0003800200 */
.L_x_737:
        /* <DEDUP_REMOVED lines=158> */
.L_x_742:
[----:B------:R-:W-:Y:S05]  /*4bac0*/  BSYNC.RECONVERGENT B4 ;  /* 0x0000000000047941 */ /* 0x000fea0003800200 */
.L_x_741:
[----:B------:R-:W-:-:S07]  /*4bad0*/  VIADD R94, R38, 0x1 ;  /* 0x00000001265e7836 */ /* 0x000fce0000000000 */
.L_x_740:
[----:B------:R-:W-:Y:S05]  /*4bae0*/  BSYNC.RECONVERGENT B3 ;  /* 0x0000000000037941 */ /* 0x000fea0003800200 */
.L_x_739:
        /* <DEDUP_REMOVED lines=41> */
.L_x_744:
[----:B------:R-:W-:Y:S05]  /*4bd80*/  BSYNC.RECONVERGENT B3 ;  /* 0x0000000000037941 */ /* 0x000fea0003800200 */
.L_x_743:
        /* <DEDUP_REMOVED lines=101> */
.L_x_748:
[----:B------:R-:W-:Y:S05]  /*4c3e0*/  BSYNC.RECONVERGENT B4 ;  /* 0x0000000000047941 */ /* 0x000fea0003800200 */
.L_x_747:
[----:B------:R-:W-:-:S07]  /*4c3f0*/  VIADD R96, R38, 0x1 ;  /* 0x0000000126607836 */ /* 0x000fce0000000000 */
.L_x_746:
[----:B------:R-:W-:Y:S05]  /*4c400*/  BSYNC.RECONVERGENT B3 ;  /* 0x0000000000037941 */ /* 0x000fea0003800200 */
.L_x_745:
        /* <DEDUP_REMOVED lines=41> */
.L_x_750:
[----:B------:R-:W-:Y:S05]  /*4c6a0*/  BSYNC.RECONVERGENT B3 ;  /* 0x0000000000037941 */ /* 0x000fea0003800200 */
.L_x_749:
        /* <DEDUP_REMOVED lines=98> */
.L_x_754:
[----:B------:R-:W-:Y:S05]  /*4ccd0*/  BSYNC.RECONVERGENT B4 ;  /* 0x0000000000047941 */ /* 0x000fea0003800200 */
.L_x_753:
[----:B------:R-:W-:-:S07]  /*4cce0*/  VIADD R96, R38, 0x1 ;  /* 0x0000000126607836 */ /* 0x000fce0000000000 */
.L_x_752:
[----:B------:R-:W-:Y:S05]  /*4ccf0*/  BSYNC.RECONVERGENT B3 ;  /* 0x0000000000037941 */ /* 0x000fea0003800200 */
.L_x_751:
        /* <DEDUP_REMOVED lines=41> */
.L_x_756:
[----:B------:R-:W-:Y:S05]  /*4cf90*/  BSYNC.RECONVERGENT B3 ;  /* 0x0000000000037941 */ /* 0x000fea0003800200 */
.L_x_755:
        /* <DEDUP_REMOVED lines=126> */
.L_x_760:
[----:B------:R-:W-:Y:S05]  /*4d780*/  BSYNC.RECONVERGENT B4 ;  /* 0x0000000000047941 */ /* 0x000fea0003800200 */
.L_x_759:
[----:B------:R-:W-:-:S07]  /*4d790*/  VIADD R83, R38, 0x1 ;  /* 0x0000000126537836 */ /* 0x000fce0000000000 */
.L_x_758:
[----:B------:R-:W-:Y:S05]  /*4d7a0*/  BSYNC.RECONVERGENT B3 ;  /* 0x0000000000037941 */ /* 0x000fea0003800200 */
.L_x_757:
        /* <DEDUP_REMOVED lines=41> */
.L_x_762:
[----:B------:R-:W-:Y:S05]  /*4da40*/  BSYNC.RECONVERGENT B3 ;  /* 0x0000000000037941 */ /* 0x000fea0003800200 */
.L_x_761:
        /* <DEDUP_REMOVED lines=101> */
.L_x_766:
[----:B------:R-:W-:Y:S05]  /*4e0a0*/  BSYNC.RECONVERGENT B4 ;  /* 0x0000000000047941 */ /* 0x000fea0003800200 */
.L_x_765:
[----:B------:R-:W-:-:S07]  /*4e0b0*/  VIADD R94, R38, 0x1 ;  /* 0x00000001265e7836 */ /* 0x000fce0000000000 */
.L_x_764:
[----:B------:R-:W-:Y:S05]  /*4e0c0*/  BSYNC.RECONVERGENT B3 ;  /* 0x0000000000037941 */ /* 0x000fea0003800200 */
.L_x_763:
        /* <DEDUP_REMOVED lines=41> */
.L_x_768:
[----:B------:R-:W-:Y:S05]  /*4e360*/  BSYNC.RECONVERGENT B3 ;  /* 0x0000000000037941 */ /* 0x000fea0003800200 */
.L_x_767:
        /* <DEDUP_REMOVED lines=82> */
.L_x_620:
[----:B------:R-:W-:Y:S05]  /*4e890*/  BSYNC.RECONVERGENT B2 ;  /* 0x0000000000027941 */ /* 0x000fea0003800200 */
.L_x_569:
[----:B------:R-:W1:Y:S01]  /*4e8a0*/  LDCU UR4, c[0x0][0x3a0] ;  /* 0x00007400ff0477ac */ /* 0x000e620008000800 */
[C---:B------:R-:W-:Y:S01]  /*4e8b0*/  VIADD R36, R51.reuse, 0x2 ;  /* 0x0000000233247836 */ /* 0x040fe20000000000 */
[----:B------:R-:W-:Y:S01]  /*4e8c0*/  BSSY.RECONVERGENT B2, `(.L_x_769) ;  /* 0x0000544000027945 */ /* 0x000fe20003800200 */
[----:B0-----:R-:W-:Y:S01]  /*4e8d0*/  VIADD R37, R51, 0x1 ;  /* 0x0000000133257836 */ /* 0x001fe20000000000 */
[----:B------:R-:W0:Y:S02]  /*4e8e0*/  LDCU UR7, c[0x0][0x39c] ;  /* 0x00007380ff0777ac */ /* 0x000e240008000800 */
[----:B-1----:R-:W-:Y:S02]  /*4e8f0*/  ISETP.GE.AND P5, PT, R36, UR4, PT ;  /* 0x0000000424007c0c */ /* 0x002fe4000bfa6270 */
[----:B0-----:R-:W-:Y:S02]  /*4e900*/  ISETP.GE.AND P0, PT, R49, UR7, PT ;  /* 0x0000000731007c0c */ /* 0x001fe4000bf06270 */
[----:B------:R-:W-:-:S02]  /*4e910*/  ISETP.LT.OR P5, PT, R37, -0x1, P5 ;  /* 0xffffffff2500780c */ /* 0x000fc40002fa1670 */
        /* <DEDUP_REMOVED lines=27> */
.L_x_774:
[----:B------:R-:W-:Y:S05]  /*4ead0*/  BSYNC.RECONVERGENT B4 ;  /* 0x0000000000047941 */ /* 0x000fea0003800200 */
.L_x_773:
[----:B------:R-:W-:-:S07]  /*4eae0*/  VIADD R92, R38, 0x1 ;  /* 0x00000001265c7836 */ /* 0x000fce0000000000 */
.L_x_772:
[----:B------:R-:W-:Y:S05]  /*4eaf0*/  BSYNC.RECONVERGENT B3 ;  /* 0x0000000000037941 */ /* 0x000fea0003800200 */
.L_x_771:
        /* <DEDUP_REMOVED lines=41> */
.L_x_776:
[----:B------:R-:W-:Y:S05]  /*4ed90*/  BSYNC.RECONVERGENT B3 ;  /* 0x0000000000037941 */ /* 0x000fea0003800200 */
.L_x_775:
        /* <DEDUP_REMOVED lines=158> */
.L_x_780:
[----:B------:R-:W-:Y:S05]  /*4f780*/  BSYNC.RECONVERGENT B4 ;  /* 0x0000000000047941 */ /* 0x000fea0003800200 */
.L_x_779:
[----:B------:R-:W-:-:S07]  /*4f790*/  VIADD R94, R38, 0x1 ;  /* 0x00000001265e7836 */ /* 0x000fce0000000000 */
.L_x_778:
[----:B------:R-:W-:Y:S05]  /*4f7a0*/  BSYNC.RECONVERGENT B3 ;  /* 0x0000000000037941 */ /* 0x000fea0003800200 */
.L_x_777:
        /* <DEDUP_REMOVED lines=41> */
.L_x_782:
[----:B------:R-:W-:Y:S05]  /*4fa40*/  BSYNC.RECONVERGENT B3 ;  /* 0x0000000000037941 */ /* 0x000fea0003800200 */
.L_x_781:
        /* <DEDUP_REMOVED lines=131> */
.L_x_786:
[----:B------:R-:W-:Y:S05]  /*50280*/  BSYNC.RECONVERGENT B4 ;  /* 0x0000000000047941 */ /* 0x000fea0003800200 */
.L_x_785:
[----:B------:R-:W-:-:S07]  /*50290*/  VIADD R94, R38, 0x1 ;  /* 0x00000001265e7836 */ /* 0x000fce0000000000 */
.L_x_784:
[----:B------:R-:W-:Y:S05]  /*502a0*/  BSYNC.RECONVERGENT B3 ;  /* 0x0000000000037941 */ /* 0x000fea0003800200 */
.L_x_783:
        /* <DEDUP_REMOVED lines=41> */
.L_x_788:
[----:B------:R-:W-:Y:S05]  /*50540*/  BSYNC.RECONVERGENT B3 ;  /* 0x0000000000037941 */ /* 0x000fea0003800200 */
.L_x_787:
        /* <DEDUP_REMOVED lines=157> */
.L_x_792:
[----:B------:R-:W-:Y:S05]  /*50f20*/  BSYNC.RECONVERGENT B4 ;  /* 0x0000000000047941 */ /* 0x000fea0003800200 */
.L_x_791:
[----:B------:R-:W-:-:S07]  /*50f30*/  VIADD R94, R38, 0x1 ;  /* 0x00000001265e7836 */ /* 0x000fce0000000000 */
.L_x_790:
[----:B------:R-:W-:Y:S05]  /*50f40*/  BSYNC.RECONVERGENT B3 ;  /* 0x0000000000037941 */ /* 0x000fea0003800200 */
.L_x_789:
        /* <DEDUP_REMOVED lines=41> */
.L_x_794:
[----:B------:R-:W-:Y:S05]  /*511e0*/  BSYNC.RECONVERGENT B3 ;  /* 0x0000000000037941 */ /* 0x000fea0003800200 */
.L_x_793:
        /* <DEDUP_REMOVED lines=102> */
.L_x_798:
[----:B------:R-:W-:Y:S05]  /*51850*/  BSYNC.RECONVERGENT B4 ;  /* 0x0000000000047941 */ /* 0x000fea0003800200 */
.L_x_797:
[----:B------:R-:W-:-:S07]  /*51860*/  VIADD R96, R38, 0x1 ;  /* 0x0000000126607836 */ /* 0x000fce0000000000 */
.L_x_796:
[----:B------:R-:W-:Y:S05]  /*51870*/  BSYNC.RECONVERGENT B3 ;  /* 0x0000000000037941 */ /* 0x000fea0003800200 */
.L_x_795:
        /* <DEDUP_REMOVED lines=41> */
.L_x_800:
[----:B------:R-:W-:Y:S05]  /*51b10*/  BSYNC.RECONVERGENT B3 ;  /* 0x0000000000037941 */ /* 0x000fea0003800200 */
.L_x_799:
        /* <DEDUP_REMOVED lines=98> */
.L_x_804:
[----:B------:R-:W-:Y:S05]  /*52140*/  BSYNC.RECONVERGENT B4 ;  /* 0x0000000000047941 */ /* 0x000fea0003800200 */
.L_x_803:
[----:B------:R-:W-:-:S07]  /*52150*/  VIADD R96, R38, 0x1 ;  /* 0x0000000126607836 */ /* 0x000fce0000000000 */
.L_x_802:
[----:B------:R-:W-:Y:S05]  /*52160*/  BSYNC.RECONVERGENT B3 ;  /* 0x0000000000037941 */ /* 0x000fea0003800200 */
.L_x_801:
        /* <DEDUP_REMOVED lines=41> */
.L_x_806:
[----:B------:R-:W-:Y:S05]  /*52400*/  BSYNC.RECONVERGENT B3 ;  /* 0x0000000000037941 */ /* 0x000fea0003800200 */
.L_x_805:
        /* <DEDUP_REMOVED lines=126> */
.L_x_810:
[----:B------:R-:W-:Y:S05]  /*52bf0*/  BSYNC.RECONVERGENT B4 ;  /* 0x0000000000047941 */ /* 0x000fea0003800200 */
.L_x_809:
[----:B------:R-:W-:-:S07]  /*52c00*/  VIADD R83, R38, 0x1 ;  /* 0x0000000126537836 */ /* 0x000fce0000000000 */
.L_x_808:
[----:B------:R-:W-:Y:S05]  /*52c10*/  BSYNC.RECONVERGENT B3 ;  /* 0x0000000000037941 */ /* 0x000fea0003800200 */
.L_x_807:
        /* <DEDUP_REMOVED lines=41> */
.L_x_812:
[----:B------:R-:W-:Y:S05]  /*52eb0*/  BSYNC.RECONVERGENT B3 ;  /* 0x0000000000037941 */ /* 0x000fea0003800200 */
.L_x_811:
        /* <DEDUP_REMOVED lines=101> */
.L_x_816:
[----:B------:R-:W-:Y:S05]  /*53510*/  BSYNC.RECONVERGENT B4 ;  /* 0x0000000000047941 */ /* 0x000fea0003800200 */
.L_x_815:
[----:B------:R-:W-:-:S07]  /*53520*/  VIADD R94, R38, 0x1 ;  /* 0x00000001265e7836 */ /* 0x000fce0000000000 */
.L_x_814:
[----:B------:R-:W-:Y:S05]  /*53530*/  BSYNC.RECONVERGENT B3 ;  /* 0x0000000000037941 */ /* 0x000fea0003800200 */
.L_x_813:
        /* <DEDUP_REMOVED lines=41> */
.L_x_818:
[----:B------:R-:W-:Y:S05]  /*537d0*/  BSYNC.RECONVERGENT B3 ;  /* 0x0000000000037941 */ /* 0x000fea0003800200 */
.L_x_817:
        /* <DEDUP_REMOVED lines=82> */
.L_x_770:
[----:B------:R-:W-:Y:S05]  /*53d00*/  BSYNC.RECONVERGENT B2 ;  /* 0x0000000000027941 */ /* 0x000fea0003800200 */
.L_x_769:
[----:B------:R-:W1:Y:S01]  /*53d10*/  LDCU UR4, c[0x0][0x39c] ;  /* 0x00007380ff0477ac */ /* 0x000e620008000800 */
[----:B------:R-:W-:Y:S01]  /*53d20*/  BSSY.RECONVERGENT B2, `(.L_x_819) ;  /* 0x0000542000027945 */ /* 0x000fe20003800200 */
[----:B-1----:R-:W-:-:S04]  /*53d30*/  ISETP.GE.AND P0, PT, R50, UR4, PT ;  /* 0x0000000432007c0c */ /* 0x002fc8000bf06270 */
[----:B------:R-:W-:-:S04]  /*53d40*/  ISETP.LT.OR P0, PT, R50, RZ, P0 ;  /* 0x000000ff3200720c */ /* 0x000fc80000701670 */
[----:B------:R-:W-:-:S13]  /*53d50*/  PLOP3.LUT P0, PT, P0, P5, PT, 0xf8, 0x8f ;  /* 0x00000000008f781c */ /* 0x000fda000070bf70 */
[----:B------:R-:W-:Y:S05]  /*53d60*/  @P0 BRA `(.L_x_820) ;  /* 0x0000005000f40947 */ /* 0x000fea0003800000 */
[----:B------:R-:W1:Y:S01]  /*53d70*/  LDC R82, c[0x0][0x3a8] ;  /* 0x0000ea00ff527b82 */ /* 0x000e620000000800 */
[----:B------:R-:W0:Y:S01]  /*53d80*/  LDCU UR4, c[0x0][0x3a4] ;  /* 0x00007480ff0477ac */ /* 0x000e220008000800 */
[----:B------:R-:W-:Y:S01]  /*53d90*/  DSETP.NEU.AND P6, PT, |R72|, +INF , PT ;  /* 0x7ff000004800742a */ /* 0x000fe20003fcd200 */
[----:B------:R-:W-:Y:S01]  /*53da0*/  IMAD.IADD R51, R81, 0x1, -R52 ;  /* 0x0000000151337824 */ /* 0x000fe200078e0a34 */
[----:B------:R-:W-:Y:S01]  /*53db0*/  BSSY.RECONVERGENT B3, `(.L_x_821) ;  /* 0x0000018000037945 */ /* 0x000fe20003800200 */
[----:B------:R-:W-:Y:S02]  /*53dc0*/  IMAD.MOV.U32 R92, RZ, RZ, 0x1 ;  /* 0x00000001ff5c7424 */ /* 0x000fe400078e00ff */
[----:B------:R-:W-:Y:S02]  /*53dd0*/  IMAD.MOV.U32 R84, RZ, RZ, R70 ;  /* 0x000000ffff547224 */ /* 0x000fe400078e0046 */
[----:B------:R-:W-:Y:S02]  /*53de0*/  IMAD.MOV.U32 R85, RZ, RZ, R71 ;  /* 0x000000ffff557224 */ /* 0x000fe400078e0047 */
[----:B0-----:R-:W-:-:S04]  /*53df0*/  IMAD R83, R50, UR4, RZ ;  /* 0x0000000432537c24 */ /* 0x001fc8000f8e02ff */
[----:B------:R-:W-:Y:S02]  /*53e00*/  IMAD.SHL.U32 R83, R83, 0x2, RZ ;  /* 0x0000000253537824 */ /* 0x000fe400078e00ff */
[----:B-1----:R-:W-:-:S04]  /*53e10*/  IMAD R37, R51, R82, R82 ;  /* 0x0000005233257224 */ /* 0x002fc800078e0252 */
[----:B------:R-:W-:-:S04]  /*53e20*/  IMAD.IADD R82, R37, 0x1, R82 ;  /* 0x0000000125527824 */ /* 0x000fc800078e0252 */
        /* <DEDUP_REMOVED lines=14> */
.L_x_824:
[----:B------:R-:W-:Y:S05]  /*53f10*/  BSYNC.RECONVERGENT B4 ;  /* 0x0000000000047941 */ /* 0x000fea0003800200 */
.L_x_823:
[----:B------:R-:W-:-:S07]  /*53f20*/  VIADD R92, R38, 0x1 ;  /* 0x00000001265c7836 */ /* 0x000fce0000000000 */
.L_x_822:
[----:B------:R-:W-:Y:S05]  /*53f30*/  BSYNC.RECONVERGENT B3 ;  /* 0x0000000000037941 */ /* 0x000fea0003800200 */
.L_x_821:
        /* <DEDUP_REMOVED lines=41> */
.L_x_826:
[----:B------:R-:W-:Y:S05]  /*541d0*/  BSYNC.RECONVERGENT B3 ;  /* 0x0000000000037941 */ /* 0x000fea0003800200 */
.L_x_825:
        /* <DEDUP_REMOVED lines=158> */
.L_x_830:
[----:B------:R-:W-:Y:S05]  /*54bc0*/  BSYNC.RECONVERGENT B4 ;  /* 0x0000000000047941 */ /* 0x000fea0003800200 */
.L_x_829:
[----:B------:R-:W-:-:S07]  /*54bd0*/  VIADD R94, R38, 0x1 ;  /* 0x00000001265e7836 */ /* 0x000fce0000000000 */
.L_x_828:
[----:B------:R-:W-:Y:S05]  /*54be0*/  BSYNC.RECONVERGENT B3 ;  /* 0x0000000000037941 */ /* 0x000fea0003800200 */
.L_x_827:
        /* <DEDUP_REMOVED lines=41> */
.L_x_832:
[----:B------:R-:W-:Y:S05]  /*54e80*/  BSYNC.RECONVERGENT B3 ;  /* 0x0000000000037941 */ /* 0x000fea0003800200 */
.L_x_831:
        /* <DEDUP_REMOVED lines=131> */
.L_x_836:
[----:B------:R-:W-:Y:S05]  /*556c0*/  BSYNC.RECONVERGENT B4 ;  /* 0x0000000000047941 */ /* 0x000fea0003800200 */
.L_x_835:
[----:B------:R-:W-:-:S07]  /*556d0*/  VIADD R94, R38, 0x1 ;  /* 0x00000001265e7836 */ /* 0x000fce0000000000 */
.L_x_834:
[----:B------:R-:W-:Y:S05]  /*556e0*/  BSYNC.RECONVERGENT B3 ;  /* 0x0000000000037941 */ /* 0x000fea0003800200 */
.L_x_833:
        /* <DEDUP_REMOVED lines=41> */
.L_x_838:
[----:B------:R-:W-:Y:S05]  /*55980*/  BSYNC.RECONVERGENT B3 ;  /* 0x0000000000037941 */ /* 0x000fea0003800200 */
.L_x_837:
        /* <DEDUP_REMOVED lines=157> */
.L_x_842:
[----:B------:R-:W-:Y:S05]  /*56360*/  BSYNC.RECONVERGENT B4 ;  /* 0x0000000000047941 */ /* 0x000fea0003800200 */
.L_x_841:
[----:B------:R-:W-:-:S07]  /*56370*/  VIADD R94, R38, 0x1 ;  /* 0x00000001265e7836 */ /* 0x000fce0000000000 */
.L_x_840:
[----:B------:R-:W-:Y:S05]  /*56380*/  BSYNC.RECONVERGENT B3 ;  /* 0x0000000000037941 */ /* 0x000fea0003800200 */
.L_x_839:
        /* <DEDUP_REMOVED lines=41> */
.L_x_844:
[----:B------:R-:W-:Y:S05]  /*56620*/  BSYNC.RECONVERGENT B3 ;  /* 0x0000000000037941 */ /* 0x000fea0003800200 */
.L_x_843:
        /* <DEDUP_REMOVED lines=102> */
.L_x_848:
[----:B------:R-:W-:Y:S05]  /*56c90*/  BSYNC.RECONVERGENT B4 ;  /* 0x0000000000047941 */ /* 0x000fea0003800200 */
.L_x_847:
[----:B------:R-:W-:-:S07]  /*56ca0*/  VIADD R96, R38, 0x1 ;  /* 0x0000000126607836 */ /* 0x000fce0000000000 */
.L_x_846:
[----:B------:R-:W-:Y:S05]  /*56cb0*/  BSYNC.RECONVERGENT B3 ;  /* 0x0000000000037941 */ /* 0x000fea0003800200 */
.L_x_845:
        /* <DEDUP_REMOVED lines=41> */
.L_x_850:
[----:B------:R-:W-:Y:S05]  /*56f50*/  BSYNC.RECONVERGENT B3 ;  /* 0x0000000000037941 */ /* 0x000fea0003800200 */
.L_x_849:
        /* <DEDUP_REMOVED lines=98> */
.L_x_854:
[----:B------:R-:W-:Y:S05]  /*57580*/  BSYNC.RECONVERGENT B4 ;  /* 0x0000000000047941 */ /* 0x000fea0003800200 */
.L_x_853:
[----:B------:R-:W-:-:S07]  /*57590*/  VIADD R96, R38, 0x1 ;  /* 0x0000000126607836 */ /* 0x000fce0000000000 */
.L_x_852:
[----:B------:R-:W-:Y:S05]  /*575a0*/  BSYNC.RECONVERGENT B3 ;  /* 0x0000000000037941 */ /* 0x000fea0003800200 */
.L_x_851:
        /* <DEDUP_REMOVED lines=41> */
.L_x_856:
[----:B------:R-:W-:Y:S05]  /*57840*/  BSYNC.RECONVERGENT B3 ;  /* 0x0000000000037941 */ /* 0x000fea0003800200 */
.L_x_855:
        /* <DEDUP_REMOVED lines=126> */
.L_x_860:
[----:B------:R-:W-:Y:S05]  /*58030*/  BSYNC.RECONVERGENT B4 ;  /* 0x0000000000047941 */ /* 0x000fea0003800200 */
.L_x_859:
[----:B------:R-:W-:-:S07]  /*58040*/  VIADD R83, R38, 0x1 ;  /* 0x0000000126537836 */ /* 0x000fce0000000000 */
.L_x_858:
[----:B------:R-:W-:Y:S05]  /*58050*/  BSYNC.RECONVERGENT B3 ;  /* 0x0000000000037941 */ /* 0x000fea0003800200 */
.L_x_857:
        /* <DEDUP_REMOVED lines=41> */
.L_x_862:
[----:B------:R-:W-:Y:S05]  /*582f0*/  BSYNC.RECONVERGENT B3 ;  /* 0x0000000000037941 */ /* 0x000fea0003800200 */
.L_x_861:
        /* <DEDUP_REMOVED lines=101> */
.L_x_866:
[----:B------:R-:W-:Y:S05]  /*58950*/  BSYNC.RECONVERGENT B4 ;  /* 0x0000000000047941 */ /* 0x000fea0003800200 */
.L_x_865:
[----:B------:R-:W-:-:S07]  /*58960*/  VIADD R94, R38, 0x1 ;  /* 0x00000001265e7836 */ /* 0x000fce0000000000 */
.L_x_864:
[----:B------:R-:W-:Y:S05]  /*58970*/  BSYNC.RECONVERGENT B3 ;  /* 0x0000000000037941 */ /* 0x000fea0003800200 */
.L_x_863:
        /* <DEDUP_REMOVED lines=41> */
.L_x_868:
[----:B------:R-:W-:Y:S05]  /*58c10*/  BSYNC.RECONVERGENT B3 ;  /* 0x0000000000037941 */ /* 0x000fea0003800200 */
.L_x_867:
        /* <DEDUP_REMOVED lines=82> */
.L_x_820:
[----:B------:R-:W-:Y:S05]  /*59140*/  BSYNC.RECONVERGENT B2 ;  /* 0x0000000000027941 */ /* 0x000fea0003800200 */
.L_x_819:
[----:B------:R-:W2:Y:S01]  /*59150*/  LDCU UR4, c[0x0][0x39c] ;  /* 0x00007380ff0477ac */ /* 0x000ea20008000800 */
[----:B------:R-:W-:Y:S01]  /*59160*/  VIADD R36, R49, 0x2 ;  /* 0x0000000231247836 */ /* 0x000fe20000000000 */
[----:B------:R-:W-:Y:S04]  /*59170*/  BSSY.RECONVERGENT B2, `(.L_x_869) ;  /* 0x0000547000027945 */ /* 0x000fe80003800200 */
[----:B--2---:R-:W-:-:S04]  /*59180*/  ISETP.GE.AND P0, PT, R36, UR4, PT ;  /* 0x0000000424007c0c */ /* 0x004fc8000bf06270 */
[----:B------:R-:W-:-:S04]  /*59190*/  ISETP.LT.OR P0, PT, R36, RZ, P0 ;  /* 0x000000ff2400720c */ /* 0x000fc80000701670 */
[----:B------:R-:W-:-:S13]  /*591a0*/  PLOP3.LUT P0, PT, P0, P5, PT, 0xf8, 0x8f ;  /* 0x00000000008f781c */ /* 0x000fda000070bf70 */
[----:B------:R-:W-:Y:S05]  /*591b0*/  @P0 BRA `(.L_x_870) ;  /* 0x0000005400080947 */ /* 0x000fea0003800000 */
[----:B------:R-:W2:Y:S01]  /*591c0*/  LDC R36, c[0x0][0x3a8] ;  /* 0x0000ea00ff247b82 */ /* 0x000ea20000000800 */
[----:B------:R-:W-:Y:S01]  /*591d0*/  DSETP.NEU.AND P6, PT, |R72|, +INF , PT ;  /* 0x7ff000004800742a */ /* 0x000fe20003fcd200 */
[----:B------:R-:W-:Y:S01]  /*591e0*/  IMAD.IADD R51, R81, 0x1, -R52 ;  /* 0x0000000151337824 */ /* 0x000fe200078e0a34 */
[----:B------:R-:W-:Y:S01]  /*591f0*/  BSSY.RECONVERGENT B3, `(.L_x_871) ;  /* 0x0000019000037945 */ /* 0x000fe20003800200 */
[----:B------:R-:W-:Y:S02]  /*59200*/  IMAD.MOV.U32 R92, RZ, RZ, 0x1 ;  /* 0x00000001ff5c7424 */ /* 0x000fe400078e00ff */
[----:B------:R-:W-:Y:S02]  /*59210*/  IMAD.MOV.U32 R84, RZ, RZ, R70 ;  /* 0x000000ffff547224 */ /* 0x000fe400078e0046 */
[----:B01----:R-:W0:Y:S01]  /*59220*/  LDC R37, c[0x0][0x3a4] ;  /* 0x0000e900ff257b82 */ /* 0x003e220000000800 */
[----:B------:R-:W-:Y:S02]  /*59230*/  IMAD.MOV.U32 R85, RZ, RZ, R71 ;  /* 0x000000ffff557224 */ /* 0x000fe400078e0047 */
[----:B--2---:R-:W-:-:S04]  /*59240*/  IMAD R39, R51, R36, R36 ;  /* 0x0000002433277224 */ /* 0x004fc800078e0224 */
[----:B------:R-:W-:Y:S02]  /*59250*/  IMAD.IADD R39, R39, 0x1, R36 ;  /* 0x0000000127277824 */ /* 0x000fe400078e0224 */
[----:B0-----:R-:W-:Y:S02]  /*59260*/  IMAD R83, R50, R37, R37 ;  /* 0x0000002532537224 */ /* 0x001fe400078e0225 */
        /* <DEDUP_REMOVED lines=15> */
.L_x_874:
[----:B------:R-:W-:Y:S05]  /*59360*/  BSYNC.RECONVERGENT B4 ;  /* 0x0000000000047941 */ /* 0x000fea0003800200 */
.L_x_873:
[----:B------:R-:W-:-:S07]  /*59370*/  VIADD R92, R38, 0x1 ;  /* 0x00000001265c7836 */ /* 0x000fce0000000000 */
.L_x_872:
[----:B------:R-:W-:Y:S05]  /*59380*/  BSYNC.RECONVERGENT B3 ;  /* 0x0000000000037941 */ /* 0x000fea0003800200 */
.L_x_871:
        /* <DEDUP_REMOVED lines=41> */
.L_x_876:
[----:B------:R-:W-:Y:S05]  /*59620*/  BSYNC.RECONVERGENT B3 ;  /* 0x0000000000037941 */ /* 0x000fea0003800200 */
.L_x_875:
        /* <DEDUP_REMOVED lines=159> */
.L_x_880:
[----:B------:R-:W-:Y:S05]  /*5a020*/  BSYNC.RECONVERGENT B4 ;  /* 0x0000000000047941 */ /* 0x000fea0003800200 */
.L_x_879:
[----:B------:R-:W-:-:S07]  /*5a030*/  VIADD R94, R38, 0x1 ;  /* 0x00000001265e7836 */ /* 0x000fce0000000000 */
.L_x_878:
[----:B------:R-:W-:Y:S05]  /*5a040*/  BSYNC.RECONVERGENT B3 ;  /* 0x0000000000037941 */ /* 0x000fea0003800200 */
.L_x_877:
        /* <DEDUP_REMOVED lines=41> */
.L_x_882:
[----:B------:R-:W-:Y:S05]  /*5a2e0*/  BSYNC.RECONVERGENT B3 ;  /* 0x0000000000037941 */ /* 0x000fea0003800200 */
.L_x_881:
        /* <DEDUP_REMOVED lines=133> */
.L_x_886:
[----:B------:R-:W-:Y:S05]  /*5ab40*/  BSYNC.RECONVERGENT B4 ;  /* 0x0000000000047941 */ /* 0x000fea0003800200 */
.L_x_885:
[----:B------:R-:W-:-:S07]  /*5ab50*/  VIADD R94, R38, 0x1 ;  /* 0x00000001265e7836 */ /* 0x000fce0000000000 */
.L_x_884:
[----:B------:R-:W-:Y:S05]  /*5ab60*/  BSYNC.RECONVERGENT B3 ;  /* 0x0000000000037941 */ /* 0x000fea0003800200 */
.L_x_883:
        /* <DEDUP_REMOVED lines=41> */
.L_x_888:
[----:B------:R-:W-:Y:S05]  /*5ae00*/  BSYNC.RECONVERGENT B3 ;  /* 0x0000000000037941 */ /* 0x000fea0003800200 */
.L_x_887:
        /* <DEDUP_REMOVED lines=158> */
.L_x_892:
[----:B------:R-:W-:Y:S05]  /*5b7f0*/  BSYNC.RECONVERGENT B4 ;  /* 0x0000000000047941 */ /* 0x000fea0003800200 */
.L_x_891:
[----:B------:R-:W-:-:S07]  /*5b800*/  VIADD R94, R38, 0x1 ;  /* 0x00000001265e7836 */ /* 0x000fce0000000000 */
.L_x_890:
[----:B------:R-:W-:Y:S05]  /*5b810*/  BSYNC.RECONVERGENT B3 ;  /* 0x0000000000037941 */ /* 0x000fea0003800200 */
.L_x_889:
        /* <DEDUP_REMOVED lines=41> */
.L_x_894:
[----:B------:R-:W-:Y:S05]  /*5bab0*/  BSYNC.RECONVERGENT B3 ;  /* 0x0000000000037941 */ /* 0x000fea0003800200 */
.L_x_893:
        /* <DEDUP_REMOVED lines=102> */
.L_x_898:
[----:B------:R-:W-:Y:S05]  /*5c120*/  BSYNC.RECONVERGENT B4 ;  /* 0x0000000000047941 */ /* 0x000fea0003800200 */
.L_x_897:
[----:B------:R-:W-:-:S07]  /*5c130*/  VIADD R96, R38, 0x1 ;  /* 0x0000000126607836 */ /* 0x000fce0000000000 */
.L_x_896:
[----:B------:R-:W-:Y:S05]  /*5c140*/  BSYNC.RECONVERGENT B3 ;  /* 0x0000000000037941 */ /* 0x000fea0003800200 */
.L_x_895:
        /* <DEDUP_REMOVED lines=41> */
.L_x_900:
[----:B------:R-:W-:Y:S05]  /*5c3e0*/  BSYNC.RECONVERGENT B3 ;  /* 0x0000000000037941 */ /* 0x000fea0003800200 */
.L_x_899:
        /* <DEDUP_REMOVED lines=98> */
.L_x_904:
[----:B------:R-:W-:Y:S05]  /*5ca10*/  BSYNC.RECONVERGENT B4 ;  /* 0x0000000000047941 */ /* 0x000fea0003800200 */
.L_x_903:
[----:B------:R-:W-:-:S07]  /*5ca20*/  VIADD R96, R38, 0x1 ;  /* 0x0000000126607836 */ /* 0x000fce0000000000 */
.L_x_902:
[----:B------:R-:W-:Y:S05]  /*5ca30*/  BSYNC.RECONVERGENT B3 ;  /* 0x0000000000037941 */ /* 0x000fea0003800200 */
.L_x_901:
        /* <DEDUP_REMOVED lines=41> */
.L_x_906:
[----:B------:R-:W-:Y:S05]  /*5ccd0*/  BSYNC.RECONVERGENT B3 ;  /* 0x0000000000037941 */ /* 0x000fea0003800200 */
.L_x_905:
        /* <DEDUP_REMOVED lines=127> */
.L_x_910:
[----:B------:R-:W-:Y:S05]  /*5d4d0*/  BSYNC.RECONVERGENT B4 ;  /* 0x0000000000047941 */ /* 0x000fea0003800200 */
.L_x_909:
[----:B------:R-:W-:-:S07]  /*5d4e0*/  VIADD R83, R38, 0x1 ;  /* 0x0000000126537836 */ /* 0x000fce0000000000 */
.L_x_908:
[----:B------:R-:W-:Y:S05]  /*5d4f0*/  BSYNC.RECONVERGENT B3 ;  /* 0x0000000000037941 */ /* 0x000fea0003800200 */
.L_x_907:
        /* <DEDUP_REMOVED lines=41> */
.L_x_912:
[----:B------:R-:W-:Y:S05]  /*5d790*/  BSYNC.RECONVERGENT B3 ;  /* 0x0000000000037941 */ /* 0x000fea0003800200 */
.L_x_911:
        /* <DEDUP_REMOVED lines=101> */
.L_x_916:
[----:B------:R-:W-:Y:S05]  /*5ddf0*/  BSYNC.RECONVERGENT B4 ;  /* 0x0000000000047941 */ /* 0x000fea0003800200 */
.L_x_915:
[----:B------:R-:W-:-:S07]  /*5de00*/  VIADD R94, R38, 0x1 ;  /* 0x00000001265e7836 */ /* 0x000fce0000000000 */
.L_x_914:
[----:B------:R-:W-:Y:S05]  /*5de10*/  BSYNC.RECONVERGENT B3 ;  /* 0x0000000000037941 */ /* 0x000fea0003800200 */
.L_x_913:
        /* <DEDUP_REMOVED lines=41> */
.L_x_918:
[----:B------:R-:W-:Y:S05]  /*5e0b0*/  BSYNC.RECONVERGENT B3 ;  /* 0x0000000000037941 */ /* 0x000fea0003800200 */
.L_x_917:
        /* <DEDUP_REMOVED lines=82> */
.L_x_870:
[----:B------:R-:W-:Y:S05]  /*5e5e0*/  BSYNC.RECONVERGENT B2 ;  /* 0x0000000000027941 */ /* 0x000fea0003800200 */
.L_x_869:
        /* <DEDUP_REMOVED lines=37> */
.L_x_925:
[----:B------:R-:W-:Y:S05]  /*5e840*/  BSYNC.RECONVERGENT B4 ;  /* 0x0000000000047941 */ /* 0x000fea0003800200 */
.L_x_924:
[----:B------:R-:W-:-:S07]  /*5e850*/  VIADD R92, R38, 0x1 ;  /* 0x00000001265c7836 */ /* 0x000fce0000000000 */
.L_x_923:
[----:B------:R-:W-:Y:S05]  /*5e860*/  BSYNC.RECONVERGENT B3 ;  /* 0x0000000000037941 */ /* 0x000fea0003800200 */
.L_x_922:
        /* <DEDUP_REMOVED lines=41> */
.L_x_927:
[----:B------:R-:W-:Y:S05]  /*5eb00*/  BSYNC.RECONVERGENT B3 ;  /* 0x0000000000037941 */ /* 0x000fea0003800200 */
.L_x_926:
        /* <DEDUP_REMOVED lines=159> */
.L_x_931:
[----:B------:R-:W-:Y:S05]  /*5f500*/  BSYNC.RECONVERGENT B4 ;  /* 0x0000000000047941 */ /* 0x000fea0003800200 */
.L_x_930:
[----:B------:R-:W-:-:S07]  /*5f510*/  VIADD R94, R38, 0x1 ;  /* 0x00000001265e7836 */ /* 0x000fce0000000000 */
.L_x_929:
[----:B------:R-:W-:Y:S05]  /*5f520*/  BSYNC.RECONVERGENT B3 ;  /* 0x0000000000037941 */ /* 0x000fea0003800200 */
.L_x_928:
        /* <DEDUP_REMOVED lines=41> */
.L_x_933:
[----:B------:R-:W-:Y:S05]  /*5f7c0*/  BSYNC.RECONVERGENT B3 ;  /* 0x0000000000037941 */ /* 0x000fea0003800200 */
.L_x_932:
        /* <DEDUP_REMOVED lines=133> */
.L_x_937:
[----:B------:R-:W-:Y:S05]  /*60020*/  BSYNC.RECONVERGENT B4 ;  /* 0x0000000000047941 */ /* 0x000fea0003800200 */
.L_x_936:
[----:B------:R-:W-:-:S07]  /*60030*/  VIADD R94, R38, 0x1 ;  /* 0x00000001265e7836 */ /* 0x000fce0000000000 */
.L_x_935:
[----:B------:R-:W-:Y:S05]  /*60040*/  BSYNC.RECONVERGENT B3 ;  /* 0x0000000000037941 */ /* 0x000fea0003800200 */
.L_x_934:
        /* <DEDUP_REMOVED lines=41> */
.L_x_939:
[----:B------:R-:W-:Y:S05]  /*602e0*/  BSYNC.RECONVERGENT B3 ;  /* 0x0000000000037941 */ /* 0x000fea0003800200 */
.L_x_938:
        /* <DEDUP_REMOVED lines=158> */
.L_x_943:
[----:B------:R-:W-:Y:S05]  /*60cd0*/  BSYNC.RECONVERGENT B4 ;  /* 0x0000000000047941 */ /* 0x000fea0003800200 */
.L_x_942:
[----:B------:R-:W-:-:S07]  /*60ce0*/  VIADD R94, R38, 0x1 ;  /* 0x00000001265e7836 */ /* 0x000fce0000000000 */
.L_x_941:
[----:B------:R-:W-:Y:S05]  /*60cf0*/  BSYNC.RECONVERGENT B3 ;  /* 0x0000000000037941 */ /* 0x000fea0003800200 */
.L_x_940:
        /* <DEDUP_REMOVED lines=41> */
.L_x_945:
[----:B------:R-:W-:Y:S05]  /*60f90*/  BSYNC.RECONVERGENT B3 ;  /* 0x0000000000037941 */ /* 0x000fea0003800200 */
.L_x_944:
        /* <DEDUP_REMOVED lines=102> */
.L_x_949:
[----:B------:R-:W-:Y:S05]  /*61600*/  BSYNC.RECONVERGENT B4 ;  /* 0x0000000000047941 */ /* 0x000fea0003800200 */
.L_x_948:
[----:B------:R-:W-:-:S07]  /*61610*/  VIADD R96, R38, 0x1 ;  /* 0x0000000126607836 */ /* 0x000fce0000000000 */
.L_x_947:
[----:B------:R-:W-:Y:S05]  /*61620*/  BSYNC.RECONVERGENT B3 ;  /* 0x0000000000037941 */ /* 0x000fea0003800200 */
.L_x_946:
        /* <DEDUP_REMOVED lines=41> */
.L_x_951:
[----:B------:R-:W-:Y:S05]  /*618c0*/  BSYNC.RECONVERGENT B3 ;  /* 0x0000000000037941 */ /* 0x000fea0003800200 */
.L_x_950:
        /* <DEDUP_REMOVED lines=98> */
.L_x_955:
[----:B------:R-:W-:Y:S05]  /*61ef0*/  BSYNC.RECONVERGENT B4 ;  /* 0x0000000000047941 */ /* 0x000fea0003800200 */
.L_x_954:
[----:B------:R-:W-:-:S07]  /*61f00*/  VIADD R96, R38, 0x1 ;  /* 0x0000000126607836 */ /* 0x000fce0000000000 */
.L_x_953:
[----:B------:R-:W-:Y:S05]  /*61f10*/  BSYNC.RECONVERGENT B3 ;  /* 0x0000000000037941 */ /* 0x000fea0003800200 */
.L_x_952:
        /* <DEDUP_REMOVED lines=41> */
.L_x_957:
[----:B------:R-:W-:Y:S05]  /*621b0*/  BSYNC.RECONVERGENT B3 ;  /* 0x0000000000037941 */ /* 0x000fea0003800200 */
.L_x_956:
        /* <DEDUP_REMOVED lines=127> */
.L_x_961:
[----:B------:R-:W-:Y:S05]  /*629b0*/  BSYNC.RECONVERGENT B4 ;  /* 0x0000000000047941 */ /* 0x000fea0003800200 */
.L_x_960:
[----:B------:R-:W-:-:S07]  /*629c0*/  VIADD R83, R38, 0x1 ;  /* 0x0000000126537836 */ /* 0x000fce0000000000 */
.L_x_959:
[----:B------:R-:W-:Y:S05]  /*629d0*/  BSYNC.RECONVERGENT B3 ;  /* 0x0000000000037941 */ /* 0x000fea0003800200 */
.L_x_958:
        /* <DEDUP_REMOVED lines=41> */
.L_x_963:
[----:B------:R-:W-:Y:S05]  /*62c70*/  BSYNC.RECONVERGENT B3 ;  /* 0x0000000000037941 */ /* 0x000fea0003800200 */
.L_x_962:
        /* <DEDUP_REMOVED lines=101> */
.L_x_967:
[----:B------:R-:W-:Y:S05]  /*632d0*/  BSYNC.RECONVERGENT B4 ;  /* 0x0000000000047941 */ /* 0x000fea0003800200 */
.L_x_966:
[----:B------:R-:W-:-:S07]  /*632e0*/  VIADD R94, R38, 0x1 ;  /* 0x00000001265e7836 */ /* 0x000fce0000000000 */
.L_x_965:
[----:B------:R-:W-:Y:S05]  /*632f0*/  BSYNC.RECONVERGENT B3 ;  /* 0x0000000000037941 */ /* 0x000fea0003800200 */
.L_x_964:
        /* <DEDUP_REMOVED lines=41> */
.L_x_969:
[----:B------:R-:W-:Y:S05]  /*63590*/  BSYNC.RECONVERGENT B3 ;  /* 0x0000000000037941 */ /* 0x000fea0003800200 */
.L_x_968:
        /* <DEDUP_REMOVED lines=82> */
.L_x_921:
[----:B------:R-:W-:Y:S05]  /*63ac0*/  BSYNC.RECONVERGENT B2 ;  /* 0x0000000000027941 */ /* 0x000fea0003800200 */
.L_x_920:
        /* <DEDUP_REMOVED lines=37> */
.L_x_976:
[----:B------:R-:W-:Y:S05]  /*63d20*/  BSYNC.RECONVERGENT B5 ;  /* 0x0000000000057941 */ /* 0x000fea0003800200 */
.L_x_975:
[----:B------:R-:W-:-:S07]  /*63d30*/  VIADD R92, R38, 0x1 ;  /* 0x00000001265c7836 */ /* 0x000fce0000000000 */
.L_x_974:
[----:B------:R-:W-:Y:S05]  /*63d40*/  BSYNC.RECONVERGENT B4 ;  /* 0x0000000000047941 */ /* 0x000fea0003800200 */
.L_x_973:
        /* <DEDUP_REMOVED lines=41> */
.L_x_978:
[----:B------:R-:W-:Y:S05]  /*63fe0*/  BSYNC.RECONVERGENT B4 ;  /* 0x0000000000047941 */ /* 0x000fea0003800200 */
.L_x_977:
        /* <DEDUP_REMOVED lines=159> */
.L_x_982:
[----:B------:R-:W-:Y:S05]  /*649e0*/  BSYNC.RECONVERGENT B5 ;  /* 0x0000000000057941 */ /* 0x000fea0003800200 */
.L_x_981:
[----:B------:R-:W-:-:S07]  /*649f0*/  VIADD R94, R38, 0x1 ;  /* 0x00000001265e7836 */ /* 0x000fce0000000000 */
.L_x_980:
[----:B------:R-:W-:Y:S05]  /*64a00*/  BSYNC.RECONVERGENT B4 ;  /* 0x0000000000047941 */ /* 0x000fea0003800200 */
.L_x_979:
        /* <DEDUP_REMOVED lines=41> */
.L_x_984:
[----:B------:R-:W-:Y:S05]  /*64ca0*/  BSYNC.RECONVERGENT B4 ;  /* 0x0000000000047941 */ /* 0x000fea0003800200 */
.L_x_983:
        /* <DEDUP_REMOVED lines=133> */
.L_x_988:
[----:B------:R-:W-:Y:S05]  /*65500*/  BSYNC.RECONVERGENT B5 ;  /* 0x0000000000057941 */ /* 0x000fea0003800200 */
.L_x_987:
[----:B------:R-:W-:-:S07]  /*65510*/  VIADD R94, R38, 0x1 ;  /* 0x00000001265e7836 */ /* 0x000fce0000000000 */
.L_x_986:
[----:B------:R-:W-:Y:S05]  /*65520*/  BSYNC.RECONVERGENT B4 ;  /* 0x0000000000047941 */ /* 0x000fea0003800200 */
.L_x_985:
        /* <DEDUP_REMOVED lines=41> */
.L_x_990:
[----:B------:R-:W-:Y:S05]  /*657c0*/  BSYNC.RECONVERGENT B4 ;  /* 0x0000000000047941 */ /* 0x000fea0003800200 */
.L_x_989:
        /* <DEDUP_REMOVED lines=158> */
.L_x_994:
[----:B------:R-:W-:Y:S05]  /*661b0*/  BSYNC.RECONVERGENT B5 ;  /* 0x0000000000057941 */ /* 0x000fea0003800200 */
.L_x_993:
[----:B------:R-:W-:-:S07]  /*661c0*/  VIADD R94, R38, 0x1 ;  /* 0x00000001265e7836 */ /* 0x000fce0000000000 */
.L_x_992:
[----:B------:R-:W-:Y:S05]  /*661d0*/  BSYNC.RECONVERGENT B4 ;  /* 0x0000000000047941 */ /* 0x000fea0003800200 */
.L_x_991:
        /* <DEDUP_REMOVED lines=41> */
.L_x_996:
[----:B------:R-:W-:Y:S05]  /*66470*/  BSYNC.RECONVERGENT B4 ;  /* 0x0000000000047941 */ /* 0x000fea0003800200 */
.L_x_995:
        /* <DEDUP_REMOVED lines=102> */
.L_x_1000:
[----:B------:R-:W-:Y:S05]  /*66ae0*/  BSYNC.RECONVERGENT B5 ;  /* 0x0000000000057941 */ /* 0x000fea0003800200 */
.L_x_999:
[----:B------:R-:W-:-:S07]  /*66af0*/  VIADD R96, R38, 0x1 ;  /* 0x0000000126607836 */ /* 0x000fce0000000000 */
.L_x_998:
[----:B------:R-:W-:Y:S05]  /*66b00*/  BSYNC.RECONVERGENT B4 ;  /* 0x0000000000047941 */ /* 0x000fea0003800200 */
.L_x_997:
        /* <DEDUP_REMOVED lines=41> */
.L_x_1002:
[----:B------:R-:W-:Y:S05]  /*66da0*/  BSYNC.RECONVERGENT B4 ;  /* 0x0000000000047941 */ /* 0x000fea0003800200 */
.L_x_1001:
        /* <DEDUP_REMOVED lines=98> */
.L_x_1006:
[----:B------:R-:W-:Y:S05]  /*673d0*/  BSYNC.RECONVERGENT B5 ;  /* 0x0000000000057941 */ /* 0x000fea0003800200 */
.L_x_1005:
[----:B------:R-:W-:-:S07]  /*673e0*/  VIADD R96, R38, 0x1 ;  /* 0x0000000126607836 */ /* 0x000fce0000000000 */
.L_x_1004:
[----:B------:R-:W-:Y:S05]  /*673f0*/  BSYNC.RECONVERGENT B4 ;  /* 0x0000000000047941 */ /* 0x000fea0003800200 */
.L_x_1003:
        /* <DEDUP_REMOVED lines=41> */
.L_x_1008:
[----:B------:R-:W-:Y:S05]  /*67690*/  BSYNC.RECONVERGENT B4 ;  /* 0x0000000000047941 */ /* 0x000fea0003800200 */
.L_x_1007:
        /* <DEDUP_REMOVED lines=127> */
.L_x_1012:
[----:B------:R-:W-:Y:S05]  /*67e90*/  BSYNC.RECONVERGENT B5 ;  /* 0x0000000000057941 */ /* 0x000fea0003800200 */
.L_x_1011:
[----:B------:R-:W-:-:S07]  /*67ea0*/  VIADD R83, R38, 0x1 ;  /* 0x0000000126537836 */ /* 0x000fce0000000000 */
.L_x_1010:
[----:B------:R-:W-:Y:S05]  /*67eb0*/  BSYNC.RECONVERGENT B4 ;  /* 0x0000000000047941 */ /* 0x000fea0003800200 */
.L_x_1009:
        /* <DEDUP_REMOVED lines=41> */
.L_x_1014:
[----:B------:R-:W-:Y:S05]  /*68150*/  BSYNC.RECONVERGENT B4 ;  /* 0x0000000000047941 */ /* 0x000fea0003800200 */
.L_x_1013:
        /* <DEDUP_REMOVED lines=101> */
.L_x_1018:
[----:B------:R-:W-:Y:S05]  /*687b0*/  BSYNC.RECONVERGENT B5 ;  /* 0x0000000000057941 */ /* 0x000fea0003800200 */
.L_x_1017:
[----:B------:R-:W-:-:S07]  /*687c0*/  VIADD R94, R38, 0x1 ;  /* 0x00000001265e7836 */ /* 0x000fce0000000000 */
.L_x_1016:
[----:B------:R-:W-:Y:S05]  /*687d0*/  BSYNC.RECONVERGENT B4 ;  /* 0x0000000000047941 */ /* 0x000fea0003800200 */
.L_x_1015:
        /* <DEDUP_REMOVED lines=41> */
.L_x_1020:
[----:B------:R-:W-:Y:S05]  /*68a70*/  BSYNC.RECONVERGENT B4 ;  /* 0x0000000000047941 */ /* 0x000fea0003800200 */
.L_x_1019:
        /* <DEDUP_REMOVED lines=82> */
.L_x_972:
[----:B------:R-:W-:Y:S05]  /*68fa0*/  BSYNC.RECONVERGENT B3 ;  /* 0x0000000000037941 */ /* 0x000fea0003800200 */
.L_x_971:
        /* <DEDUP_REMOVED lines=36> */
.L_x_1026:
[----:B------:R-:W-:Y:S05]  /*691f0*/  BSYNC.RECONVERGENT B5 ;  /* 0x0000000000057941 */ /* 0x000fea0003800200 */
.L_x_1025:
[----:B------:R-:W-:-:S07]  /*69200*/  VIADD R92, R38, 0x1 ;  /* 0x00000001265c7836 */ /* 0x000fce0000000000 */
.L_x_1024:
[----:B------:R-:W-:Y:S05]  /*69210*/  BSYNC.RECONVERGENT B4 ;  /* 0x0000000000047941 */ /* 0x000fea0003800200 */
.L_x_1023:
        /* <DEDUP_REMOVED lines=41> */
.L_x_1028:
[----:B------:R-:W-:Y:S05]  /*694b0*/  BSYNC.RECONVERGENT B4 ;  /* 0x0000000000047941 */ /* 0x000fea0003800200 */
.L_x_1027:
        /* <DEDUP_REMOVED lines=159> */
.L_x_1032:
[----:B------:R-:W-:Y:S05]  /*69eb0*/  BSYNC.RECONVERGENT B5 ;  /* 0x0000000000057941 */ /* 0x000fea0003800200 */
.L_x_1031:
[----:B------:R-:W-:-:S07]  /*69ec0*/  VIADD R94, R38, 0x1 ;  /* 0x00000001265e7836 */ /* 0x000fce0000000000 */
.L_x_1030:
[----:B------:R-:W-:Y:S05]  /*69ed0*/  BSYNC.RECONVERGENT B4 ;  /* 0x0000000000047941 */ /* 0x000fea0003800200 */
.L_x_1029:
        /* <DEDUP_REMOVED lines=41> */
.L_x_1034:
[----:B------:R-:W-:Y:S05]  /*6a170*/  BSYNC.RECONVERGENT B4 ;  /* 0x0000000000047941 */ /* 0x000fea0003800200 */
.L_x_1033:
        /* <DEDUP_REMOVED lines=133> */
.L_x_1038:
[----:B------:R-:W-:Y:S05]  /*6a9d0*/  BSYNC.RECONVERGENT B5 ;  /* 0x0000000000057941 */ /* 0x000fea0003800200 */
.L_x_1037:
[----:B------:R-:W-:-:S07]  /*6a9e0*/  VIADD R94, R38, 0x1 ;  /* 0x00000001265e7836 */ /* 0x000fce0000000000 */
.L_x_1036:
[----:B------:R-:W-:Y:S05]  /*6a9f0*/  BSYNC.RECONVERGENT B4 ;  /* 0x0000000000047941 */ /* 0x000fea0003800200 */
.L_x_1035:
        /* <DEDUP_REMOVED lines=41> */
.L_x_1040:
[----:B------:R-:W-:Y:S05]  /*6ac90*/  BSYNC.RECONVERGENT B4 ;  /* 0x0000000000047941 */ /* 0x000fea0003800200 */
.L_x_1039:
        /* <DEDUP_REMOVED lines=158> */
.L_x_1044:
[----:B------:R-:W-:Y:S05]  /*6b680*/  BSYNC.RECONVERGENT B5 ;  /* 0x0000000000057941 */ /* 0x000fea0003800200 */
.L_x_1043:
[----:B------:R-:W-:-:S07]  /*6b690*/  VIADD R94, R38, 0x1 ;  /* 0x00000001265e7836 */ /* 0x000fce0000000000 */
.L_x_1042:
[----:B------:R-:W-:Y:S05]  /*6b6a0*/  BSYNC.RECONVERGENT B4 ;  /* 0x0000000000047941 */ /* 0x000fea0003800200 */
.L_x_1041:
        /* <DEDUP_REMOVED lines=41> */
.L_x_1046:
[----:B------:R-:W-:Y:S05]  /*6b940*/  BSYNC.RECONVERGENT B4 ;  /* 0x0000000000047941 */ /* 0x000fea0003800200 */
.L_x_1045:
        /* <DEDUP_REMOVED lines=102> */
.L_x_1050:
[----:B------:R-:W-:Y:S05]  /*6bfb0*/  BSYNC.RECONVERGENT B5 ;  /* 0x0000000000057941 */ /* 0x000fea0003800200 */
.L_x_1049:
[----:B------:R-:W-:-:S07]  /*6bfc0*/  VIADD R96, R38, 0x1 ;  /* 0x0000000126607836 */ /* 0x000fce0000000000 */
.L_x_1048:
[----:B------:R-:W-:Y:S05]  /*6bfd0*/  BSYNC.RECONVERGENT B4 ;  /* 0x0000000000047941 */ /* 0x000fea0003800200 */
.L_x_1047:
        /* <DEDUP_REMOVED lines=41> */
.L_x_1052:
[----:B------:R-:W-:Y:S05]  /*6c270*/  BSYNC.RECONVERGENT B4 ;  /* 0x0000000000047941 */ /* 0x000fea0003800200 */
.L_x_1051:
        /* <DEDUP_REMOVED lines=98> */
.L_x_1056:
[----:B------:R-:W-:Y:S05]  /*6c8a0*/  BSYNC.RECONVERGENT B5 ;  /* 0x0000000000057941 */ /* 0x000fea0003800200 */
.L_x_1055:
[----:B------:R-:W-:-:S07]  /*6c8b0*/  VIADD R96, R38, 0x1 ;  /* 0x0000000126607836 */ /* 0x000fce0000000000 */
.L_x_1054:
[----:B------:R-:W-:Y:S05]  /*6c8c0*/  BSYNC.RECONVERGENT B4 ;  /* 0x0000000000047941 */ /* 0x000fea0003800200 */
.L_x_1053:
        /* <DEDUP_REMOVED lines=41> */
.L_x_1058:
[----:B------:R-:W-:Y:S05]  /*6cb60*/  BSYNC.RECONVERGENT B4 ;  /* 0x0000000000047941 */ /* 0x000fea0003800200 */
.L_x_1057:
        /* <DEDUP_REMOVED lines=127> */
.L_x_1062:
[----:B------:R-:W-:Y:S05]  /*6d360*/  BSYNC.RECONVERGENT B5 ;  /* 0x0000000000057941 */ /* 0x000fea0003800200 */
.L_x_1061:
[----:B------:R-:W-:-:S07]  /*6d370*/  VIADD R83, R38, 0x1 ;  /* 0x0000000126537836 */ /* 0x000fce0000000000 */
.L_x_1060:
[----:B------:R-:W-:Y:S05]  /*6d380*/  BSYNC.RECONVERGENT B4 ;  /* 0x0000000000047941 */ /* 0x000fea0003800200 */
.L_x_1059:
        /* <DEDUP_REMOVED lines=41> */
.L_x_1064:
[----:B------:R-:W-:Y:S05]  /*6d620*/  BSYNC.RECONVERGENT B4 ;  /* 0x0000000000047941 */ /* 0x000fea0003800200 */
.L_x_1063:
        /* <DEDUP_REMOVED lines=101> */
.L_x_1068:
[----:B------:R-:W-:Y:S05]  /*6dc80*/  BSYNC.RECONVERGENT B5 ;  /* 0x0000000000057941 */ /* 0x000fea0003800200 */
.L_x_1067:
[----:B------:R-:W-:-:S07]  /*6dc90*/  VIADD R94, R38, 0x1 ;  /* 0x00000001265e7836 */ /* 0x000fce0000000000 */
.L_x_1066:
[----:B------:R-:W-:Y:S05]  /*6dca0*/  BSYNC.RECONVERGENT B4 ;  /* 0x0000000000047941 */ /* 0x000fea0003800200 */
.L_x_1065:
        /* <DEDUP_REMOVED lines=41> */
.L_x_1070:
[----:B------:R-:W-:Y:S05]  /*6df40*/  BSYNC.RECONVERGENT B4 ;  /* 0x0000000000047941 */ /* 0x000fea0003800200 */
.L_x_1069:
        /* <DEDUP_REMOVED lines=82> */
.L_x_1022:
[----:B------:R-:W-:Y:S05]  /*6e470*/  BSYNC.RECONVERGENT B3 ;  /* 0x0000000000037941 */ /* 0x000fea0003800200 */
.L_x_1021:
        /* <DEDUP_REMOVED lines=35> */
.L_x_1074:
[----:B------:R-:W-:Y:S05]  /*6e6b0*/  BSYNC.RECONVERGENT B4 ;  /* 0x0000000000047941 */ /* 0x000fea0003800200 */
.L_x_1073:
[----:B------:R-:W-:-:S07]  /*6e6c0*/  VIADD R92, R38, 0x1 ;  /* 0x00000001265c7836 */ /* 0x000fce0000000000 */
.L_x_1072:
[----:B------:R-:W-:Y:S05]  /*6e6d0*/  BSYNC.RECONVERGENT B3 ;  /* 0x0000000000037941 */ /* 0x000fea0003800200 */
.L_x_1071:
        /* <DEDUP_REMOVED lines=41> */
.L_x_1076:
[----:B------:R-:W-:Y:S05]  /*6e970*/  BSYNC.RECONVERGENT B3 ;  /* 0x0000000000037941 */ /* 0x000fea0003800200 */
.L_x_1075:
        /* <DEDUP_REMOVED lines=160> */
.L_x_1080:
[----:B------:R-:W-:Y:S05]  /*6f380*/  BSYNC.RECONVERGENT B4 ;  /* 0x0000000000047941 */ /* 0x000fea0003800200 */
.L_x_1079:
[----:B------:R-:W-:-:S07]  /*6f390*/  VIADD R94, R38, 0x1 ;  /* 0x00000001265e7836 */ /* 0x000fce0000000000 */
.L_x_1078:
[----:B------:R-:W-:Y:S05]  /*6f3a0*/  BSYNC.RECONVERGENT B3 ;  /* 0x0000000000037941 */ /* 0x000fea0003800200 */
.L_x_1077:
        /* <DEDUP_REMOVED lines=41> */
.L_x_1082:
[----:B------:R-:W-:Y:S05]  /*6f640*/  BSYNC.RECONVERGENT B3 ;  /* 0x0000000000037941 */ /* 0x000fea0003800200 */
.L_x_1081:
        /* <DEDUP_REMOVED lines=132> */
.L_x_1086:
[----:B------:R-:W-:Y:S05]  /*6fe90*/  BSYNC.RECONVERGENT B4 ;  /* 0x0000000000047941 */ /* 0x000fea0003800200 */
.L_x_1085:
[----:B------:R-:W-:-:S07]  /*6fea0*/  VIADD R94, R38, 0x1 ;  /* 0x00000001265e7836 */ /* 0x000fce0000000000 */
.L_x_1084:
[----:B------:R-:W-:Y:S05]  /*6feb0*/  BSYNC.RECONVERGENT B3 ;  /* 0x0000000000037941 */ /* 0x000fea0003800200 */
.L_x_1083:
        /* <DEDUP_REMOVED lines=41> */
.L_x_1088:
[----:B------:R-:W-:Y:S05]  /*70150*/  BSYNC.RECONVERGENT B3 ;  /* 0x0000000000037941 */ /* 0x000fea0003800200 */
.L_x_1087:
        /* <DEDUP_REMOVED lines=158> */
.L_x_1092:
[----:B------:R-:W-:Y:S05]  /*70b40*/  BSYNC.RECONVERGENT B4 ;  /* 0x0000000000047941 */ /* 0x000fea0003800200 */
.L_x_1091:
[----:B------:R-:W-:-:S07]  /*70b50*/  VIADD R94, R38, 0x1 ;  /* 0x00000001265e7836 */ /* 0x000fce0000000000 */
.L_x_1090:
[----:B------:R-:W-:Y:S05]  /*70b60*/  BSYNC.RECONVERGENT B3 ;  /* 0x0000000000037941 */ /* 0x000fea0003800200 */
.L_x_1089:
        /* <DEDUP_REMOVED lines=41> */
.L_x_1094:
[----:B------:R-:W-:Y:S05]  /*70e00*/  BSYNC.RECONVERGENT B3 ;  /* 0x0000000000037941 */ /* 0x000fea0003800200 */
.L_x_1093:
        /* <DEDUP_REMOVED lines=101> */
.L_x_1098:
[----:B------:R-:W-:Y:S05]  /*71460*/  BSYNC.RECONVERGENT B4 ;  /* 0x0000000000047941 */ /* 0x000fea0003800200 */
.L_x_1097:
[----:B------:R-:W-:-:S07]  /*71470*/  VIADD R96, R38, 0x1 ;  /* 0x0000000126607836 */ /* 0x000fce0000000000 */
.L_x_1096:
[----:B------:R-:W-:Y:S05]  /*71480*/  BSYNC.RECONVERGENT B3 ;  /* 0x0000000000037941 */ /* 0x000fea0003800200 */
.L_x_1095:
        /* <DEDUP_REMOVED lines=41> */
.L_x_1100:
[----:B------:R-:W-:Y:S05]  /*71720*/  BSYNC.RECONVERGENT B3 ;  /* 0x0000000000037941 */ /* 0x000fea0003800200 */
.L_x_1099:
        /* <DEDUP_REMOVED lines=98> */
.L_x_1104:
[----:B------:R-:W-:Y:S05]  /*71d50*/  BSYNC.RECONVERGENT B4 ;  /* 0x0000000000047941 */ /* 0x000fea0003800200 */
.L_x_1103:
[----:B------:R-:W-:-:S07]  /*71d60*/  VIADD R96, R38, 0x1 ;  /* 0x0000000126607836 */ /* 0x000fce0000000000 */
.L_x_1102:
[----:B------:R-:W-:Y:S05]  /*71d70*/  BSYNC.RECONVERGENT B3 ;  /* 0x0000000000037941 */ /* 0x000fea0003800200 */
.L_x_1101:
        /* <DEDUP_REMOVED lines=41> */
.L_x_1106:
[----:B------:R-:W-:Y:S05]  /*72010*/  BSYNC.RECONVERGENT B3 ;  /* 0x0000000000037941 */ /* 0x000fea0003800200 */
.L_x_1105:
        /* <DEDUP_REMOVED lines=126> */
.L_x_1110:
[----:B------:R-:W-:Y:S05]  /*72800*/  BSYNC.RECONVERGENT B4 ;  /* 0x0000000000047941 */ /* 0x000fea0003800200 */
.L_x_1109:
[----:B------:R-:W-:-:S07]  /*72810*/  VIADD R83, R38, 0x1 ;  /* 0x0000000126537836 */ /* 0x000fce0000000000 */
.L_x_1108:
[----:B------:R-:W-:Y:S05]  /*72820*/  BSYNC.RECONVERGENT B3 ;  /* 0x0000000000037941 */ /* 0x000fea0003800200 */
.L_x_1107:
        /* <DEDUP_REMOVED lines=41> */
.L_x_1112:
[----:B------:R-:W-:Y:S05]  /*72ac0*/  BSYNC.RECONVERGENT B3 ;  /* 0x0000000000037941 */ /* 0x000fea0003800200 */
.L_x_1111:
        /* <DEDUP_REMOVED lines=101> */
.L_x_1116:
[----:B------:R-:W-:Y:S05]  /*73120*/  BSYNC.RECONVERGENT B4 ;  /* 0x0000000000047941 */ /* 0x000fea0003800200 */
.L_x_1115:
[----:B------:R-:W-:-:S07]  /*73130*/  VIADD R94, R38, 0x1 ;  /* 0x00000001265e7836 */ /* 0x000fce0000000000 */
.L_x_1114:
[----:B------:R-:W-:Y:S05]  /*73140*/  BSYNC.RECONVERGENT B3 ;  /* 0x0000000000037941 */ /* 0x000fea0003800200 */
.L_x_1113:
        /* <DEDUP_REMOVED lines=41> */
.L_x_1118:
[----:B------:R-:W-:Y:S05]  /*733e0*/  BSYNC.RECONVERGENT B3 ;  /* 0x0000000000037941 */ /* 0x000fea0003800200 */
.L_x_1117:
        /* <DEDUP_REMOVED lines=82> */
.L_x_970:
[----:B------:R-:W-:Y:S05]  /*73910*/  BSYNC.RECONVERGENT B2 ;  /* 0x0000000000027941 */ /* 0x000fea0003800200 */
.L_x_919:
[----:B0-----:R-:W-:-:S04]  /*73920*/  IADD3 R37, PT, PT, -R52, 0x2, RZ ;  /* 0x0000000234257810 */ /* 0x001fc80007ffe1ff */
[----:B------:R-:W-:-:S13]  /*73930*/  ISETP.GE.AND P0, PT, R37, R52, PT ;  /* 0x000000342500720c */ /* 0x000fda0003f06270 */
[----:B------:R-:W-:Y:S05]  /*73940*/  @P0 BRA `(.L_x_1119) ;  /* 0x0000093c00340947 */ /* 0x000fea0003800000 */
[----:B------:R-:W0:Y:S01]  /*73950*/  LDCU UR4, c[0x0][0x39c] ;  /* 0x00007380ff0477ac */ /* 0x000e220008000800 */
[----:B------:R-:W-:Y:S01]  /*73960*/  LOP3.LUT R36, R52, 0x3, RZ, 0x3c, !PT ;  /* 0x0000000334247812 */ /* 0x000fe200078e3cff */
[----:B------:R-:W-:Y:S01]  /*73970*/  BSSY.RECONVERGENT B2, `(.L_x_1120) ;  /* 0x0000540000027945 */ /* 0x000fe20003800200 */
[----:B------:R-:W1:Y:S03]  /*73980*/  LDCU UR7, c[0x0][0x3a0] ;  /* 0x00007400ff0777ac */ /* 0x000e660008000800 */
[----:B------:R-:W-:Y:S01]  /*73990*/  IMAD.IADD R81, R81, 0x1, R36 ;  /* 0x0000000151517824 */ /* 0x000fe200078e0224 */
[----:B0-----:R-:W-:-:S04]  /*739a0*/  ISETP.GE.AND P0, PT, R49, UR4, PT ;  /* 0x0000000431007c0c */ /* 0x001fc8000bf06270 */
[----:B------:R-:W-:-:S04]  /*739b0*/  ISETP.LT.OR P1, PT, R49, RZ, P0 ;  /* 0x000000ff3100720c */ /* 0x000fc80000721670 */
[----:B-1----:R-:W-:Y:S02]  /*739c0*/  ISETP.GE.OR P0, PT, R81, UR7, P1 ;  /* 0x0000000751007c0c */ /* 0x002fe40008f06670 */
[----:B------:R-:W-:-:S11]  /*739d0*/  P2R R80, PR, RZ, 0x2 ;  /* 0x00000002ff507803 */ /* 0x000fd60000000000 */
        /* <DEDUP_REMOVED lines=25> */
.L_x_1125:
[----:B------:R-:W-:Y:S05]  /*73b70*/  BSYNC.RECONVERGENT B4 ;  /* 0x0000000000047941 */ /* 0x000fea0003800200 */
.L_x_1124:
[----:B------:R-:W-:-:S07]  /*73b80*/  VIADD R89, R38, 0x1 ;  /* 0x0000000126597836 */ /* 0x000fce0000000000 */
.L_x_1123:
[----:B------:R-:W-:Y:S05]  /*73b90*/  BSYNC.RECONVERGENT B3 ;  /* 0x0000000000037941 */ /* 0x000fea0003800200 */
.L_x_1122:
        /* <DEDUP_REMOVED lines=41> */
.L_x_1127:
[----:B------:R-:W-:Y:S05]  /*73e30*/  BSYNC.RECONVERGENT B3 ;  /* 0x0000000000037941 */ /* 0x000fea0003800200 */
.L_x_1126:
        /* <DEDUP_REMOVED lines=24> */
[----:B--2---:R-:W-:-:S07]  /*73fc0*/  VIADD R86, R95, 0xffffffe ;  /* 0x0ffffffe5f567836 */ /* 0x004fce0000000000 */
        /* <DEDUP_REMOVED lines=48> */
[----:B------:R-:W-:Y:S02]  /*742d0*/  @!P1 IMAD.MOV R38, RZ, RZ, -R38 ;  /* 0x000000ffff269224 */ /* 0x000fe400078e0a26 */
[----:B------:R-:W-:-:S03]  /*742e0*/  VIMNMX R95, PT, PT, RZ, R95, !PT ;  /* 0x0000005fff5f7248 */ /* 0x000fc60007fe0100 */
[----:B------:R-:W-:Y:S02]  /*742f0*/  @!P3 LOP3.LUT R38, RZ, R89, RZ, 0x33, !PT ;  /* 0x00000059ff26b212 */ /* 0x000fe400078e33ff */
[----:B------:R-:W-:Y:S02]  /*74300*/  VIMNMX R95, PT, PT, R95, UR6, PT ;  /* 0x000000065f5f7c48 */ /* 0x000fe4000bfe0100 */
[----:B------:R-:W-:Y:S02]  /*74310*/  VIMNMX R38, PT, PT, RZ, R38, !PT ;  /* 0x00000026ff267248 */ /* 0x000fe40007fe0100 */
[----:B------:R-:W1:Y:S01]  /*74320*/  I2F.F64 R98, R95 ;  /* 0x0000005f00627312 */ /* 0x000e620000201c00 */
[----:B------:R-:W-:Y:S02]  /*74330*/  FSEL R36, R86, R36, !P0 ;  /* 0x0000002456247208 */ /* 0x000fe40004000000 */
[----:B------:R-:W-:Y:S02]  /*74340*/  FSEL R37, R87, R37, !P0 ;  /* 0x0000002557257208 */ /* 0x000fe40004000000 */
[----:B------:R-:W-:-:S02]  /*74350*/  VIMNMX R40, PT, PT, R38, UR5, PT ;  /* 0x0000000526287c48 */ /* 0x000fc4000bfe0100 */
        /* <DEDUP_REMOVED lines=54> */
[----:B------:R1:W3:Y:S01]  /*746c0*/  I2F.F64.U16 R38, R84 ;  /* 0x0000005400267312 */ /* 0x0002e20000101800 */
[----:B------:R-:W-:Y:S02]  /*746d0*/  UMOV UR9, 0x3fe2c8b4 ;  /* 0x3fe2c8b400097882 */ /* 0x000fe40000000000 */
[----:B--2---:R-:W-:Y:S01]  /*746e0*/  DFMA R36, R36, UR8, R40 ;  /* 0x0000000824247c2b */ /* 0x004fe20008000028 */
[----:B------:R-:W-:Y:S01]  /*746f0*/  UMOV UR8, 0x9fbe76c9 ;  /* 0x9fbe76c900087882 */ /* 0x000fe20000000000 */
[----:B------:R-:W-:Y:S01]  /*74700*/  UMOV UR9, 0x3fbd2f1a ;  /* 0x3fbd2f1a00097882 */ /* 0x000fe20000000000 */
[----:B-1----:R-:W-:-:S05]  /*74710*/  IMAD.MOV.U32 R84, RZ, RZ, R70 ;  /* 0x000000ffff547224 */ /* 0x002fca00078e0046 */
[----:B---3--:R-:W-:-:S10]  /*74720*/  DFMA R36, R38, UR8, R36 ;  /* 0x0000000826247c2b */ /* 0x008fd40008000024 */
        /* <DEDUP_REMOVED lines=15> */
.L_x_1131:
[----:B------:R-:W-:Y:S05]  /*74820*/  BSYNC.RECONVERGENT B4 ;  /* 0x0000000000047941 */ /* 0x000fea0003800200 */
.L_x_1130:
[----:B------:R-:W-:-:S07]  /*74830*/  VIADD R89, R38, 0x1 ;  /* 0x0000000126597836 */ /* 0x000fce0000000000 */
.L_x_1129:
[----:B------:R-:W-:Y:S05]  /*74840*/  BSYNC.RECONVERGENT B3 ;  /* 0x0000000000037941 */ /* 0x000fea0003800200 */
.L_x_1128:
        /* <DEDUP_REMOVED lines=10> */
[----:B------:R-:W-:Y:S01]  /*748f0*/  DMUL R90, R84, R84 ;  /* 0x00000054545a7228 */ /* 0x000fe20000000000 */
[----:B------:R-:W-:Y:S01]  /*74900*/  BSSY.RECONVERGENT B3, `(.L_x_1132) ;  /* 0x000001e000037945 */ /* 0x000fe20003800200 */
[----:B------:R-:W-:Y:S01]  /*74910*/  ISETP.NE.U32.AND P0, PT, R86, 0x1, PT ;  /* 0x000000015600780c */ /* 0x000fe20003f05070 */
[----:B------:R-:W-:-:S03]  /*74920*/  IMAD.MOV.U32 R86, RZ, RZ, 0x20fd8164 ;  /* 0x20fd8164ff567424 */ /* 0x000fc600078e00ff */
[----:B------:R-:W-:Y:S01]  /*74930*/  FSEL R87, -R87, 0.11223486810922622681, !P0 ;  /* 0x3de5db6557577808 */ /* 0x000fe20004000100 */
[----:B0-----:R-:W-:Y:S01]  /*74940*/  IMAD.MOV.U32 R94, RZ, RZ, R64 ;  /* 0x000000ffff5e7224 */ /* 0x001fe200078e0040 */
[----:B------:R-:W-:Y:S01]  /*74950*/  FSEL R86, R86, -8.06006814911005101289e+34, !P0 ;  /* 0xf9785eba56567808 */ /* 0x000fe20004000000 */
        /* <DEDUP_REMOVED lines=24> */
.L_x_1133:
[----:B------:R-:W-:Y:S05]  /*74ae0*/  BSYNC.RECONVERGENT B3 ;  /* 0x0000000000037941 */ /* 0x000fea0003800200 */
.L_x_1132:
[----:B------:R-:W0:Y:S01]  /*74af0*/  LDCU.64 UR8, c[0x4][0x8] ;  /* 0x01000100ff0877ac */ /* 0x000e220008000a00 */
[C---:B------:R-:W-:Y:S01]  /*74b00*/  IMAD.SHL.U32 R36, R89.reuse, 0x40, RZ ;  /* 0x0000004059247824 */ /* 0x040fe200078e00ff */
[----:B------:R-:W1:Y:S01]  /*74b10*/  LDC R96, c[0x0][0x398] ;  /* 0x0000e600ff607b82 */ /* 0x000e620000000800 */
[----:B------:R-:W-:Y:S01]  /*74b20*/  LOP3.LUT R84, R89, 0x1, RZ, 0xc0, !PT ;  /* 0x0000000159547812 */ /* 0x000fe200078ec0ff */
[----:B------:R-:W-:Y:S01]  /*74b30*/  DMUL R90, R94, R94 ;  /* 0x0000005e5e5a7228 */ /* 0x000fe20000000000 */
        /* <DEDUP_REMOVED lines=17> */
[----:B-1----:R-:W-:Y:S01]  /*74c50*/  VIADD R85, R100, 0xffffffe ;  /* 0x0ffffffe64557836 */ /* 0x002fe20000000000 */
[----:B------:R-:W-:-:S05]  /*74c60*/  IABS R100, R83 ;  /* 0x0000005300647213 */ /* 0x000fca0000000000 */
[----:B------:R-:W1:Y:S02]  /*74c70*/  F2I.FTZ.U32.TRUNC.NTZ R85, R85 ;  /* 0x0000005500557305 */ /* 0x000e64000021f000 */
[----:B-1----:R-:W-:-:S04]  /*74c80*/  IMAD.MOV R104, RZ, RZ, -R85 ;  /* 0x000000ffff687224 */ /* 0x002fc800078e0a55 */
[----:B------:R-:W-:-:S04]  /*74c90*/  IMAD R101, R104, R97, RZ ;  /* 0x0000006168657224 */ /* 0x000fc800078e02ff */
[----:B------:R-:W-:-:S06]  /*74ca0*/  IMAD.HI.U32 R101, R85, R101, R84 ;  /* 0x0000006555657227 */ /* 0x000fcc00078e0054 */
[----:B------:R-:W-:-:S04]  /*74cb0*/  IMAD.HI.U32 R84, R101, R100, RZ ;  /* 0x0000006465547227 */ /* 0x000fc800078e00ff */
[----:B------:R-:W-:Y:S01]  /*74cc0*/  IMAD.MOV R85, RZ, RZ, -R84 ;  /* 0x000000ffff557224 */ /* 0x000fe200078e0a54 */
[----:B---3--:R-:W-:Y:S01]  /*74cd0*/  DFMA R36, R90, R86, R36 ;  /* 0x000000565a24722b */ /* 0x008fe20000000024 */
[----:B------:R-:W-:-:S07]  /*74ce0*/  PRMT R87, RZ, 0x7610, R87 ;  /* 0x00007610ff577816 */ /* 0x000fce0000000057 */
        /* <DEDUP_REMOVED lines=98> */
.L_x_1137:
[----:B------:R-:W-:Y:S05]  /*75310*/  BSYNC.RECONVERGENT B4 ;  /* 0x0000000000047941 */ /* 0x000fea0003800200 */
.L_x_1136:
[----:B------:R-:W-:-:S07]  /*75320*/  VIADD R89, R38, 0x1 ;  /* 0x0000000126597836 */ /* 0x000fce0000000000 */
.L_x_1135:
[----:B------:R-:W-:Y:S05]  /*75330*/  BSYNC.RECONVERGENT B3 ;  /* 0x0000000000037941 */ /* 0x000fea0003800200 */
.L_x_1134:
        /* <DEDUP_REMOVED lines=41> */
.L_x_1139:
[----:B------:R-:W-:Y:S05]  /*755d0*/  BSYNC.RECONVERGENT B3 ;  /* 0x0000000000037941 */ /* 0x000fea0003800200 */
.L_x_1138:
        /* <DEDUP_REMOVED lines=18> */
[----:B------:R-:W-:Y:S01]  /*75700*/  FSEL R87, -R84, 0.11223486810922622681, !P0 ;  /* 0x3de5db6554577808 */ /* 0x000fe20004000100 */
[----:B------:R-:W-:Y:S01]  /*75710*/  IMAD.MOV.U32 R84, RZ, RZ, RZ ;  /* 0x000000ffff547224 */ /* 0x000fe200078e00ff */
[----:B------:R-:W-:Y:S02]  /*75720*/  FSEL R86, R86, -8.06006814911005101289e+34, !P0 ;  /* 0xf9785eba56567808 */ /* 0x000fe40004000000 */
[----:B-1----:R-:W1:Y:S02]  /*75730*/  MUFU.RCP R102, R102 ;  /* 0x0000006600667308 */ /* 0x002e640000001000 */
        /* <DEDUP_REMOVED lines=8> */
[----:B---3--:R-:W-:-:S08]  /*757c0*/  DFMA R36, R90, R86, R36 ;  /* 0x000000565a24722b */ /* 0x008fd00000000024 */
[C---:B------:R-:W-:Y:S01]  /*757d0*/  DFMA R36, R90.reuse, R36, R38 ;  /* 0x000000245a24722b */ /* 0x040fe20000000026 */
[C---:B------:R-:W-:Y:S02]  /*757e0*/  IMAD R38, R97.reuse, R85, R102 ;  /* 0x0000005561267224 */ /* 0x040fe400078e0266 */
[----:B------:R-:W1:Y:S03]  /*757f0*/  LDC R85, c[0x0][0x394] ;  /* 0x0000e500ff557b82 */ /* 0x000e660000000800 */
        /* <DEDUP_REMOVED lines=12> */
[----:B------:R-:W-:Y:S01]  /*758c0*/  DFMA R36, R90, R36, R46 ;  /* 0x000000245a24722b */ /* 0x000fe2000000002e */
[----:B------:R-:W-:-:S05]  /*758d0*/  PRMT R47, RZ, 0x7610, R47 ;  /* 0x00007610ff2f7816 */ /* 0x000fca000000002f */
        /* <DEDUP_REMOVED lines=107> */
.L_x_1143:
[----:B------:R-:W-:Y:S05]  /*75f90*/  BSYNC.RECONVERGENT B4 ;  /* 0x0000000000047941 */ /* 0x000fea0003800200 */
.L_x_1142:
[----:B------:R-:W-:-:S07]  /*75fa0*/  VIADD R89, R38, 0x1 ;  /* 0x0000000126597836 */ /* 0x000fce0000000000 */
.L_x_1141:
[----:B------:R-:W-:Y:S05]  /*75fb0*/  BSYNC.RECONVERGENT B3 ;  /* 0x0000000000037941 */ /* 0x000fea0003800200 */
.L_x_1140:
        /* <DEDUP_REMOVED lines=41> */
.L_x_1145:
[----:B------:R-:W-:Y:S05]  /*76250*/  BSYNC.RECONVERGENT B3 ;  /* 0x0000000000037941 */ /* 0x000fea0003800200 */
.L_x_1144:
        /* <DEDUP_REMOVED lines=102> */
.L_x_1149:
[----:B------:R-:W-:Y:S05]  /*768c0*/  BSYNC.RECONVERGENT B4 ;  /* 0x0000000000047941 */ /* 0x000fea0003800200 */
.L_x_1148:
[----:B------:R-:W-:-:S07]  /*768d0*/  VIADD R96, R38, 0x1 ;  /* 0x0000000126607836 */ /* 0x000fce0000000000 */
.L_x_1147:
[----:B------:R-:W-:Y:S05]  /*768e0*/  BSYNC.RECONVERGENT B3 ;  /* 0x0000000000037941 */ /* 0x000fea0003800200 */
.L_x_1146:
        /* <DEDUP_REMOVED lines=41> */
.L_x_1151:
[----:B------:R-:W-:Y:S05]  /*76b80*/  BSYNC.RECONVERGENT B3 ;  /* 0x0000000000037941 */ /* 0x000fea0003800200 */
.L_x_1150:
        /* <DEDUP_REMOVED lines=98> */
.L_x_1155:
[----:B------:R-:W-:Y:S05]  /*771b0*/  BSYNC.RECONVERGENT B4 ;  /* 0x0000000000047941 */ /* 0x000fea0003800200 */
.L_x_1154:
[----:B------:R-:W-:-:S07]  /*771c0*/  VIADD R96, R38, 0x1 ;  /* 0x0000000126607836 */ /* 0x000fce0000000000 */
.L_x_1153:
[----:B------:R-:W-:Y:S05]  /*771d0*/  BSYNC.RECONVERGENT B3 ;  /* 0x0000000000037941 */ /* 0x000fea0003800200 */
.L_x_1152:
        /* <DEDUP_REMOVED lines=41> */
.L_x_1157:
[----:B------:R-:W-:Y:S05]  /*77470*/  BSYNC.RECONVERGENT B3 ;  /* 0x0000000000037941 */ /* 0x000fea0003800200 */
.L_x_1156:
        /* <DEDUP_REMOVED lines=27> */
[----:B------:R-:W-:Y:S01]  /*77630*/  DFMA R36, R86, R36, 1 ;  /* 0x3ff000005624742b */ /* 0x000fe20000000024 */
[----:B------:R-:W-:Y:S01]  /*77640*/  PRMT R45, RZ, 0x7610, R45 ;  /* 0x00007610ff2d7816 */ /* 0x000fe2000000002d */
[----:B------:R-:W2:Y:S08]  /*77650*/  LDC R86, c[0x0][0x398] ;  /* 0x0000e600ff567b82 */ /* 0x000eb00000000800 */
        /* <DEDUP_REMOVED lines=42> */
[----:B------:R-:W-:-:S02]  /*77900*/  IMAD.MOV.U32 R96, RZ, RZ, 0x1 ;  /* 0x00000001ff607424 */ /* 0x000fc400078e00ff */
[----:B------:R-:W-:Y:S01]  /*77910*/  IMAD.MOV.U32 R90, RZ, RZ, R70 ;  /* 0x000000ffff5a7224 */ /* 0x000fe200078e0046 */
[----:B------:R-:W-:Y:S01]  /*77920*/  ISETP.GE.AND P2, PT, R83, RZ, PT ;  /* 0x000000ff5300720c */ /* 0x000fe20003f46270 */
[----:B------:R-:W-:Y:S01]  /*77930*/  IMAD.MOV.U32 R91, RZ, RZ, R71 ;  /* 0x000000ffff5b7224 */ /* 0x000fe200078e0047 */
        /* <DEDUP_REMOVED lines=50> */
.L_x_1161:
[----:B------:R-:W-:Y:S05]  /*77c60*/  BSYNC.RECONVERGENT B4 ;  /* 0x0000000000047941 */ /* 0x000fea0003800200 */
.L_x_1160:
[----:B------:R-:W-:-:S07]  /*77c70*/  VIADD R96, R38, 0x1 ;  /* 0x0000000126607836 */ /* 0x000fce0000000000 */
.L_x_1159:
[----:B------:R-:W-:Y:S05]  /*77c80*/  BSYNC.RECONVERGENT B3 ;  /* 0x0000000000037941 */ /* 0x000fea0003800200 */
.L_x_1158:
        /* <DEDUP_REMOVED lines=41> */
.L_x_1163:
[----:B------:R-:W-:Y:S05]  /*77f20*/  BSYNC.RECONVERGENT B3 ;  /* 0x0000000000037941 */ /* 0x000fea0003800200 */
.L_x_1162:
        /* <DEDUP_REMOVED lines=14> */
[----:B------:R-:W-:Y:S01]  /*78010*/  IMAD.MOV.U32 R84, RZ, RZ, 0x20fd8164 ;  /* 0x20fd8164ff547424 */ /* 0x000fe200078e00ff */
[----:B------:R1:W5:Y:S02]  /*78020*/  I2F.F64 R98, R83 ;  /* 0x0000005300627312 */ /* 0x0003640000201c00 */
[----:B------:R-:W-:-:S02]  /*78030*/  FSEL R85, -R85, 0.11223486810922622681, !P0 ;  /* 0x3de5db6555557808 */ /* 0x000fc40004000100 */
[----:B------:R-:W-:Y:S02]  /*78040*/  FSEL R84, R84, -8.06006814911005101289e+34, !P0 ;  /* 0xf9785eba54547808 */ /* 0x000fe40004000000 */
[----:B-1----:R-:W-:Y:S01]  /*78050*/  PRMT R83, RZ, 0x7610, R83 ;  /* 0x00007610ff537816 */ /* 0x002fe20000000053 */
[----:B-----5:R-:W-:-:S03]  /*78060*/  DFMA R98, R76, -0.5, R98 ;  /* 0xbfe000004c62782b */ /* 0x020fc60000000062 */
        /* <DEDUP_REMOVED lines=81> */
.L_x_1167:
[----:B------:R-:W-:Y:S05]  /*78580*/  BSYNC.RECONVERGENT B4 ;  /* 0x0000000000047941 */ /* 0x000fea0003800200 */
.L_x_1166:
[----:B------:R-:W-:-:S07]  /*78590*/  VIADD R94, R38, 0x1 ;  /* 0x00000001265e7836 */ /* 0x000fce0000000000 */
.L_x_1165:
[----:B------:R-:W-:Y:S05]  /*785a0*/  BSYNC.RECONVERGENT B3 ;  /* 0x0000000000037941 */ /* 0x000fea0003800200 */
.L_x_1164:
        /* <DEDUP_REMOVED lines=41> */
.L_x_1169:
[----:B------:R-:W-:Y:S05]  /*78840*/  BSYNC.RECONVERGENT B3 ;  /* 0x0000000000037941 */ /* 0x000fea0003800200 */
.L_x_1168:
        /* <DEDUP_REMOVED lines=82> */
.L_x_1121:
[----:B------:R-:W-:Y:S05]  /*78d70*/  BSYNC.RECONVERGENT B2 ;  /* 0x0000000000027941 */ /* 0x000fea0003800200 */
.L_x_1120:
[----:B------:R-:W1:Y:S01]  /*78d80*/  LDCU UR4, c[0x0][0x3a0] ;  /* 0x00007400ff0477ac */ /* 0x000e620008000800 */
[----:B------:R-:W-:Y:S01]  /*78d90*/  BSSY.RECONVERGENT B2, `(.L_x_1170) ;  /* 0x000053e000027945 */ /* 0x000fe20003800200 */
[----:B------:R-:W2:Y:S01]  /*78da0*/  LDCU UR7, c[0x0][0x39c] ;  /* 0x00007380ff0777ac */ /* 0x000ea20008000800 */
[----:B-1----:R-:W-:-:S04]  /*78db0*/  ISETP.GE.AND P0, PT, R81, UR4, PT ;  /* 0x0000000451007c0c */ /* 0x002fc8000bf06270 */
[----:B--2---:R-:W-:-:S04]  /*78dc0*/  ISETP.GE.OR P0, PT, R50, UR7, P0 ;  /* 0x0000000732007c0c */ /* 0x004fc80008706670 */
[----:B------:R-:W-:-:S13]  /*78dd0*/  ISETP.LT.OR P0, PT, R50, RZ, P0 ;  /* 0x000000ff3200720c */ /* 0x000fda0000701670 */
        /* <DEDUP_REMOVED lines=25> */
.L_x_1175:
[----:B------:R-:W-:Y:S05]  /*78f70*/  BSYNC.RECONVERGENT B4 ;  /* 0x0000000000047941 */ /* 0x000fea0003800200 */
.L_x_1174:
[----:B------:R-:W-:-:S07]  /*78f80*/  VIADD R89, R38, 0x1 ;  /* 0x0000000126597836 */ /* 0x000fce0000000000 */
.L_x_1173:
[----:B------:R-:W-:Y:S05]  /*78f90*/  BSYNC.RECONVERGENT B3 ;  /* 0x0000000000037941 */ /* 0x000fea0003800200 */
.L_x_1172:
        /* <DEDUP_REMOVED lines=41> */
.L_x_1177:
[----:B------:R-:W-:Y:S05]  /*79230*/  BSYNC.RECONVERGENT B3 ;  /* 0x0000000000037941 */ /* 0x000fea0003800200 */
.L_x_1176:
        /* <DEDUP_REMOVED lines=158> */
.L_x_1181:
[----:B------:R-:W-:Y:S05]  /*79c20*/  BSYNC.RECONVERGENT B4 ;  /* 0x0000000000047941 */ /* 0x000fea0003800200 */
.L_x_1180:
[----:B------:R-:W-:-:S07]  /*79c30*/  VIADD R89, R38, 0x1 ;  /* 0x0000000126597836 */ /* 0x000fce0000000000 */
.L_x_1179:
[----:B------:R-:W-:Y:S05]  /*79c40*/  BSYNC.RECONVERGENT B3 ;  /* 0x0000000000037941 */ /* 0x000fea0003800200 */
.L_x_1178:
        /* <DEDUP_REMOVED lines=41> */
.L_x_1183:
[----:B------:R-:W-:Y:S05]  /*79ee0*/  BSYNC.RECONVERGENT B3 ;  /* 0x0000000000037941 */ /* 0x000fea0003800200 */
.L_x_1182:
        /* <DEDUP_REMOVED lines=130> */
.L_x_1187:
[----:B------:R-:W-:Y:S05]  /*7a710*/  BSYNC.RECONVERGENT B4 ;  /* 0x0000000000047941 */ /* 0x000fea0003800200 */
.L_x_1186:
[----:B------:R-:W-:-:S07]  /*7a720*/  VIADD R89, R38, 0x1 ;  /* 0x0000000126597836 */ /* 0x000fce0000000000 */
.L_x_1185:
[----:B------:R-:W-:Y:S05]  /*7a730*/  BSYNC.RECONVERGENT B3 ;  /* 0x0000000000037941 */ /* 0x000fea0003800200 */
.L_x_1184:
        /* <DEDUP_REMOVED lines=41> */
.L_x_1189:
[----:B------:R-:W-:Y:S05]  /*7a9d0*/  BSYNC.RECONVERGENT B3 ;  /* 0x0000000000037941 */ /* 0x000fea0003800200 */
.L_x_1188:
        /* <DEDUP_REMOVED lines=155> */
.L_x_1193:
[----:B------:R-:W-:Y:S05]  /*7b390*/  BSYNC.RECONVERGENT B4 ;  /* 0x0000000000047941 */ /* 0x000fea0003800200 */
.L_x_1192:
[----:B------:R-:W-:-:S07]  /*7b3a0*/  VIADD R89, R38, 0x1 ;  /* 0x0000000126597836 */ /* 0x000fce0000000000 */
.L_x_1191:
[----:B------:R-:W-:Y:S05]  /*7b3b0*/  BSYNC.RECONVERGENT B3 ;  /* 0x0000000000037941 */ /* 0x000fea0003800200 */
.L_x_1190:
        /* <DEDUP_REMOVED lines=41> */
.L_x_1195:
[----:B------:R-:W-:Y:S05]  /*7b650*/  BSYNC.RECONVERGENT B3 ;  /* 0x0000000000037941 */ /* 0x000fea0003800200 */
.L_x_1194:
        /* <DEDUP_REMOVED lines=102> */
.L_x_1199:
[----:B------:R-:W-:Y:S05]  /*7bcc0*/  BSYNC.RECONVERGENT B4 ;  /* 0x0000000000047941 */ /* 0x000fea0003800200 */
.L_x_1198:
[----:B------:R-:W-:-:S07]  /*7bcd0*/  VIADD R96, R38, 0x1 ;  /* 0x0000000126607836 */ /* 0x000fce0000000000 */
.L_x_1197:
[----:B------:R-:W-:Y:S05]  /*7bce0*/  BSYNC.RECONVERGENT B3 ;  /* 0x0000000000037941 */ /* 0x000fea0003800200 */
.L_x_1196:
        /* <DEDUP_REMOVED lines=41> */
.L_x_1201:
[----:B------:R-:W-:Y:S05]  /*7bf80*/  BSYNC.RECONVERGENT B3 ;  /* 0x0000000000037941 */ /* 0x000fea0003800200 */
.L_x_1200:
        /* <DEDUP_REMOVED lines=98> */
.L_x_1205:
[----:B------:R-:W-:Y:S05]  /*7c5b0*/  BSYNC.RECONVERGENT B4 ;  /* 0x0000000000047941 */ /* 0x000fea0003800200 */
.L_x_1204:
[----:B------:R-:W-:-:S07]  /*7c5c0*/  VIADD R96, R38, 0x1 ;  /* 0x0000000126607836 */ /* 0x000fce0000000000 */
.L_x_1203:
[----:B------:R-:W-:Y:S05]  /*7c5d0*/  BSYNC.RECONVERGENT B3 ;  /* 0x0000000000037941 */ /* 0x000fea0003800200 */
.L_x_1202:
        /* <DEDUP_REMOVED lines=41> */
.L_x_1207:
[----:B------:R-:W-:Y:S05]  /*7c870*/  BSYNC.RECONVERGENT B3 ;  /* 0x0000000000037941 */ /* 0x000fea0003800200 */
.L_x_1206:
        /* <DEDUP_REMOVED lines=126> */
.L_x_1211:
[----:B------:R-:W-:Y:S05]  /*7d060*/  BSYNC.RECONVERGENT B4 ;  /* 0x0000000000047941 */ /* 0x000fea0003800200 */
.L_x_1210:
[----:B------:R-:W-:-:S07]  /*7d070*/  VIADD R96, R38, 0x1 ;  /* 0x0000000126607836 */ /* 0x000fce0000000000 */
.L_x_1209:
[----:B------:R-:W-:Y:S05]  /*7d080*/  BSYNC.RECONVERGENT B3 ;  /* 0x0000000000037941 */ /* 0x000fea0003800200 */
.L_x_1208:
        /* <DEDUP_REMOVED lines=41> */
.L_x_1213:
[----:B------:R-:W-:Y:S05]  /*7d320*/  BSYNC.RECONVERGENT B3 ;  /* 0x0000000000037941 */ /* 0x000fea0003800200 */
.L_x_1212:
        /* <DEDUP_REMOVED lines=101> */
.L_x_1217:
[----:B------:R-:W-:Y:S05]  /*7d980*/  BSYNC.RECONVERGENT B4 ;  /* 0x0000000000047941 */ /* 0x000fea0003800200 */
.L_x_1216:
[----:B------:R-:W-:-:S07]  /*7d990*/  VIADD R94, R38, 0x1 ;  /* 0x00000001265e7836 */ /* 0x000fce0000000000 */
.L_x_1215:
[----:B------:R-:W-:Y:S05]  /*7d9a0*/  BSYNC.RECONVERGENT B3 ;  /* 0x0000000000037941 */ /* 0x000fea0003800200 */
.L_x_1214:
        /* <DEDUP_REMOVED lines=41> */
.L_x_1219:
[----:B------:R-:W-:Y:S05]  /*7dc40*/  BSYNC.RECONVERGENT B3 ;  /* 0x0000000000037941 */ /* 0x000fea0003800200 */
.L_x_1218:
        /* <DEDUP_REMOVED lines=82> */
.L_x_1171:
[----:B------:R-:W-:Y:S05]  /*7e170*/  BSYNC.RECONVERGENT B2 ;  /* 0x0000000000027941 */ /* 0x000fea0003800200 */
.L_x_1170:
[----:B------:R-:W2:Y:S01]  /*7e180*/  LDCU UR4, c[0x0][0x3a0] ;  /* 0x00007400ff0477ac */ /* 0x000ea20008000800 */
[----:B------:R-:W-:Y:S01]  /*7e190*/  VIADD R36, R49, 0x2 ;  /* 0x0000000231247836 */ /* 0x000fe20000000000 */
[----:B------:R-:W-:Y:S01]  /*7e1a0*/  BSSY.RECONVERGENT B2, `(.L_x_1220) ;  /* 0x0000544000027945 */ /* 0x000fe20003800200 */
[----:B------:R-:W3:Y:S01]  /*7e1b0*/  LDCU UR7, c[0x0][0x39c] ;  /* 0x00007380ff0777ac */ /* 0x000ee20008000800 */
[----:B--2---:R-:W-:-:S04]  /*7e1c0*/  ISETP.GE.AND P0, PT, R81, UR4, PT ;  /* 0x0000000451007c0c */ /* 0x004fc8000bf06270 */
[----:B---3--:R-:W-:-:S04]  /*7e1d0*/  ISETP.GE.OR P0, PT, R36, UR7, P0 ;  /* 0x0000000724007c0c */ /* 0x008fc80008706670 */
[----:B------:R-:W-:-:S13]  /*7e1e0*/  ISETP.LT.OR P0, PT, R36, RZ, P0 ;  /* 0x000000ff2400720c */ /* 0x000fda0000701670 */
[----:B------:R-:W-:Y:S05]  /*7e1f0*/  @P0 BRA `(.L_x_1221) ;  /* 0x0000005000f80947 */ /* 0x000fea0003800000 */
[----:B01----:R-:W0:Y:S01]  /*7e200*/  LDC R37, c[0x0][0x3a4] ;  /* 0x0000e900ff257b82 */ /* 0x003e220000000800 */
[----:B------:R-:W1:Y:S01]  /*7e210*/  LDCU UR4, c[0x0][0x3a8] ;  /* 0x00007500ff0477ac */ /* 0x000e620008000800 */
[----:B------:R-:W-:Y:S01]  /*7e220*/  DSETP.NEU.AND P5, PT, |R72|, +INF , PT ;  /* 0x7ff000004800742a */ /* 0x000fe20003fad200 */
        /* <DEDUP_REMOVED lines=21> */
.L_x_1225:
[----:B------:R-:W-:Y:S05]  /*7e380*/  BSYNC.RECONVERGENT B4 ;  /* 0x0000000000047941 */ /* 0x000fea0003800200 */
.L_x_1224:
[----:B------:R-:W-:-:S07]  /*7e390*/  VIADD R89, R38, 0x1 ;  /* 0x0000000126597836 */ /* 0x000fce0000000000 */
.L_x_1223:
[----:B------:R-:W-:Y:S05]  /*7e3a0*/  BSYNC.RECONVERGENT B3 ;  /* 0x0000000000037941 */ /* 0x000fea0003800200 */
.L_x_1222:
        /* <DEDUP_REMOVED lines=41> */
.L_x_1227:
[----:B------:R-:W-:Y:S05]  /*7e640*/  BSYNC.RECONVERGENT B3 ;  /* 0x0000000000037941 */ /* 0x000fea0003800200 */
.L_x_1226:
        /* <DEDUP_REMOVED lines=28> */
[----:B------:R-:W-:Y:S02]  /*7e810*/  IMAD R97, R97, R94, RZ ;  /* 0x0000005e61617224 */ /* 0x000fe400078e02ff */
[----:B---3--:R-:W-:Y:S02]  /*7e820*/  IMAD.MOV R98, RZ, RZ, -R87 ;  /* 0x000000ffff627224 */ /* 0x008fe400078e0a57 */
[----:B------:R-:W-:-:S04]  /*7e830*/  IMAD.HI.U32 R97, R85, R97, R84 ;  /* 0x0000006155617227 */ /* 0x000fc800078e0054 */
[----:B------:R-:W-:Y:S01]  /*7e840*/  IMAD R95, R98, R93, RZ ;  /* 0x0000005d625f7224 */ /* 0x000fe200078e02ff */
[----:B------:R-:W-:Y:S01]  /*7e850*/  IABS R98, R83 ;  /* 0x0000005300627213 */ /* 0x000fe20000000000 */
        /* <DEDUP_REMOVED lines=126> */
.L_x_1231:
[----:B------:R-:W-:Y:S05]  /*7f040*/  BSYNC.RECONVERGENT B4 ;  /* 0x0000000000047941 */ /* 0x000fea0003800200 */
.L_x_1230:
[----:B------:R-:W-:-:S07]  /*7f050*/  VIADD R89, R38, 0x1 ;  /* 0x0000000126597836 */ /* 0x000fce0000000000 */
.L_x_1229:
[----:B------:R-:W-:Y:S05]  /*7f060*/  BSYNC.RECONVERGENT B3 ;  /* 0x0000000000037941 */ /* 0x000fea0003800200 */
.L_x_1228:
        /* <DEDUP_REMOVED lines=41> */
.L_x_1233:
[----:B------:R-:W-:Y:S05]  /*7f300*/  BSYNC.RECONVERGENT B3 ;  /* 0x0000000000037941 */ /* 0x000fea0003800200 */
.L_x_1232:
        /* <DEDUP_REMOVED lines=23> */
[----:B-1----:R-:W-:-:S06]  /*7f480*/  VIADD R85, R100, 0xffffffe ;  /* 0x0ffffffe64557836 */ /* 0x002fcc0000000000 */
[----:B------:R-:W1:Y:S02]  /*7f490*/  F2I.FTZ.U32.TRUNC.NTZ R85, R85 ;  /* 0x0000005500557305 */ /* 0x000e64000021f000 */
[----:B-1----:R-:W-:-:S04]  /*7f4a0*/  IMAD.MOV R104, RZ, RZ, -R85 ;  /* 0x000000ffff687224 */ /* 0x002fc800078e0a55 */
[----:B------:R-:W-:-:S04]  /*7f4b0*/  IMAD R101, R104, R97, RZ ;  /* 0x0000006168657224 */ /* 0x000fc800078e02ff */
        /* <DEDUP_REMOVED lines=105> */
.L_x_1237:
[----:B------:R-:W-:Y:S05]  /*7fb50*/  BSYNC.RECONVERGENT B4 ;  /* 0x0000000000047941 */ /* 0x000fea0003800200 */
.L_x_1236:
[----:B------:R-:W-:-:S07]  /*7fb60*/  VIADD R89, R38, 0x1 ;  /* 0x0000000126597836 */ /* 0x000fce0000000000 */
.L_x_1235:
[----:B------:R-:W-:Y:S05]  /*7fb70*/  BSYNC.RECONVERGENT B3 ;  /* 0x0000000000037941 */ /* 0x000fea0003800200 */
.L_x_1234:
        /* <DEDUP_REMOVED lines=41> */
.L_x_1239:
[----:B------:R-:W-:Y:S05]  /*7fe10*/  BSYNC.RECONVERGENT B3 ;  /* 0x0000000000037941 */ /* 0x000fea0003800200 */
.L_x_1238:
        /* <DEDUP_REMOVED lines=31> */
[C---:B------:R-:W-:Y:S02]  /*80010*/  IMAD R84, R97.reuse, R85, R84 ;  /* 0x0000005561547224 */ /* 0x040fe400078e0254 */
[----:B------:R-:W1:Y:S03]  /*80020*/  LDC R85, c[0x0][0x394] ;  /* 0x0000e500ff557b82 */ /* 0x000e660000000800 */
        /* <DEDUP_REMOVED lines=124> */
.L_x_1243:
[----:B------:R-:W-:Y:S05]  /*807f0*/  BSYNC.RECONVERGENT B4 ;  /* 0x0000000000047941 */ /* 0x000fea0003800200 */
.L_x_1242:
[----:B------:R-:W-:-:S07]  /*80800*/  VIADD R89, R38, 0x1 ;  /* 0x0000000126597836 */ /* 0x000fce0000000000 */
.L_x_1241:
[----:B------:R-:W-:Y:S05]  /*80810*/  BSYNC.RECONVERGENT B3 ;  /* 0x0000000000037941 */ /* 0x000fea0003800200 */
.L_x_1240:
        /* <DEDUP_REMOVED lines=41> */
.L_x_1245:
[----:B------:R-:W-:Y:S05]  /*80ab0*/  BSYNC.RECONVERGENT B3 ;  /* 0x0000000000037941 */ /* 0x000fea0003800200 */
.L_x_1244:
        /* <DEDUP_REMOVED lines=102> */
.L_x_1249:
[----:B------:R-:W-:Y:S05]  /*81120*/  BSYNC.RECONVERGENT B4 ;  /* 0x0000000000047941 */ /* 0x000fea0003800200 */
.L_x_1248:
[----:B------:R-:W-:-:S07]  /*81130*/  VIADD R96, R38, 0x1 ;  /* 0x0000000126607836 */ /* 0x000fce0000000000 */
.L_x_1247:
[----:B------:R-:W-:Y:S05]  /*81140*/  BSYNC.RECONVERGENT B3 ;  /* 0x0000000000037941 */ /* 0x000fea0003800200 */
.L_x_1246:
        /* <DEDUP_REMOVED lines=41> */
.L_x_1251:
[----:B------:R-:W-:Y:S05]  /*813e0*/  BSYNC.RECONVERGENT B3 ;  /* 0x0000000000037941 */ /* 0x000fea0003800200 */
.L_x_1250:
        /* <DEDUP_REMOVED lines=98> */
.L_x_1255:
[----:B------:R-:W-:Y:S05]  /*81a10*/  BSYNC.RECONVERGENT B4 ;  /* 0x0000000000047941 */ /* 0x000fea0003800200 */
.L_x_1254:
[----:B------:R-:W-:-:S07]  /*81a20*/  VIADD R96, R38, 0x1 ;  /* 0x0000000126607836 */ /* 0x000fce0000000000 */
.L_x_1253:
[----:B------:R-:W-:Y:S05]  /*81a30*/  BSYNC.RECONVERGENT B3 ;  /* 0x0000000000037941 */ /* 0x000fea0003800200 */
.L_x_1252:
        /* <DEDUP_REMOVED lines=41> */
.L_x_1257:
[----:B------:R-:W-:Y:S05]  /*81cd0*/  BSYNC.RECONVERGENT B3 ;  /* 0x0000000000037941 */ /* 0x000fea0003800200 */
.L_x_1256:
        /* <DEDUP_REMOVED lines=25> */
[----:B------:R-:W-:Y:S01]  /*81e70*/  PRMT R47, RZ, 0x7610, R47 ;  /* 0x00007610ff2f7816 */ /* 0x000fe2000000002f */
[----:B------:R-:W2:Y:S06]  /*81e80*/  LDC R46, c[0x0][0x398] ;  /* 0x0000e600ff2e7b82 */ /* 0x000eac0000000800 */
        /* <DEDUP_REMOVED lines=100> */
.L_x_1261:
[----:B------:R-:W-:Y:S05]  /*824d0*/  BSYNC.RECONVERGENT B4 ;  /* 0x0000000000047941 */ /* 0x000fea0003800200 */
.L_x_1260:
[----:B------:R-:W-:-:S07]  /*824e0*/  VIADD R96, R38, 0x1 ;  /* 0x0000000126607836 */ /* 0x000fce0000000000 */
.L_x_1259:
[----:B------:R-:W-:Y:S05]  /*824f0*/  BSYNC.RECONVERGENT B3 ;  /* 0x0000000000037941 */ /* 0x000fea0003800200 */
.L_x_1258:
        /* <DEDUP_REMOVED lines=41> */
.L_x_1263:
[----:B------:R-:W-:Y:S05]  /*82790*/  BSYNC.RECONVERGENT B3 ;  /* 0x0000000000037941 */ /* 0x000fea0003800200 */
.L_x_1262:
        /* <DEDUP_REMOVED lines=101> */
.L_x_1267:
[----:B------:R-:W-:Y:S05]  /*82df0*/  BSYNC.RECONVERGENT B4 ;  /* 0x0000000000047941 */ /* 0x000fea0003800200 */
.L_x_1266:
[----:B------:R-:W-:-:S07]  /*82e00*/  VIADD R94, R38, 0x1 ;  /* 0x00000001265e7836 */ /* 0x000fce0000000000 */
.L_x_1265:
[----:B------:R-:W-:Y:S05]  /*82e10*/  BSYNC.RECONVERGENT B3 ;  /* 0x0000000000037941 */ /* 0x000fea0003800200 */
.L_x_1264:
        /* <DEDUP_REMOVED lines=41> */
.L_x_1269:
[----:B------:R-:W-:Y:S05]  /*830b0*/  BSYNC.RECONVERGENT B3 ;  /* 0x0000000000037941 */ /* 0x000fea0003800200 */
.L_x_1268:
        /* <DEDUP_REMOVED lines=82> */
.L_x_1221:
[----:B------:R-:W-:Y:S05]  /*835e0*/  BSYNC.RECONVERGENT B2 ;  /* 0x0000000000027941 */ /* 0x000fea0003800200 */
.L_x_1220:
[----:B------:R-:W3:Y:S01]  /*835f0*/  LDCU UR4, c[0x0][0x3a0] ;  /* 0x00007400ff0477ac */ /* 0x000ee20008000800 */
[----:B------:R-:W-:Y:S01]  /*83600*/  LOP3.LUT R36, R52, 0x3, RZ, 0x3c, !PT ;  /* 0x0000000334247812 */ /* 0x000fe200078e3cff */
[----:B------:R-:W-:Y:S01]  /*83610*/  BSSY.RECONVERGENT B2, `(.L_x_1270) ;  /* 0x0000545000027945 */ /* 0x000fe20003800200 */
[----:B------:R-:W4:Y:S03]  /*83620*/  LDCU UR7, c[0x0][0x39c] ;  /* 0x00007380ff0777ac */ /* 0x000f260008000800 */
[----:B------:R-:W-:Y:S01]  /*83630*/  IMAD.IADD R53, R53, 0x1, R36 ;  /* 0x0000000135357824 */ /* 0x000fe200078e0224 */
[----:B---3--:R-:W-:-:S04]  /*83640*/  ISETP.GE.AND P0, PT, R81, UR4, PT ;  /* 0x0000000451007c0c */ /* 0x008fc8000bf06270 */
[----:B----4-:R-:W-:-:S04]  /*83650*/  ISETP.GE.OR P0, PT, R53, UR7, P0 ;  /* 0x0000000735007c0c */ /* 0x010fc80008706670 */
[----:B------:R-:W-:-:S13]  /*83660*/  ISETP.LT.OR P0, PT, R53, RZ, P0 ;  /* 0x000000ff3500720c */ /* 0x000fda0000701670 */
[----:B------:R-:W-:Y:S05]  /*83670*/  @P0 BRA `(.L_x_1271) ;  /* 0x0000005000f80947 */ /* 0x000fea0003800000 */
[----:B------:R-:W3:Y:S01]  /*83680*/  LDCU UR4, c[0x0][0x3a4] ;  /* 0x00007480ff0477ac */ /* 0x000ee20008000800 */
[----:B------:R-:W-:Y:S01]  /*83690*/  DSETP.NEU.AND P5, PT, |R72|, +INF , PT ;  /* 0x7ff000004800742a */ /* 0x000fe20003fad200 */
[----:B------:R-:W-:Y:S01]  /*836a0*/  BSSY.RECONVERGENT B3, `(.L_x_1272) ;  /* 0x0000018000037945 */ /* 0x000fe20003800200 */
[----:B------:R-:W-:Y:S01]  /*836b0*/  IMAD.MOV.U32 R89, RZ, RZ, 0x1 ;  /* 0x00000001ff597424 */ /* 0x000fe200078e00ff */
[----:B------:R-:W0:Y:S01]  /*836c0*/  LDCU UR7, c[0x0][0x3a8] ;  /* 0x00007500ff0777ac */ /* 0x000e220008000800 */
[----:B------:R-:W-:Y:S02]  /*836d0*/  IMAD.MOV.U32 R90, RZ, RZ, R70 ;  /* 0x000000ffff5a7224 */ /* 0x000fe400078e0046 */
[----:B------:R-:W-:Y:S02]  /*836e0*/  IMAD.MOV.U32 R91, RZ, RZ, R71 ;  /* 0x000000ffff5b7224 */ /* 0x000fe400078e0047 */
[----:B---3--:R-:W-:Y:S02]  /*836f0*/  IMAD R88, R53, UR4, RZ ;  /* 0x0000000435587c24 */ /* 0x008fe4000f8e02ff */
[----:B012---:R-:W-:-:S02]  /*83700*/  IMAD R83, R81, UR7, RZ ;  /* 0x0000000751537c24 */ /* 0x007fc4000f8e02ff */
        /* <DEDUP_REMOVED lines=15> */
.L_x_1275:
[----:B------:R-:W-:Y:S05]  /*83800*/  BSYNC.RECONVERGENT B4 ;  /* 0x0000000000047941 */ /* 0x000fea0003800200 */
.L_x_1274:
[----:B------:R-:W-:-:S07]  /*83810*/  VIADD R89, R38, 0x1 ;  /* 0x0000000126597836 */ /* 0x000fce0000000000 */
.L_x_1273:
[----:B------:R-:W-:Y:S05]  /*83820*/  BSYNC.RECONVERGENT B3 ;  /* 0x0000000000037941 */ /* 0x000fea0003800200 */
.L_x_1272:
        /* <DEDUP_REMOVED lines=41> */
.L_x_1277:
[----:B------:R-:W-:Y:S05]  /*83ac0*/  BSYNC.RECONVERGENT B3 ;  /* 0x0000000000037941 */ /* 0x000fea0003800200 */
.L_x_1276:
        /* <DEDUP_REMOVED lines=159> */
.L_x_1281:
[----:B------:R-:W-:Y:S05]  /*844c0*/  BSYNC.RECONVERGENT B4 ;  /* 0x0000000000047941 */ /* 0x000fea0003800200 */
.L_x_1280:
[----:B------:R-:W-:-:S07]  /*844d0*/  VIADD R89, R38, 0x1 ;  /* 0x0000000126597836 */ /* 0x000fce0000000000 */
.L_x_1279:
[----:B------:R-:W-:Y:S05]  /*844e0*/  BSYNC.RECONVERGENT B3 ;  /* 0x0000000000037941 */ /* 0x000fea0003800200 */
.L_x_1278:
        /* <DEDUP_REMOVED lines=41> */
.L_x_1283:
[----:B------:R-:W-:Y:S05]  /*84780*/  BSYNC.RECONVERGENT B3 ;  /* 0x0000000000037941 */ /* 0x000fea0003800200 */
.L_x_1282:
        /* <DEDUP_REMOVED lines=132> */
.L_x_1287:
[----:B------:R-:W-:Y:S05]  /*84fd0*/  BSYNC.RECONVERGENT B4 ;  /* 0x0000000000047941 */ /* 0x000fea0003800200 */
.L_x_1286:
[----:B------:R-:W-:-:S07]  /*84fe0*/  VIADD R89, R38, 0x1 ;  /* 0x0000000126597836 */ /* 0x000fce0000000000 */
.L_x_1285:
[----:B------:R-:W-:Y:S05]  /*84ff0*/  BSYNC.RECONVERGENT B3 ;  /* 0x0000000000037941 */ /* 0x000fea0003800200 */
.L_x_1284:
        /* <DEDUP_REMOVED lines=41> */
.L_x_1289:
[----:B------:R-:W-:Y:S05]  /*85290*/  BSYNC.RECONVERGENT B3 ;  /* 0x0000000000037941 */ /* 0x000fea0003800200 */
.L_x_1288:
        /* <DEDUP_REMOVED lines=157> */
.L_x_1293:
[----:B------:R-:W-:Y:S05]  /*85c70*/  BSYNC.RECONVERGENT B4 ;  /* 0x0000000000047941 */ /* 0x000fea0003800200 */
.L_x_1292:
[----:B------:R-:W-:-:S07]  /*85c80*/  VIADD R89, R38, 0x1 ;  /* 0x0000000126597836 */ /* 0x000fce0000000000 */
.L_x_1291:
[----:B------:R-:W-:Y:S05]  /*85c90*/  BSYNC.RECONVERGENT B3 ;  /* 0x0000000000037941 */ /* 0x000fea0003800200 */
.L_x_1290:
        /* <DEDUP_REMOVED lines=41> */
.L_x_1295:
[----:B------:R-:W-:Y:S05]  /*85f30*/  BSYNC.RECONVERGENT B3 ;  /* 0x0000000000037941 */ /* 0x000fea0003800200 */
.L_x_1294:
        /* <DEDUP_REMOVED lines=102> */
.L_x_1299:
[----:B------:R-:W-:Y:S05]  /*865a0*/  BSYNC.RECONVERGENT B4 ;  /* 0x0000000000047941 */ /* 0x000fea0003800200 */
.L_x_1298:
[----:B------:R-:W-:-:S07]  /*865b0*/  VIADD R96, R38, 0x1 ;  /* 0x0000000126607836 */ /* 0x000fce0000000000 */
.L_x_1297:
[----:B------:R-:W-:Y:S05]  /*865c0*/  BSYNC.RECONVERGENT B3 ;  /* 0x0000000000037941 */ /* 0x000fea0003800200 */
.L_x_1296:
        /* <DEDUP_REMOVED lines=41> */
.L_x_1301:
[----:B------:R-:W-:Y:S05]  /*86860*/  BSYNC.RECONVERGENT B3 ;  /* 0x0000000000037941 */ /* 0x000fea0003800200 */
.L_x_1300:
        /* <DEDUP_REMOVED lines=98> */
.L_x_1305:
[----:B------:R-:W-:Y:S05]  /*86e90*/  BSYNC.RECONVERGENT B4 ;  /* 0x0000000000047941 */ /* 0x000fea0003800200 */
.L_x_1304:
[----:B------:R-:W-:-:S07]  /*86ea0*/  VIADD R96, R38, 0x1 ;  /* 0x0000000126607836 */ /* 0x000fce0000000000 */
.L_x_1303:
[----:B------:R-:W-:Y:S05]  /*86eb0*/  BSYNC.RECONVERGENT B3 ;  /* 0x0000000000037941 */ /* 0x000fea0003800200 */
.L_x_1302:
        /* <DEDUP_REMOVED lines=41> */
.L_x_1307:
[----:B------:R-:W-:Y:S05]  /*87150*/  BSYNC.RECONVERGENT B3 ;  /* 0x0000000000037941 */ /* 0x000fea0003800200 */
.L_x_1306:
        /* <DEDUP_REMOVED lines=127> */
.L_x_1311:
[----:B------:R-:W-:Y:S05]  /*87950*/  BSYNC.RECONVERGENT B4 ;  /* 0x0000000000047941 */ /* 0x000fea0003800200 */
.L_x_1310:
[----:B------:R-:W-:-:S07]  /*87960*/  VIADD R96, R38, 0x1 ;  /* 0x0000000126607836 */ /* 0x000fce0000000000 */
.L_x_1309:
[----:B------:R-:W-:Y:S05]  /*87970*/  BSYNC.RECONVERGENT B3 ;  /* 0x0000000000037941 */ /* 0x000fea0003800200 */
.L_x_1308:
        /* <DEDUP_REMOVED lines=41> */
.L_x_1313:
[----:B------:R-:W-:Y:S05]  /*87c10*/  BSYNC.RECONVERGENT B3 ;  /* 0x0000000000037941 */ /* 0x000fea0003800200 */
.L_x_1312:
        /* <DEDUP_REMOVED lines=101> */
.L_x_1317:
[----:B------:R-:W-:Y:S05]  /*88270*/  BSYNC.RECONVERGENT B4 ;  /* 0x0000000000047941 */ /* 0x000fea0003800200 */
.L_x_1316:
[----:B------:R-:W-:-:S07]  /*88280*/  VIADD R94, R38, 0x1 ;  /* 0x00000001265e7836 */ /* 0x000fce0000000000 */
.L_x_1315:
[----:B------:R-:W-:Y:S05]  /*88290*/  BSYNC.RECONVERGENT B3 ;  /* 0x0000000000037941 */ /* 0x000fea0003800200 */
.L_x_1314:
        /* <DEDUP_REMOVED lines=41> */
.L_x_1319:
[----:B------:R-:W-:Y:S05]  /*88530*/  BSYNC.RECONVERGENT B3 ;  /* 0x0000000000037941 */ /* 0x000fea0003800200 */
.L_x_1318:
        /* <DEDUP_REMOVED lines=82> */
.L_x_1271:
[----:B------:R-:W-:Y:S05]  /*88a60*/  BSYNC.RECONVERGENT B2 ;  /* 0x0000000000027941 */ /* 0x000fea0003800200 */
.L_x_1270:
[----:B012---:R-:W-:-:S04]  /*88a70*/  LOP3.LUT R37, R52, 0x3, RZ, 0x3c, !PT ;  /* 0x0000000334257812 */ /* 0x007fc800078e3cff */
[----:B------:R-:W-:-:S13]  /*88a80*/  ISETP.GE.U32.AND P0, PT, R37, R52, PT ;  /* 0x000000342500720c */ /* 0x000fda0003f06070 */
[----:B------:R-:W-:Y:S05]  /*88a90*/  @P0 BRA `(.L_x_1320) ;  /* 0x000000fc00780947 */ /* 0x000fea0003800000 */
[----:B------:R-:W0:Y:S01]  /*88aa0*/  LDCU UR4, c[0x0][0x3a0] ;  /* 0x00007400ff0477ac */ /* 0x000e220008000800 */
[----:B------:R-:W-:Y:S01]  /*88ab0*/  VIADD R36, R49, 0x4 ;  /* 0x0000000431247836 */ /* 0x000fe20000000000 */
[----:B------:R-:W-:Y:S01]  /*88ac0*/  BSSY.RECONVERGENT B2, `(.L_x_1321) ;  /* 0x0000544000027945 */ /* 0x000fe20003800200 */
[----:B------:R-:W1:Y:S01]  /*88ad0*/  LDCU UR7, c[0x0][0x39c] ;  /* 0x00007380ff0777ac */ /* 0x000e620008000800 */
[----:B0-----:R-:W-:-:S04]  /*88ae0*/  ISETP.GE.AND P0, PT, R81, UR4, PT ;  /* 0x0000000451007c0c */ /* 0x001fc8000bf06270 */
[----:B-1----:R-:W-:-:S04]  /*88af0*/  ISETP.GE.OR P0, PT, R36, UR7, P0 ;  /* 0x0000000724007c0c */ /* 0x002fc80008706670 */
[----:B------:R-:W-:-:S13]  /*88b00*/  ISETP.LT.OR P0, PT, R36, RZ, P0 ;  /* 0x000000ff2400720c */ /* 0x000fda0000701670 */
        /* <DEDUP_REMOVED lines=25> */
.L_x_1326:
[----:B------:R-:W-:Y:S05]  /*88ca0*/  BSYNC.RECONVERGENT B4 ;  /* 0x0000000000047941 */ /* 0x000fea0003800200 */
.L_x_1325:
[----:B------:R-:W-:-:S07]  /*88cb0*/  VIADD R89, R38, 0x1 ;  /* 0x0000000126597836 */ /* 0x000fce0000000000 */
.L_x_1324:
[----:B------:R-:W-:Y:S05]  /*88cc0*/  BSYNC.RECONVERGENT B3 ;  /* 0x0000000000037941 */ /* 0x000fea0003800200 */
.L_x_1323:
        /* <DEDUP_REMOVED lines=41> */
.L_x_1328:
[----:B------:R-:W-:Y:S05]  /*88f60*/  BSYNC.RECONVERGENT B3 ;  /* 0x0000000000037941 */ /* 0x000fea0003800200 */
.L_x_1327:
        /* <DEDUP_REMOVED lines=159> */
.L_x_1332:
[----:B------:R-:W-:Y:S05]  /*89960*/  BSYNC.RECONVERGENT B4 ;  /* 0x0000000000047941 */ /* 0x000fea0003800200 */
.L_x_1331:
[----:B------:R-:W-:-:S07]  /*89970*/  VIADD R89, R38, 0x1 ;  /* 0x0000000126597836 */ /* 0x000fce0000000000 */
.L_x_1330:
[----:B------:R-:W-:Y:S05]  /*89980*/  BSYNC.RECONVERGENT B3 ;  /* 0x0000000000037941 */ /* 0x000fea0003800200 */
.L_x_1329:
        /* <DEDUP_REMOVED lines=41> */
.L_x_1334:
[----:B------:R-:W-:Y:S05]  /*89c20*/  BSYNC.RECONVERGENT B3 ;  /* 0x0000000000037941 */ /* 0x000fea0003800200 */
.L_x_1333:
        /* <DEDUP_REMOVED lines=132> */
.L_x_1338:
[----:B------:R-:W-:Y:S05]  /*8a470*/  BSYNC.RECONVERGENT B4 ;  /* 0x0000000000047941 */ /* 0x000fea0003800200 */
.L_x_1337:
[----:B------:R-:W-:-:S07]  /*8a480*/  VIADD R89, R38, 0x1 ;  /* 0x0000000126597836 */ /* 0x000fce0000000000 */
.L_x_1336:
[----:B------:R-:W-:Y:S05]  /*8a490*/  BSYNC.RECONVERGENT B3 ;  /* 0x0000000000037941 */ /* 0x000fea0003800200 */
.L_x_1335:
        /* <DEDUP_REMOVED lines=41> */
.L_x_1340:
[----:B------:R-:W-:Y:S05]  /*8a730*/  BSYNC.RECONVERGENT B3 ;  /* 0x0000000000037941 */ /* 0x000fea0003800200 */
.L_x_1339:
        /* <DEDUP_REMOVED lines=157> */
.L_x_1344:
[----:B------:R-:W-:Y:S05]  /*8b110*/  BSYNC.RECONVERGENT B4 ;  /* 0x0000000000047941 */ /* 0x000fea0003800200 */
.L_x_1343:
[----:B------:R-:W-:-:S07]  /*8b120*/  VIADD R89, R38, 0x1 ;  /* 0x0000000126597836 */ /* 0x000fce0000000000 */
.L_x_1342:
[----:B------:R-:W-:Y:S05]  /*8b130*/  BSYNC.RECONVERGENT B3 ;  /* 0x0000000000037941 */ /* 0x000fea0003800200 */
.L_x_1341:
        /* <DEDUP_REMOVED lines=41> */
.L_x_1346:
[----:B------:R-:W-:Y:S05]  /*8b3d0*/  BSYNC.RECONVERGENT B3 ;  /* 0x0000000000037941 */ /* 0x000fea0003800200 */
.L_x_1345:
        /* <DEDUP_REMOVED lines=102> */
.L_x_1350:
[----:B------:R-:W-:Y:S05]  /*8ba40*/  BSYNC.RECONVERGENT B4 ;  /* 0x0000000000047941 */ /* 0x000fea0003800200 */
.L_x_1349:
[----:B------:R-:W-:-:S07]  /*8ba50*/  VIADD R96, R38, 0x1 ;  /* 0x0000000126607836 */ /* 0x000fce0000000000 */
.L_x_1348:
[----:B------:R-:W-:Y:S05]  /*8ba60*/  BSYNC.RECONVERGENT B3 ;  /* 0x0000000000037941 */ /* 0x000fea0003800200 */
.L_x_1347:
        /* <DEDUP_REMOVED lines=41> */
.L_x_1352:
[----:B------:R-:W-:Y:S05]  /*8bd00*/  BSYNC.RECONVERGENT B3 ;  /* 0x0000000000037941 */ /* 0x000fea0003800200 */
.L_x_1351:
        /* <DEDUP_REMOVED lines=98> */
.L_x_1356:
[----:B------:R-:W-:Y:S05]  /*8c330*/  BSYNC.RECONVERGENT B4 ;  /* 0x0000000000047941 */ /* 0x000fea0003800200 */
.L_x_1355:
[----:B------:R-:W-:-:S07]  /*8c340*/  VIADD R96, R38, 0x1 ;  /* 0x0000000126607836 */ /* 0x000fce0000000000 */
.L_x_1354:
[----:B------:R-:W-:Y:S05]  /*8c350*/  BSYNC.RECONVERGENT B3 ;  /* 0x0000000000037941 */ /* 0x000fea0003800200 */
.L_x_1353:
        /* <DEDUP_REMOVED lines=41> */
.L_x_1358:
[----:B------:R-:W-:Y:S05]  /*8c5f0*/  BSYNC.RECONVERGENT B3 ;  /* 0x0000000000037941 */ /* 0x000fea0003800200 */
.L_x_1357:
        /* <DEDUP_REMOVED lines=127> */
.L_x_1362:
[----:B------:R-:W-:Y:S05]  /*8cdf0*/  BSYNC.RECONVERGENT B4 ;  /* 0x0000000000047941 */ /* 0x000fea0003800200 */
.L_x_1361:
[----:B------:R-:W-:-:S07]  /*8ce00*/  VIADD R96, R38, 0x1 ;  /* 0x0000000126607836 */ /* 0x000fce0000000000 */
.L_x_1360:
[----:B------:R-:W-:Y:S05]  /*8ce10*/  BSYNC.RECONVERGENT B3 ;  /* 0x0000000000037941 */ /* 0x000fea0003800200 */
.L_x_1359:
        /* <DEDUP_REMOVED lines=41> */
.L_x_1364:
[----:B------:R-:W-:Y:S05]  /*8d0b0*/  BSYNC.RECONVERGENT B3 ;  /* 0x0000000000037941 */ /* 0x000fea0003800200 */
.L_x_1363:
        /* <DEDUP_REMOVED lines=101> */
.L_x_1368:
[----:B------:R-:W-:Y:S05]  /*8d710*/  BSYNC.RECONVERGENT B4 ;  /* 0x0000000000047941 */ /* 0x000fea0003800200 */
.L_x_1367:
[----:B------:R-:W-:-:S07]  /*8d720*/  VIADD R94, R38, 0x1 ;  /* 0x00000001265e7836 */ /* 0x000fce0000000000 */
.L_x_1366:
[----:B------:R-:W-:Y:S05]  /*8d730*/  BSYNC.RECONVERGENT B3 ;  /* 0x0000000000037941 */ /* 0x000fea0003800200 */
.L_x_1365:
        /* <DEDUP_REMOVED lines=41> */
.L_x_1370:
[----:B------:R-:W-:Y:S05]  /*8d9d0*/  BSYNC.RECONVERGENT B3 ;  /* 0x0000000000037941 */ /* 0x000fea0003800200 */
.L_x_1369:
        /* <DEDUP_REMOVED lines=82> */
.L_x_1322:
[----:B------:R-:W-:Y:S05]  /*8df00*/  BSYNC.RECONVERGENT B2 ;  /* 0x0000000000027941 */ /* 0x000fea0003800200 */
.L_x_1321:
[----:B0-----:R-:W-:Y:S01]  /*8df10*/  IADD3 R37, PT, PT, -R52, 0x4, RZ ;  /* 0x0000000434257810 */ /* 0x001fe20007ffe1ff */
[----:B------:R-:W-:Y:S03]  /*8df20*/  BSSY.RECONVERGENT B3, `(.L_x_1320) ;  /* 0x0000a95000037945 */ /* 0x000fe60003800200 */
        /* <DEDUP_REMOVED lines=34> */
.L_x_1377:
[----:B------:R-:W-:Y:S05]  /*8e150*/  BSYNC.RECONVERGENT B5 ;  /* 0x0000000000057941 */ /* 0x000fea0003800200 */
.L_x_1376:
[----:B------:R-:W-:-:S07]  /*8e160*/  VIADD R89, R38, 0x1 ;  /* 0x0000000126597836 */ /* 0x000fce0000000000 */
.L_x_1375:
[----:B------:R-:W-:Y:S05]  /*8e170*/  BSYNC.RECONVERGENT B4 ;  /* 0x0000000000047941 */ /* 0x000fea0003800200 */
.L_x_1374:
        /* <DEDUP_REMOVED lines=41> */
.L_x_1379:
[----:B------:R-:W-:Y:S05]  /*8e410*/  BSYNC.RECONVERGENT B4 ;  /* 0x0000000000047941 */ /* 0x000fea0003800200 */
.L_x_1378:
        /* <DEDUP_REMOVED lines=159> */
.L_x_1383:
[----:B------:R-:W-:Y:S05]  /*8ee10*/  BSYNC.RECONVERGENT B5 ;  /* 0x0000000000057941 */ /* 0x000fea0003800200 */
.L_x_1382:
[----:B------:R-:W-:-:S07]  /*8ee20*/  VIADD R89, R38, 0x1 ;  /* 0x0000000126597836 */ /* 0x000fce0000000000 */
.L_x_1381:
[----:B------:R-:W-:Y:S05]  /*8ee30*/  BSYNC.RECONVERGENT B4 ;  /* 0x0000000000047941 */ /* 0x000fea0003800200 */
.L_x_1380:
        /* <DEDUP_REMOVED lines=41> */
.L_x_1385:
[----:B------:R-:W-:Y:S05]  /*8f0d0*/  BSYNC.RECONVERGENT B4 ;  /* 0x0000000000047941 */ /* 0x000fea0003800200 */
.L_x_1384:
        /* <DEDUP_REMOVED lines=132> */
.L_x_1389:
[----:B------:R-:W-:Y:S05]  /*8f920*/  BSYNC.RECONVERGENT B5 ;  /* 0x0000000000057941 */ /* 0x000fea0003800200 */
.L_x_1388:
[----:B------:R-:W-:-:S07]  /*8f930*/  VIADD R89, R38, 0x1 ;  /* 0x0000000126597836 */ /* 0x000fce0000000000 */
.L_x_1387:
[----:B------:R-:W-:Y:S05]  /*8f940*/  BSYNC.RECONVERGENT B4 ;  /* 0x0000000000047941 */ /* 0x000fea0003800200 */
.L_x_1386:
        /* <DEDUP_REMOVED lines=41> */
.L_x_1391:
[----:B------:R-:W-:Y:S05]  /*8fbe0*/  BSYNC.RECONVERGENT B4 ;  /* 0x0000000000047941 */ /* 0x000fea0003800200 */
.L_x_1390:
        /* <DEDUP_REMOVED lines=157> */
.L_x_1395:
[----:B------:R-:W-:Y:S05]  /*905c0*/  BSYNC.RECONVERGENT B5 ;  /* 0x0000000000057941 */ /* 0x000fea0003800200 */
.L_x_1394:
[----:B------:R-:W-:-:S07]  /*905d0*/  VIADD R89, R38, 0x1 ;  /* 0x0000000126597836 */ /* 0x000fce0000000000 */
.L_x_1393:
[----:B------:R-:W-:Y:S05]  /*905e0*/  BSYNC.RECONVERGENT B4 ;  /* 0x0000000000047941 */ /* 0x000fea0003800200 */
.L_x_1392:
        /* <DEDUP_REMOVED lines=41> */
.L_x_1397:
[----:B------:R-:W-:Y:S05]  /*90880*/  BSYNC.RECONVERGENT B4 ;  /* 0x0000000000047941 */ /* 0x000fea0003800200 */
.L_x_1396:
        /* <DEDUP_REMOVED lines=102> */
.L_x_1401:
[----:B------:R-:W-:Y:S05]  /*90ef0*/  BSYNC.RECONVERGENT B5 ;  /* 0x0000000000057941 */ /* 0x000fea0003800200 */
.L_x_1400:
[----:B------:R-:W-:-:S07]  /*90f00*/  VIADD R96, R38, 0x1 ;  /* 0x0000000126607836 */ /* 0x000fce0000000000 */
.L_x_1399:
[----:B------:R-:W-:Y:S05]  /*90f10*/  BSYNC.RECONVERGENT B4 ;  /* 0x0000000000047941 */ /* 0x000fea0003800200 */
.L_x_1398:
        /* <DEDUP_REMOVED lines=41> */
.L_x_1403:
[----:B------:R-:W-:Y:S05]  /*911b0*/  BSYNC.RECONVERGENT B4 ;  /* 0x0000000000047941 */ /* 0x000fea0003800200 */
.L_x_1402:
        /* <DEDUP_REMOVED lines=98> */
.L_x_1407:
[----:B------:R-:W-:Y:S05]  /*917e0*/  BSYNC.RECONVERGENT B5 ;  /* 0x0000000000057941 */ /* 0x000fea0003800200 */
.L_x_1406:
[----:B------:R-:W-:-:S07]  /*917f0*/  VIADD R96, R38, 0x1 ;  /* 0x0000000126607836 */ /* 0x000fce0000000000 */
.L_x_1405:
[----:B------:R-:W-:Y:S05]  /*91800*/  BSYNC.RECONVERGENT B4 ;  /* 0x0000000000047941 */ /* 0x000fea0003800200 */
.L_x_1404:
        /* <DEDUP_REMOVED lines=41> */
.L_x_1409:
[----:B------:R-:W-:Y:S05]  /*91aa0*/  BSYNC.RECONVERGENT B4 ;  /* 0x0000000000047941 */ /* 0x000fea0003800200 */
.L_x_1408:
        /* <DEDUP_REMOVED lines=127> */
.L_x_1413:
[----:B------:R-:W-:Y:S05]  /*922a0*/  BSYNC.RECONVERGENT B5 ;  /* 0x0000000000057941 */ /* 0x000fea0003800200 */
.L_x_1412:
[----:B------:R-:W-:-:S07]  /*922b0*/  VIADD R96, R38, 0x1 ;  /* 0x0000000126607836 */ /* 0x000fce0000000000 */
.L_x_1411:
[----:B------:R-:W-:Y:S05]  /*922c0*/  BSYNC.RECONVERGENT B4 ;  /* 0x0000000000047941 */ /* 0x000fea0003800200 */
.L_x_1410:
        /* <DEDUP_REMOVED lines=41> */
.L_x_1415:
[----:B------:R-:W-:Y:S05]  /*92560*/  BSYNC.RECONVERGENT B4 ;  /* 0x0000000000047941 */ /* 0x000fea0003800200 */
.L_x_1414:
        /* <DEDUP_REMOVED lines=101> */
.L_x_1419:
[----:B------:R-:W-:Y:S05]  /*92bc0*/  BSYNC.RECONVERGENT B5 ;  /* 0x0000000000057941 */ /* 0x000fea0003800200 */
.L_x_1418:
[----:B------:R-:W-:-:S07]  /*92bd0*/  VIADD R94, R38, 0x1 ;  /* 0x00000001265e7836 */ /* 0x000fce0000000000 */
.L_x_1417:
[----:B------:R-:W-:Y:S05]  /*92be0*/  BSYNC.RECONVERGENT B4 ;  /* 0x0000000000047941 */ /* 0x000fea0003800200 */
.L_x_1416:
        /* <DEDUP_REMOVED lines=41> */
.L_x_1421:
[----:B------:R-:W-:Y:S05]  /*92e80*/  BSYNC.RECONVERGENT B4 ;  /* 0x0000000000047941 */ /* 0x000fea0003800200 */
.L_x_1420:
        /* <DEDUP_REMOVED lines=82> */
.L_x_1373:
[----:B------:R-:W-:Y:S05]  /*933b0*/  BSYNC.RECONVERGENT B2 ;  /* 0x0000000000027941 */ /* 0x000fea0003800200 */
.L_x_1372:
[----:B0-----:R-:W-:-:S04]  /*933c0*/  IADD3 R37, PT, PT, -R52, 0x5, RZ ;  /* 0x0000000534257810 */ /* 0x001fc80007ffe1ff */
[----:B------:R-:W-:-:S13]  /*933d0*/  ISETP.GE.U32.AND P0, PT, R37, R52, PT ;  /* 0x000000342500720c */ /* 0x000fda0003f06070 */
[----:B------:R-:W-:Y:S05]  /*933e0*/  @P0 BRA `(.L_x_1371) ;  /* 0x0000005400200947 */ /* 0x000fea0003800000 */
[----:B------:R-:W0:Y:S01]  /*933f0*/  LDCU UR4, c[0x0][0x3a0] ;  /* 0x00007400ff0477ac */ /* 0x000e220008000800 */
[----:B------:R-:W-:Y:S01]  /*93400*/  VIADD R37, R49, 0x6 ;  /* 0x0000000631257836 */ /* 0x000fe20000000000 */
[----:B------:R-:W1:Y:S01]  /*93410*/  LDCU UR7, c[0x0][0x39c] ;  /* 0x00007380ff0777ac */ /* 0x000e620008000800 */
[----:B0-----:R-:W-:-:S04]  /*93420*/  ISETP.GE.AND P0, PT, R81, UR4, PT ;  /* 0x0000000451007c0c */ /* 0x001fc8000bf06270 */
[----:B-1----:R-:W-:-:S04]  /*93430*/  ISETP.GE.OR P0, PT, R37, UR7, P0 ;  /* 0x0000000725007c0c */ /* 0x002fc80008706670 */
[----:B------:R-:W-:-:S13]  /*93440*/  ISETP.LT.OR P0, PT, R37, RZ, P0 ;  /* 0x000000ff2500720c */ /* 0x000fda0000701670 */
[----:B------:R-:W-:Y:S05]  /*93450*/  @P0 BRA `(.L_x_1371) ;  /* 0x0000005400040947 */ /* 0x000fea0003800000 */
[----:B------:R-:W0:Y:S01]  /*93460*/  S2R R39, SR_TID.Y ;  /* 0x0000000000277919 */ /* 0x000e220000002200 */
[----:B------:R-:W0:Y:S01]  /*93470*/  S2UR UR7, SR_CTAID.Y ;  /* 0x00000000000779c3 */ /* 0x000e220000002600 */
[----:B------:R-:W1:Y:S01]  /*93480*/  LDCU UR4, c[0x0][0x3a4] ;  /* 0x00007480ff0477ac */ /* 0x000e620008000800 */
[----:B------:R-:W-:Y:S01]  /*93490*/  DSETP.NEU.AND P5, PT, |R72|, +INF , PT ;  /* 0x7ff000004800742a */ /* 0x000fe20003fad200 */
[----:B------:R-:W-:Y:S01]  /*934a0*/  BSSY.RECONVERGENT B2, `(.L_x_1422) ;  /* 0x000001c000027945 */ /* 0x000fe20003800200 */
[----:B------:R-:W-:Y:S01]  /*934b0*/  IMAD.MOV.U32 R92, RZ, RZ, 0x1 ;  /* 0x00000001ff5c7424 */ /* 0x000fe200078e00ff */
[----:B------:R-:W2:Y:S01]  /*934c0*/  LDCU UR8, c[0x0][0x3a8] ;  /* 0x00007500ff0877ac */ /* 0x000ea20008000800 */
[----:B------:R-:W-:Y:S02]  /*934d0*/  IMAD.MOV.U32 R84, RZ, RZ, R70 ;  /* 0x000000ffff547224 */ /* 0x000fe400078e0046 */
[----:B------:R-:W0:Y:S01]  /*934e0*/  LDC R36, c[0x0][0x364] ;  /* 0x0000d900ff247b82 */ /* 0x000e220000000800 */
[----:B------:R-:W-:-:S02]  /*934f0*/  IMAD.MOV.U32 R85, RZ, RZ, R71 ;  /* 0x000000ffff557224 */ /* 0x000fc400078e0047 */
[----:B-1----:R-:W-:-:S04]  /*93500*/  IMAD R83, R37, UR4, RZ ;  /* 0x0000000425537c24 */ /* 0x002fc8000f8e02ff */
[----:B------:R-:W-:Y:S02]  /*93510*/  IMAD.SHL.U32 R83, R83, 0x2, RZ ;  /* 0x0000000253537824 */ /* 0x000fe400078e00ff */
[----:B0-----:R-:W-:Y:S01]  /*93520*/  IMAD R36, R36, UR7, R39 ;  /* 0x0000000724247c24 */ /* 0x001fe2000f8e0227 */
[----:B------:R-:W-:-:S05]  /*93530*/  LOP3.LUT R39, R52, 0x3, RZ, 0x3c, !PT ;  /* 0x0000000334277812 */ /* 0x000fca00078e3cff */
[----:B------:R-:W-:-:S04]  /*93540*/  IMAD.IADD R36, R39, 0x1, R36 ;  /* 0x0000000127247824 */ /* 0x000fc800078e0224 */
[----:B--2---:R-:W-:-:S04]  /*93550*/  IMAD R36, R36, UR8, RZ ;  /* 0x0000000824247c24 */ /* 0x004fc8000f8e02ff */
        /* <DEDUP_REMOVED lines=14> */
.L_x_1425:
[----:B------:R-:W-:Y:S05]  /*93640*/  BSYNC.RECONVERGENT B4 ;  /* 0x0000000000047941 */ /* 0x000fea0003800200 */
.L_x_1424:
[----:B------:R-:W-:-:S07]  /*93650*/  VIADD R92, R38, 0x1 ;  /* 0x00000001265c7836 */ /* 0x000fce0000000000 */
.L_x_1423:
[----:B------:R-:W-:Y:S05]  /*93660*/  BSYNC.RECONVERGENT B2 ;  /* 0x0000000000027941 */ /* 0x000fea0003800200 */
.L_x_1422:
        /* <DEDUP_REMOVED lines=41> */
.L_x_1427:
[----:B------:R-:W-:Y:S05]  /*93900*/  BSYNC.RECONVERGENT B2 ;  /* 0x0000000000027941 */ /* 0x000fea0003800200 */
.L_x_1426:
        /* <DEDUP_REMOVED lines=158> */
.L_x_1431:
[----:B------:R-:W-:Y:S05]  /*942f0*/  BSYNC.RECONVERGENT B4 ;  /* 0x0000000000047941 */ /* 0x000fea0003800200 */
.L_x_1430:
[----:B------:R-:W-:-:S07]  /*94300*/  VIADD R94, R38, 0x1 ;  /* 0x00000001265e7836 */ /* 0x000fce0000000000 */
.L_x_1429:
[----:B------:R-:W-:Y:S05]  /*94310*/  BSYNC.RECONVERGENT B2 ;  /* 0x0000000000027941 */ /* 0x000fea0003800200 */
.L_x_1428:
        /* <DEDUP_REMOVED lines=41> */
.L_x_1433:
[----:B------:R-:W-:Y:S05]  /*945b0*/  BSYNC.RECONVERGENT B2 ;  /* 0x0000000000027941 */ /* 0x000fea0003800200 */
.L_x_1432:
        /* <DEDUP_REMOVED lines=31> */
[----:B------:R-:W-:-:S05]  /*947b0*/  IMAD.MOV R86, RZ, RZ, -R84 ;  /* 0x000000ffff567224 */ /* 0x000fca00078e0a54 */
[----:B------:R-:W-:Y:S01]  /*947c0*/  DFMA R36, R90, R36, R38 ;  /* 0x000000245a24722b */ /* 0x000fe20000000026 */
[----:B------:R-:W-:Y:S01]  /*947d0*/  IMAD R38, R101, R86, R85 ;  /* 0x0000005665267224 */ /* 0x000fe200078e0255 */
[----:B------:R-:W-:-:S04]  /*947e0*/  PRMT R86, RZ, 0x7610, R86 ;  /* 0x00007610ff567816 */ /* 0x000fc80000000056 */
        /* <DEDUP_REMOVED lines=96> */
.L_x_1437:
[----:B------:R-:W-:Y:S05]  /*94df0*/  BSYNC.RECONVERGENT B4 ;  /* 0x0000000000047941 */ /* 0x000fea0003800200 */
.L_x_1436:
[----:B------:R-:W-:-:S07]  /*94e00*/  VIADD R94, R38, 0x1 ;  /* 0x00000001265e7836 */ /* 0x000fce0000000000 */
.L_x_1435:
[----:B------:R-:W-:Y:S05]  /*94e10*/  BSYNC.RECONVERGENT B2 ;  /* 0x0000000000027941 */ /* 0x000fea0003800200 */
.L_x_1434:
        /* <DEDUP_REMOVED lines=41> */
.L_x_1439:
[----:B------:R-:W-:Y:S05]  /*950b0*/  BSYNC.RECONVERGENT B2 ;  /* 0x0000000000027941 */ /* 0x000fea0003800200 */
.L_x_1438:
        /* <DEDUP_REMOVED lines=60> */
[----:B------:R1:W2:Y:S01]  /*95480*/  I2F.F64 R102, R84 ;  /* 0x0000005400667312 */ /* 0x0002a20000201c00 */
[----:B------:R-:W-:Y:S01]  /*95490*/  PRMT R44, RZ, 0x7610, R44 ;  /* 0x00007610ff2c7816 */ /* 0x000fe2000000002c */
        /* <DEDUP_REMOVED lines=27> */
[----:B------:R-:W-:-:S05]  /*95650*/  @!P0 IADD3.X R37, PT, PT, RZ, R37, RZ, P1, P2 ;  /* 0x00000025ff258210 */ /* 0x000fca0000fe44ff */
[----:B------:R-:W2:Y:S01]  /*95660*/  @!P0 LDG.E.U8 R46, desc[UR10][R36.64+0x2] ;  /* 0x0000020a242e8981 */ /* 0x000ea2000c1e1100 */
[----:B------:R-:W-:-:S03]  /*95670*/  PRMT R42, RZ, 0x7610, R42 ;  /* 0x00007610ff2a7816 */ /* 0x000fc6000000002a */
[----:B------:R-:W3:Y:S04]  /*95680*/  @!P0 LDG.E.U8 R44, desc[UR10][R36.64+0x1] ;  /* 0x0000010a242c8981 */ /* 0x000ee8000c1e1100 */
[----:B------:R0:W4:Y:S01]  /*95690*/  @!P0 LDG.E.U8 R42, desc[UR10][R36.64] ;  /* 0x0000000a242a8981 */ /* 0x000122000c1e1100 */
[----:B-1----:R-:W-:Y:S01]  /*956a0*/  IABS R47, R84 ;  /* 0x00000054002f7213 */ /* 0x002fe20000000000 */
[----:B------:R-:W-:Y:S01]  /*956b0*/  VIADD R83, R83, UR4 ;  /* 0x0000000453537c36 */ /* 0x000fe20008000000 */
[----:B------:R-:W-:Y:S01]  /*956c0*/  UMOV UR8, 0xe5604189 ;  /* 0xe560418900087882 */ /* 0x000fe20000000000 */
[----:B------:R-:W-:Y:S01]  /*956d0*/  UMOV UR9, 0x3fd322d0 ;  /* 0x3fd322d000097882 */ /* 0x000fe20000000000 */
[----:B------:R-:W1:Y:S01]  /*956e0*/  I2F.RP R40, R47 ;  /* 0x0000002f00287306 */ /* 0x000e620000209400 */
[----:B------:R-:W-:Y:S01]  /*956f0*/  BSSY.RECONVERGENT B2, `(.L_x_1440) ;  /* 0x000003c000027945 */ /* 0x000fe20003800200 */
[----:B------:R-:W-:-:S02]  /*95700*/  IMAD.MOV.U32 R94, RZ, RZ, 0x1 ;  /* 0x00000001ff5e7424 */ /* 0x000fc400078e00ff */
[----:B------:R-:W-:Y:S02]  /*95710*/  IMAD.MOV.U32 R90, RZ, RZ, R70 ;  /* 0x000000ffff5a7224 */ /* 0x000fe400078e0046 */
[----:B------:R-:W-:Y:S02]  /*95720*/  IMAD.MOV.U32 R91, RZ, RZ, R71 ;  /* 0x000000ffff5b7224 */ /* 0x000fe400078e0047 */
[----:B-1----:R-:W1:Y:S02]  /*95730*/  MUFU.RCP R40, R40 ;  /* 0x0000002800287308 */ /* 0x002e640000001000 */
[----:B-1----:R-:W-:-:S06]  /*95740*/  VIADD R38, R40, 0xffffffe ;  /* 0x0ffffffe28267836 */ /* 0x002fcc0000000000 */
[----:B------:R1:W5:Y:S02]  /*95750*/  F2I.FTZ.U32.TRUNC.NTZ R39, R38 ;  /* 0x0000002600277305 */ /* 0x000364000021f000 */
[----:B-1----:R-:W-:Y:S02]  /*95760*/  IMAD.MOV.U32 R38, RZ, RZ, RZ ;  /* 0x000000ffff267224 */ /* 0x002fe400078e00ff */
[----:B-----5:R-:W-:-:S04]  /*95770*/  IMAD.MOV R86, RZ, RZ, -R39 ;  /* 0x000000ffff567224 */ /* 0x020fc800078e0a27 */
[----:B0-----:R-:W-:Y:S01]  /*95780*/  IMAD R37, R86, R47, RZ ;  /* 0x0000002f56257224 */ /* 0x001fe200078e02ff */
[----:B------:R-:W-:Y:S02]  /*95790*/  IABS R86, R83 ;  /* 0x0000005300567213 */ /* 0x000fe40000000000 */
[----:B------:R-:W-:Y:S01]  /*957a0*/  LOP3.LUT R83, R83, R84, RZ, 0x3c, !PT ;  /* 0x0000005453537212 */ /* 0x000fe200078e3cff */
[----:B------:R-:W-:-:S03]  /*957b0*/  IMAD.HI.U32 R37, R39, R37, R38 ;  /* 0x0000002527257227 */ /* 0x000fc600078e0026 */
[----:B------:R-:W-:-:S03]  /*957c0*/  ISETP.GE.AND P2, PT, R83, RZ, PT ;  /* 0x000000ff5300720c */ /* 0x000fc60003f46270 */
        /* <DEDUP_REMOVED lines=38> */
[----:B0-----:R-:W-:Y:S01]  /*95a30*/  IMAD.MOV.U32 R42, RZ, RZ, R72 ;  /* 0x000000ffff2a7224 */ /* 0x001fe200078e0048 */
[----:B------:R-:W-:Y:S01]  /*95a40*/  MOV R84, 0x95a70 ;  /* 0x00095a7000547802 */ /* 0x000fe20000000f00 */
[----:B------:R-:W-:-:S07]  /*95a50*/  IMAD.MOV.U32 R85, RZ, RZ, R73 ;  /* 0x000000ffff557224 */ /* 0x000fce00078e0049 */
[----:B------:R-:W-:Y:S05]  /*95a60*/  CALL.REL.NOINC `($_Z20render_hybrid_kernelPKhjjjiiiiiidhhPhS1_S1_S1_$__internal_trig_reduction_slowpathd) ;  /* 0x0000077800dc7944 */ /* 0x000fea0003c00000 */
[----:B------:R-:W-:Y:S02]  /*95a70*/  IMAD.MOV.U32 R90, RZ, RZ, R42 ;  /* 0x000000ffff5a7224 */ /* 0x000fe400078e002a */
[----:B------:R-:W-:-:S07]  /*95a80*/  IMAD.MOV.U32 R91, RZ, RZ, R43 ;  /* 0x000000ffff5b7224 */ /* 0x000fce00078e002b */
.L_x_1443:
[----:B------:R-:W-:Y:S05]  /*95a90*/  BSYNC.RECONVERGENT B4 ;  /* 0x0000000000047941 */ /* 0x000fea0003800200 */
.L_x_1442:
[----:B------:R-:W-:-:S07]  /*95aa0*/  VIADD R94, R38, 0x1 ;  /* 0x00000001265e7836 */ /* 0x000fce0000000000 */
.L_x_1441:
[----:B------:R-:W-:Y:S05]  /*95ab0*/  BSYNC.RECONVERGENT B2 ;  /* 0x0000000000027941 */ /* 0x000fea0003800200 */
.L_x_1440:
        /* <DEDUP_REMOVED lines=41> */
.L_x_1445:
[----:B------:R-:W-:Y:S05]  /*95d50*/  BSYNC.RECONVERGENT B2 ;  /* 0x0000000000027941 */ /* 0x000fea0003800200 */
.L_x_1444:
        /* <DEDUP_REMOVED lines=17> */
[----:B-1----:R-:W1:Y:S02]  /*95e70*/  I2F.F64 R92, R83 ;  /* 0x00000053005c7312 */ /* 0x002e640000201c00 */
[----:B-1----:R-:W-:-:S03]  /*95e80*/  DFMA R92, R78, -0.5, R92 ;  /* 0xbfe000004e5c782b */ /* 0x002fc6000000005c */
        /* <DEDUP_REMOVED lines=78> */
[----:B0-----:R-:W-:Y:S01]  /*96370*/  MOV R84, 0x963a0 ;  /* 0x000963a000547802 */ /* 0x001fe20000000f00 */
[----:B------:R-:W-:-:S07]  /*96380*/  IMAD.MOV.U32 R85, RZ, RZ, R73 ;  /* 0x000000ffff557224 */ /* 0x000fce00078e0049 */
[----:B------:R-:W-:Y:S05]  /*96390*/  CALL.REL.NOINC `($_Z20render_hybrid_kernelPKhjjjiiiiiidhhPhS1_S1_S1_$__internal_trig_reduction_slowpathd) ;  /* 0x0000077000907944 */ /* 0x000fea0003c00000 */
[----:B------:R-:W-:Y:S02]  /*963a0*/  IMAD.MOV.U32 R90, RZ, RZ, R42 ;  /* 0x000000ffff5a7224 */ /* 0x000fe400078e002a */
[----:B------:R-:W-:-:S07]  /*963b0*/  IMAD.MOV.U32 R91, RZ, RZ, R43 ;  /* 0x000000ffff5b7224 */ /* 0x000fce00078e002b */
.L_x_1449:
[----:B------:R-:W-:Y:S05]  /*963c0*/  BSYNC.RECONVERGENT B4 ;  /* 0x0000000000047941 */ /* 0x000fea0003800200 */
.L_x_1448:
[----:B------:R-:W-:-:S07]  /*963d0*/  VIADD R83, R38, 0x1 ;  /* 0x0000000126537836 */ /* 0x000fce0000000000 */
.L_x_1447:
[----:B------:R-:W-:Y:S05]  /*963e0*/  BSYNC.RECONVERGENT B2 ;  /* 0x0000000000027941 */ /* 0x000fea0003800200 */
.L_x_1446:
        /* <DEDUP_REMOVED lines=41> */
.L_x_1451:
[----:B------:R-:W-:Y:S05]  /*96680*/  BSYNC.RECONVERGENT B2 ;  /* 0x0000000000027941 */ /* 0x000fea0003800200 */
.L_x_1450:
        /* <DEDUP_REMOVED lines=98> */
.L_x_1455:
[----:B------:R-:W-:Y:S05]  /*96cb0*/  BSYNC.RECONVERGENT B4 ;  /* 0x0000000000047941 */ /* 0x000fea0003800200 */
.L_x_1454:
[----:B------:R-:W-:-:S07]  /*96cc0*/  VIADD R96, R38, 0x1 ;  /* 0x0000000126607836 */ /* 0x000fce0000000000 */
.L_x_1453:
[----:B------:R-:W-:Y:S05]  /*96cd0*/  BSYNC.RECONVERGENT B2 ;  /* 0x0000000000027941 */ /* 0x000fea0003800200 */
.L_x_1452:
        /* <DEDUP_REMOVED lines=41> */
.L_x_1457:
[----:B------:R-:W-:Y:S05]  /*96f70*/  BSYNC.RECONVERGENT B2 ;  /* 0x0000000000027941 */ /* 0x000fea0003800200 */
.L_x_1456:
        /* <DEDUP_REMOVED lines=126> */
.L_x_1461:
[----:B------:R-:W-:Y:S05]  /*97760*/  BSYNC.RECONVERGENT B4 ;  /* 0x0000000000047941 */ /* 0x000fea0003800200 */
.L_x_1460:
[----:B------:R-:W-:-:S07]  /*97770*/  VIADD R83, R38, 0x1 ;  /* 0x0000000126537836 */ /* 0x000fce0000000000 */
.L_x_1459:
[----:B------:R-:W-:Y:S05]  /*97780*/  BSYNC.RECONVERGENT B2 ;  /* 0x0000000000027941 */ /* 0x000fea0003800200 */
.L_x_1458:
        /* <DEDUP_REMOVED lines=41> */
.L_x_1463:
[----:B------:R-:W-:Y:S05]  /*97a20*/  BSYNC.RECONVERGENT B2 ;  /* 0x0000000000027941 */ /* 0x000fea0003800200 */
.L_x_1462:
        /* <DEDUP_REMOVED lines=101> */
.L_x_1467:
[----:B------:R-:W-:Y:S05]  /*98080*/  BSYNC.RECONVERGENT B4 ;  /* 0x0000000000047941 */ /* 0x000fea0003800200 */
.L_x_1466:
[----:B------:R-:W-:-:S07]  /*98090*/  VIADD R94, R38, 0x1 ;  /* 0x00000001265e7836 */ /* 0x000fce0000000000 */
.L_x_1465:
[----:B------:R-:W-:Y:S05]  /*980a0*/  BSYNC.RECONVERGENT B2 ;  /* 0x0000000000027941 */ /* 0x000fea0003800200 */
.L_x_1464:
[----:B------:R-:W1:Y:S01]  /*980b0*/  LDCU.64 UR8, c[0x4][0x8] ;  /* 0x01000100ff0877ac */ /* 0x000e620008000a00 */
[----:B0-----:R-:W-:-:S05]  /*980c0*/  IMAD.SHL.U32 R36, R94, 0x40, RZ ;  /* 0x000000405e247824 */ /* 0x001fca00078e00ff */
[----:B------:R-:W-:-:S04]  /*980d0*/  LOP3.LUT R36, R36, 0x40, RZ, 0xc0, !PT ;  /* 0x0000004024247812 */ /* 0x000fc800078ec0ff */
[----:B-1----:R-:W-:-:S05]  /*980e0*/  IADD3 R90, P0, PT, R36, UR8, RZ ;  /* 0x00000008245a7c10 */ /* 0x002fca000ff1e0ff */
[----:B------:R-:W-:-:S05]  /*980f0*/  IMAD.X R91, RZ, RZ, UR9, P0 ;  /* 0x00000009ff5b7e24 */ /* 0x000fca00080e06ff */
[----:B------:R-:W2:Y:S04]  /*98100*/  LDG.E.128.CONSTANT R36, desc[UR10][R90.64] ;  /* 0x0000000a5a247981 */ /* 0x000ea8000c1e9d00 */
        /* <DEDUP_REMOVED lines=35> */
.L_x_1469:
[----:B------:R-:W-:Y:S05]  /*98340*/  BSYNC.RECONVERGENT B2 ;  /* 0x0000000000027941 */ /* 0x000fea0003800200 */
.L_x_1468:
        /* <DEDUP_REMOVED lines=82> */
.L_x_1371:
[----:B------:R-:W-:Y:S05]  /*98870*/  BSYNC.RECONVERGENT B3 ;  /* 0x0000000000037941 */ /* 0x000fea0003800200 */
.L_x_1320:
[----:B------:R-:W-:Y:S01]  /*98880*/  LOP3.LUT R37, R52, 0x3, RZ, 0x3c, !PT ;  /* 0x0000000334257812 */ /* 0x000fe200078e3cff */
[----:B------:R-:W-:Y:S03]  /*98890*/  BSSY.RECONVERGENT B2, `(.L_x_1119) ;  /* 0x0006ed8000027945 */ /* 0x000fe60003800200 */
[----:B------:R-:W-:-:S13]  /*988a0*/  ISETP.GE.U32.AND P0, PT, R37, R52, PT ;  /* 0x000000342500720c */ /* 0x000fda0003f06070 */
[----:B------:R-:W-:Y:S05]  /*988b0*/  @P0 BRA `(.L_x_1470) ;  /* 0x000006ec00540947 */ /* 0x000fea0003800000 */
[----:B0-----:R-:W0:Y:S01]  /*988c0*/  S2R R36, SR_TID.Y ;  /* 0x0000000000247919 */ /* 0x001e220000002200 */
[----:B------:R-:W0:Y:S01]  /*988d0*/  S2UR UR4, SR_CTAID.Y ;  /* 0x00000000000479c3 */ /* 0x000e220000002600 */
[----:B------:R-:W1:Y:S01]  /*988e0*/  LDCU UR7, c[0x0][0x3a0] ;  /* 0x00007400ff0777ac */ /* 0x000e620008000800 */
[----:B------:R-:W-:Y:S01]  /*988f0*/  ISETP.NE.AND P1, PT, R80, RZ, PT ;  /* 0x000000ff5000720c */ /* 0x000fe20003f25270 */
[----:B------:R-:W-:Y:S05]  /*98900*/  BSSY.RECONVERGENT B3, `(.L_x_1471) ;  /* 0x0000541000037945 */ /* 0x000fea0003800200 */
[----:B------:R-:W0:Y:S02]  /*98910*/  LDC R37, c[0x0][0x364] ;  /* 0x0000d900ff257b82 */ /* 0x000e240000000800 */
[----:B0-----:R-:W-:-:S05]  /*98920*/  IMAD R37, R37, UR4, R36 ;  /* 0x0000000425257c24 */ /* 0x001fca000f8e0224 */
[----:B------:R-:W-:-:S04]  /*98930*/  IADD3 R37, PT, PT, R37, 0x4, -R52 ;  /* 0x0000000425257810 */ /* 0x000fc80007ffe834 */
[----:B-1----:R-:W-:-:S13]  /*98940*/  ISETP.GE.OR P0, PT, R37, UR7, P1 ;  /* 0x0000000725007c0c */ /* 0x002fda0008f06670 */
        /* <DEDUP_REMOVED lines=25> */
.L_x_1476:
[----:B------:R-:W-:Y:S05]  /*98ae0*/  BSYNC.RECONVERGENT B5 ;  /* 0x0000000000057941 */ /* 0x000fea0003800200 */
.L_x_1475:
[----:B------:R-:W-:-:S07]  /*98af0*/  VIADD R92, R38, 0x1 ;  /* 0x00000001265c7836 */ /* 0x000fce0000000000 */
.L_x_1474:
[----:B------:R-:W-:Y:S05]  /*98b00*/  BSYNC.RECONVERGENT B4 ;  /* 0x0000000000047941 */ /* 0x000fea0003800200 */
.L_x_1473:
        /* <DEDUP_REMOVED lines=41> */
.L_x_1478:
[----:B------:R-:W-:Y:S05]  /*98da0*/  BSYNC.RECONVERGENT B4 ;  /* 0x0000000000047941 */ /* 0x000fea0003800200 */
.L_x_1477:
        /* <DEDUP_REMOVED lines=158> */
.L_x_1482:
[----:B------:R-:W-:Y:S05]  /*99790*/  BSYNC.RECONVERGENT B5 ;  /* 0x0000000000057941 */ /* 0x000fea0003800200 */
.L_x_1481:
[----:B------:R-:W-:-:S07]  /*997a0*/  VIADD R94, R38, 0x1 ;  /* 0x00000001265e7836 */ /* 0x000fce0000000000 */
.L_x_1480:
[----:B------:R-:W-:Y:S05]  /*997b0*/  BSYNC.RECONVERGENT B4 ;  /* 0x0000000000047941 */ /* 0x000fea0003800200 */
.L_x_1479:
        /* <DEDUP_REMOVED lines=41> */
.L_x_1484:
[----:B------:R-:W-:Y:S05]  /*99a50*/  BSYNC.RECONVERGENT B4 ;  /* 0x0000000000047941 */ /* 0x000fea0003800200 */
.L_x_1483:
        /* <DEDUP_REMOVED lines=131> */
.L_x_1488:
[----:B------:R-:W-:Y:S05]  /*9a290*/  BSYNC.RECONVERGENT B5 ;  /* 0x0000000000057941 */ /* 0x000fea0003800200 */
.L_x_1487:
[----:B------:R-:W-:-:S07]  /*9a2a0*/  VIADD R94, R38, 0x1 ;  /* 0x00000001265e7836 */ /* 0x000fce0000000000 */
.L_x_1486:
[----:B------:R-:W-:Y:S05]  /*9a2b0*/  BSYNC.RECONVERGENT B4 ;  /* 0x0000000000047941 */ /* 0x000fea0003800200 */
.L_x_1485:
        /* <DEDUP_REMOVED lines=41> */
.L_x_1490:
[----:B------:R-:W-:Y:S05]  /*9a550*/  BSYNC.RECONVERGENT B4 ;  /* 0x0000000000047941 */ /* 0x000fea0003800200 */
.L_x_1489:
        /* <DEDUP_REMOVED lines=157> */
.L_x_1494:
[----:B------:R-:W-:Y:S05]  /*9af30*/  BSYNC.RECONVERGENT B5 ;  /* 0x0000000000057941 */ /* 0x000fea0003800200 */
.L_x_1493:
[----:B------:R-:W-:-:S07]  /*9af40*/  VIADD R94, R38, 0x1 ;  /* 0x00000001265e7836 */ /* 0x000fce0000000000 */
.L_x_1492:
[----:B------:R-:W-:Y:S05]  /*9af50*/  BSYNC.RECONVERGENT B4 ;  /* 0x0000000000047941 */ /* 0x000fea0003800200 */
.L_x_1491:
        /* <DEDUP_REMOVED lines=41> */
.L_x_1496:
[----:B------:R-:W-:Y:S05]  /*9b1f0*/  BSYNC.RECONVERGENT B4 ;  /* 0x0000000000047941 */ /* 0x000fea0003800200 */
.L_x_1495:
        /* <DEDUP_REMOVED lines=102> */
.L_x_1500:
[----:B------:R-:W-:Y:S05]  /*9b860*/  BSYNC.RECONVERGENT B5 ;  /* 0x0000000000057941 */ /* 0x000fea0003800200 */
.L_x_1499:
[----:B------:R-:W-:-:S07]  /*9b870*/  VIADD R83, R38, 0x1 ;  /* 0x0000000126537836 */ /* 0x000fce0000000000 */
.L_x_1498:
[----:B------:R-:W-:Y:S05]  /*9b880*/  BSYNC.RECONVERGENT B4 ;  /* 0x0000000000047941 */ /* 0x000fea0003800200 */
.L_x_1497:
        /* <DEDUP_REMOVED lines=41> */
.L_x_1502:
[----:B------:R-:W-:Y:S05]  /*9bb20*/  BSYNC.RECONVERGENT B4 ;  /* 0x0000000000047941 */ /* 0x000fea0003800200 */
.L_x_1501:
        /* <DEDUP_REMOVED lines=98> */
.L_x_1506:
[----:B------:R-:W-:Y:S05]  /*9c150*/  BSYNC.RECONVERGENT B5 ;  /* 0x0000000000057941 */ /* 0x000fea0003800200 */
.L_x_1505:
[----:B------:R-:W-:-:S07]  /*9c160*/  VIADD R96, R38, 0x1 ;  /* 0x0000000126607836 */ /* 0x000fce0000000000 */
.L_x_1504:
[----:B------:R-:W-:Y:S05]  /*9c170*/  BSYNC.RECONVERGENT B4 ;  /* 0x0000000000047941 */ /* 0x000fea0003800200 */
.L_x_1503:
        /* <DEDUP_REMOVED lines=41> */
.L_x_1508:
[----:B------:R-:W-:Y:S05]  /*9c410*/  BSYNC.RECONVERGENT B4 ;  /* 0x0000000000047941 */ /* 0x000fea0003800200 */
.L_x_1507:
        /* <DEDUP_REMOVED lines=126> */
.L_x_1512:
[----:B------:R-:W-:Y:S05]  /*9cc00*/  BSYNC.RECONVERGENT B5 ;  /* 0x0000000000057941 */ /* 0x000fea0003800200 */
.L_x_1511:
[----:B------:R-:W-:-:S07]  /*9cc10*/  VIADD R83, R38, 0x1 ;  /* 0x0000000126537836 */ /* 0x000fce0000000000 */
.L_x_1510:
[----:B------:R-:W-:Y:S05]  /*9cc20*/  BSYNC.RECONVERGENT B4 ;  /* 0x0000000000047941 */ /* 0x000fea0003800200 */
.L_x_1509:
        /* <DEDUP_REMOVED lines=41> */
.L_x_1514:
[----:B------:R-:W-:Y:S05]  /*9cec0*/  BSYNC.RECONVERGENT B4 ;  /* 0x0000000000047941 */ /* 0x000fea0003800200 */
.L_x_1513:
        /* <DEDUP_REMOVED lines=101> */
.L_x_1518:
[----:B------:R-:W-:Y:S05]  /*9d520*/  BSYNC.RECONVERGENT B5 ;  /* 0x0000000000057941 */ /* 0x000fea0003800200 */
.L_x_1517:
[----:B------:R-:W-:-:S07]  /*9d530*/  VIADD R94, R38, 0x1 ;  /* 0x00000001265e7836 */ /* 0x000fce0000000000 */
.L_x_1516:
[----:B------:R-:W-:Y:S05]  /*9d540*/  BSYNC.RECONVERGENT B4 ;  /* 0x0000000000047941 */ /* 0x000fea0003800200 */
.L_x_1515:
        /* <DEDUP_REMOVED lines=41> */
.L_x_1520:
[----:B------:R-:W-:Y:S05]  /*9d7e0*/  BSYNC.RECONVERGENT B4 ;  /* 0x0000000000047941 */ /* 0x000fea0003800200 */
.L_x_1519:
        /* <DEDUP_REMOVED lines=82> */
.L_x_1472:
[----:B------:R-:W-:Y:S05]  /*9dd10*/  BSYNC.RECONVERGENT B3 ;  /* 0x0000000000037941 */ /* 0x000fea0003800200 */
.L_x_1471:
[----:B0-----:R-:W0:Y:S01]  /*9dd20*/  S2R R36, SR_TID.Y ;  /* 0x0000000000247919 */ /* 0x001e220000002200 */
[----:B------:R-:W0:Y:S01]  /*9dd30*/  S2UR UR4, SR_CTAID.Y ;  /* 0x00000000000479c3 */ /* 0x000e220000002600 */
[----:B------:R-:W1:Y:S01]  /*9dd40*/  LDCU UR7, c[0x0][0x3a0] ;  /* 0x00007400ff0777ac */ /* 0x000e620008000800 */
[----:B------:R-:W-:Y:S01]  /*9dd50*/  BSSY.RECONVERGENT B3, `(.L_x_1521) ;  /* 0x0000544000037945 */ /* 0x000fe20003800200 */
[----:B------:R-:W2:Y:S05]  /*9dd60*/  LDCU UR8, c[0x0][0x39c] ;  /* 0x00007380ff0877ac */ /* 0x000eaa0008000800 */
[----:B------:R-:W0:Y:S02]  /*9dd70*/  LDC R37, c[0x0][0x364] ;  /* 0x0000d900ff257b82 */ /* 0x000e240000000800 */
[----:B0-----:R-:W-:-:S05]  /*9dd80*/  IMAD R37, R37, UR4, R36 ;  /* 0x0000000425257c24 */ /* 0x001fca000f8e0224 */
[----:B------:R-:W-:-:S04]  /*9dd90*/  IADD3 R37, PT, PT, R37, 0x4, -R52 ;  /* 0x0000000425257810 */ /* 0x000fc80007ffe834 */
[----:B-1----:R-:W-:-:S04]  /*9dda0*/  ISETP.GE.AND P0, PT, R37, UR7, PT ;  /* 0x0000000725007c0c */ /* 0x002fc8000bf06270 */
[----:B--2---:R-:W-:-:S04]  /*9ddb0*/  ISETP.GE.OR P0, PT, R50, UR8, P0 ;  /* 0x0000000832007c0c */ /* 0x004fc80008706670 */
        /* <DEDUP_REMOVED lines=26> */
.L_x_1526:
[----:B------:R-:W-:Y:S05]  /*9df60*/  BSYNC.RECONVERGENT B5 ;  /* 0x0000000000057941 */ /* 0x000fea0003800200 */
.L_x_1525:
[----:B------:R-:W-:-:S07]  /*9df70*/  VIADD R92, R38, 0x1 ;  /* 0x00000001265c7836 */ /* 0x000fce0000000000 */
.L_x_1524:
[----:B------:R-:W-:Y:S05]  /*9df80*/  BSYNC.RECONVERGENT B4 ;  /* 0x0000000000047941 */ /* 0x000fea0003800200 */
.L_x_1523:
        /* <DEDUP_REMOVED lines=41> */
.L_x_1528:
[----:B------:R-:W-:Y:S05]  /*9e220*/  BSYNC.RECONVERGENT B4 ;  /* 0x0000000000047941 */ /* 0x000fea0003800200 */
.L_x_1527:
        /* <DEDUP_REMOVED lines=158> */
.L_x_1532:
[----:B------:R-:W-:Y:S05]  /*9ec10*/  BSYNC.RECONVERGENT B5 ;  /* 0x0000000000057941 */ /* 0x000fea0003800200 */
.L_x_1531:
[----:B------:R-:W-:-:S07]  /*9ec20*/  VIADD R94, R38, 0x1 ;  /* 0x00000001265e7836 */ /* 0x000fce0000000000 */
.L_x_1530:
[----:B------:R-:W-:Y:S05]  /*9ec30*/  BSYNC.RECONVERGENT B4 ;  /* 0x0000000000047941 */ /* 0x000fea0003800200 */
.L_x_1529:
        /* <DEDUP_REMOVED lines=41> */
.L_x_1534:
[----:B------:R-:W-:Y:S05]  /*9eed0*/  BSYNC.RECONVERGENT B4 ;  /* 0x0000000000047941 */ /* 0x000fea0003800200 */
.L_x_1533:
        /* <DEDUP_REMOVED lines=131> */
.L_x_1538:
[----:B------:R-:W-:Y:S05]  /*9f710*/  BSYNC.RECONVERGENT B5 ;  /* 0x0000000000057941 */ /* 0x000fea0003800200 */
.L_x_1537:
[----:B------:R-:W-:-:S07]  /*9f720*/  VIADD R94, R38, 0x1 ;  /* 0x00000001265e7836 */ /* 0x000fce0000000000 */
.L_x_1536:
[----:B------:R-:W-:Y:S05]  /*9f730*/  BSYNC.RECONVERGENT B4 ;  /* 0x0000000000047941 */ /* 0x000fea0003800200 */
.L_x_1535:
        /* <DEDUP_REMOVED lines=41> */
.L_x_1540:
[----:B------:R-:W-:Y:S05]  /*9f9d0*/  BSYNC.RECONVERGENT B4 ;  /* 0x0000000000047941 */ /* 0x000fea0003800200 */
.L_x_1539:
        /* <DEDUP_REMOVED lines=157> */
.L_x_1544:
[----:B------:R-:W-:Y:S05]  /*a03b0*/  BSYNC.RECONVERGENT B5 ;  /* 0x0000000000057941 */ /* 0x000fea0003800200 */
.L_x_1543:
[----:B------:R-:W-:-:S07]  /*a03c0*/  VIADD R94, R38, 0x1 ;  /* 0x00000001265e7836 */ /* 0x000fce0000000000 */
.L_x_1542:
[----:B------:R-:W-:Y:S05]  /*a03d0*/  BSYNC.RECONVERGENT B4 ;  /* 0x0000000000047941 */ /* 0x000fea0003800200 */
.L_x_1541:
        /* <DEDUP_REMOVED lines=41> */
.L_x_1546:
[----:B------:R-:W-:Y:S05]  /*a0670*/  BSYNC.RECONVERGENT B4 ;  /* 0x0000000000047941 */ /* 0x000fea0003800200 */
.L_x_1545:
        /* <DEDUP_REMOVED lines=102> */
.L_x_1550:
[----:B------:R-:W-:Y:S05]  /*a0ce0*/  BSYNC.RECONVERGENT B5 ;  /* 0x0000000000057941 */ /* 0x000fea0003800200 */
.L_x_1549:
[----:B------:R-:W-:-:S07]  /*a0cf0*/  VIADD R83, R38, 0x1 ;  /* 0x0000000126537836 */ /* 0x000fce0000000000 */
.L_x_1548:
[----:B------:R-:W-:Y:S05]  /*a0d00*/  BSYNC.RECONVERGENT B4 ;  /* 0x0000000000047941 */ /* 0x000fea0003800200 */
.L_x_1547:
        /* <DEDUP_REMOVED lines=41> */
.L_x_1552:
[----:B------:R-:W-:Y:S05]  /*a0fa0*/  BSYNC.RECONVERGENT B4 ;  /* 0x0000000000047941 */ /* 0x000fea0003800200 */
.L_x_1551:
        /* <DEDUP_REMOVED lines=98> */
.L_x_1556:
[----:B------:R-:W-:Y:S05]  /*a15d0*/  BSYNC.RECONVERGENT B5 ;  /* 0x0000000000057941 */ /* 0x000fea0003800200 */
.L_x_1555:
[----:B------:R-:W-:-:S07]  /*a15e0*/  VIADD R96, R38, 0x1 ;  /* 0x0000000126607836 */ /* 0x000fce0000000000 */
.L_x_1554:
[----:B------:R-:W-:Y:S05]  /*a15f0*/  BSYNC.RECONVERGENT B4 ;  /* 0x0000000000047941 */ /* 0x000fea0003800200 */
.L_x_1553:
        /* <DEDUP_REMOVED lines=41> */
.L_x_1558:
[----:B------:R-:W-:Y:S05]  /*a1890*/  BSYNC.RECONVERGENT B4 ;  /* 0x0000000000047941 */ /* 0x000fea0003800200 */
.L_x_1557:
        /* <DEDUP_REMOVED lines=126> */
.L_x_1562:
[----:B------:R-:W-:Y:S05]  /*a2080*/  BSYNC.RECONVERGENT B5 ;  /* 0x0000000000057941 */ /* 0x000fea0003800200 */
.L_x_1561:
[----:B------:R-:W-:-:S07]  /*a2090*/  VIADD R83, R38, 0x1 ;  /* 0x0000000126537836 */ /* 0x000fce0000000000 */
.L_x_1560:
[----:B------:R-:W-:Y:S05]  /*a20a0*/  BSYNC.RECONVERGENT B4 ;  /* 0x0000000000047941 */ /* 0x000fea0003800200 */
.L_x_1559:
        /* <DEDUP_REMOVED lines=41> */
.L_x_1564:
[----:B------:R-:W-:Y:S05]  /*a2340*/  BSYNC.RECONVERGENT B4 ;  /* 0x0000000000047941 */ /* 0x000fea0003800200 */
.L_x_1563:
        /* <DEDUP_REMOVED lines=101> */
.L_x_1568:
[----:B------:R-:W-:Y:S05]  /*a29a0*/  BSYNC.RECONVERGENT B5 ;  /* 0x0000000000057941 */ /* 0x000fea0003800200 */
.L_x_1567:
[----:B------:R-:W-:-:S07]  /*a29b0*/  VIADD R94, R38, 0x1 ;  /* 0x00000001265e7836 */ /* 0x000fce0000000000 */
.L_x_1566:
[----:B------:R-:W-:Y:S05]  /*a29c0*/  BSYNC.RECONVERGENT B4 ;  /* 0x0000000000047941 */ /* 0x000fea0003800200 */
.L_x_1565:
        /* <DEDUP_REMOVED lines=41> */
.L_x_1570:
[----:B------:R-:W-:Y:S05]  /*a2c60*/  BSYNC.RECONVERGENT B4 ;  /* 0x0000000000047941 */ /* 0x000fea0003800200 */
.L_x_1569:
        /* <DEDUP_REMOVED lines=82> */
.L_x_1522:
[----:B------:R-:W-:Y:S05]  /*a3190*/  BSYNC.RECONVERGENT B3 ;  /* 0x0000000000037941 */ /* 0x000fea0003800200 */
.L_x_1521:
[----:B0-----:R-:W0:Y:S01]  /*a31a0*/  S2R R36, SR_TID.Y ;  /* 0x0000000000247919 */ /* 0x001e220000002200 */
[----:B------:R-:W0:Y:S01]  /*a31b0*/  S2UR UR4, SR_CTAID.Y ;  /* 0x00000000000479c3 */ /* 0x000e220000002600 */
[----:B------:R-:W1:Y:S01]  /*a31c0*/  LDCU UR7, c[0x0][0x3a0] ;  /* 0x00007400ff0777ac */ /* 0x000e620008000800 */
[----:B------:R-:W-:Y:S01]  /*a31d0*/  BSSY.RECONVERGENT B3, `(.L_x_1571) ;  /* 0x0000545000037945 */ /* 0x000fe20003800200 */
[----:B------:R-:W2:Y:S05]  /*a31e0*/  LDCU UR8, c[0x0][0x39c] ;  /* 0x00007380ff0877ac */ /* 0x000eaa0008000800 */
[----:B------:R-:W0:Y:S02]  /*a31f0*/  LDC R37, c[0x0][0x364] ;  /* 0x0000d900ff257b82 */ /* 0x000e240000000800 */
[----:B0-----:R-:W-:-:S02]  /*a3200*/  IMAD R37, R37, UR4, R36 ;  /* 0x0000000425257c24 */ /* 0x001fc4000f8e0224 */
[----:B------:R-:W-:-:S03]  /*a3210*/  VIADD R36, R49, 0x2 ;  /* 0x0000000231247836 */ /* 0x000fc60000000000 */
[----:B------:R-:W-:-:S04]  /*a3220*/  IADD3 R37, PT, PT, R37, 0x4, -R52 ;  /* 0x0000000425257810 */ /* 0x000fc80007ffe834 */
[----:B-1----:R-:W-:-:S04]  /*a3230*/  ISETP.GE.AND P0, PT, R37, UR7, PT ;  /* 0x0000000725007c0c */ /* 0x002fc8000bf06270 */
[----:B--2---:R-:W-:-:S04]  /*a3240*/  ISETP.GE.OR P0, PT, R36, UR8, P0 ;  /* 0x0000000824007c0c */ /* 0x004fc80008706670 */
[----:B------:R-:W-:-:S13]  /*a3250*/  ISETP.LT.OR P0, PT, R36, RZ, P0 ;  /* 0x000000ff2400720c */ /* 0x000fda0000701670 */
[----:B------:R-:W-:Y:S05]  /*a3260*/  @P0 BRA `(.L_x_1572) ;  /* 0x0000005000ec0947 */ /* 0x000fea0003800000 */
[----:B------:R-:W0:Y:S01]  /*a3270*/  LDC R39, c[0x0][0x3a4] ;  /* 0x0000e900ff277b82 */ /* 0x000e220000000800 */
        /* <DEDUP_REMOVED lines=23> */
.L_x_1576:
[----:B------:R-:W-:Y:S05]  /*a33f0*/  BSYNC.RECONVERGENT B5 ;  /* 0x0000000000057941 */ /* 0x000fea0003800200 */
.L_x_1575:
[----:B------:R-:W-:-:S07]  /*a3400*/  VIADD R92, R38, 0x1 ;  /* 0x00000001265c7836 */ /* 0x000fce0000000000 */
.L_x_1574:
[----:B------:R-:W-:Y:S05]  /*a3410*/  BSYNC.RECONVERGENT B4 ;  /* 0x0000000000047941 */ /* 0x000fea0003800200 */
.L_x_1573:
        /* <DEDUP_REMOVED lines=41> */
.L_x_1578:
[----:B------:R-:W-:Y:S05]  /*a36b0*/  BSYNC.RECONVERGENT B4 ;  /* 0x0000000000047941 */ /* 0x000fea0003800200 */
.L_x_1577:
        /* <DEDUP_REMOVED lines=158> */
.L_x_1582:
[----:B------:R-:W-:Y:S05]  /*a40a0*/  BSYNC.RECONVERGENT B5 ;  /* 0x0000000000057941 */ /* 0x000fea0003800200 */
.L_x_1581:
[----:B------:R-:W-:-:S07]  /*a40b0*/  VIADD R94, R38, 0x1 ;  /* 0x00000001265e7836 */ /* 0x000fce0000000000 */
.L_x_1580:
[----:B------:R-:W-:Y:S05]  /*a40c0*/  BSYNC.RECONVERGENT B4 ;  /* 0x0000000000047941 */ /* 0x000fea0003800200 */
.L_x_1579:
        /* <DEDUP_REMOVED lines=41> */
.L_x_1584:
[----:B------:R-:W-:Y:S05]  /*a4360*/  BSYNC.RECONVERGENT B4 ;  /* 0x0000000000047941 */ /* 0x000fea0003800200 */
.L_x_1583:
        /* <DEDUP_REMOVED lines=131> */
.L_x_1588:
[----:B------:R-:W-:Y:S05]  /*a4ba0*/  BSYNC.RECONVERGENT B5 ;  /* 0x0000000000057941 */ /* 0x000fea0003800200 */
.L_x_1587:
[----:B------:R-:W-:-:S07]  /*a4bb0*/  VIADD R94, R38, 0x1 ;  /* 0x00000001265e7836 */ /* 0x000fce0000000000 */
.L_x_1586:
[----:B------:R-:W-:Y:S05]  /*a4bc0*/  BSYNC.RECONVERGENT B4 ;  /* 0x0000000000047941 */ /* 0x000fea0003800200 */
.L_x_1585:
        /* <DEDUP_REMOVED lines=41> */
.L_x_1590:
[----:B------:R-:W-:Y:S05]  /*a4e60*/  BSYNC.RECONVERGENT B4 ;  /* 0x0000000000047941 */ /* 0x000fea0003800200 */
.L_x_1589:
        /* <DEDUP_REMOVED lines=157> */
.L_x_1594:
[----:B------:R-:W-:Y:S05]  /*a5840*/  BSYNC.RECONVERGENT B5 ;  /* 0x0000000000057941 */ /* 0x000fea0003800200 */
.L_x_1593:
[----:B------:R-:W-:-:S07]  /*a5850*/  VIADD R94, R38, 0x1 ;  /* 0x00000001265e7836 */ /* 0x000fce0000000000 */
.L_x_1592:
[----:B------:R-:W-:Y:S05]  /*a5860*/  BSYNC.RECONVERGENT B4 ;  /* 0x0000000000047941 */ /* 0x000fea0003800200 */
.L_x_1591:
        /* <DEDUP_REMOVED lines=41> */
.L_x_1596:
[----:B------:R-:W-:Y:S05]  /*a5b00*/  BSYNC.RECONVERGENT B4 ;  /* 0x0000000000047941 */ /* 0x000fea0003800200 */
.L_x_1595:
        /* <DEDUP_REMOVED lines=102> */
.L_x_1600:
[----:B------:R-:W-:Y:S05]  /*a6170*/  BSYNC.RECONVERGENT B5 ;  /* 0x0000000000057941 */ /* 0x000fea0003800200 */
.L_x_1599:
[----:B------:R-:W-:-:S07]  /*a6180*/  VIADD R83, R38, 0x1 ;  /* 0x0000000126537836 */ /* 0x000fce0000000000 */
.L_x_1598:
[----:B------:R-:W-:Y:S05]  /*a6190*/  BSYNC.RECONVERGENT B4 ;  /* 0x0000000000047941 */ /* 0x000fea0003800200 */
.L_x_1597:
        /* <DEDUP_REMOVED lines=41> */
.L_x_1602:
[----:B------:R-:W-:Y:S05]  /*a6430*/  BSYNC.RECONVERGENT B4 ;  /* 0x0000000000047941 */ /* 0x000fea0003800200 */
.L_x_1601:
        /* <DEDUP_REMOVED lines=98> */
.L_x_1606:
[----:B------:R-:W-:Y:S05]  /*a6a60*/  BSYNC.RECONVERGENT B5 ;  /* 0x0000000000057941 */ /* 0x000fea0003800200 */
.L_x_1605:
[----:B------:R-:W-:-:S07]  /*a6a70*/  VIADD R96, R38, 0x1 ;  /* 0x0000000126607836 */ /* 0x000fce0000000000 */
.L_x_1604:
[----:B------:R-:W-:Y:S05]  /*a6a80*/  BSYNC.RECONVERGENT B4 ;  /* 0x0000000000047941 */ /* 0x000fea0003800200 */
.L_x_1603:
        /* <DEDUP_REMOVED lines=41> */
.L_x_1608:
[----:B------:R-:W-:Y:S05]  /*a6d20*/  BSYNC.RECONVERGENT B4 ;  /* 0x0000000000047941 */ /* 0x000fea0003800200 */
.L_x_1607:
        /* <DEDUP_REMOVED lines=126> */
.L_x_1612:
[----:B------:R-:W-:Y:S05]  /*a7510*/  BSYNC.RECONVERGENT B5 ;  /* 0x0000000000057941 */ /* 0x000fea0003800200 */
.L_x_1611:
[----:B------:R-:W-:-:S07]  /*a7520*/  VIADD R83, R38, 0x1 ;  /* 0x0000000126537836 */ /* 0x000fce0000000000 */
.L_x_1610:
[----:B------:R-:W-:Y:S05]  /*a7530*/  BSYNC.RECONVERGENT B4 ;  /* 0x0000000000047941 */ /* 0x000fea0003800200 */
.L_x_1609:
        /* <DEDUP_REMOVED lines=41> */
.L_x_1614:
[----:B------:R-:W-:Y:S05]  /*a77d0*/  BSYNC.RECONVERGENT B4 ;  /* 0x0000000000047941 */ /* 0x000fea0003800200 */
.L_x_1613:
        /* <DEDUP_REMOVED lines=101> */
.L_x_1618:
[----:B------:R-:W-:Y:S05]  /*a7e30*/  BSYNC.RECONVERGENT B5 ;  /* 0x0000000000057941 */ /* 0x000fea0003800200 */
.L_x_1617:
[----:B------:R-:W-:-:S07]  /*a7e40*/  VIADD R94, R38, 0x1 ;  /* 0x00000001265e7836 */ /* 0x000fce0000000000 */
.L_x_1616:
[----:B------:R-:W-:Y:S05]  /*a7e50*/  BSYNC.RECONVERGENT B4 ;  /* 0x0000000000047941 */ /* 0x000fea0003800200 */
.L_x_1615:
        /* <DEDUP_REMOVED lines=41> */
.L_x_1620:
[----:B------:R-:W-:Y:S05]  /*a80f0*/  BSYNC.RECONVERGENT B4 ;  /* 0x0000000000047941 */ /* 0x000fea0003800200 */
.L_x_1619:
        /* <DEDUP_REMOVED lines=82> */
.L_x_1572:
[----:B------:R-:W-:Y:S05]  /*a8620*/  BSYNC.RECONVERGENT B3 ;  /* 0x0000000000037941 */ /* 0x000fea0003800200 */
.L_x_1571:
        /* <DEDUP_REMOVED lines=36> */
.L_x_1626:
[----:B------:R-:W-:Y:S05]  /*a8870*/  BSYNC.RECONVERGENT B5 ;  /* 0x0000000000057941 */ /* 0x000fea0003800200 */
.L_x_1625:
[----:B------:R-:W-:-:S07]  /*a8880*/  VIADD R92, R38, 0x1 ;  /* 0x00000001265c7836 */ /* 0x000fce0000000000 */
.L_x_1624:
[----:B------:R-:W-:Y:S05]  /*a8890*/  BSYNC.RECONVERGENT B4 ;  /* 0x0000000000047941 */ /* 0x000fea0003800200 */
.L_x_1623:
        /* <DEDUP_REMOVED lines=41> */
.L_x_1628:
[----:B------:R-:W-:Y:S05]  /*a8b30*/  BSYNC.RECONVERGENT B4 ;  /* 0x0000000000047941 */ /* 0x000fea0003800200 */
.L_x_1627:
        /* <DEDUP_REMOVED lines=158> */
.L_x_1632:
[----:B------:R-:W-:Y:S05]  /*a9520*/  BSYNC.RECONVERGENT B5 ;  /* 0x0000000000057941 */ /* 0x000fea0003800200 */
.L_x_1631:
[----:B------:R-:W-:-:S07]  /*a9530*/  VIADD R94, R38, 0x1 ;  /* 0x00000001265e7836 */ /* 0x000fce0000000000 */
.L_x_1630:
[----:B------:R-:W-:Y:S05]  /*a9540*/  BSYNC.RECONVERGENT B4 ;  /* 0x0000000000047941 */ /* 0x000fea0003800200 */
.L_x_1629:
        /* <DEDUP_REMOVED lines=41> */
.L_x_1634:
[----:B------:R-:W-:Y:S05]  /*a97e0*/  BSYNC.RECONVERGENT B4 ;  /* 0x0000000000047941 */ /* 0x000fea0003800200 */
.L_x_1633:
        /* <DEDUP_REMOVED lines=131> */
.L_x_1638:
[----:B------:R-:W-:Y:S05]  /*aa020*/  BSYNC.RECONVERGENT B5 ;  /* 0x0000000000057941 */ /* 0x000fea0003800200 */
.L_x_1637:
[----:B------:R-:W-:-:S07]  /*aa030*/  VIADD R94, R38, 0x1 ;  /* 0x00000001265e7836 */ /* 0x000fce0000000000 */
.L_x_1636:
[----:B------:R-:W-:Y:S05]  /*aa040*/  BSYNC.RECONVERGENT B4 ;  /* 0x0000000000047941 */ /* 0x000fea0003800200 */
.L_x_1635:
        /* <DEDUP_REMOVED lines=41> */
.L_x_1640:
[----:B------:R-:W-:Y:S05]  /*aa2e0*/  BSYNC.RECONVERGENT B4 ;  /* 0x0000000000047941 */ /* 0x000fea0003800200 */
.L_x_1639:
        /* <DEDUP_REMOVED lines=157> */
.L_x_1644:
[----:B------:R-:W-:Y:S05]  /*aacc0*/  BSYNC.RECONVERGENT B5 ;  /* 0x0000000000057941 */ /* 0x000fea0003800200 */
.L_x_1643:
[----:B------:R-:W-:-:S07]  /*aacd0*/  VIADD R94, R38, 0x1 ;  /* 0x00000001265e7836 */ /* 0x000fce0000000000 */
.L_x_1642:
[----:B------:R-:W-:Y:S05]  /*aace0*/  BSYNC.RECONVERGENT B4 ;  /* 0x0000000000047941 */ /* 0x000fea0003800200 */
.L_x_1641:
        /* <DEDUP_REMOVED lines=41> */
.L_x_1646:
[----:B------:R-:W-:Y:S05]  /*aaf80*/  BSYNC.RECONVERGENT B4 ;  /* 0x0000000000047941 */ /* 0x000fea0003800200 */
.L_x_1645:
        /* <DEDUP_REMOVED lines=102> */
.L_x_1650:
[----:B------:R-:W-:Y:S05]  /*ab5f0*/  BSYNC.RECONVERGENT B5 ;  /* 0x0000000000057941 */ /* 0x000fea0003800200 */
.L_x_1649:
[----:B------:R-:W-:-:S07]  /*ab600*/  VIADD R83, R38, 0x1 ;  /* 0x0000000126537836 */ /* 0x000fce0000000000 */
.L_x_1648:
[----:B------:R-:W-:Y:S05]  /*ab610*/  BSYNC.RECONVERGENT B4 ;  /* 0x0000000000047941 */ /* 0x000fea0003800200 */
.L_x_1647:
        /* <DEDUP_REMOVED lines=41> */
.L_x_1652:
[----:B------:R-:W-:Y:S05]  /*ab8b0*/  BSYNC.RECONVERGENT B4 ;  /* 0x0000000000047941 */ /* 0x000fea0003800200 */
.L_x_1651:
        /* <DEDUP_REMOVED lines=98> */
.L_x_1656:
[----:B------:R-:W-:Y:S05]  /*abee0*/  BSYNC.RECONVERGENT B5 ;  /* 0x0000000000057941 */ /* 0x000fea0003800200 */
.L_x_1655:
[----:B------:R-:W-:-:S07]  /*abef0*/  VIADD R96, R38, 0x1 ;  /* 0x0000000126607836 */ /* 0x000fce0000000000 */
.L_x_1654:
[----:B------:R-:W-:Y:S05]  /*abf00*/  BSYNC.RECONVERGENT B4 ;  /* 0x0000000000047941 */ /* 0x000fea0003800200 */
.L_x_1653:
        /* <DEDUP_REMOVED lines=41> */
.L_x_1658:
[----:B------:R-:W-:Y:S05]  /*ac1a0*/  BSYNC.RECONVERGENT B4 ;  /* 0x0000000000047941 */ /* 0x000fea0003800200 */
.L_x_1657:
        /* <DEDUP_REMOVED lines=126> */
.L_x_1662:
[----:B------:R-:W-:Y:S05]  /*ac990*/  BSYNC.RECONVERGENT B5 ;  /* 0x0000000000057941 */ /* 0x000fea0003800200 */
.L_x_1661:
[----:B------:R-:W-:-:S07]  /*ac9a0*/  VIADD R83, R38, 0x1 ;  /* 0x0000000126537836 */ /* 0x000fce0000000000 */
.L_x_1660:
[----:B------:R-:W-:Y:S05]  /*ac9b0*/  BSYNC.RECONVERGENT B4 ;  /* 0x0000000000047941 */ /* 0x000fea0003800200 */
.L_x_1659:
        /* <DEDUP_REMOVED lines=41> */
.L_x_1664:
[----:B------:R-:W-:Y:S05]  /*acc50*/  BSYNC.RECONVERGENT B4 ;  /* 0x0000000000047941 */ /* 0x000fea0003800200 */
.L_x_1663:
        /* <DEDUP_REMOVED lines=101> */
.L_x_1668:
[----:B------:R-:W-:Y:S05]  /*ad2b0*/  BSYNC.RECONVERGENT B5 ;  /* 0x0000000000057941 */ /* 0x000fea0003800200 */
.L_x_1667:
[----:B------:R-:W-:-:S07]  /*ad2c0*/  VIADD R94, R38, 0x1 ;  /* 0x00000001265e7836 */ /* 0x000fce0000000000 */
.L_x_1666:
[----:B------:R-:W-:Y:S05]  /*ad2d0*/  BSYNC.RECONVERGENT B4 ;  /* 0x0000000000047941 */ /* 0x000fea0003800200 */
.L_x_1665:
        /* <DEDUP_REMOVED lines=41> */
.L_x_1670:
[----:B------:R-:W-:Y:S05]  /*ad570*/  BSYNC.RECONVERGENT B4 ;  /* 0x0000000000047941 */ /* 0x000fea0003800200 */
.L_x_1669:
        /* <DEDUP_REMOVED lines=82> */
.L_x_1622:
[----:B------:R-:W-:Y:S05]  /*adaa0*/  BSYNC.RECONVERGENT B3 ;  /* 0x0000000000037941 */ /* 0x000fea0003800200 */
.L_x_1621:
        /* <DEDUP_REMOVED lines=37> */
.L_x_1676:
[----:B------:R-:W-:Y:S05]  /*add00*/  BSYNC.RECONVERGENT B5 ;  /* 0x0000000000057941 */ /* 0x000fea0003800200 */
.L_x_1675:
[----:B------:R-:W-:-:S07]  /*add10*/  VIADD R92, R38, 0x1 ;  /* 0x00000001265c7836 */ /* 0x000fce0000000000 */
.L_x_1674:
[----:B------:R-:W-:Y:S05]  /*add20*/  BSYNC.RECONVERGENT B4 ;  /* 0x0000000000047941 */ /* 0x000fea0003800200 */
.L_x_1673:
        /* <DEDUP_REMOVED lines=41> */
.L_x_1678:
[----:B------:R-:W-:Y:S05]  /*adfc0*/  BSYNC.RECONVERGENT B4 ;  /* 0x0000000000047941 */ /* 0x000fea0003800200 */
.L_x_1677:
        /* <DEDUP_REMOVED lines=158> */
.L_x_1682:
[----:B------:R-:W-:Y:S05]  /*ae9b0*/  BSYNC.RECONVERGENT B5 ;  /* 0x0000000000057941 */ /* 0x000fea0003800200 */
.L_x_1681:
[----:B------:R-:W-:-:S07]  /*ae9c0*/  VIADD R94, R38, 0x1 ;  /* 0x00000001265e7836 */ /* 0x000fce0000000000 */
.L_x_1680:
[----:B------:R-:W-:Y:S05]  /*ae9d0*/  BSYNC.RECONVERGENT B4 ;  /* 0x0000000000047941 */ /* 0x000fea0003800200 */
.L_x_1679:
        /* <DEDUP_REMOVED lines=41> */
.L_x_1684:
[----:B------:R-:W-:Y:S05]  /*aec70*/  BSYNC.RECONVERGENT B4 ;  /* 0x0000000000047941 */ /* 0x000fea0003800200 */
.L_x_1683:
        /* <DEDUP_REMOVED lines=131> */
.L_x_1688:
[----:B------:R-:W-:Y:S05]  /*af4b0*/  BSYNC.RECONVERGENT B5 ;  /* 0x0000000000057941 */ /* 0x000fea0003800200 */
.L_x_1687:
[----:B------:R-:W-:-:S07]  /*af4c0*/  VIADD R94, R38, 0x1 ;  /* 0x00000001265e7836 */ /* 0x000fce0000000000 */
.L_x_1686:
[----:B------:R-:W-:Y:S05]  /*af4d0*/  BSYNC.RECONVERGENT B4 ;  /* 0x0000000000047941 */ /* 0x000fea0003800200 */
.L_x_1685:
        /* <DEDUP_REMOVED lines=41> */
.L_x_1690:
[----:B------:R-:W-:Y:S05]  /*af770*/  BSYNC.RECONVERGENT B4 ;  /* 0x0000000000047941 */ /* 0x000fea0003800200 */
.L_x_1689:
        /* <DEDUP_REMOVED lines=157> */
.L_x_1694:
[----:B------:R-:W-:Y:S05]  /*b0150*/  BSYNC.RECONVERGENT B5 ;  /* 0x0000000000057941 */ /* 0x000fea0003800200 */
.L_x_1693:
[----:B------:R-:W-:-:S07]  /*b0160*/  VIADD R94, R38, 0x1 ;  /* 0x00000001265e7836 */ /* 0x000fce0000000000 */
.L_x_1692:
[----:B------:R-:W-:Y:S05]  /*b0170*/  BSYNC.RECONVERGENT B4 ;  /* 0x0000000000047941 */ /* 0x000fea0003800200 */
.L_x_1691:
        /* <DEDUP_REMOVED lines=41> */
.L_x_1696:
[----:B------:R-:W-:Y:S05]  /*b0410*/  BSYNC.RECONVERGENT B4 ;  /* 0x0000000000047941 */ /* 0x000fea0003800200 */
.L_x_1695:
        /* <DEDUP_REMOVED lines=102> */
.L_x_1700:
[----:B------:R-:W-:Y:S05]  /*b0a80*/  BSYNC.RECONVERGENT B5 ;  /* 0x0000000000057941 */ /* 0x000fea0003800200 */
.L_x_1699:
[----:B------:R-:W-:-:S07]  /*b0a90*/  VIADD R83, R38, 0x1 ;  /* 0x0000000126537836 */ /* 0x000fce0000000000 */
.L_x_1698:
[----:B------:R-:W-:Y:S05]  /*b0aa0*/  BSYNC.RECONVERGENT B4 ;  /* 0x0000000000047941 */ /* 0x000fea0003800200 */
.L_x_1697:
        /* <DEDUP_REMOVED lines=41> */
.L_x_1702:
[----:B------:R-:W-:Y:S05]  /*b0d40*/  BSYNC.RECONVERGENT B4 ;  /* 0x0000000000047941 */ /* 0x000fea0003800200 */
.L_x_1701:
        /* <DEDUP_REMOVED lines=98> */
.L_x_1706:
[----:B------:R-:W-:Y:S05]  /*b1370*/  BSYNC.RECONVERGENT B5 ;  /* 0x0000000000057941 */ /* 0x000fea0003800200 */
.L_x_1705:
[----:B------:R-:W-:-:S07]  /*b1380*/  VIADD R96, R38, 0x1 ;  /* 0x0000000126607836 */ /* 0x000fce0000000000 */
.L_x_1704:
[----:B------:R-:W-:Y:S05]  /*b1390*/  BSYNC.RECONVERGENT B4 ;  /* 0x0000000000047941 */ /* 0x000fea0003800200 */
.L_x_1703:
        /* <DEDUP_REMOVED lines=41> */
.L_x_1708:
[----:B------:R-:W-:Y:S05]  /*b1630*/  BSYNC.RECONVERGENT B4 ;  /* 0x0000000000047941 */ /* 0x000fea0003800200 */
.L_x_1707:
        /* <DEDUP_REMOVED lines=126> */
.L_x_1712:
[----:B------:R-:W-:Y:S05]  /*b1e20*/  BSYNC.RECONVERGENT B5 ;  /* 0x0000000000057941 */ /* 0x000fea0003800200 */
.L_x_1711:
[----:B------:R-:W-:-:S07]  /*b1e30*/  VIADD R83, R38, 0x1 ;  /* 0x0000000126537836 */ /* 0x000fce0000000000 */
.L_x_1710:
[----:B------:R-:W-:Y:S05]  /*b1e40*/  BSYNC.RECONVERGENT B4 ;  /* 0x0000000000047941 */ /* 0x000fea0003800200 */
.L_x_1709:
        /* <DEDUP_REMOVED lines=41> */
.L_x_1714:
[----:B------:R-:W-:Y:S05]  /*b20e0*/  BSYNC.RECONVERGENT B4 ;  /* 0x0000000000047941 */ /* 0x000fea0003800200 */
.L_x_1713:
        /* <DEDUP_REMOVED lines=101> */
.L_x_1718:
[----:B------:R-:W-:Y:S05]  /*b2740*/  BSYNC.RECONVERGENT B5 ;  /* 0x0000000000057941 */ /* 0x000fea0003800200 */
.L_x_1717:
[----:B------:R-:W-:-:S07]  /*b2750*/  VIADD R94, R38, 0x1 ;  /* 0x00000001265e7836 */ /* 0x000fce0000000000 */
.L_x_1716:
[----:B------:R-:W-:Y:S05]  /*b2760*/  BSYNC.RECONVERGENT B4 ;  /* 0x0000000000047941 */ /* 0x000fea0003800200 */
.L_x_1715:
        /* <DEDUP_REMOVED lines=41> */
.L_x_1720:
[----:B------:R-:W-:Y:S05]  /*b2a00*/  BSYNC.RECONVERGENT B4 ;  /* 0x0000000000047941 */ /* 0x000fea0003800200 */
.L_x_1719:
        /* <DEDUP_REMOVED lines=82> */
.L_x_1672:
[----:B------:R-:W-:Y:S05]  /*b2f30*/  BSYNC.RECONVERGENT B3 ;  /* 0x0000000000037941 */ /* 0x000fea0003800200 */
.L_x_1671:
[----:B------:R-:W-:-:S04]  /*b2f40*/  IADD3 R37, PT, PT, -R52, 0x4, RZ ;  /* 0x0000000434257810 */ /* 0x000fc80007ffe1ff */
[----:B------:R-:W-:-:S13]  /*b2f50*/  ISETP.GE.U32.AND P0, PT, R37, R52, PT ;  /* 0x000000342500720c */ /* 0x000fda0003f06070 */
[----:B------:R-:W-:Y:S05]  /*b2f60*/  @P0 BRA `(.L_x_1721) ;  /* 0x000000a800600947 */ /* 0x000fea0003800000 */
        /* <DEDUP_REMOVED lines=37> */
.L_x_1727:
[----:B------:R-:W-:Y:S05]  /*b31c0*/  BSYNC.RECONVERGENT B5 ;  /* 0x0000000000057941 */ /* 0x000fea0003800200 */
.L_x_1726:
[----:B------:R-:W-:-:S07]  /*b31d0*/  VIADD R92, R38, 0x1 ;  /* 0x00000001265c7836 */ /* 0x000fce0000000000 */
.L_x_1725:
[----:B------:R-:W-:Y:S05]  /*b31e0*/  BSYNC.RECONVERGENT B4 ;  /* 0x0000000000047941 */ /* 0x000fea0003800200 */
.L_x_1724:
        /* <DEDUP_REMOVED lines=41> */
.L_x_1729:
[----:B------:R-:W-:Y:S05]  /*b3480*/  BSYNC.RECONVERGENT B4 ;  /* 0x0000000000047941 */ /* 0x000fea0003800200 */
.L_x_1728:
        /* <DEDUP_REMOVED lines=158> */
.L_x_1733:
[----:B------:R-:W-:Y:S05]  /*b3e70*/  BSYNC.RECONVERGENT B5 ;  /* 0x0000000000057941 */ /* 0x000fea0003800200 */
.L_x_1732:
[----:B------:R-:W-:-:S07]  /*b3e80*/  VIADD R94, R38, 0x1 ;  /* 0x00000001265e7836 */ /* 0x000fce0000000000 */
.L_x_1731:
[----:B------:R-:W-:Y:S05]  /*b3e90*/  BSYNC.RECONVERGENT B4 ;  /* 0x0000000000047941 */ /* 0x000fea0003800200 */
.L_x_1730:
        /* <DEDUP_REMOVED lines=41> */
.L_x_1735:
[----:B------:R-:W-:Y:S05]  /*b4130*/  BSYNC.RECONVERGENT B4 ;  /* 0x0000000000047941 */ /* 0x000fea0003800200 */
.L_x_1734:
        /* <DEDUP_REMOVED lines=131> */
.L_x_1739:
[----:B------:R-:W-:Y:S05]  /*b4970*/  BSYNC.RECONVERGENT B5 ;  /* 0x0000000000057941 */ /* 0x000fea0003800200 */
.L_x_1738:
[----:B------:R-:W-:-:S07]  /*b4980*/  VIADD R94, R38, 0x1 ;  /* 0x00000001265e7836 */ /* 0x000fce0000000000 */
.L_x_1737:
[----:B------:R-:W-:Y:S05]  /*b4990*/  BSYNC.RECONVERGENT B4 ;  /* 0x0000000000047941 */ /* 0x000fea0003800200 */
.L_x_1736:
        /* <DEDUP_REMOVED lines=41> */
.L_x_1741:
[----:B------:R-:W-:Y:S05]  /*b4c30*/  BSYNC.RECONVERGENT B4 ;  /* 0x0000000000047941 */ /* 0x000fea0003800200 */
.L_x_1740:
        /* <DEDUP_REMOVED lines=157> */
.L_x_1745:
[----:B------:R-:W-:Y:S05]  /*b5610*/  BSYNC.RECONVERGENT B5 ;  /* 0x0000000000057941 */ /* 0x000fea0003800200 */
.L_x_1744:
[----:B------:R-:W-:-:S07]  /*b5620*/  VIADD R94, R38, 0x1 ;  /* 0x00000001265e7836 */ /* 0x000fce0000000000 */
.L_x_1743:
[----:B------:R-:W-:Y:S05]  /*b5630*/  BSYNC.RECONVERGENT B4 ;  /* 0x0000000000047941 */ /* 0x000fea0003800200 */
.L_x_1742:
        /* <DEDUP_REMOVED lines=41> */
.L_x_1747:
[----:B------:R-:W-:Y:S05]  /*b58d0*/  BSYNC.RECONVERGENT B4 ;  /* 0x0000000000047941 */ /* 0x000fea0003800200 */
.L_x_1746:
        /* <DEDUP_REMOVED lines=102> */
.L_x_1751:
[----:B------:R-:W-:Y:S05]  /*b5f40*/  BSYNC.RECONVERGENT B5 ;  /* 0x0000000000057941 */ /* 0x000fea0003800200 */
.L_x_1750:
[----:B------:R-:W-:-:S07]  /*b5f50*/  VIADD R83, R38, 0x1 ;  /* 0x0000000126537836 */ /* 0x000fce0000000000 */
.L_x_1749:
[----:B------:R-:W-:Y:S05]  /*b5f60*/  BSYNC.RECONVERGENT B4 ;  /* 0x0000000000047941 */ /* 0x000fea0003800200 */
.L_x_1748:
        /* <DEDUP_REMOVED lines=41> */
.L_x_1753:
[----:B------:R-:W-:Y:S05]  /*b6200*/  BSYNC.RECONVERGENT B4 ;  /* 0x0000000000047941 */ /* 0x000fea0003800200 */
.L_x_1752:
        /* <DEDUP_REMOVED lines=98> */
.L_x_1757:
[----:B------:R-:W-:Y:S05]  /*b6830*/  BSYNC.RECONVERGENT B5 ;  /* 0x0000000000057941 */ /* 0x000fea0003800200 */
.L_x_1756:
[----:B------:R-:W-:-:S07]  /*b6840*/  VIADD R96, R38, 0x1 ;  /* 0x0000000126607836 */ /* 0x000fce0000000000 */
.L_x_1755:
[----:B------:R-:W-:Y:S05]  /*b6850*/  BSYNC.RECONVERGENT B4 ;  /* 0x0000000000047941 */ /* 0x000fea0003800200 */
.L_x_1754:
        /* <DEDUP_REMOVED lines=41> */
.L_x_1759:
[----:B------:R-:W-:Y:S05]  /*b6af0*/  BSYNC.RECONVERGENT B4 ;  /* 0x0000000000047941 */ /* 0x000fea0003800200 */
.L_x_1758:
        /* <DEDUP_REMOVED lines=126> */
.L_x_1763:
[----:B------:R-:W-:Y:S05]  /*b72e0*/  BSYNC.RECONVERGENT B5 ;  /* 0x0000000000057941 */ /* 0x000fea0003800200 */
.L_x_1762:
[----:B------:R-:W-:-:S07]  /*b72f0*/  VIADD R83, R38, 0x1 ;  /* 0x0000000126537836 */ /* 0x000fce0000000000 */
.L_x_1761:
[----:B------:R-:W-:Y:S05]  /*b7300*/  BSYNC.RECONVERGENT B4 ;  /* 0x0000000000047941 */ /* 0x000fea0003800200 */
.L_x_1760:
        /* <DEDUP_REMOVED lines=41> */
.L_x_1765:
[----:B------:R-:W-:Y:S05]  /*b75a0*/  BSYNC.RECONVERGENT B4 ;  /* 0x0000000000047941 */ /* 0x000fea0003800200 */
.L_x_1764:
        /* <DEDUP_REMOVED lines=101> */
.L_x_1769:
[----:B------:R-:W-:Y:S05]  /*b7c00*/  BSYNC.RECONVERGENT B5 ;  /* 0x0000000000057941 */ /* 0x000fea0003800200 */
.L_x_1768:
[----:B------:R-:W-:-:S07]  /*b7c10*/  VIADD R94, R38, 0x1 ;  /* 0x00000001265e7836 */ /* 0x000fce0000000000 */
.L_x_1767:
[----:B------:R-:W-:Y:S05]  /*b7c20*/  BSYNC.RECONVERGENT B4 ;  /* 0x0000000000047941 */ /* 0x000fea0003800200 */
.L_x_1766:
        /* <DEDUP_REMOVED lines=41> */
.L_x_1771:
[----:B------:R-:W-:Y:S05]  /*b7ec0*/  BSYNC.RECONVERGENT B4 ;  /* 0x0000000000047941 */ /* 0x000fea0003800200 */
.L_x_1770:
        /* <DEDUP_REMOVED lines=82> */
.L_x_1723:
[----:B------:R-:W-:Y:S05]  /*b83f0*/  BSYNC.RECONVERGENT B3 ;  /* 0x0000000000037941 */ /* 0x000fea0003800200 */
.L_x_1722:
[----:B------:R-:W-:Y:S01]  /*b8400*/  IADD3 R37, PT, PT, -R52, 0x5, RZ ;  /* 0x0000000534257810 */ /* 0x000fe20007ffe1ff */
[----:B------:R-:W-:Y:S03]  /*b8410*/  BSSY.RECONVERGENT B3, `(.L_x_1721) ;  /* 0x000054d000037945 */ /* 0x000fe60003800200 */
[----:B------:R-:W-:-:S13]  /*b8420*/  ISETP.GE.U32.AND P0, PT, R37, R52, PT ;  /* 0x000000342500720c */ /* 0x000fda0003f06070 */
[----:B------:R-:W-:Y:S05]  /*b8430*/  @P0 BRA `(.L_x_1772) ;  /* 0x0000005400280947 */ /* 0x000fea0003800000 */
[----:B0-----:R-:W0:Y:S01]  /*b8440*/  S2R R36, SR_CTAID.Y ;  /* 0x0000000000247919 */ /* 0x001e220000002600 */
[----:B------:R-:W0:Y:S01]  /*b8450*/  LDCU UR4, c[0x0][0x364] ;  /* 0x00006c80ff0477ac */ /* 0x000e220008000800 */
[----:B------:R-:W-:Y:S01]  /*b8460*/  VIADD R38, R49, 0x6 ;  /* 0x0000000631267836 */ /* 0x000fe20000000000 */
[----:B------:R-:W0:Y:S01]  /*b8470*/  S2R R39, SR_TID.Y ;  /* 0x0000000000277919 */ /* 0x000e220000002200 */
[----:B------:R-:W1:Y:S01]  /*b8480*/  LDCU UR7, c[0x0][0x3a0] ;  /* 0x00007400ff0777ac */ /* 0x000e620008000800 */
[----:B------:R-:W2:Y:S01]  /*b8490*/  LDCU UR8, c[0x0][0x39c] ;  /* 0x00007380ff0877ac */ /* 0x000ea20008000800 */
        /* <DEDUP_REMOVED lines=12> */
[----:B------:R-:W-:Y:S01]  /*b8560*/  IMAD.MOV.U32 R85, RZ, RZ, R71 ;  /* 0x000000ffff557224 */ /* 0x000fe200078e0047 */
[----:B------:R-:W2:Y:S01]  /*b8570*/  LDCU UR8, c[0x0][0x3a8] ;  /* 0x00007500ff0877ac */ /* 0x000ea20008000800 */
[----:B0-----:R-:W-:Y:S02]  /*b8580*/  IMAD R37, R36, UR4, R39 ;  /* 0x0000000424257c24 */ /* 0x001fe4000f8e0227 */
[----:B-1----:R-:W-:-:S03]  /*b8590*/  IMAD R83, R38, UR7, RZ ;  /* 0x0000000726537c24 */ /* 0x002fc6000f8e02ff */
[----:B------:R-:W-:Y:S01]  /*b85a0*/  IADD3 R37, PT, PT, R37, 0x4, -R52 ;  /* 0x0000000425257810 */ /* 0x000fe20007ffe834 */
[----:B------:R-:W-:-:S04]  /*b85b0*/  IMAD.SHL.U32 R83, R83, 0x2, RZ ;  /* 0x0000000253537824 */ /* 0x000fc800078e00ff */
        /* <DEDUP_REMOVED lines=15> */
.L_x_1776:
[----:B------:R-:W-:Y:S05]  /*b86b0*/  BSYNC.RECONVERGENT B5 ;  /* 0x0000000000057941 */ /* 0x000fea0003800200 */
.L_x_1775:
[----:B------:R-:W-:-:S07]  /*b86c0*/  VIADD R92, R38, 0x1 ;  /* 0x00000001265c7836 */ /* 0x000fce0000000000 */
.L_x_1774:
[----:B------:R-:W-:Y:S05]  /*b86d0*/  BSYNC.RECONVERGENT B4 ;  /* 0x0000000000047941 */ /* 0x000fea0003800200 */
.L_x_1773:
        /* <DEDUP_REMOVED lines=41> */
.L_x_1778:
[----:B------:R-:W-:Y:S05]  /*b8970*/  BSYNC.RECONVERGENT B4 ;  /* 0x0000000000047941 */ /* 0x000fea0003800200 */
.L_x_1777:
        /* <DEDUP_REMOVED lines=158> */
.L_x_1782:
[----:B------:R-:W-:Y:S05]  /*b9360*/  BSYNC.RECONVERGENT B5 ;  /* 0x0000000000057941 */ /* 0x000fea0003800200 */
.L_x_1781:
[----:B------:R-:W-:-:S07]  /*b9370*/  VIADD R94, R38, 0x1 ;  /* 0x00000001265e7836 */ /* 0x000fce0000000000 */
.L_x_1780:
[----:B------:R-:W-:Y:S05]  /*b9380*/  BSYNC.RECONVERGENT B4 ;  /* 0x0000000000047941 */ /* 0x000fea0003800200 */
.L_x_1779:
        /* <DEDUP_REMOVED lines=41> */
.L_x_1784:
[----:B------:R-:W-:Y:S05]  /*b9620*/  BSYNC.RECONVERGENT B4 ;  /* 0x0000000000047941 */ /* 0x000fea0003800200 */
.L_x_1783:
        /* <DEDUP_REMOVED lines=131> */
.L_x_1788:
[----:B------:R-:W-:Y:S05]  /*b9e60*/  BSYNC.RECONVERGENT B5 ;  /* 0x0000000000057941 */ /* 0x000fea0003800200 */
.L_x_1787:
[----:B------:R-:W-:-:S07]  /*b9e70*/  VIADD R94, R38, 0x1 ;  /* 0x00000001265e7836 */ /* 0x000fce0000000000 */
.L_x_1786:
[----:B------:R-:W-:Y:S05]  /*b9e80*/  BSYNC.RECONVERGENT B4 ;  /* 0x0000000000047941 */ /* 0x000fea0003800200 */
.L_x_1785:
        /* <DEDUP_REMOVED lines=41> */
.L_x_1790:
[----:B------:R-:W-:Y:S05]  /*ba120*/  BSYNC.RECONVERGENT B4 ;  /* 0x0000000000047941 */ /* 0x000fea0003800200 */
.L_x_1789:
        /* <DEDUP_REMOVED lines=157> */
.L_x_1794:
[----:B------:R-:W-:Y:S05]  /*bab00*/  BSYNC.RECONVERGENT B5 ;  /* 0x0000000000057941 */ /* 0x000fea0003800200 */
.L_x_1793:
[----:B------:R-:W-:-:S07]  /*bab10*/  VIADD R94, R38, 0x1 ;  /* 0x00000001265e7836 */ /* 0x000fce0000000000 */
.L_x_1792:
[----:B------:R-:W-:Y:S05]  /*bab20*/  BSYNC.RECONVERGENT B4 ;  /* 0x0000000000047941 */ /* 0x000fea0003800200 */
.L_x_1791:
        /* <DEDUP_REMOVED lines=41> */
.L_x_1796:
[----:B------:R-:W-:Y:S05]  /*badc0*/  BSYNC.RECONVERGENT B4 ;  /* 0x0000000000047941 */ /* 0x000fea0003800200 */
.L_x_1795:
        /* <DEDUP_REMOVED lines=102> */
.L_x_1800:
[----:B------:R-:W-:Y:S05]  /*bb430*/  BSYNC.RECONVERGENT B5 ;  /* 0x0000000000057941 */ /* 0x000fea0003800200 */
.L_x_1799:
[----:B------:R-:W-:-:S07]  /*bb440*/  VIADD R83, R38, 0x1 ;  /* 0x0000000126537836 */ /* 0x000fce0000000000 */
.L_x_1798:
[----:B------:R-:W-:Y:S05]  /*bb450*/  BSYNC.RECONVERGENT B4 ;  /* 0x0000000000047941 */ /* 0x000fea0003800200 */
.L_x_1797:
        /* <DEDUP_REMOVED lines=41> */
.L_x_1802:
[----:B------:R-:W-:Y:S05]  /*bb6f0*/  BSYNC.RECONVERGENT B4 ;  /* 0x0000000000047941 */ /* 0x000fea0003800200 */
.L_x_1801:
        /* <DEDUP_REMOVED lines=98> */
.L_x_1806:
[----:B------:R-:W-:Y:S05]  /*bbd20*/  BSYNC.RECONVERGENT B5 ;  /* 0x0000000000057941 */ /* 0x000fea0003800200 */
.L_x_1805:
[----:B------:R-:W-:-:S07]  /*bbd30*/  VIADD R96, R38, 0x1 ;  /* 0x0000000126607836 */ /* 0x000fce0000000000 */
.L_x_1804:
[----:B------:R-:W-:Y:S05]  /*bbd40*/  BSYNC.RECONVERGENT B4 ;  /* 0x0000000000047941 */ /* 0x000fea0003800200 */
.L_x_1803:
        /* <DEDUP_REMOVED lines=41> */
.L_x_1808:
[----:B------:R-:W-:Y:S05]  /*bbfe0*/  BSYNC.RECONVERGENT B4 ;  /* 0x0000000000047941 */ /* 0x000fea0003800200 */
.L_x_1807:
        /* <DEDUP_REMOVED lines=126> */
.L_x_1812:
[----:B------:R-:W-:Y:S05]  /*bc7d0*/  BSYNC.RECONVERGENT B5 ;  /* 0x0000000000057941 */ /* 0x000fea0003800200 */
.L_x_1811:
[----:B------:R-:W-:-:S07]  /*bc7e0*/  VIADD R83, R38, 0x1 ;  /* 0x0000000126537836 */ /* 0x000fce0000000000 */
.L_x_1810:
[----:B------:R-:W-:Y:S05]  /*bc7f0*/  BSYNC.RECONVERGENT B4 ;  /* 0x0000000000047941 */ /* 0x000fea0003800200 */
.L_x_1809:
        /* <DEDUP_REMOVED lines=41> */
.L_x_1814:
[----:B------:R-:W-:Y:S05]  /*bca90*/  BSYNC.RECONVERGENT B4 ;  /* 0x0000000000047941 */ /* 0x000fea0003800200 */
.L_x_1813:
        /* <DEDUP_REMOVED lines=101> */
.L_x_1818:
[----:B------:R-:W-:Y:S05]  /*bd0f0*/  BSYNC.RECONVERGENT B5 ;  /* 0x0000000000057941 */ /* 0x000fea0003800200 */
.L_x_1817:
[----:B------:R-:W-:-:S07]  /*bd100*/  VIADD R94, R38, 0x1 ;  /* 0x00000001265e7836 */ /* 0x000fce0000000000 */
.L_x_1816:
[----:B------:R-:W-:Y:S05]  /*bd110*/  BSYNC.RECONVERGENT B4 ;  /* 0x0000000000047941 */ /* 0x000fea0003800200 */
.L_x_1815:
        /* <DEDUP_REMOVED lines=41> */
.L_x_1820:
[----:B------:R-:W-:Y:S05]  /*bd3b0*/  BSYNC.RECONVERGENT B4 ;  /* 0x0000000000047941 */ /* 0x000fea0003800200 */
.L_x_1819:
        /* <DEDUP_REMOVED lines=82> */
.L_x_1772:
[----:B------:R-:W-:Y:S05]  /*bd8e0*/  BSYNC.RECONVERGENT B3 ;  /* 0x0000000000037941 */ /* 0x000fea0003800200 */
.L_x_1721:
[----:B------:R-:W-:-:S04]  /*bd8f0*/  IADD3 R37, PT, PT, -R52, 0x4, RZ ;  /* 0x0000000434257810 */ /* 0x000fc80007ffe1ff */
[----:B------:R-:W-:-:S13]  /*bd900*/  ISETP.GE.U32.AND P0, PT, R37, R52, PT ;  /* 0x000000342500720c */ /* 0x000fda0003f06070 */
[----:B------:R-:W-:Y:S05]  /*bd910*/  @P0 BRA `(.L_x_1470) ;  /* 0x0000049c003c0947 */ /* 0x000fea0003800000 */
[----:B01----:R-:W0:Y:S01]  /*bd920*/  S2R R36, SR_TID.Y ;  /* 0x0000000000247919 */ /* 0x003e220000002200 */
        /* <DEDUP_REMOVED lines=33> */
.L_x_1826:
[----:B------:R-:W-:Y:S05]  /*bdb40*/  BSYNC.RECONVERGENT B5 ;  /* 0x0000000000057941 */ /* 0x000fea0003800200 */
.L_x_1825:
[----:B------:R-:W-:-:S07]  /*bdb50*/  VIADD R89, R38, 0x1 ;  /* 0x0000000126597836 */ /* 0x000fce0000000000 */
.L_x_1824:
[----:B------:R-:W-:Y:S05]  /*bdb60*/  BSYNC.RECONVERGENT B4 ;  /* 0x0000000000047941 */ /* 0x000fea0003800200 */
.L_x_1823:
        /* <DEDUP_REMOVED lines=41> */
.L_x_1828:
[----:B------:R-:W-:Y:S05]  /*bde00*/  BSYNC.RECONVERGENT B4 ;  /* 0x0000000000047941 */ /* 0x000fea0003800200 */
.L_x_1827:
        /* <DEDUP_REMOVED lines=158> */
.L_x_1832:
[----:B------:R-:W-:Y:S05]  /*be7f0*/  BSYNC.RECONVERGENT B5 ;  /* 0x0000000000057941 */ /* 0x000fea0003800200 */
.L_x_1831:
[----:B------:R-:W-:-:S07]  /*be800*/  VIADD R89, R38, 0x1 ;  /* 0x0000000126597836 */ /* 0x000fce0000000000 */
.L_x_1830:
[----:B------:R-:W-:Y:S05]  /*be810*/  BSYNC.RECONVERGENT B4 ;  /* 0x0000000000047941 */ /* 0x000fea0003800200 */
.L_x_1829:
        /* <DEDUP_REMOVED lines=41> */
.L_x_1834:
[----:B------:R-:W-:Y:S05]  /*beab0*/  BSYNC.RECONVERGENT B4 ;  /* 0x0000000000047941 */ /* 0x000fea0003800200 */
.L_x_1833:
        /* <DEDUP_REMOVED lines=130> */
.L_x_1838:
[----:B------:R-:W-:Y:S05]  /*bf2e0*/  BSYNC.RECONVERGENT B5 ;  /* 0x0000000000057941 */ /* 0x000fea0003800200 */
.L_x_1837:
[----:B------:R-:W-:-:S07]  /*bf2f0*/  VIADD R89, R38, 0x1 ;  /* 0x0000000126597836 */ /* 0x000fce0000000000 */
.L_x_1836:
[----:B------:R-:W-:Y:S05]  /*bf300*/  BSYNC.RECONVERGENT B4 ;  /* 0x0000000000047941 */ /* 0x000fea0003800200 */
.L_x_1835:
        /* <DEDUP_REMOVED lines=41> */
.L_x_1840:
[----:B------:R-:W-:Y:S05]  /*bf5a0*/  BSYNC.RECONVERGENT B4 ;  /* 0x0000000000047941 */ /* 0x000fea0003800200 */
.L_x_1839:
        /* <DEDUP_REMOVED lines=155> */
.L_x_1844:
[----:B------:R-:W-:Y:S05]  /*bff60*/  BSYNC.RECONVERGENT B5 ;  /* 0x0000000000057941 */ /* 0x000fea0003800200 */
.L_x_1843:
[----:B------:R-:W-:-:S07]  /*bff70*/  VIADD R89, R38, 0x1 ;  /* 0x0000000126597836 */ /* 0x000fce0000000000 */
.L_x_1842:
[----:B------:R-:W-:Y:S05]  /*bff80*/  BSYNC.RECONVERGENT B4 ;  /* 0x0000000000047941 */ /* 0x000fea0003800200 */
.L_x_1841:
        /* <DEDUP_REMOVED lines=41> */
.L_x_1846:
[----:B------:R-:W-:Y:S05]  /*c0220*/  BSYNC.RECONVERGENT B4 ;  /* 0x0000000000047941 */ /* 0x000fea0003800200 */
.L_x_1845:
        /* <DEDUP_REMOVED lines=102> */
.L_x_1850:
[----:B------:R-:W-:Y:S05]  /*c0890*/  BSYNC.RECONVERGENT B5 ;  /* 0x0000000000057941 */ /* 0x000fea0003800200 */
.L_x_1849:
[----:B------:R-:W-:-:S07]  /*c08a0*/  VIADD R96, R38, 0x1 ;  /* 0x0000000126607836 */ /* 0x000fce0000000000 */
.L_x_1848:
[----:B------:R-:W-:Y:S05]  /*c08b0*/  BSYNC.RECONVERGENT B4 ;  /* 0x0000000000047941 */ /* 0x000fea0003800200 */
.L_x_1847:
        /* <DEDUP_REMOVED lines=41> */
.L_x_1852:
[----:B------:R-:W-:Y:S05]  /*c0b50*/  BSYNC.RECONVERGENT B4 ;  /* 0x0000000000047941 */ /* 0x000fea0003800200 */
.L_x_1851:
        /* <DEDUP_REMOVED lines=98> */
.L_x_1856:
[----:B------:R-:W-:Y:S05]  /*c1180*/  BSYNC.RECONVERGENT B5 ;  /* 0x0000000000057941 */ /* 0x000fea0003800200 */
.L_x_1855:
[----:B------:R-:W-:-:S07]  /*c1190*/  VIADD R96, R38, 0x1 ;  /* 0x0000000126607836 */ /* 0x000fce0000000000 */
.L_x_1854:
[----:B------:R-:W-:Y:S05]  /*c11a0*/  BSYNC.RECONVERGENT B4 ;  /* 0x0000000000047941 */ /* 0x000fea0003800200 */
.L_x_1853:
        /* <DEDUP_REMOVED lines=41> */
.L_x_1858:
[----:B------:R-:W-:Y:S05]  /*c1440*/  BSYNC.RECONVERGENT B4 ;  /* 0x0000000000047941 */ /* 0x000fea0003800200 */
.L_x_1857:
        /* <DEDUP_REMOVED lines=126> */
.L_x_1862:
[----:B------:R-:W-:Y:S05]  /*c1c30*/  BSYNC.RECONVERGENT B5 ;  /* 0x0000000000057941 */ /* 0x000fea0003800200 */
.L_x_1861:
[----:B------:R-:W-:-:S07]  /*c1c40*/  VIADD R96, R38, 0x1 ;  /* 0x0000000126607836 */ /* 0x000fce0000000000 */
.L_x_1860:
[----:B------:R-:W-:Y:S05]  /*c1c50*/  BSYNC.RECONVERGENT B4 ;  /* 0x0000000000047941 */ /* 0x000fea0003800200 */
.L_x_1859:
        /* <DEDUP_REMOVED lines=41> */
.L_x_1864:
[----:B------:R-:W-:Y:S05]  /*c1ef0*/  BSYNC.RECONVERGENT B4 ;  /* 0x0000000000047941 */ /* 0x000fea0003800200 */
.L_x_1863:
        /* <DEDUP_REMOVED lines=101> */
.L_x_1868:
[----:B------:R-:W-:Y:S05]  /*c2550*/  BSYNC.RECONVERGENT B5 ;  /* 0x0000000000057941 */ /* 0x000fea0003800200 */
.L_x_1867:
[----:B------:R-:W-:-:S07]  /*c2560*/  VIADD R94, R38, 0x1 ;  /* 0x00000001265e7836 */ /* 0x000fce0000000000 */
.L_x_1866:
[----:B------:R-:W-:Y:S05]  /*c2570*/  BSYNC.RECONVERGENT B4 ;  /* 0x0000000000047941 */ /* 0x000fea0003800200 */
.L_x_1865:
        /* <DEDUP_REMOVED lines=41> */
.L_x_1870:
[----:B------:R-:W-:Y:S05]  /*c2810*/  BSYNC.RECONVERGENT B4 ;  /* 0x0000000000047941 */ /* 0x000fea0003800200 */
.L_x_1869:
        /* <DEDUP_REMOVED lines=82> */
.L_x_1822:
[----:B------:R-:W-:Y:S05]  /*c2d40*/  BSYNC.RECONVERGENT B3 ;  /* 0x0000000000037941 */ /* 0x000fea0003800200 */
.L_x_1821:
        /* <DEDUP_REMOVED lines=31> */
.L_x_1876:
[----:B------:R-:W-:Y:S05]  /*c2f40*/  BSYNC.RECONVERGENT B5 ;  /* 0x0000000000057941 */ /* 0x000fea0003800200 */
.L_x_1875:
[----:B------:R-:W-:-:S07]  /*c2f50*/  VIADD R89, R38, 0x1 ;  /* 0x0000000126597836 */ /* 0x000fce0000000000 */
.L_x_1874:
[----:B------:R-:W-:Y:S05]  /*c2f60*/  BSYNC.RECONVERGENT B4 ;  /* 0x0000000000047941 */ /* 0x000fea0003800200 */
.L_x_1873:
        /* <DEDUP_REMOVED lines=41> */
.L_x_1878:
[----:B------:R-:W-:Y:S05]  /*c3200*/  BSYNC.RECONVERGENT B4 ;  /* 0x0000000000047941 */ /* 0x000fea0003800200 */
.L_x_1877:
        /* <DEDUP_REMOVED lines=158> */
.L_x_1882:
[----:B------:R-:W-:Y:S05]  /*c3bf0*/  BSYNC.RECONVERGENT B5 ;  /* 0x0000000000057941 */ /* 0x000fea0003800200 */
.L_x_1881:
[----:B------:R-:W-:-:S07]  /*c3c00*/  VIADD R89, R38, 0x1 ;  /* 0x0000000126597836 */ /* 0x000fce0000000000 */
.L_x_1880:
[----:B------:R-:W-:Y:S05]  /*c3c10*/  BSYNC.RECONVERGENT B4 ;  /* 0x0000000000047941 */ /* 0x000fea0003800200 */
.L_x_1879:
        /* <DEDUP_REMOVED lines=41> */
.L_x_1884:
[----:B------:R-:W-:Y:S05]  /*c3eb0*/  BSYNC.RECONVERGENT B4 ;  /* 0x0000000000047941 */ /* 0x000fea0003800200 */
.L_x_1883:
        /* <DEDUP_REMOVED lines=130> */
.L_x_1888:
[----:B------:R-:W-:Y:S05]  /*c46e0*/  BSYNC.RECONVERGENT B5 ;  /* 0x0000000000057941 */ /* 0x000fea0003800200 */
.L_x_1887:
[----:B------:R-:W-:-:S07]  /*c46f0*/  VIADD R89, R38, 0x1 ;  /* 0x0000000126597836 */ /* 0x000fce0000000000 */
.L_x_1886:
[----:B------:R-:W-:Y:S05]  /*c4700*/  BSYNC.RECONVERGENT B4 ;  /* 0x0000000000047941 */ /* 0x000fea0003800200 */
.L_x_1885:
        /* <DEDUP_REMOVED lines=41> */
.L_x_1890:
[----:B------:R-:W-:Y:S05]  /*c49a0*/  BSYNC.RECONVERGENT B4 ;  /* 0x0000000000047941 */ /* 0x000fea0003800200 */
.L_x_1889:
        /* <DEDUP_REMOVED lines=155> */
.L_x_1894:
[----:B------:R-:W-:Y:S05]  /*c5360*/  BSYNC.RECONVERGENT B5 ;  /* 0x0000000000057941 */ /* 0x000fea0003800200 */
.L_x_1893:
[----:B------:R-:W-:-:S07]  /*c5370*/  VIADD R89, R38, 0x1 ;  /* 0x0000000126597836 */ /* 0x000fce0000000000 */
.L_x_1892:
[----:B------:R-:W-:Y:S05]  /*c5380*/  BSYNC.RECONVERGENT B4 ;  /* 0x0000000000047941 */ /* 0x000fea0003800200 */
.L_x_1891:
        /* <DEDUP_REMOVED lines=41> */
.L_x_1896:
[----:B------:R-:W-:Y:S05]  /*c5620*/  BSYNC.RECONVERGENT B4 ;  /* 0x0000000000047941 */ /* 0x000fea0003800200 */
.L_x_1895:
        /* <DEDUP_REMOVED lines=102> */
.L_x_1900:
[----:B------:R-:W-:Y:S05]  /*c5c90*/  BSYNC.RECONVERGENT B5 ;  /* 0x0000000000057941 */ /* 0x000fea0003800200 */
.L_x_1899:
[----:B------:R-:W-:-:S07]  /*c5ca0*/  VIADD R96, R38, 0x1 ;  /* 0x0000000126607836 */ /* 0x000fce0000000000 */
.L_x_1898:
[----:B------:R-:W-:Y:S05]  /*c5cb0*/  BSYNC.RECONVERGENT B4 ;  /* 0x0000000000047941 */ /* 0x000fea0003800200 */
.L_x_1897:
        /* <DEDUP_REMOVED lines=41> */
.L_x_1902:
[----:B------:R-:W-:Y:S05]  /*c5f50*/  BSYNC.RECONVERGENT B4 ;  /* 0x0000000000047941 */ /* 0x000fea0003800200 */
.L_x_1901:
        /* <DEDUP_REMOVED lines=98> */
.L_x_1906:
[----:B------:R-:W-:Y:S05]  /*c6580*/  BSYNC.RECONVERGENT B5 ;  /* 0x0000000000057941 */ /* 0x000fea0003800200 */
.L_x_1905:
[----:B------:R-:W-:-:S07]  /*c6590*/  VIADD R96, R38, 0x1 ;  /* 0x0000000126607836 */ /* 0x000fce0000000000 */
.L_x_1904:
[----:B------:R-:W-:Y:S05]  /*c65a0*/  BSYNC.RECONVERGENT B4 ;  /* 0x0000000000047941 */ /* 0x000fea0003800200 */
.L_x_1903:
        /* <DEDUP_REMOVED lines=41> */
.L_x_1908:
[----:B------:R-:W-:Y:S05]  /*c6840*/  BSYNC.RECONVERGENT B4 ;  /* 0x0000000000047941 */ /* 0x000fea0003800200 */
.L_x_1907:
        /* <DEDUP_REMOVED lines=126> */
.L_x_1912:
[----:B------:R-:W-:Y:S05]  /*c7030*/  BSYNC.RECONVERGENT B5 ;  /* 0x0000000000057941 */ /* 0x000fea0003800200 */
.L_x_1911:
[----:B------:R-:W-:-:S07]  /*c7040*/  VIADD R96, R38, 0x1 ;  /* 0x0000000126607836 */ /* 0x000fce0000000000 */
.L_x_1910:
[----:B------:R-:W-:Y:S05]  /*c7050*/  BSYNC.RECONVERGENT B4 ;  /* 0x0000000000047941 */ /* 0x000fea0003800200 */
.L_x_1909:
        /* <DEDUP_REMOVED lines=41> */
.L_x_1914:
[----:B------:R-:W-:Y:S05]  /*c72f0*/  BSYNC.RECONVERGENT B4 ;  /* 0x0000000000047941 */ /* 0x000fea0003800200 */
.L_x_1913:
        /* <DEDUP_REMOVED lines=101> */
.L_x_1918:
[----:B------:R-:W-:Y:S05]  /*c7950*/  BSYNC.RECONVERGENT B5 ;  /* 0x0000000000057941 */ /* 0x000fea0003800200 */
.L_x_1917:
[----:B------:R-:W-:-:S07]  /*c7960*/  VIADD R94, R38, 0x1 ;  /* 0x00000001265e7836 */ /* 0x000fce0000000000 */
.L_x_1916:
[----:B------:R-:W-:Y:S05]  /*c7970*/  BSYNC.RECONVERGENT B4 ;  /* 0x0000000000047941 */ /* 0x000fea0003800200 */
.L_x_1915:
        /* <DEDUP_REMOVED lines=41> */
.L_x_1920:
[----:B------:R-:W-:Y:S05]  /*c7c10*/  BSYNC.RECONVERGENT B4 ;  /* 0x0000000000047941 */ /* 0x000fea0003800200 */
.L_x_1919:
        /* <DEDUP_REMOVED lines=82> */
.L_x_1872:
[----:B------:R-:W-:Y:S05]  /*c8140*/  BSYNC.RECONVERGENT B3 ;  /* 0x0000000000037941 */ /* 0x000fea0003800200 */
.L_x_1871:
        /* <DEDUP_REMOVED lines=32> */
.L_x_1926:
[----:B------:R-:W-:Y:S05]  /*c8350*/  BSYNC.RECONVERGENT B5 ;  /* 0x0000000000057941 */ /* 0x000fea0003800200 */
.L_x_1925:
[----:B------:R-:W-:-:S07]  /*c8360*/  VIADD R89, R38, 0x1 ;  /* 0x0000000126597836 */ /* 0x000fce0000000000 */
.L_x_1924:
[----:B------:R-:W-:Y:S05]  /*c8370*/  BSYNC.RECONVERGENT B4 ;  /* 0x0000000000047941 */ /* 0x000fea0003800200 */
.L_x_1923:
        /* <DEDUP_REMOVED lines=41> */
.L_x_1928:
[----:B------:R-:W-:Y:S05]  /*c8610*/  BSYNC.RECONVERGENT B4 ;  /* 0x0000000000047941 */ /* 0x000fea0003800200 */
.L_x_1927:
        /* <DEDUP_REMOVED lines=159> */
.L_x_1932:
[----:B------:R-:W-:Y:S05]  /*c9010*/  BSYNC.RECONVERGENT B5 ;  /* 0x0000000000057941 */ /* 0x000fea0003800200 */
.L_x_1931:
[----:B------:R-:W-:-:S07]  /*c9020*/  VIADD R89, R38, 0x1 ;  /* 0x0000000126597836 */ /* 0x000fce0000000000 */
.L_x_1930:
[----:B------:R-:W-:Y:S05]  /*c9030*/  BSYNC.RECONVERGENT B4 ;  /* 0x0000000000047941 */ /* 0x000fea0003800200 */
.L_x_1929:
        /* <DEDUP_REMOVED lines=41> */
.L_x_1934:
[----:B------:R-:W-:Y:S05]  /*c92d0*/  BSYNC.RECONVERGENT B4 ;  /* 0x0000000000047941 */ /* 0x000fea0003800200 */
.L_x_1933:
        /* <DEDUP_REMOVED lines=132> */
.L_x_1938:
[----:B------:R-:W-:Y:S05]  /*c9b20*/  BSYNC.RECONVERGENT B5 ;  /* 0x0000000000057941 */ /* 0x000fea0003800200 */
.L_x_1937:
[----:B------:R-:W-:-:S07]  /*c9b30*/  VIADD R89, R38, 0x1 ;  /* 0x0000000126597836 */ /* 0x000fce0000000000 */
.L_x_1936:
[----:B------:R-:W-:Y:S05]  /*c9b40*/  BSYNC.RECONVERGENT B4 ;  /* 0x0000000000047941 */ /* 0x000fea0003800200 */
.L_x_1935:
        /* <DEDUP_REMOVED lines=41> */
.L_x_1940:
[----:B------:R-:W-:Y:S05]  /*c9de0*/  BSYNC.RECONVERGENT B4 ;  /* 0x0000000000047941 */ /* 0x000fea0003800200 */
.L_x_1939:
        /* <DEDUP_REMOVED lines=157> */
.L_x_1944:
[----:B------:R-:W-:Y:S05]  /*ca7c0*/  BSYNC.RECONVERGENT B5 ;  /* 0x0000000000057941 */ /* 0x000fea0003800200 */
.L_x_1943:
[----:B------:R-:W-:-:S07]  /*ca7d0*/  VIADD R89, R38, 0x1 ;  /* 0x0000000126597836 */ /* 0x000fce0000000000 */
.L_x_1942:
[----:B------:R-:W-:Y:S05]  /*ca7e0*/  BSYNC.RECONVERGENT B4 ;  /* 0x0000000000047941 */ /* 0x000fea0003800200 */
.L_x_1941:
        /* <DEDUP_REMOVED lines=41> */
.L_x_1946:
[----:B------:R-:W-:Y:S05]  /*caa80*/  BSYNC.RECONVERGENT B4 ;  /* 0x0000000000047941 */ /* 0x000fea0003800200 */
.L_x_1945:
        /* <DEDUP_REMOVED lines=102> */
.L_x_1950:
[----:B------:R-:W-:Y:S05]  /*cb0f0*/  BSYNC.RECONVERGENT B5 ;  /* 0x0000000000057941 */ /* 0x000fea0003800200 */
.L_x_1949:
[----:B------:R-:W-:-:S07]  /*cb100*/  VIADD R96, R38, 0x1 ;  /* 0x0000000126607836 */ /* 0x000fce0000000000 */
.L_x_1948:
[----:B------:R-:W-:Y:S05]  /*cb110*/  BSYNC.RECONVERGENT B4 ;  /* 0x0000000000047941 */ /* 0x000fea0003800200 */
.L_x_1947:
        /* <DEDUP_REMOVED lines=41> */
.L_x_1952:
[----:B------:R-:W-:Y:S05]  /*cb3b0*/  BSYNC.RECONVERGENT B4 ;  /* 0x0000000000047941 */ /* 0x000fea0003800200 */
.L_x_1951:
        /* <DEDUP_REMOVED lines=98> */
.L_x_1956:
[----:B------:R-:W-:Y:S05]  /*cb9e0*/  BSYNC.RECONVERGENT B5 ;  /* 0x0000000000057941 */ /* 0x000fea0003800200 */
.L_x_1955:
[----:B------:R-:W-:-:S07]  /*cb9f0*/  VIADD R96, R38, 0x1 ;  /* 0x0000000126607836 */ /* 0x000fce0000000000 */
.L_x_1954:
[----:B------:R-:W-:Y:S05]  /*cba00*/  BSYNC.RECONVERGENT B4 ;  /* 0x0000000000047941 */ /* 0x000fea0003800200 */
.L_x_1953:
        /* <DEDUP_REMOVED lines=41> */
.L_x_1958:
[----:B------:R-:W-:Y:S05]  /*cbca0*/  BSYNC.RECONVERGENT B4 ;  /* 0x0000000000047941 */ /* 0x000fea0003800200 */
.L_x_1957:
        /* <DEDUP_REMOVED lines=127> */
.L_x_1962:
[----:B------:R-:W-:Y:S05]  /*cc4a0*/  BSYNC.RECONVERGENT B5 ;  /* 0x0000000000057941 */ /* 0x000fea0003800200 */
.L_x_1961:
[----:B------:R-:W-:-:S07]  /*cc4b0*/  VIADD R96, R38, 0x1 ;  /* 0x0000000126607836 */ /* 0x000fce0000000000 */
.L_x_1960:
[----:B------:R-:W-:Y:S05]  /*cc4c0*/  BSYNC.RECONVERGENT B4 ;  /* 0x0000000000047941 */ /* 0x000fea0003800200 */
.L_x_1959:
        /* <DEDUP_REMOVED lines=41> */
.L_x_1964:
[----:B------:R-:W-:Y:S05]  /*cc760*/  BSYNC.RECONVERGENT B4 ;  /* 0x0000000000047941 */ /* 0x000fea0003800200 */
.L_x_1963:
        /* <DEDUP_REMOVED lines=101> */
.L_x_1968:
[----:B------:R-:W-:Y:S05]  /*ccdc0*/  BSYNC.RECONVERGENT B5 ;  /* 0x0000000000057941 */ /* 0x000fea0003800200 */
.L_x_1967:
[----:B------:R-:W-:-:S07]  /*ccdd0*/  VIADD R94, R38, 0x1 ;  /* 0x00000001265e7836 */ /* 0x000fce0000000000 */
.L_x_1966:
[----:B------:R-:W-:Y:S05]  /*ccde0*/  BSYNC.RECONVERGENT B4 ;  /* 0x0000000000047941 */ /* 0x000fea0003800200 */
.L_x_1965:
        /* <DEDUP_REMOVED lines=41> */
.L_x_1970:
[----:B------:R-:W-:Y:S05]  /*cd080*/  BSYNC.RECONVERGENT B4 ;  /* 0x0000000000047941 */ /* 0x000fea0003800200 */
.L_x_1969:
        /* <DEDUP_REMOVED lines=82> */
.L_x_1922:
[----:B------:R-:W-:Y:S05]  /*cd5b0*/  BSYNC.RECONVERGENT B3 ;  /* 0x0000000000037941 */ /* 0x000fea0003800200 */
.L_x_1921:
[----:B------:R-:W-:Y:S01]  /*cd5c0*/  ISETP.GT.U32.AND P0, PT, R48, 0x12b, PT ;  /* 0x0000012b3000780c */ /* 0x000fe20003f04070 */
[----:B------:R-:W-:-:S12]  /*cd5d0*/  BSSY.RECONVERGENT B3, `(.L_x_1971) ;  /* 0x0001525000037945 */ /* 0x000fd80003800200 */
[----:B------:R-:W-:Y:S05]  /*cd5e0*/  @P0 BRA `(.L_x_1972) ;  /* 0x00000150008c0947 */ /* 0x000fea0003800000 */
[----:B------:R-:W3:Y:S01]  /*cd5f0*/  LDCU UR4, c[0x0][0x3a0] ;  /* 0x00007400ff0477ac */ /* 0x000ee20008000800 */
[----:B------:R-:W-:Y:S01]  /*cd600*/  BSSY.RECONVERGENT B4, `(.L_x_1973) ;  /* 0x0000544000047945 */ /* 0x000fe20003800200 */
[----:B------:R-:W4:Y:S01]  /*cd610*/  LDCU UR7, c[0x0][0x39c] ;  /* 0x00007380ff0777ac */ /* 0x000f220008000800 */
        /* <DEDUP_REMOVED lines=28> */
.L_x_1978:
[----:B------:R-:W-:Y:S05]  /*cd7e0*/  BSYNC.RECONVERGENT B6 ;  /* 0x0000000000067941 */ /* 0x000fea0003800200 */
.L_x_1977:
[----:B------:R-:W-:-:S07]  /*cd7f0*/  VIADD R89, R38, 0x1 ;  /* 0x0000000126597836 */ /* 0x000fce0000000000 */
.L_x_1976:
[----:B------:R-:W-:Y:S05]  /*cd800*/  BSYNC.RECONVERGENT B5 ;  /* 0x0000000000057941 */ /* 0x000fea0003800200 */
.L_x_1975:
        /* <DEDUP_REMOVED lines=41> */
.L_x_1980:
[----:B------:R-:W-:Y:S05]  /*cdaa0*/  BSYNC.RECONVERGENT B5 ;  /* 0x0000000000057941 */ /* 0x000fea0003800200 */
.L_x_1979:
        /* <DEDUP_REMOVED lines=159> */
.L_x_1984:
[----:B------:R-:W-:Y:S05]  /*ce4a0*/  BSYNC.RECONVERGENT B6 ;  /* 0x0000000000067941 */ /* 0x000fea0003800200 */
.L_x_1983:
[----:B------:R-:W-:-:S07]  /*ce4b0*/  VIADD R89, R38, 0x1 ;  /* 0x0000000126597836 */ /* 0x000fce0000000000 */
.L_x_1982:
[----:B------:R-:W-:Y:S05]  /*ce4c0*/  BSYNC.RECONVERGENT B5 ;  /* 0x0000000000057941 */ /* 0x000fea0003800200 */
.L_x_1981:
        /* <DEDUP_REMOVED lines=41> */
.L_x_1986:
[----:B------:R-:W-:Y:S05]  /*ce760*/  BSYNC.RECONVERGENT B5 ;  /* 0x0000000000057941 */ /* 0x000fea0003800200 */
.L_x_1985:
        /* <DEDUP_REMOVED lines=132> */
.L_x_1990:
[----:B------:R-:W-:Y:S05]  /*cefb0*/  BSYNC.RECONVERGENT B6 ;  /* 0x0000000000067941 */ /* 0x000fea0003800200 */
.L_x_1989:
[----:B------:R-:W-:-:S07]  /*cefc0*/  VIADD R89, R38, 0x1 ;  /* 0x0000000126597836 */ /* 0x000fce0000000000 */
.L_x_1988:
[----:B------:R-:W-:Y:S05]  /*cefd0*/  BSYNC.RECONVERGENT B5 ;  /* 0x0000000000057941 */ /* 0x000fea0003800200 */
.L_x_1987:
        /* <DEDUP_REMOVED lines=41> */
.L_x_1992:
[----:B------:R-:W-:Y:S05]  /*cf270*/  BSYNC.RECONVERGENT B5 ;  /* 0x0000000000057941 */ /* 0x000fea0003800200 */
.L_x_1991:
        /* <DEDUP_REMOVED lines=157> */
.L_x_1996:
[----:B------:R-:W-:Y:S05]  /*cfc50*/  BSYNC.RECONVERGENT B6 ;  /* 0x0000000000067941 */ /* 0x000fea0003800200 */
.L_x_1995:
[----:B------:R-:W-:-:S07]  /*cfc60*/  VIADD R89, R38, 0x1 ;  /* 0x0000000126597836 */ /* 0x000fce0000000000 */
.L_x_1994:
[----:B------:R-:W-:Y:S05]  /*cfc70*/  BSYNC.RECONVERGENT B5 ;  /* 0x0000000000057941 */ /* 0x000fea0003800200 */
.L_x_1993:
        /* <DEDUP_REMOVED lines=41> */
.L_x_1998:
[----:B------:R-:W-:Y:S05]  /*cff10*/  BSYNC.RECONVERGENT B5 ;  /* 0x0000000000057941 */ /* 0x000fea0003800200 */
.L_x_1997:
        /* <DEDUP_REMOVED lines=102> */
.L_x_2002:
[----:B------:R-:W-:Y:S05]  /*d0580*/  BSYNC.RECONVERGENT B6 ;  /* 0x0000000000067941 */ /* 0x000fea0003800200 */
.L_x_2001:
[----:B------:R-:W-:-:S07]  /*d0590*/  VIADD R96, R38, 0x1 ;  /* 0x0000000126607836 */ /* 0x000fce0000000000 */
.L_x_2000:
[----:B------:R-:W-:Y:S05]  /*d05a0*/  BSYNC.RECONVERGENT B5 ;  /* 0x0000000000057941 */ /* 0x000fea0003800200 */
.L_x_1999:
        /* <DEDUP_REMOVED lines=41> */
.L_x_2004:
[----:B------:R-:W-:Y:S05]  /*d0840*/  BSYNC.RECONVERGENT B5 ;  /* 0x0000000000057941 */ /* 0x000fea0003800200 */
.L_x_2003:
        /* <DEDUP_REMOVED lines=98> */
.L_x_2008:
[----:B------:R-:W-:Y:S05]  /*d0e70*/  BSYNC.RECONVERGENT B6 ;  /* 0x0000000000067941 */ /* 0x000fea0003800200 */
.L_x_2007:
[----:B------:R-:W-:-:S07]  /*d0e80*/  VIADD R96, R38, 0x1 ;  /* 0x0000000126607836 */ /* 0x000fce0000000000 */
.L_x_2006:
[----:B------:R-:W-:Y:S05]  /*d0e90*/  BSYNC.RECONVERGENT B5 ;  /* 0x0000000000057941 */ /* 0x000fea0003800200 */
.L_x_2005:
        /* <DEDUP_REMOVED lines=41> */
.L_x_2010:
[----:B------:R-:W-:Y:S05]  /*d1130*/  BSYNC.RECONVERGENT B5 ;  /* 0x0000000000057941 */ /* 0x000fea0003800200 */
.L_x_2009:
        /* <DEDUP_REMOVED lines=127> */
.L_x_2014:
[----:B------:R-:W-:Y:S05]  /*d1930*/  BSYNC.RECONVERGENT B6 ;  /* 0x0000000000067941 */ /* 0x000fea0003800200 */
.L_x_2013:
[----:B------:R-:W-:-:S07]  /*d1940*/  VIADD R96, R38, 0x1 ;  /* 0x0000000126607836 */ /* 0x000fce0000000000 */
.L_x_2012:
[----:B------:R-:W-:Y:S05]  /*d1950*/  BSYNC.RECONVERGENT B5 ;  /* 0x0000000000057941 */ /* 0x000fea0003800200 */
.L_x_2011:
        /* <DEDUP_REMOVED lines=41> */
.L_x_2016:
[----:B------:R-:W-:Y:S05]  /*d1bf0*/  BSYNC.RECONVERGENT B5 ;  /* 0x0000000000057941 */ /* 0x000fea0003800200 */
.L_x_2015:
        /* <DEDUP_REMOVED lines=101> */
.L_x_2020:
[----:B------:R-:W-:Y:S05]  /*d2250*/  BSYNC.RECONVERGENT B6 ;  /* 0x0000000000067941 */ /* 0x000fea0003800200 */
.L_x_2019:
[----:B------:R-:W-:-:S07]  /*d2260*/  VIADD R94, R38, 0x1 ;  /* 0x00000001265e7836 */ /* 0x000fce0000000000 */
.L_x_2018:
[----:B------:R-:W-:Y:S05]  /*d2270*/  BSYNC.RECONVERGENT B5 ;  /* 0x0000000000057941 */ /* 0x000fea0003800200 */
.L_x_2017:
        /* <DEDUP_REMOVED lines=41> */
.L_x_2022:
[----:B------:R-:W-:Y:S05]  /*d2510*/  BSYNC.RECONVERGENT B5 ;  /* 0x0000000000057941 */ /* 0x000fea0003800200 */
.L_x_2021:
        /* <DEDUP_REMOVED lines=82> */
.L_x_1974:
[----:B------:R-:W-:Y:S05]  /*d2a40*/  BSYNC.RECONVERGENT B4 ;  /* 0x0000000000047941 */ /* 0x000fea0003800200 */
.L_x_1973:
[----:B------:R-:W-:-:S13]  /*d2a50*/  ISETP.GT.U32.AND P0, PT, R48, 0x12b, PT ;  /* 0x0000012b3000780c */ /* 0x000fda0003f04070 */
[----:B------:R-:W-:Y:S05]  /*d2a60*/  @P0 BRA `(.L_x_1972) ;  /* 0x000000fc006c0947 */ /* 0x000fea0003800000 */
[----:B------:R-:W3:Y:S01]  /*d2a70*/  LDCU UR4, c[0x0][0x3a0] ;  /* 0x00007400ff0477ac */ /* 0x000ee20008000800 */
[----:B------:R-:W-:Y:S01]  /*d2a80*/  VIADD R36, R49, 0x4 ;  /* 0x0000000431247836 */ /* 0x000fe20000000000 */
        /* <DEDUP_REMOVED lines=30> */
.L_x_2028:
[----:B------:R-:W-:Y:S05]  /*d2c70*/  BSYNC.RECONVERGENT B6 ;  /* 0x0000000000067941 */ /* 0x000fea0003800200 */
.L_x_2027:
[----:B------:R-:W-:-:S07]  /*d2c80*/  VIADD R89, R38, 0x1 ;  /* 0x0000000126597836 */ /* 0x000fce0000000000 */
.L_x_2026:
[----:B------:R-:W-:Y:S05]  /*d2c90*/  BSYNC.RECONVERGENT B5 ;  /* 0x0000000000057941 */ /* 0x000fea0003800200 */
.L_x_2025:
        /* <DEDUP_REMOVED lines=41> */
.L_x_2030:
[----:B------:R-:W-:Y:S05]  /*d2f30*/  BSYNC.RECONVERGENT B5 ;  /* 0x0000000000057941 */ /* 0x000fea0003800200 */
.L_x_2029:
        /* <DEDUP_REMOVED lines=159> */
.L_x_2034:
[----:B------:R-:W-:Y:S05]  /*d3930*/  BSYNC.RECONVERGENT B6 ;  /* 0x0000000000067941 */ /* 0x000fea0003800200 */
.L_x_2033:
[----:B------:R-:W-:-:S07]  /*d3940*/  VIADD R89, R38, 0x1 ;  /* 0x0000000126597836 */ /* 0x000fce0000000000 */
.L_x_2032:
[----:B------:R-:W-:Y:S05]  /*d3950*/  BSYNC.RECONVERGENT B5 ;  /* 0x0000000000057941 */ /* 0x000fea0003800200 */
.L_x_2031:
        /* <DEDUP_REMOVED lines=41> */
.L_x_2036:
[----:B------:R-:W-:Y:S05]  /*d3bf0*/  BSYNC.RECONVERGENT B5 ;  /* 0x0000000000057941 */ /* 0x000fea0003800200 */
.L_x_2035:
        /* <DEDUP_REMOVED lines=132> */
.L_x_2040:
[----:B------:R-:W-:Y:S05]  /*d4440*/  BSYNC.RECONVERGENT B6 ;  /* 0x0000000000067941 */ /* 0x000fea0003800200 */
.L_x_2039:
[----:B------:R-:W-:-:S07]  /*d4450*/  VIADD R89, R38, 0x1 ;  /* 0x0000000126597836 */ /* 0x000fce0000000000 */
.L_x_2038:
[----:B------:R-:W-:Y:S05]  /*d4460*/  BSYNC.RECONVERGENT B5 ;  /* 0x0000000000057941 */ /* 0x000fea0003800200 */
.L_x_2037:
        /* <DEDUP_REMOVED lines=41> */
.L_x_2042:
[----:B------:R-:W-:Y:S05]  /*d4700*/  BSYNC.RECONVERGENT B5 ;  /* 0x0000000000057941 */ /* 0x000fea0003800200 */
.L_x_2041:
        /* <DEDUP_REMOVED lines=157> */
.L_x_2046:
[----:B------:R-:W-:Y:S05]  /*d50e0*/  BSYNC.RECONVERGENT B6 ;  /* 0x0000000000067941 */ /* 0x000fea0003800200 */
.L_x_2045:
[----:B------:R-:W-:-:S07]  /*d50f0*/  VIADD R89, R38, 0x1 ;  /* 0x0000000126597836 */ /* 0x000fce0000000000 */
.L_x_2044:
[----:B------:R-:W-:Y:S05]  /*d5100*/  BSYNC.RECONVERGENT B5 ;  /* 0x0000000000057941 */ /* 0x000fea0003800200 */
.L_x_2043:
        /* <DEDUP_REMOVED lines=41> */
.L_x_2048:
[----:B------:R-:W-:Y:S05]  /*d53a0*/  BSYNC.RECONVERGENT B5 ;  /* 0x0000000000057941 */ /* 0x000fea0003800200 */
.L_x_2047:
        /* <DEDUP_REMOVED lines=102> */
.L_x_2052:
[----:B------:R-:W-:Y:S05]  /*d5a10*/  BSYNC.RECONVERGENT B6 ;  /* 0x0000000000067941 */ /* 0x000fea0003800200 */
.L_x_2051:
[----:B------:R-:W-:-:S07]  /*d5a20*/  VIADD R96, R38, 0x1 ;  /* 0x0000000126607836 */ /* 0x000fce0000000000 */
.L_x_2050:
[----:B------:R-:W-:Y:S05]  /*d5a30*/  BSYNC.RECONVERGENT B5 ;  /* 0x0000000000057941 */ /* 0x000fea0003800200 */
.L_x_2049:
        /* <DEDUP_REMOVED lines=41> */
.L_x_2054:
[----:B------:R-:W-:Y:S05]  /*d5cd0*/  BSYNC.RECONVERGENT B5 ;  /* 0x0000000000057941 */ /* 0x000fea0003800200 */
.L_x_2053:
        /* <DEDUP_REMOVED lines=98> */
.L_x_2058:
[----:B------:R-:W-:Y:S05]  /*d6300*/  BSYNC.RECONVERGENT B6 ;  /* 0x0000000000067941 */ /* 0x000fea0003800200 */
.L_x_2057:
[----:B------:R-:W-:-:S07]  /*d6310*/  VIADD R96, R38, 0x1 ;  /* 0x0000000126607836 */ /* 0x000fce0000000000 */
.L_x_2056:
[----:B------:R-:W-:Y:S05]  /*d6320*/  BSYNC.RECONVERGENT B5 ;  /* 0x0000000000057941 */ /* 0x000fea0003800200 */
.L_x_2055:
        /* <DEDUP_REMOVED lines=41> */
.L_x_2060:
[----:B------:R-:W-:Y:S05]  /*d65c0*/  BSYNC.RECONVERGENT B5 ;  /* 0x0000000000057941 */ /* 0x000fea0003800200 */
.L_x_2059:
        /* <DEDUP_REMOVED lines=127> */
.L_x_2064:
[----:B------:R-:W-:Y:S05]  /*d6dc0*/  BSYNC.RECONVERGENT B6 ;  /* 0x0000000000067941 */ /* 0x000fea0003800200 */
.L_x_2063:
[----:B------:R-:W-:-:S07]  /*d6dd0*/  VIADD R96, R38, 0x1 ;  /* 0x0000000126607836 */ /* 0x000fce0000000000 */
.L_x_2062:
[----:B------:R-:W-:Y:S05]  /*d6de0*/  BSYNC.RECONVERGENT B5 ;  /* 0x0000000000057941 */ /* 0x000fea0003800200 */
.L_x_2061:
        /* <DEDUP_REMOVED lines=41> */
.L_x_2066:
[----:B------:R-:W-:Y:S05]  /*d7080*/  BSYNC.RECONVERGENT B5 ;  /* 0x0000000000057941 */ /* 0x000fea0003800200 */
.L_x_2065:
        /* <DEDUP_REMOVED lines=101> */
.L_x_2070:
[----:B------:R-:W-:Y:S05]  /*d76e0*/  BSYNC.RECONVERGENT B6 ;  /* 0x0000000000067941 */ /* 0x000fea0003800200 */
.L_x_2069:
[----:B------:R-:W-:-:S07]  /*d76f0*/  VIADD R94, R38, 0x1 ;  /* 0x00000001265e7836 */ /* 0x000fce0000000000 */
.L_x_2068:
[----:B------:R-:W-:Y:S05]  /*d7700*/  BSYNC.RECONVERGENT B5 ;  /* 0x0000000000057941 */ /* 0x000fea0003800200 */
.L_x_2067:
        /* <DEDUP_REMOVED lines=41> */
.L_x_2072:
[----:B------:R-:W-:Y:S05]  /*d79a0*/  BSYNC.RECONVERGENT B5 ;  /* 0x0000000000057941 */ /* 0x000fea0003800200 */
.L_x_2071:
        /* <DEDUP_REMOVED lines=82> */
.L_x_2024:
[----:B------:R-:W-:Y:S05]  /*d7ed0*/  BSYNC.RECONVERGENT B4 ;  /* 0x0000000000047941 */ /* 0x000fea0003800200 */
.L_x_2023:
        /* <DEDUP_REMOVED lines=34> */
.L_x_2078:
[----:B------:R-:W-:Y:S05]  /*d8100*/  BSYNC.RECONVERGENT B6 ;  /* 0x0000000000067941 */ /* 0x000fea0003800200 */
.L_x_2077:
[----:B------:R-:W-:-:S07]  /*d8110*/  VIADD R89, R38, 0x1 ;  /* 0x0000000126597836 */ /* 0x000fce0000000000 */
.L_x_2076:
[----:B------:R-:W-:Y:S05]  /*d8120*/  BSYNC.RECONVERGENT B5 ;  /* 0x0000000000057941 */ /* 0x000fea0003800200 */
.L_x_2075:
        /* <DEDUP_REMOVED lines=41> */
.L_x_2080:
[----:B------:R-:W-:Y:S05]  /*d83c0*/  BSYNC.RECONVERGENT B5 ;  /* 0x0000000000057941 */ /* 0x000fea0003800200 */
.L_x_2079:
        /* <DEDUP_REMOVED lines=159> */
.L_x_2084:
[----:B------:R-:W-:Y:S05]  /*d8dc0*/  BSYNC.RECONVERGENT B6 ;  /* 0x0000000000067941 */ /* 0x000fea0003800200 */
.L_x_2083:
[----:B------:R-:W-:-:S07]  /*d8dd0*/  VIADD R89, R38, 0x1 ;  /* 0x0000000126597836 */ /* 0x000fce0000000000 */
.L_x_2082:
[----:B------:R-:W-:Y:S05]  /*d8de0*/  BSYNC.RECONVERGENT B5 ;  /* 0x0000000000057941 */ /* 0x000fea0003800200 */
.L_x_2081:
        /* <DEDUP_REMOVED lines=41> */
.L_x_2086:
[----:B------:R-:W-:Y:S05]  /*d9080*/  BSYNC.RECONVERGENT B5 ;  /* 0x0000000000057941 */ /* 0x000fea0003800200 */
.L_x_2085:
        /* <DEDUP_REMOVED lines=132> */
.L_x_2090:
[----:B------:R-:W-:Y:S05]  /*d98d0*/  BSYNC.RECONVERGENT B6 ;  /* 0x0000000000067941 */ /* 0x000fea0003800200 */
.L_x_2089:
[----:B------:R-:W-:-:S07]  /*d98e0*/  VIADD R89, R38, 0x1 ;  /* 0x0000000126597836 */ /* 0x000fce0000000000 */
.L_x_2088:
[----:B------:R-:W-:Y:S05]  /*d98f0*/  BSYNC.RECONVERGENT B5 ;  /* 0x0000000000057941 */ /* 0x000fea0003800200 */
.L_x_2087:
        /* <DEDUP_REMOVED lines=41> */
.L_x_2092:
[----:B------:R-:W-:Y:S05]  /*d9b90*/  BSYNC.RECONVERGENT B5 ;  /* 0x0000000000057941 */ /* 0x000fea0003800200 */
.L_x_2091:
        /* <DEDUP_REMOVED lines=157> */
.L_x_2096:
[----:B------:R-:W-:Y:S05]  /*da570*/  BSYNC.RECONVERGENT B6 ;  /* 0x0000000000067941 */ /* 0x000fea0003800200 */
.L_x_2095:
[----:B------:R-:W-:-:S07]  /*da580*/  VIADD R89, R38, 0x1 ;  /* 0x0000000126597836 */ /* 0x000fce0000000000 */
.L_x_2094:
[----:B------:R-:W-:Y:S05]  /*da590*/  BSYNC.RECONVERGENT B5 ;  /* 0x0000000000057941 */ /* 0x000fea0003800200 */
.L_x_2093:
        /* <DEDUP_REMOVED lines=41> */
.L_x_2098:
[----:B------:R-:W-:Y:S05]  /*da830*/  BSYNC.RECONVERGENT B5 ;  /* 0x0000000000057941 */ /* 0x000fea0003800200 */
.L_x_2097:
        /* <DEDUP_REMOVED lines=102> */
.L_x_2102:
[----:B------:R-:W-:Y:S05]  /*daea0*/  BSYNC.RECONVERGENT B6 ;  /* 0x0000000000067941 */ /* 0x000fea0003800200 */
.L_x_2101:
[----:B------:R-:W-:-:S07]  /*daeb0*/  VIADD R96, R38, 0x1 ;  /* 0x0000000126607836 */ /* 0x000fce0000000000 */
.L_x_2100:
[----:B------:R-:W-:Y:S05]  /*daec0*/  BSYNC.RECONVERGENT B5 ;  /* 0x0000000000057941 */ /* 0x000fea0003800200 */
.L_x_2099:
        /* <DEDUP_REMOVED lines=41> */
.L_x_2104:
[----:B------:R-:W-:Y:S05]  /*db160*/  BSYNC.RECONVERGENT B5 ;  /* 0x0000000000057941 */ /* 0x000fea0003800200 */
.L_x_2103:
        /* <DEDUP_REMOVED lines=98> */
.L_x_2108:
[----:B------:R-:W-:Y:S05]  /*db790*/  BSYNC.RECONVERGENT B6 ;  /* 0x0000000000067941 */ /* 0x000fea0003800200 */
.L_x_2107:
[----:B------:R-:W-:-:S07]  /*db7a0*/  VIADD R96, R38, 0x1 ;  /* 0x0000000126607836 */ /* 0x000fce0000000000 */
.L_x_2106:
[----:B------:R-:W-:Y:S05]  /*db7b0*/  BSYNC.RECONVERGENT B5 ;  /* 0x0000000000057941 */ /* 0x000fea0003800200 */
.L_x_2105:
        /* <DEDUP_REMOVED lines=41> */
.L_x_2110:
[----:B------:R-:W-:Y:S05]  /*dba50*/  BSYNC.RECONVERGENT B5 ;  /* 0x0000000000057941 */ /* 0x000fea0003800200 */
.L_x_2109:
        /* <DEDUP_REMOVED lines=127> */
.L_x_2114:
[----:B------:R-:W-:Y:S05]  /*dc250*/  BSYNC.RECONVERGENT B6 ;  /* 0x0000000000067941 */ /* 0x000fea0003800200 */
.L_x_2113:
[----:B------:R-:W-:-:S07]  /*dc260*/  VIADD R96, R38, 0x1 ;  /* 0x0000000126607836 */ /* 0x000fce0000000000 */
.L_x_2112:
[----:B------:R-:W-:Y:S05]  /*dc270*/  BSYNC.RECONVERGENT B5 ;  /* 0x0000000000057941 */ /* 0x000fea0003800200 */
.L_x_2111:
        /* <DEDUP_REMOVED lines=41> */
.L_x_2116:
[----:B------:R-:W-:Y:S05]  /*dc510*/  BSYNC.RECONVERGENT B5 ;  /* 0x0000000000057941 */ /* 0x000fea0003800200 */
.L_x_2115:
        /* <DEDUP_REMOVED lines=101> */
.L_x_2120:
[----:B------:R-:W-:Y:S05]  /*dcb70*/  BSYNC.RECONVERGENT B6 ;  /* 0x0000000000067941 */ /* 0x000fea0003800200 */
.L_x_2119:
[----:B------:R-:W-:-:S07]  /*dcb80*/  VIADD R94, R38, 0x1 ;  /* 0x00000001265e7836 */ /* 0x000fce0000000000 */
.L_x_2118:
[----:B------:R-:W-:Y:S05]  /*dcb90*/  BSYNC.RECONVERGENT B5 ;  /* 0x0000000000057941 */ /* 0x000fea0003800200 */
.L_x_2117:
        /* <DEDUP_REMOVED lines=41> */
.L_x_2122:
[----:B------:R-:W-:Y:S05]  /*dce30*/  BSYNC.RECONVERGENT B5 ;  /* 0x0000000000057941 */ /* 0x000fea0003800200 */
.L_x_2121:
        /* <DEDUP_REMOVED lines=82> */
.L_x_2074:
[----:B------:R-:W-:Y:S05]  /*dd360*/  BSYNC.RECONVERGENT B4 ;  /* 0x0000000000047941 */ /* 0x000fea0003800200 */
.L_x_2073:
[----:B------:R-:W-:Y:S02]  /*dd370*/  ISETP.GT.U32.AND P0, PT, R48, 0x12b, PT ;  /* 0x0000012b3000780c */ /* 0x000fe40003f04070 */
[----:B012---:R-:W-:-:S04]  /*dd380*/  IADD3 R37, PT, PT, -R52, 0x5, RZ ;  /* 0x0000000534257810 */ /* 0x007fc80007ffe1ff */
[----:B------:R-:W-:-:S13]  /*dd390*/  ISETP.GE.U32.OR P0, PT, R37, R52, P0 ;  /* 0x000000342500720c */ /* 0x000fda0000706470 */
        /* <DEDUP_REMOVED lines=20> */
[----:B0-----:R-:W-:-:S05]  /*dd4e0*/  IMAD R37, R37, UR7, R38 ;  /* 0x0000000725257c24 */ /* 0x001fca000f8e0226 */
[----:B------:R-:W-:-:S05]  /*dd4f0*/  IADD3 R37, PT, PT, R37, 0x5, -R52 ;  /* 0x0000000525257810 */ /* 0x000fca0007ffe834 */
        /* <DEDUP_REMOVED lines=15> */
.L_x_2126:
[----:B------:R-:W-:Y:S05]  /*dd5f0*/  BSYNC.RECONVERGENT B5 ;  /* 0x0000000000057941 */ /* 0x000fea0003800200 */
.L_x_2125:
[----:B------:R-:W-:-:S07]  /*dd600*/  VIADD R92, R38, 0x1 ;  /* 0x00000001265c7836 */ /* 0x000fce0000000000 */
.L_x_2124:
[----:B------:R-:W-:Y:S05]  /*dd610*/  BSYNC.RECONVERGENT B4 ;  /* 0x0000000000047941 */ /* 0x000fea0003800200 */
.L_x_2123:
        /* <DEDUP_REMOVED lines=41> */
.L_x_2128:
[----:B------:R-:W-:Y:S05]  /*dd8b0*/  BSYNC.RECONVERGENT B4 ;  /* 0x0000000000047941 */ /* 0x000fea0003800200 */
.L_x_2127:
        /* <DEDUP_REMOVED lines=158> */
.L_x_2132:
[----:B------:R-:W-:Y:S05]  /*de2a0*/  BSYNC.RECONVERGENT B5 ;  /* 0x0000000000057941 */ /* 0x000fea0003800200 */
.L_x_2131:
[----:B------:R-:W-:-:S07]  /*de2b0*/  VIADD R94, R38, 0x1 ;  /* 0x00000001265e7836 */ /* 0x000fce0000000000 */
.L_x_2130:
[----:B------:R-:W-:Y:S05]  /*de2c0*/  BSYNC.RECONVERGENT B4 ;  /* 0x0000000000047941 */ /* 0x000fea0003800200 */
.L_x_2129:
        /* <DEDUP_REMOVED lines=41> */
.L_x_2134:
[----:B------:R-:W-:Y:S05]  /*de560*/  BSYNC.RECONVERGENT B4 ;  /* 0x0000000000047941 */ /* 0x000fea0003800200 */
.L_x_2133:
        /* <DEDUP_REMOVED lines=131> */
.L_x_2138:
[----:B------:R-:W-:Y:S05]  /*deda0*/  BSYNC.RECONVERGENT B5 ;  /* 0x0000000000057941 */ /* 0x000fea0003800200 */
.L_x_2137:
[----:B------:R-:W-:-:S07]  /*dedb0*/  VIADD R94, R38, 0x1 ;  /* 0x00000001265e7836 */ /* 0x000fce0000000000 */
.L_x_2136:
[----:B------:R-:W-:Y:S05]  /*dedc0*/  BSYNC.RECONVERGENT B4 ;  /* 0x0000000000047941 */ /* 0x000fea0003800200 */
.L_x_2135:
        /* <DEDUP_REMOVED lines=41> */
.L_x_2140:
[----:B------:R-:W-:Y:S05]  /*df060*/  BSYNC.RECONVERGENT B4 ;  /* 0x0000000000047941 */ /* 0x000fea0003800200 */
.L_x_2139:
        /* <DEDUP_REMOVED lines=157> */
.L_x_2144:
[----:B------:R-:W-:Y:S05]  /*dfa40*/  BSYNC.RECONVERGENT B5 ;  /* 0x0000000000057941 */ /* 0x000fea0003800200 */
.L_x_2143:
[----:B------:R-:W-:-:S07]  /*dfa50*/  VIADD R94, R38, 0x1 ;  /* 0x00000001265e7836 */ /* 0x000fce0000000000 */
.L_x_2142:
[----:B------:R-:W-:Y:S05]  /*dfa60*/  BSYNC.RECONVERGENT B4 ;  /* 0x0000000000047941 */ /* 0x000fea0003800200 */
.L_x_2141:
        /* <DEDUP_REMOVED lines=41> */
.L_x_2146:
[----:B------:R-:W-:Y:S05]  /*dfd00*/  BSYNC.RECONVERGENT B4 ;  /* 0x0000000000047941 */ /* 0x000fea0003800200 */
.L_x_2145:
        /* <DEDUP_REMOVED lines=102> */
.L_x_2150:
[----:B------:R-:W-:Y:S05]  /*e0370*/  BSYNC.RECONVERGENT B5 ;  /* 0x0000000000057941 */ /* 0x000fea0003800200 */
.L_x_2149:
[----:B------:R-:W-:-:S07]  /*e0380*/  VIADD R83, R38, 0x1 ;  /* 0x0000000126537836 */ /* 0x000fce0000000000 */
.L_x_2148:
[----:B------:R-:W-:Y:S05]  /*e0390*/  BSYNC.RECONVERGENT B4 ;  /* 0x0000000000047941 */ /* 0x000fea0003800200 */
.L_x_2147:
        /* <DEDUP_REMOVED lines=41> */
.L_x_2152:
[----:B------:R-:W-:Y:S05]  /*e0630*/  BSYNC.RECONVERGENT B4 ;  /* 0x0000000000047941 */ /* 0x000fea0003800200 */
.L_x_2151:
        /* <DEDUP_REMOVED lines=98> */
.L_x_2156:
[----:B------:R-:W-:Y:S05]  /*e0c60*/  BSYNC.RECONVERGENT B5 ;  /* 0x0000000000057941 */ /* 0x000fea0003800200 */
.L_x_2155:
[----:B------:R-:W-:-:S07]  /*e0c70*/  VIADD R96, R38, 0x1 ;  /* 0x0000000126607836 */ /* 0x000fce0000000000 */
.L_x_2154:
[----:B------:R-:W-:Y:S05]  /*e0c80*/  BSYNC.RECONVERGENT B4 ;  /* 0x0000000000047941 */ /* 0x000fea0003800200 */
.L_x_2153:
        /* <DEDUP_REMOVED lines=41> */
.L_x_2158:
[----:B------:R-:W-:Y:S05]  /*e0f20*/  BSYNC.RECONVERGENT B4 ;  /* 0x0000000000047941 */ /* 0x000fea0003800200 */
.L_x_2157:
        /* <DEDUP_REMOVED lines=126> */
.L_x_2162:
[----:B------:R-:W-:Y:S05]  /*e1710*/  BSYNC.RECONVERGENT B5 ;  /* 0x0000000000057941 */ /* 0x000fea0003800200 */
.L_x_2161:
[----:B------:R-:W-:-:S07]  /*e1720*/  VIADD R83, R38, 0x1 ;  /* 0x0000000126537836 */ /* 0x000fce0000000000 */
.L_x_2160:
[----:B------:R-:W-:Y:S05]  /*e1730*/  BSYNC.RECONVERGENT B4 ;  /* 0x0000000000047941 */ /* 0x000fea0003800200 */
.L_x_2159:
        /* <DEDUP_REMOVED lines=41> */
.L_x_2164:
[----:B------:R-:W-:Y:S05]  /*e19d0*/  BSYNC.RECONVERGENT B4 ;  /* 0x0000000000047941 */ /* 0x000fea0003800200 */
.L_x_2163:
        /* <DEDUP_REMOVED lines=101> */
.L_x_2168:
[----:B------:R-:W-:Y:S05]  /*e2030*/  BSYNC.RECONVERGENT B5 ;  /* 0x0000000000057941 */ /* 0x000fea0003800200 */
.L_x_2167:
[----:B------:R-:W-:-:S07]  /*e2040*/  VIADD R94, R38, 0x1 ;  /* 0x00000001265e7836 */ /* 0x000fce0000000000 */
.L_x_2166:
[----:B------:R-:W-:Y:S05]  /*e2050*/  BSYNC.RECONVERGENT B4 ;  /* 0x0000000000047941 */ /* 0x000fea0003800200 */
.L_x_2165:
        /* <DEDUP_REMOVED lines=41> */
.L_x_2170:
[----:B------:R-:W-:Y:S05]  /*e22f0*/  BSYNC.RECONVERGENT B4 ;  /* 0x0000000000047941 */ /* 0x000fea0003800200 */
.L_x_2169:
        /* <DEDUP_REMOVED lines=82> */
.L_x_1972:
[----:B------:R-:W-:Y:S05]  /*e2820*/  BSYNC.RECONVERGENT B3 ;  /* 0x0000000000037941 */ /* 0x000fea0003800200 */
.L_x_1971:
[----:B------:R-:W-:Y:S02]  /*e2830*/  ISETP.GT.U32.AND P0, PT, R48, 0x12b, PT ;  /* 0x0000012b3000780c */ /* 0x000fe40003f04070 */
[----:B012---:R-:W-:-:S04]  /*e2840*/  IADD3 R37, PT, PT, -R52, 0x5, RZ ;  /* 0x0000000534257810 */ /* 0x007fc80007ffe1ff */
[----:B------:R-:W-:-:S13]  /*e2850*/  ISETP.GE.U32.OR P0, PT, R37, R52, P0 ;  /* 0x000000342500720c */ /* 0x000fda0000706470 */
[----:B------:R-:W-:Y:S05]  /*e2860*/  @P0 BRA `(.L_x_1470) ;  /* 0x0000024c00680947 */ /* 0x000fea0003800000 */
[----:B------:R-:W0:Y:S01]  /*e2870*/  LDCU UR4, c[0x0][0x3a0] ;  /* 0x00007400ff0477ac */ /* 0x000e220008000800 */
[----:B------:R-:W-:Y:S01]  /*e2880*/  VIADD R52, R51, 0x6 ;  /* 0x0000000633347836 */ /* 0x000fe20000000000 */
[----:B------:R-:W-:Y:S01]  /*e2890*/  ISETP.NE.AND P1, PT, R80, RZ, PT ;  /* 0x000000ff5000720c */ /* 0x000fe20003f25270 */
[----:B------:R-:W-:Y:S02]  /*e28a0*/  BSSY.RECONVERGENT B3, `(.L_x_2171) ;  /* 0x000053a000037945 */ /* 0x000fe40003800200 */
[C---:B------:R-:W-:Y:S01]  /*e28b0*/  IMAD.SHL.U32 R51, R52.reuse, 0x4, RZ ;  /* 0x0000000434337824 */ /* 0x040fe200078e00ff */
[C---:B0-----:R-:W-:Y:S02]  /*e28c0*/  ISETP.GE.OR P0, PT, R52.reuse, UR4, P1 ;  /* 0x0000000434007c0c */ /* 0x041fe40008f06670 */
[----:B------:R-:W-:-:S11]  /*e28d0*/  ISETP.GE.AND P6, PT, R52, UR4, PT ;  /* 0x0000000434007c0c */ /* 0x000fd6000bfc6270 */
        /* <DEDUP_REMOVED lines=24> */
.L_x_2176:
[----:B------:R-:W-:Y:S05]  /*e2a60*/  BSYNC.RECONVERGENT B5 ;  /* 0x0000000000057941 */ /* 0x000fea0003800200 */
.L_x_2175:
[----:B------:R-:W-:-:S07]  /*e2a70*/  VIADD R83, R38, 0x1 ;  /* 0x0000000126537836 */ /* 0x000fce0000000000 */
.L_x_2174:
[----:B------:R-:W-:Y:S05]  /*e2a80*/  BSYNC.RECONVERGENT B4 ;  /* 0x0000000000047941 */ /* 0x000fea0003800200 */
.L_x_2173:
        /* <DEDUP_REMOVED lines=41> */
.L_x_2178:
[----:B------:R-:W-:Y:S05]  /*e2d20*/  BSYNC.RECONVERGENT B4 ;  /* 0x0000000000047941 */ /* 0x000fea0003800200 */
.L_x_2177:
        /* <DEDUP_REMOVED lines=23> */
[----:B------:R1:W3:Y:S01]  /*e2ea0*/  F2I.FTZ.U32.TRUNC.NTZ R89, R88 ;  /* 0x0000005800597305 */ /* 0x0002e2000021f000 */
[----:B--2---:R-:W-:Y:S02]  /*e2eb0*/  VIADD R87, R93, 0xffffffe ;  /* 0x0ffffffe5d577836 */ /* 0x004fe40000000000 */
[----:B-1----:R-:W-:-:S05]  /*e2ec0*/  IMAD.MOV.U32 R88, RZ, RZ, RZ ;  /* 0x000000ffff587224 */ /* 0x002fca00078e00ff */
[----:B------:R-:W1:Y:S01]  /*e2ed0*/  F2I.FTZ.U32.TRUNC.NTZ R87, R87 ;  /* 0x0000005700577305 */ /* 0x000e62000021f000 */
[----:B---3--:R-:W-:-:S04]  /*e2ee0*/  IMAD.MOV R96, RZ, RZ, -R89 ;  /* 0x000000ffff607224 */ /* 0x008fc800078e0a59 */
[----:B------:R-:W-:Y:S01]  /*e2ef0*/  IMAD R97, R96, R91, RZ ;  /* 0x0000005b60617224 */ /* 0x000fe200078e02ff */
[----:B------:R-:W-:-:S03]  /*e2f00*/  IABS R96, R82 ;  /* 0x0000005200607213 */ /* 0x000fc60000000000 */
[----:B------:R-:W-:-:S04]  /*e2f10*/  IMAD.HI.U32 R97, R89, R97, R88 ;  /* 0x0000006159617227 */ /* 0x000fc800078e0058 */
[--C-:B-1----:R-:W-:Y:S02]  /*e2f20*/  IMAD.MOV R95, RZ, RZ, -R87.reuse ;  /* 0x000000ffff5f7224 */ /* 0x102fe400078e0a57 */
[----:B------:R-:W-:Y:S02]  /*e2f30*/  IMAD.MOV.U32 R88, RZ, RZ, 0x20fd8164 ;  /* 0x20fd8164ff587424 */ /* 0x000fe400078e00ff */
[----:B------:R-:W-:Y:S02]  /*e2f40*/  IMAD R93, R95, R92, RZ ;  /* 0x0000005c5f5d7224 */ /* 0x000fe400078e02ff */
[----:B------:R-:W-:Y:S01]  /*e2f50*/  IMAD.MOV.U32 R89, RZ, RZ, 0x3da8ff83 ;  /* 0x3da8ff83ff597424 */ /* 0x000fe200078e00ff */
[----:B------:R-:W-:Y:S01]  /*e2f60*/  FSEL R88, R88, -8.06006814911005101289e+34, !P0 ;  /* 0xf9785eba58587808 */ /* 0x000fe20004000000 */
[----:B------:R-:W-:Y:S01]  /*e2f70*/  IMAD.HI.U32 R95, R87, R93, R86 ;  /* 0x0000005d575f7227 */ /* 0x000fe200078e0056 */
[----:B------:R-:W-:Y:S02]  /*e2f80*/  DMUL R86, R84, R84 ;  /* 0x0000005454567228 */ /* 0x000fe40000000000 */
        /* <DEDUP_REMOVED lines=120> */
.L_x_2182:
[----:B------:R-:W-:Y:S05]  /*e3710*/  BSYNC.RECONVERGENT B5 ;  /* 0x0000000000057941 */ /* 0x000fea0003800200 */
.L_x_2181:
[----:B------:R-:W-:-:S07]  /*e3720*/  VIADD R96, R38, 0x1 ;  /* 0x0000000126607836 */ /* 0x000fce0000000000 */
.L_x_2180:
[----:B------:R-:W-:Y:S05]  /*e3730*/  BSYNC.RECONVERGENT B4 ;  /* 0x0000000000047941 */ /* 0x000fea0003800200 */
.L_x_2179:
        /* <DEDUP_REMOVED lines=14> */
[----:B------:R-:W-:Y:S01]  /*e3820*/  FSEL R86, R86, -8.06006814911005101289e+34, !P0 ;  /* 0xf9785eba56567808 */ /* 0x000fe20004000000 */
[----:B0-----:R-:W-:Y:S01]  /*e3830*/  IMAD.MOV.U32 R94, RZ, RZ, R64 ;  /* 0x000000ffff5e7224 */ /* 0x001fe200078e0040 */
[----:B------:R-:W-:Y:S01]  /*e3840*/  FSEL R87, -R83, 0.11223486810922622681, !P0 ;  /* 0x3de5db6553577808 */ /* 0x000fe20004000100 */
[----:B------:R-:W-:Y:S02]  /*e3850*/  IMAD.MOV.U32 R83, RZ, RZ, R18 ;  /* 0x000000ffff537224 */ /* 0x000fe400078e0012 */
[----:B------:R-:W-:-:S03]  /*e3860*/  IMAD.MOV.U32 R95, RZ, RZ, R65 ;  /* 0x000000ffff5f7224 */ /* 0x000fc600078e0041 */
        /* <DEDUP_REMOVED lines=22> */
.L_x_2184:
[----:B------:R-:W-:Y:S05]  /*e39d0*/  BSYNC.RECONVERGENT B4 ;  /* 0x0000000000047941 */ /* 0x000fea0003800200 */
.L_x_2183:
        /* <DEDUP_REMOVED lines=58> */
[----:B------:R-:W1:Y:S01]  /*e3d80*/  I2F.F64 R98, R84 ;  /* 0x0000005400627312 */ /* 0x000e620000201c00 */
[----:B------:R-:W-:-:S08]  /*e3d90*/  PRMT R83, RZ, 0x7610, R83 ;  /* 0x00007610ff537816 */ /* 0x000fd00000000053 */
[----:B------:R-:W-:Y:S02]  /*e3da0*/  FSEL R36, R36, R38, !P0 ;  /* 0x0000002624247208 */ /* 0x000fe40004000000 */
        /* <DEDUP_REMOVED lines=69> */
.L_x_2188:
[----:B------:R-:W-:Y:S05]  /*e4200*/  BSYNC.RECONVERGENT B5 ;  /* 0x0000000000057941 */ /* 0x000fea0003800200 */
.L_x_2187:
[----:B------:R-:W-:-:S07]  /*e4210*/  VIADD R96, R38, 0x1 ;  /* 0x0000000126607836 */ /* 0x000fce0000000000 */
.L_x_2186:
[----:B------:R-:W-:Y:S05]  /*e4220*/  BSYNC.RECONVERGENT B4 ;  /* 0x0000000000047941 */ /* 0x000fea0003800200 */
.L_x_2185:
        /* <DEDUP_REMOVED lines=41> */
.L_x_2190:
[----:B------:R-:W-:Y:S05]  /*e44c0*/  BSYNC.RECONVERGENT B4 ;  /* 0x0000000000047941 */ /* 0x000fea0003800200 */
.L_x_2189:
        /* <DEDUP_REMOVED lines=59> */
[----:B------:R-:W-:Y:S01]  /*e4880*/  PRMT R45, RZ, 0x7610, R45 ;  /* 0x00007610ff2d7816 */ /* 0x000fe2000000002d */
[----:B------:R-:W2:Y:S07]  /*e4890*/  LDC R83, c[0x0][0x394] ;  /* 0x0000e500ff537b82 */ /* 0x000eae0000000800 */
        /* <DEDUP_REMOVED lines=27> */
[----:B------:R-:W3:Y:S01]  /*e4a50*/  @!P0 LDG.E.U8 R47, desc[UR10][R40.64+0x2] ;  /* 0x0000020a282f8981 */ /* 0x000ee2000c1e1100 */
[----:B------:R-:W-:-:S03]  /*e4a60*/  PRMT R43, RZ, 0x7610, R43 ;  /* 0x00007610ff2b7816 */ /* 0x000fc6000000002b */
[----:B------:R-:W4:Y:S04]  /*e4a70*/  @!P0 LDG.E.U8 R45, desc[UR10][R40.64+0x1] ;  /* 0x0000010a282d8981 */ /* 0x000f28000c1e1100 */
[----:B------:R-:W5:Y:S01]  /*e4a80*/  @!P0 LDG.E.U8 R43, desc[UR10][R40.64] ;  /* 0x0000000a282b8981 */ /* 0x000f62000c1e1100 */
[-C--:B--2---:R-:W-:Y:S01]  /*e4a90*/  IABS R84, R83.reuse ;  /* 0x0000005300547213 */ /* 0x084fe20000000000 */
        /* <DEDUP_REMOVED lines=62> */
.L_x_2194:
[----:B------:R-:W-:Y:S05]  /*e4e80*/  BSYNC.RECONVERGENT B5 ;  /* 0x0000000000057941 */ /* 0x000fea0003800200 */
.L_x_2193:
[----:B------:R-:W-:-:S07]  /*e4e90*/  VIADD R83, R38, 0x1 ;  /* 0x0000000126537836 */ /* 0x000fce0000000000 */
.L_x_2192:
[----:B------:R-:W-:Y:S05]  /*e4ea0*/  BSYNC.RECONVERGENT B4 ;  /* 0x0000000000047941 */ /* 0x000fea0003800200 */
.L_x_2191:
        /* <DEDUP_REMOVED lines=41> */
.L_x_2196:
[----:B------:R-:W-:Y:S05]  /*e5140*/  BSYNC.RECONVERGENT B4 ;  /* 0x0000000000047941 */ /* 0x000fea0003800200 */
.L_x_2195:
        /* <DEDUP_REMOVED lines=22> */
[----:B------:R-:W-:-:S06]  /*e52b0*/  IMAD.MOV.U32 R43, RZ, RZ, 0x3fe00000 ;  /* 0x3fe00000ff2b7424 */ /* 0x000fcc00078e00ff */
[----:B----4-:R-:W-:-:S08]  /*e52c0*/  DFMA R36, R86, R36, R44 ;  /* 0x000000245624722b */ /* 0x010fd0000000002c */
[----:B------:R-:W-:-:S08]  /*e52d0*/  DFMA R36, R86, R36, R46 ;  /* 0x000000245624722b */ /* 0x000fd0000000002e */
[----:B------:R-:W-:Y:S02]  /*e52e0*/  DFMA R38, R36, R90, R90 ;  /* 0x0000005a2426722b */ /* 0x000fe4000000005a */
[----:B------:R-:W-:-:S10]  /*e52f0*/  DFMA R36, R86, R36, 1 ;  /* 0x3ff000005624742b */ /* 0x000fd40000000024 */
[----:B------:R-:W-:Y:S02]  /*e5300*/  FSEL R40, R36, R38, !P0 ;  /* 0x0000002624287208 */ /* 0x000fe40004000000 */
[----:B------:R-:W-:Y:S02]  /*e5310*/  FSEL R41, R37, R39, !P0 ;  /* 0x0000002725297208 */ /* 0x000fe40004000000 */
[----:B------:R-:W1:Y:S01]  /*e5320*/  I2F.F64 R38, R42 ;  /* 0x0000002a00267312 */ /* 0x000e620000201c00 */
[----:B------:R-:W-:-:S03]  /*e5330*/  LOP3.LUT P0, RZ, R83, 0x2, RZ, 0xc0, !PT ;  /* 0x0000000253ff7812 */ /* 0x000fc6000780c0ff */
[----:B------:R-:W-:-:S10]  /*e5340*/  DADD R36, RZ, -R40 ;  /* 0x00000000ff247229 */ /* 0x000fd40000000828 */
[----:B------:R-:W-:Y:S01]  /*e5350*/  FSEL R36, R40, R36, !P0 ;  /* 0x0000002428247208 */ /* 0x000fe20004000000 */
[----:B-1----:R-:W-:Y:S01]  /*e5360*/  DFMA R82, R78, -0.5, R38 ;  /* 0xbfe000004e52782b */ /* 0x002fe20000000026 */
[----:B------:R-:W-:Y:S01]  /*e5370*/  FSEL R37, R41, R37, !P0 ;  /* 0x0000002529257208 */ /* 0x000fe20004000000 */
[----:B------:R-:W-:-:S05]  /*e5380*/  IMAD.MOV.U32 R40, RZ, RZ, RZ ;  /* 0x000000ffff287224 */ /* 0x000fca00078e00ff */
        /* <DEDUP_REMOVED lines=65> */
.L_x_2200:
[----:B------:R-:W-:Y:S05]  /*e57a0*/  BSYNC.RECONVERGENT B5 ;  /* 0x0000000000057941 */ /* 0x000fea0003800200 */
.L_x_2199:
[----:B------:R-:W-:-:S07]  /*e57b0*/  VIADD R94, R38, 0x1 ;  /* 0x00000001265e7836 */ /* 0x000fce0000000000 */
.L_x_2198:
[----:B------:R-:W-:Y:S05]  /*e57c0*/  BSYNC.RECONVERGENT B4 ;  /* 0x0000000000047941 */ /* 0x000fea0003800200 */
.L_x_2197:
        /* <DEDUP_REMOVED lines=41> */
.L_x_2202:
[----:B------:R-:W-:Y:S05]  /*e5a60*/  BSYNC.RECONVERGENT B4 ;  /* 0x0000000000047941 */ /* 0x000fea0003800200 */
.L_x_2201:
        /* <DEDUP_REMOVED lines=98> */
.L_x_2206:
[----:B------:R-:W-:Y:S05]  /*e6090*/  BSYNC.RECONVERGENT B5 ;  /* 0x0000000000057941 */ /* 0x000fea0003800200 */
.L_x_2205:
[----:B------:R-:W-:-:S07]  /*e60a0*/  VIADD R94, R38, 0x1 ;  /* 0x00000001265e7836 */ /* 0x000fce0000000000 */
.L_x_2204:
[----:B------:R-:W-:Y:S05]  /*e60b0*/  BSYNC.RECONVERGENT B4 ;  /* 0x0000000000047941 */ /* 0x000fea0003800200 */
.L_x_2203:
        /* <DEDUP_REMOVED lines=41> */
.L_x_2208:
[----:B------:R-:W-:Y:S05]  /*e6350*/  BSYNC.RECONVERGENT B4 ;  /* 0x0000000000047941 */ /* 0x000fea0003800200 */
.L_x_2207:
        /* <DEDUP_REMOVED lines=125> */
.L_x_2212:
[----:B------:R-:W-:Y:S05]  /*e6b30*/  BSYNC.RECONVERGENT B5 ;  /* 0x0000000000057941 */ /* 0x000fea0003800200 */
.L_x_2211:
[----:B------:R-:W-:-:S07]  /*e6b40*/  VIADD R94, R38, 0x1 ;  /* 0x00000001265e7836 */ /* 0x000fce0000000000 */
.L_x_2210:
[----:B------:R-:W-:Y:S05]  /*e6b50*/  BSYNC.RECONVERGENT B4 ;  /* 0x0000000000047941 */ /* 0x000fea0003800200 */
.L_x_2209:
        /* <DEDUP_REMOVED lines=13> */
[----:B------:R-:W-:-:S03]  /*e6c30*/  DMUL R84, R90, R90 ;  /* 0x0000005a5a547228 */ /* 0x000fc60000000000 */
[----:B------:R-:W-:Y:S01]  /*e6c40*/  FSEL R86, R86, -8.06006814911005101289e+34, !P0 ;  /* 0xf9785eba56567808 */ /* 0x000fe20004000000 */
[----:B0-----:R-:W-:Y:S01]  /*e6c50*/  IMAD.MOV.U32 R92, RZ, RZ, R18 ;  /* 0x000000ffff5c7224 */ /* 0x001fe200078e0012 */
        /* <DEDUP_REMOVED lines=25> */
.L_x_2214:
[----:B------:R-:W-:Y:S05]  /*e6df0*/  BSYNC.RECONVERGENT B4 ;  /* 0x0000000000047941 */ /* 0x000fea0003800200 */
.L_x_2213:
        /* <DEDUP_REMOVED lines=19> */
[----:B------:R-:W-:Y:S02]  /*e6f30*/  VIMNMX R40, PT, PT, R81, UR6, PT ;  /* 0x0000000651287c48 */ /* 0x000fe4000bfe0100 */
[----:B------:R-:W-:-:S05]  /*e6f40*/  PRMT R81, RZ, 0x7610, R81 ;  /* 0x00007610ff517816 */ /* 0x000fca0000000051 */
[----:B------:R-:W-:Y:S01]  /*e6f50*/  DFMA R36, R86, R36, R42 ;  /* 0x000000245624722b */ /* 0x000fe2000000002a */
[----:B------:R-:W1:Y:S01]  /*e6f60*/  I2F.F64 R40, R40 ;  /* 0x0000002800287312 */ /* 0x000e620000201c00 */
[----:B------:R-:W-:-:S06]  /*e6f70*/  IMAD.MOV.U32 R43, RZ, RZ, 0x3fe00000 ;  /* 0x3fe00000ff2b7424 */ /* 0x000fcc00078e00ff */
[----:B----4-:R-:W-:-:S08]  /*e6f80*/  DFMA R36, R86, R36, R44 ;  /* 0x000000245624722b */ /* 0x010fd0000000002c */
[----:B------:R-:W-:-:S08]  /*e6f90*/  DFMA R36, R86, R36, R46 ;  /* 0x000000245624722b */ /* 0x000fd0000000002e */
[----:B------:R-:W-:Y:S02]  /*e6fa0*/  DFMA R38, R36, R90, R90 ;  /* 0x0000005a2426722b */ /* 0x000fe4000000005a */
[----:B------:R-:W-:-:S10]  /*e6fb0*/  DFMA R36, R86, R36, 1 ;  /* 0x3ff000005624742b */ /* 0x000fd40000000024 */
[----:B------:R-:W-:Y:S02]  /*e6fc0*/  FSEL R38, R36, R38, !P0 ;  /* 0x0000002624267208 */ /* 0x000fe40004000000 */
[----:B------:R-:W-:Y:S02]  /*e6fd0*/  FSEL R39, R37, R39, !P0 ;  /* 0x0000002725277208 */ /* 0x000fe40004000000 */
[----:B------:R-:W-:Y:S01]  /*e6fe0*/  LOP3.LUT P0, RZ, R92, 0x2, RZ, 0xc0, !PT ;  /* 0x000000025cff7812 */ /* 0x000fe2000780c0ff */
[----:B-1----:R-:W-:Y:S01]  /*e6ff0*/  DFMA R92, R76, -0.5, R40 ;  /* 0xbfe000004c5c782b */ /* 0x002fe20000000028 */
[----:B------:R-:W-:Y:S02]  /*e7000*/  IMAD.MOV.U32 R40, RZ, RZ, RZ ;  /* 0x000000ffff287224 */ /* 0x000fe400078e00ff */
        /* <DEDUP_REMOVED lines=68> */
.L_x_2218:
[----:B------:R-:W-:Y:S05]  /*e7450*/  BSYNC.RECONVERGENT B5 ;  /* 0x0000000000057941 */ /* 0x000fea0003800200 */
.L_x_2217:
[----:B------:R-:W-:-:S07]  /*e7460*/  VIADD R94, R38, 0x1 ;  /* 0x00000001265e7836 */ /* 0x000fce0000000000 */
.L_x_2216:
[----:B------:R-:W-:Y:S05]  /*e7470*/  BSYNC.RECONVERGENT B4 ;  /* 0x0000000000047941 */ /* 0x000fea0003800200 */
.L_x_2215:
        /* <DEDUP_REMOVED lines=41> */
.L_x_2220:
[----:B------:R-:W-:Y:S05]  /*e7710*/  BSYNC.RECONVERGENT B4 ;  /* 0x0000000000047941 */ /* 0x000fea0003800200 */
.L_x_2219:
[----:B------:R-:W0:Y:S01]  /*e7720*/  LDCU.64 UR8, c[0x4][0x8] ;  /* 0x01000100ff0877ac */ /* 0x000e220008000a00 */
[----:B------:R-:W-:-:S05]  /*e7730*/  IMAD.SHL.U32 R36, R81, 0x40, RZ ;  /* 0x0000004051247824 */ /* 0x000fca00078e00ff */
[----:B------:R-:W-:-:S04]  /*e7740*/  LOP3.LUT R36, R36, 0x40, RZ, 0xc0, !PT ;  /* 0x0000004024247812 */ /* 0x000fc800078ec0ff */
[----:B0-----:R-:W-:-:S05]  /*e7750*/  IADD3 R94, P0, PT, R36, UR8, RZ ;  /* 0x00000008245e7c10 */ /* 0x001fca000ff1e0ff */
[----:B------:R-:W-:Y:S01]  /*e7760*/  IMAD.X R95, RZ, RZ, UR9, P0 ;  /* 0x00000009ff5f7e24 */ /* 0x000fe200080e06ff */
[----:B------:R-:W-:Y:S01]  /*e7770*/  LOP3.LUT R84, R81, 0x1, RZ, 0xc0, !PT ;  /* 0x0000000151547812 */ /* 0x000fe200078ec0ff */
[----:B------:R-:W-:Y:S01]  /*e7780*/  IMAD.MOV.U32 R86, RZ, RZ, 0x20fd8164 ;  /* 0x20fd8164ff567424 */ /* 0x000fe200078e00ff */
[----:B------:R-:W0:Y:S02]  /*e7790*/  LDCU.64 UR8, c[0x0][0x388] ;  /* 0x00007100ff0877ac */ /* 0x000e240008000a00 */
[----:B------:R-:W2:Y:S04]  /*e77a0*/  LDG.E.128.CONSTANT R36, desc[UR10][R94.64] ;  /* 0x0000000a5e247981 */ /* 0x000ea8000c1e9d00 */
[----:B------:R-:W3:Y:S04]  /*e77b0*/  LDG.E.128.CONSTANT R40, desc[UR10][R94.64+0x10] ;  /* 0x0000100a5e287981 */ /* 0x000ee8000c1e9d00 */
[----:B------:R-:W4:Y:S01]  /*e77c0*/  LDG.E.128.CONSTANT R44, desc[UR10][R94.64+0x20] ;  /* 0x0000200a5e2c7981 */ /* 0x000f22000c1e9d00 */
[----:B------:R-:W-:Y:S01]  /*e77d0*/  IMAD.MOV.U32 R87, RZ, RZ, 0x3da8ff83 ;  /* 0x3da8ff83ff577424 */ /* 0x000fe200078e00ff */
[----:B------:R-:W-:Y:S01]  /*e77e0*/  ISETP.NE.U32.AND P0, PT, R84, 0x1, PT ;  /* 0x000000015400780c */ /* 0x000fe20003f05070 */
[----:B------:R-:W-:-:S03]  /*e77f0*/  DMUL R84, R90, R90 ;  /* 0x0000005a5a547228 */ /* 0x000fc60000000000 */
        /* <DEDUP_REMOVED lines=68> */
.L_x_2172:
[----:B------:R-:W-:Y:S05]  /*e7c40*/  BSYNC.RECONVERGENT B3 ;  /* 0x0000000000037941 */ /* 0x000fea0003800200 */
.L_x_2171:
[----:B------:R-:W-:-:S13]  /*e7c50*/  ISETP.GT.U32.AND P0, PT, R48, 0x12b, PT ;  /* 0x0000012b3000780c */ /* 0x000fda0003f04070 */
[----:B------:R-:W-:Y:S05]  /*e7c60*/  @P0 BRA `(.L_x_1470) ;  /* 0x000001f800680947 */ /* 0x000fea0003800000 */
[----:B------:R-:W1:Y:S01]  /*e7c70*/  LDCU UR4, c[0x0][0x39c] ;  /* 0x00007380ff0477ac */ /* 0x000e620008000800 */
[----:B------:R-:W-:Y:S01]  /*e7c80*/  BSSY.RECONVERGENT B3, `(.L_x_2221) ;  /* 0x0000541000037945 */ /* 0x000fe20003800200 */
[----:B-1----:R-:W-:-:S04]  /*e7c90*/  ISETP.GE.OR P6, PT, R50, UR4, P6 ;  /* 0x0000000432007c0c */ /* 0x002fc8000b7c6670 */
        /* <DEDUP_REMOVED lines=25> */
.L_x_2226:
[----:B------:R-:W-:Y:S05]  /*e7e30*/  BSYNC.RECONVERGENT B5 ;  /* 0x0000000000057941 */ /* 0x000fea0003800200 */
.L_x_2225:
[----:B------:R-:W-:-:S07]  /*e7e40*/  VIADD R83, R38, 0x1 ;  /* 0x0000000126537836 */ /* 0x000fce0000000000 */
.L_x_2224:
[----:B------:R-:W-:Y:S05]  /*e7e50*/  BSYNC.RECONVERGENT B4 ;  /* 0x0000000000047941 */ /* 0x000fea0003800200 */
.L_x_2223:
        /* <DEDUP_REMOVED lines=41> */
.L_x_2228:
[----:B------:R-:W-:Y:S05]  /*e80f0*/  BSYNC.RECONVERGENT B4 ;  /* 0x0000000000047941 */ /* 0x000fea0003800200 */
.L_x_2227:
        /* <DEDUP_REMOVED lines=26> */
[----:B------:R-:W-:-:S06]  /*e82a0*/  FSEL R89, -R84, 0.11223486810922622681, !P0 ;  /* 0x3de5db6554597808 */ /* 0x000fcc0004000100 */
[----:B------:R-:W1:Y:S01]  /*e82b0*/  F2I.FTZ.U32.TRUNC.NTZ R85, R85 ;  /* 0x0000005500557305 */ /* 0x000e62000021f000 */
[----:B--2---:R-:W-:Y:S01]  /*e82c0*/  VIADD R86, R90, 0xffffffe ;  /* 0x0ffffffe5a567836 */ /* 0x004fe20000000000 */
[----:B------:R-:W-:-:S06]  /*e82d0*/  DMUL R90, R92, R92 ;  /* 0x0000005c5c5a7228 */ /* 0x000fcc0000000000 */
[----:B------:R1:W2:Y:S02]  /*e82e0*/  F2I.FTZ.U32.TRUNC.NTZ R87, R86 ;  /* 0x0000005600577305 */ /* 0x0002a4000021f000 */
[----:B-1----:R-:W-:-:S04]  /*e82f0*/  IMAD.MOV R86, RZ, RZ, -R85 ;  /* 0x000000ffff567224 */ /* 0x002fc800078e0a55 */
[----:B------:R-:W-:Y:S02]  /*e8300*/  IMAD.MOV.U32 R84, RZ, RZ, R86 ;  /* 0x000000ffff547224 */ /* 0x000fe400078e0056 */
[----:B--2---:R-:W-:Y:S02]  /*e8310*/  IMAD.MOV R97, RZ, RZ, -R87 ;  /* 0x000000ffff617224 */ /* 0x004fe400078e0a57 */
[----:B------:R-:W-:Y:S02]  /*e8320*/  IMAD.MOV.U32 R86, RZ, RZ, RZ ;  /* 0x000000ffff567224 */ /* 0x000fe400078e00ff */
[----:B------:R-:W-:-:S04]  /*e8330*/  IMAD R97, R97, R96, RZ ;  /* 0x0000006061617224 */ /* 0x000fc800078e02ff */
[----:B------:R-:W-:-:S04]  /*e8340*/  IMAD.HI.U32 R97, R87, R97, R86 ;  /* 0x0000006157617227 */ /* 0x000fc800078e0056 */
[----:B------:R-:W-:Y:S02]  /*e8350*/  IMAD R87, R84, R95, RZ ;  /* 0x0000005f54577224 */ /* 0x000fe400078e02ff */
[----:B------:R-:W-:Y:S02]  /*e8360*/  IMAD.MOV.U32 R84, RZ, RZ, RZ ;  /* 0x000000ffff547224 */ /* 0x000fe400078e00ff */
[----:B------:R-:W-:Y:S02]  /*e8370*/  IMAD.MOV.U32 R86, RZ, RZ, R101 ;  /* 0x000000ffff567224 */ /* 0x000fe400078e0065 */
[----:B------:R-:W-:-:S04]  /*e8380*/  IMAD.HI.U32 R87, R85, R87, R84 ;  /* 0x0000005755577227 */ /* 0x000fc800078e0054 */
[----:B------:R-:W-:Y:S02]  /*e8390*/  IMAD.MOV.U32 R84, RZ, RZ, R100 ;  /* 0x000000ffff547224 */ /* 0x000fe400078e0064 */
[----:B------:R-:W-:-:S04]  /*e83a0*/  IMAD.HI.U32 R97, R97, R86, RZ ;  /* 0x0000005661617227 */ /* 0x000fc800078e00ff */
        /* <DEDUP_REMOVED lines=47> */
[----:B------:R-:W-:Y:S01]  /*e86a0*/  PRMT R83, RZ, 0x7610, R83 ;  /* 0x00007610ff537816 */ /* 0x000fe20000000053 */
        /* <DEDUP_REMOVED lines=71> */
.L_x_2232:
[----:B------:R-:W-:Y:S05]  /*e8b20*/  BSYNC.RECONVERGENT B5 ;  /* 0x0000000000057941 */ /* 0x000fea0003800200 */
.L_x_2231:
[----:B------:R-:W-:-:S07]  /*e8b30*/  VIADD R96, R38, 0x1 ;  /* 0x0000000126607836 */ /* 0x000fce0000000000 */
.L_x_2230:
[----:B------:R-:W-:Y:S05]  /*e8b40*/  BSYNC.RECONVERGENT B4 ;  /* 0x0000000000047941 */ /* 0x000fea0003800200 */
.L_x_2229:
        /* <DEDUP_REMOVED lines=41> */
.L_x_2234:
[----:B------:R-:W-:Y:S05]  /*e8de0*/  BSYNC.RECONVERGENT B4 ;  /* 0x0000000000047941 */ /* 0x000fea0003800200 */
.L_x_2233:
        /* <DEDUP_REMOVED lines=41> */
[----:B------:R-:W-:Y:S01]  /*e9080*/  ISETP.GE.AND P3, PT, R38, RZ, PT ;  /* 0x000000ff2600720c */ /* 0x000fe20003f66270 */
[----:B------:R-:W-:Y:S02]  /*e9090*/  IMAD.MOV.U32 R38, RZ, RZ, R99 ;  /* 0x000000ffff267224 */ /* 0x000fe400078e0063 */
[----:B----4-:R-:W-:-:S08]  /*e90a0*/  DFMA R36, R90, R36, R40 ;  /* 0x000000245a24722b */ /* 0x010fd00000000028 */
        /* <DEDUP_REMOVED lines=15> */
[----:B------:R-:W-:Y:S02]  /*e91a0*/  LOP3.LUT P0, RZ, R83, 0x2, RZ, 0xc0, !PT ;  /* 0x0000000253ff7812 */ /* 0x000fe4000780c0ff */
[----:B------:R-:W-:Y:S02]  /*e91b0*/  PRMT R83, RZ, 0x7610, R83 ;  /* 0x00007610ff537816 */ /* 0x000fe40000000053 */
        /* <DEDUP_REMOVED lines=70> */
.L_x_2238:
[----:B------:R-:W-:Y:S05]  /*e9620*/  BSYNC.RECONVERGENT B5 ;  /* 0x0000000000057941 */ /* 0x000fea0003800200 */
.L_x_2237:
[----:B------:R-:W-:-:S07]  /*e9630*/  VIADD R96, R38, 0x1 ;  /* 0x0000000126607836 */ /* 0x000fce0000000000 */
.L_x_2236:
[----:B------:R-:W-:Y:S05]  /*e9640*/  BSYNC.RECONVERGENT B4 ;  /* 0x0000000000047941 */ /* 0x000fea0003800200 */
.L_x_2235:
        /* <DEDUP_REMOVED lines=41> */
.L_x_2240:
[----:B------:R-:W-:Y:S05]  /*e98e0*/  BSYNC.RECONVERGENT B4 ;  /* 0x0000000000047941 */ /* 0x000fea0003800200 */
.L_x_2239:
        /* <DEDUP_REMOVED lines=53> */
[----:B------:R-:W-:-:S06]  /*e9c40*/  PRMT R47, RZ, 0x7610, R47 ;  /* 0x00007610ff2f7816 */ /* 0x000fcc000000002f */
[----:B------:R-:W-:Y:S01]  /*e9c50*/  DFMA R38, R36, R94, R94 ;  /* 0x0000005e2426722b */ /* 0x000fe2000000005e */
[----:B-1----:R-:W-:Y:S01]  /*e9c60*/  IMAD.MOV.U32 R40, RZ, RZ, RZ ;  /* 0x000000ffff287224 */ /* 0x002fe200078e00ff */
[----:B------:R-:W-:Y:S02]  /*e9c70*/  DFMA R36, R90, R36, 1 ;  /* 0x3ff000005a24742b */ /* 0x000fe40000000024 */
[----:B--2---:R-:W-:-:S08]  /*e9c80*/  DFMA R100, R76, -0.5, R100 ;  /* 0xbfe000004c64782b */ /* 0x004fd00000000064 */
[----:B------:R-:W-:Y:S02]  /*e9c90*/  FSEL R36, R36, R38, !P0 ;  /* 0x0000002624247208 */ /* 0x000fe40004000000 */
[----:B------:R-:W-:Y:S02]  /*e9ca0*/  FSEL R37, R37, R39, !P0 ;  /* 0x0000002725257208 */ /* 0x000fe40004000000 */
[----:B------:R-:W-:Y:S02]  /*e9cb0*/  LOP3.LUT P0, RZ, R83, 0x2, RZ, 0xc0, !PT ;  /* 0x0000000253ff7812 */ /* 0x000fe4000780c0ff */
[----:B------:R-:W-:Y:S01]  /*e9cc0*/  PRMT R45, RZ, 0x7610, R45 ;  /* 0x00007610ff2d7816 */ /* 0x000fe2000000002d */
[----:B------:R-:W1:Y:S01]  /*e9cd0*/  LDC R83, c[0x0][0x394] ;  /* 0x0000e500ff537b82 */ /* 0x000e620000000800 */
        /* <DEDUP_REMOVED lines=94> */
.L_x_2244:
[----:B------:R-:W-:Y:S05]  /*ea2c0*/  BSYNC.RECONVERGENT B5 ;  /* 0x0000000000057941 */ /* 0x000fea0003800200 */
.L_x_2243:
[----:B------:R-:W-:-:S07]  /*ea2d0*/  VIADD R83, R38, 0x1 ;  /* 0x0000000126537836 */ /* 0x000fce0000000000 */
.L_x_2242:
[----:B------:R-:W-:Y:S05]  /*ea2e0*/  BSYNC.RECONVERGENT B4 ;  /* 0x0000000000047941 */ /* 0x000fea0003800200 */
.L_x_2241:
        /* <DEDUP_REMOVED lines=41> */
.L_x_2246:
[----:B------:R-:W-:Y:S05]  /*ea580*/  BSYNC.RECONVERGENT B4 ;  /* 0x0000000000047941 */ /* 0x000fea0003800200 */
.L_x_2245:
        /* <DEDUP_REMOVED lines=101> */
.L_x_2250:
[----:B------:R-:W-:Y:S05]  /*eabe0*/  BSYNC.RECONVERGENT B5 ;  /* 0x0000000000057941 */ /* 0x000fea0003800200 */
.L_x_2249:
[----:B------:R-:W-:-:S07]  /*eabf0*/  VIADD R94, R38, 0x1 ;  /* 0x00000001265e7836 */ /* 0x000fce0000000000 */
.L_x_2248:
[----:B------:R-:W-:Y:S05]  /*eac00*/  BSYNC.RECONVERGENT B4 ;  /* 0x0000000000047941 */ /* 0x000fea0003800200 */
.L_x_2247:
        /* <DEDUP_REMOVED lines=41> */
.L_x_2252:
[----:B------:R-:W-:Y:S05]  /*eaea0*/  BSYNC.RECONVERGENT B4 ;  /* 0x0000000000047941 */ /* 0x000fea0003800200 */
.L_x_2251:
        /* <DEDUP_REMOVED lines=98> */
.L_x_2256:
[----:B------:R-:W-:Y:S05]  /*eb4d0*/  BSYNC.RECONVERGENT B5 ;  /* 0x0000000000057941 */ /* 0x000fea0003800200 */
.L_x_2255:
[----:B------:R-:W-:-:S07]  /*eb4e0*/  VIADD R94, R38, 0x1 ;  /* 0x00000001265e7836 */ /* 0x000fce0000000000 */
.L_x_2254:
[----:B------:R-:W-:Y:S05]  /*eb4f0*/  BSYNC.RECONVERGENT B4 ;  /* 0x0000000000047941 */ /* 0x000fea0003800200 */
.L_x_2253:
        /* <DEDUP_REMOVED lines=41> */
.L_x_2258:
[----:B------:R-:W-:Y:S05]  /*eb790*/  BSYNC.RECONVERGENT B4 ;  /* 0x0000000000047941 */ /* 0x000fea0003800200 */
.L_x_2257:
        /* <DEDUP_REMOVED lines=126> */
.L_x_2262:
[----:B------:R-:W-:Y:S05]  /*ebf80*/  BSYNC.RECONVERGENT B5 ;  /* 0x0000000000057941 */ /* 0x000fea0003800200 */
.L_x_2261:
[----:B------:R-:W-:-:S07]  /*ebf90*/  VIADD R94, R38, 0x1 ;  /* 0x00000001265e7836 */ /* 0x000fce0000000000 */
.L_x_2260:
[----:B------:R-:W-:Y:S05]  /*ebfa0*/  BSYNC.RECONVERGENT B4 ;  /* 0x0000000000047941 */ /* 0x000fea0003800200 */
.L_x_2259:
        /* <DEDUP_REMOVED lines=41> */
.L_x_2264:
[----:B------:R-:W-:Y:S05]  /*ec240*/  BSYNC.RECONVERGENT B4 ;  /* 0x0000000000047941 */ /* 0x000fea0003800200 */
.L_x_2263:
        /* <DEDUP_REMOVED lines=101> */
.L_x_2268:
[----:B------:R-:W-:Y:S05]  /*ec8a0*/  BSYNC.RECONVERGENT B5 ;  /* 0x0000000000057941 */ /* 0x000fea0003800200 */
.L_x_2267:
[----:B------:R-:W-:-:S07]  /*ec8b0*/  VIADD R94, R38, 0x1 ;  /* 0x00000001265e7836 */ /* 0x000fce0000000000 */
.L_x_2266:
[----:B------:R-:W-:Y:S05]  /*ec8c0*/  BSYNC.RECONVERGENT B4 ;  /* 0x0000000000047941 */ /* 0x000fea0003800200 */
.L_x_2265:
        /* <DEDUP_REMOVED lines=41> */
.L_x_2270:
[----:B------:R-:W-:Y:S05]  /*ecb60*/  BSYNC.RECONVERGENT B4 ;  /* 0x0000000000047941 */ /* 0x000fea0003800200 */
.L_x_2269:
        /* <DEDUP_REMOVED lines=82> */
.L_x_2222:
[----:B------:R-:W-:Y:S05]  /*ed090*/  BSYNC.RECONVERGENT B3 ;  /* 0x0000000000037941 */ /* 0x000fea0003800200 */
.L_x_2221:
[----:B------:R-:W-:-:S13]  /*ed0a0*/  ISETP.GT.U32.AND P0, PT, R48, 0x12b, PT ;  /* 0x0000012b3000780c */ /* 0x000fda0003f04070 */
[----:B------:R-:W-:Y:S05]  /*ed0b0*/  @P0 BRA `(.L_x_1470) ;  /* 0x000001a400540947 */ /* 0x000fea0003800000 */
        /* <DEDUP_REMOVED lines=15> */
[----:B-1----:R-:W-:-:S02]  /*ed1b0*/  IMAD R80, R51, UR4, RZ ;  /* 0x0000000433507c24 */ /* 0x002fc4000f8e02ff */
        /* <DEDUP_REMOVED lines=15> */
.L_x_2276:
[----:B------:R-:W-:Y:S05]  /*ed2b0*/  BSYNC.RECONVERGENT B5 ;  /* 0x0000000000057941 */ /* 0x000fea0003800200 */
.L_x_2275:
[----:B------:R-:W-:-:S07]  /*ed2c0*/  VIADD R90, R38, 0x1 ;  /* 0x00000001265a7836 */ /* 0x000fce0000000000 */
.L_x_2274:
[----:B------:R-:W-:Y:S05]  /*ed2d0*/  BSYNC.RECONVERGENT B4 ;  /* 0x0000000000047941 */ /* 0x000fea0003800200 */
.L_x_2273:
        /* <DEDUP_REMOVED lines=41> */
.L_x_2278:
[----:B------:R-:W-:Y:S05]  /*ed570*/  BSYNC.RECONVERGENT B4 ;  /* 0x0000000000047941 */ /* 0x000fea0003800200 */
.L_x_2277:
        /* <DEDUP_REMOVED lines=24> */
[----:B--2---:R-:W-:Y:S01]  /*ed700*/  VIADD R85, R94, 0xffffffe ;  /* 0x0ffffffe5e557836 */ /* 0x004fe20000000000 */
[----:B------:R-:W-:Y:S01]  /*ed710*/  IABS R94, R81 ;  /* 0x00000051005e7213 */ /* 0x000fe20000000000 */
[----:B-1----:R-:W-:-:S05]  /*ed720*/  IMAD.MOV.U32 R86, RZ, RZ, RZ ;  /* 0x000000ffff567224 */ /* 0x002fca00078e00ff */
[----:B------:R-:W1:Y:S01]  /*ed730*/  F2I.FTZ.U32.TRUNC.NTZ R85, R85 ;  /* 0x0000005500557305 */ /* 0x000e62000021f000 */
[----:B---3--:R-:W-:-:S04]  /*ed740*/  IMAD.MOV R97, RZ, RZ, -R87 ;  /* 0x000000ffff617224 */ /* 0x008fc800078e0a57 */
[----:B------:R-:W-:-:S04]  /*ed750*/  IMAD R97, R97, R92, RZ ;  /* 0x0000005c61617224 */ /* 0x000fc800078e02ff */
        /* <DEDUP_REMOVED lines=32> */
[----:B------:R-:W-:-:S07]  /*ed960*/  PRMT R87, RZ, 0x7610, R87 ;  /* 0x00007610ff577816 */ /* 0x000fce0000000057 */
[----:B------:R-:W-:Y:S01]  /*ed970*/  @P1 VIADD R97, R97, 0x1 ;  /* 0x0000000161611836 */ /* 0x000fe20000000000 */
[----:B------:R-:W-:Y:S01]  /*ed980*/  DFMA R46, R84, R36, R46 ;  /* 0x00000024542e722b */ /* 0x000fe2000000002e */
[----:B------:R-:W-:Y:S01]  /*ed990*/  @P2 VIADD R95, R95, 0x1 ;  /* 0x000000015f5f2836 */ /* 0x000fe20000000000 */
[----:B------:R-:W-:Y:S01]  /*ed9a0*/  ISETP.NE.AND P2, PT, R91, RZ, PT ;  /* 0x000000ff5b00720c */ /* 0x000fe20003f45270 */
[----:B------:R-:W-:Y:S01]  /*ed9b0*/  IMAD.MOV.U32 R38, RZ, RZ, R97 ;  /* 0x000000ffff267224 */ /* 0x000fe200078e0061 */
[----:B------:R-:W-:Y:S01]  /*ed9c0*/  ISETP.GE.AND P1, PT, R39, RZ, PT ;  /* 0x000000ff2700720c */ /* 0x000fe20003f26270 */
[----:B------:R-:W-:Y:S02]  /*ed9d0*/  IMAD.MOV.U32 R39, RZ, RZ, R95 ;  /* 0x000000ffff277224 */ /* 0x000fe400078e005f */
[----:B------:R-:W-:Y:S01]  /*ed9e0*/  @!P3 IMAD.MOV R38, RZ, RZ, -R38 ;  /* 0x000000ffff26b224 */ /* 0x000fe200078e0a26 */
[----:B------:R-:W-:Y:S01]  /*ed9f0*/  ISETP.NE.AND P3, PT, R90, RZ, PT ;  /* 0x000000ff5a00720c */ /* 0x000fe20003f65270 */
[----:B------:R-:W-:-:S02]  /*eda00*/  DFMA R36, R46, R82, R82 ;  /* 0x000000522e24722b */ /* 0x000fc40000000052 */
[----:B------:R-:W-:-:S04]  /*eda10*/  DFMA R84, R84, R46, 1 ;  /* 0x3ff000005454742b */ /* 0x000fc8000000002e */
[----:B------:R-:W-:Y:S02]  /*eda20*/  @!P2 LOP3.LUT R38, RZ, R91, RZ, 0x33, !PT ;  /* 0x0000005bff26a212 */ /* 0x000fe400078e33ff */
[----:B------:R-:W-:Y:S02]  /*eda30*/  @!P1 IMAD.MOV R39, RZ, RZ, -R39 ;  /* 0x000000ffff279224 */ /* 0x000fe400078e0a27 */
[----:B------:R-:W-:Y:S02]  /*eda40*/  VIMNMX R38, PT, PT, RZ, R38, !PT ;  /* 0x00000026ff267248 */ /* 0x000fe40007fe0100 */
[----:B------:R-:W-:Y:S02]  /*eda50*/  @!P3 LOP3.LUT R39, RZ, R90, RZ, 0x33, !PT ;  /* 0x0000005aff27b212 */ /* 0x000fe400078e33ff */
[----:B------:R-:W-:Y:S02]  /*eda60*/  VIMNMX R41, PT, PT, R38, UR6, PT ;  /* 0x0000000626297c48 */ /* 0x000fe4000bfe0100 */
[----:B------:R-:W-:-:S02]  /*eda70*/  FSEL R38, R84, R36, !P0 ;  /* 0x0000002454267208 */ /* 0x000fc40004000000 */
[----:B------:R-:W-:Y:S01]  /*eda80*/  VIMNMX R36, PT, PT, RZ, R39, !PT ;  /* 0x00000027ff247248 */ /* 0x000fe20007fe0100 */
[----:B------:R-:W1:Y:S01]  /*eda90*/  I2F.F64 R92, R41 ;  /* 0x00000029005c7312 */ /* 0x000e620000201c00 */
        /* <DEDUP_REMOVED lines=77> */
.L_x_2282:
[----:B------:R-:W-:Y:S05]  /*edf70*/  BSYNC.RECONVERGENT B5 ;  /* 0x0000000000057941 */ /* 0x000fea0003800200 */
.L_x_2281:
[----:B------:R-:W-:-:S07]  /*edf80*/  VIADD R94, R38, 0x1 ;  /* 0x00000001265e7836 */ /* 0x000fce0000000000 */
.L_x_2280:
[----:B------:R-:W-:Y:S05]  /*edf90*/  BSYNC.RECONVERGENT B4 ;  /* 0x0000000000047941 */ /* 0x000fea0003800200 */
.L_x_2279:
        /* <DEDUP_REMOVED lines=41> */
.L_x_2284:
[----:B------:R-:W-:Y:S05]  /*ee230*/  BSYNC.RECONVERGENT B4 ;  /* 0x0000000000047941 */ /* 0x000fea0003800200 */
.L_x_2283:
        /* <DEDUP_REMOVED lines=42> */
[----:B------:R-:W-:Y:S01]  /*ee4e0*/  LOP3.LUT R38, R80, R97, RZ, 0x3c, !PT ;  /* 0x0000006150267212 */ /* 0x000fe200078e3cff */
[----:B------:R-:W-:-:S03]  /*ee4f0*/  IMAD.MOV.U32 R39, RZ, RZ, R99 ;  /* 0x000000ffff277224 */ /* 0x000fc600078e0063 */
[----:B------:R-:W-:-:S03]  /*ee500*/  ISETP.GE.AND P1, PT, R38, RZ, PT ;  /* 0x000000ff2600720c */ /* 0x000fc60003f26270 */
[----:B----4-:R-:W-:-:S08]  /*ee510*/  DFMA R36, R90, R36, R40 ;  /* 0x000000245a24722b */ /* 0x010fd00000000028 */
[----:B------:R-:W-:Y:S01]  /*ee520*/  DFMA R36, R90, R36, R42 ;  /* 0x000000245a24722b */ /* 0x000fe2000000002a */
[----:B------:R-:W-:Y:S02]  /*ee530*/  IMAD.MOV.U32 R43, RZ, RZ, 0x3fe00000 ;  /* 0x3fe00000ff2b7424 */ /* 0x000fe400078e00ff */
[----:B------:R-:W-:Y:S01]  /*ee540*/  @!P1 IMAD.MOV R39, RZ, RZ, -R39 ;  /* 0x000000ffff279224 */ /* 0x000fe200078e0a27 */
[----:B------:R-:W-:-:S04]  /*ee550*/  @!P3 LOP3.LUT R39, RZ, R97, RZ, 0x33, !PT ;  /* 0x00000061ff27b212 */ /* 0x000fc800078e33ff */
[----:B--2---:R-:W-:-:S08]  /*ee560*/  DFMA R36, R90, R36, R44 ;  /* 0x000000245a24722b */ /* 0x004fd0000000002c */
[----:B------:R-:W-:-:S08]  /*ee570*/  DFMA R46, R90, R36, R46 ;  /* 0x000000245a2e722b */ /* 0x000fd0000000002e */
[----:B------:R-:W-:Y:S02]  /*ee580*/  DFMA R36, R46, R94, R94 ;  /* 0x0000005e2e24722b */ /* 0x000fe4000000005e */
[----:B------:R-:W-:-:S10]  /*ee590*/  DFMA R46, R90, R46, 1 ;  /* 0x3ff000005a2e742b */ /* 0x000fd4000000002e */
[----:B------:R-:W-:Y:S02]  /*ee5a0*/  FSEL R38, R46, R36, !P0 ;  /* 0x000000242e267208 */ /* 0x000fe40004000000 */
[----:B------:R-:W-:Y:S02]  /*ee5b0*/  VIMNMX R36, PT, PT, RZ, R39, !PT ;  /* 0x00000027ff247248 */ /* 0x000fe40007fe0100 */
[----:B------:R-:W-:Y:S02]  /*ee5c0*/  FSEL R39, R47, R37, !P0 ;  /* 0x000000252f277208 */ /* 0x000fe40004000000 */
[----:B------:R-:W-:Y:S02]  /*ee5d0*/  VIMNMX R40, PT, PT, R36, UR6, PT ;  /* 0x0000000624287c48 */ /* 0x000fe4000bfe0100 */
[----:B------:R-:W-:Y:S02]  /*ee5e0*/  LOP3.LUT P0, RZ, R96, 0x2, RZ, 0xc0, !PT ;  /* 0x0000000260ff7812 */ /* 0x000fe4000780c0ff */
[----:B------:R-:W-:Y:S01]  /*ee5f0*/  DADD R36, RZ, -R38 ;  /* 0x00000000ff247229 */ /* 0x000fe20000000826 */
[----:B------:R1:W2:Y:S02]  /*ee600*/  I2F.F64 R98, R40 ;  /* 0x0000002800627312 */ /* 0x0002a40000201c00 */
[----:B-1----:R-:W-:-:S07]  /*ee610*/  IMAD.MOV.U32 R40, RZ, RZ, RZ ;  /* 0x000000ffff287224 */ /* 0x002fce00078e00ff */
[----:B------:R-:W-:Y:S02]  /*ee620*/  FSEL R36, R38, R36, !P0 ;  /* 0x0000002426247208 */ /* 0x000fe40004000000 */
        /* <DEDUP_REMOVED lines=69> */
.L_x_2288:
[----:B------:R-:W-:Y:S05]  /*eea80*/  BSYNC.RECONVERGENT B5 ;  /* 0x0000000000057941 */ /* 0x000fea0003800200 */
.L_x_2287:
[----:B------:R-:W-:-:S07]  /*eea90*/  VIADD R94, R38, 0x1 ;  /* 0x00000001265e7836 */ /* 0x000fce0000000000 */
.L_x_2286:
[----:B------:R-:W-:Y:S05]  /*eeaa0*/  BSYNC.RECONVERGENT B4 ;  /* 0x0000000000047941 */ /* 0x000fea0003800200 */
.L_x_2285:
        /* <DEDUP_REMOVED lines=41> */
.L_x_2290:
[----:B------:R-:W-:Y:S05]  /*eed40*/  BSYNC.RECONVERGENT B4 ;  /* 0x0000000000047941 */ /* 0x000fea0003800200 */
.L_x_2289:
        /* <DEDUP_REMOVED lines=59> */
[----:B------:R-:W-:Y:S01]  /*ef100*/  FSEL R37, R47, R37, !P0 ;  /* 0x000000252f257208 */ /* 0x000fe20004000000 */
[----:B------:R-:W1:Y:S01]  /*ef110*/  LDC R46, c[0x0][0x394] ;  /* 0x0000e500ff2e7b82 */ /* 0x000e620000000800 */
        /* <DEDUP_REMOVED lines=41> */
[----:B------:R-:W-:Y:S01]  /*ef3b0*/  IMAD.MOV.U32 R94, RZ, RZ, 0x1 ;  /* 0x00000001ff5e7424 */ /* 0x000fe200078e00ff */
[----:B------:R-:W-:Y:S01]  /*ef3c0*/  LOP3.LUT R81, R81, R46, RZ, 0x3c, !PT ;  /* 0x0000002e51517212 */ /* 0x000fe200078e3cff */
[----:B------:R-:W-:-:S02]  /*ef3d0*/  IMAD.MOV.U32 R88, RZ, RZ, R70 ;  /* 0x000000ffff587224 */ /* 0x000fc400078e0046 */
[----:B------:R-:W-:Y:S01]  /*ef3e0*/  IMAD.MOV.U32 R89, RZ, RZ, R71 ;  /* 0x000000ffff597224 */ /* 0x000fe200078e0047 */
        /* <DEDUP_REMOVED lines=52> */
.L_x_2294:
[----:B------:R-:W-:Y:S05]  /*ef730*/  BSYNC.RECONVERGENT B5 ;  /* 0x0000000000057941 */ /* 0x000fea0003800200 */
.L_x_2293:
[----:B------:R-:W-:-:S07]  /*ef740*/  VIADD R94, R38, 0x1 ;  /* 0x00000001265e7836 */ /* 0x000fce0000000000 */
.L_x_2292:
[----:B------:R-:W-:Y:S05]  /*ef750*/  BSYNC.RECONVERGENT B4 ;  /* 0x0000000000047941 */ /* 0x000fea0003800200 */
.L_x_2291:
        /* <DEDUP_REMOVED lines=41> */
.L_x_2296:
[----:B------:R-:W-:Y:S05]  /*ef9f0*/  BSYNC.RECONVERGENT B4 ;  /* 0x0000000000047941 */ /* 0x000fea0003800200 */
.L_x_2295:
        /* <DEDUP_REMOVED lines=27> */
[----:B------:R1:W2:Y:S02]  /*efbb0*/  I2F.F64 R88, R81 ;  /* 0x0000005100587312 */ /* 0x0002a40000201c00 */
[----:B-1----:R-:W-:-:S07]  /*efbc0*/  PRMT R81, RZ, 0x7610, R81 ;  /* 0x00007610ff517816 */ /* 0x002fce0000000051 */
[----:B------:R-:W-:Y:S02]  /*efbd0*/  FSEL R38, R46, R36, !P0 ;  /* 0x000000242e267208 */ /* 0x000fe40004000000 */
[----:B------:R-:W-:Y:S02]  /*efbe0*/  FSEL R39, R47, R37, !P0 ;  /* 0x000000252f277208 */ /* 0x000fe40004000000 */
[----:B------:R-:W-:Y:S01]  /*efbf0*/  LOP3.LUT P0, RZ, R94, 0x2, RZ, 0xc0, !PT ;  /* 0x000000025eff7812 */ /* 0x000fe2000780c0ff */
[----:B--2---:R-:W-:-:S03]  /*efc00*/  DFMA R88, R78, -0.5, R88 ;  /* 0xbfe000004e58782b */ /* 0x004fc60000000058 */
        /* <DEDUP_REMOVED lines=68> */
.L_x_2300:
[----:B------:R-:W-:Y:S05]  /*f0050*/  BSYNC.RECONVERGENT B5 ;  /* 0x0000000000057941 */ /* 0x000fea0003800200 */
.L_x_2299:
[----:B------:R-:W-:-:S07]  /*f0060*/  VIADD R94, R38, 0x1 ;  /* 0x00000001265e7836 */ /* 0x000fce0000000000 */
.L_x_2298:
[----:B------:R-:W-:Y:S05]  /*f0070*/  BSYNC.RECONVERGENT B4 ;  /* 0x0000000000047941 */ /* 0x000fea0003800200 */
.L_x_2297:
        /* <DEDUP_REMOVED lines=41> */
.L_x_2302:
[----:B------:R-:W-:Y:S05]  /*f0310*/  BSYNC.RECONVERGENT B4 ;  /* 0x0000000000047941 */ /* 0x000fea0003800200 */
.L_x_2301:
        /* <DEDUP_REMOVED lines=98> */
.L_x_2306:
[----:B------:R-:W-:Y:S05]  /*f0940*/  BSYNC.RECONVERGENT B5 ;  /* 0x0000000000057941 */ /* 0x000fea0003800200 */
.L_x_2305:
[----:B------:R-:W-:-:S07]  /*f0950*/  VIADD R94, R38, 0x1 ;  /* 0x00000001265e7836 */ /* 0x000fce0000000000 */
.L_x_2304:
[----:B------:R-:W-:Y:S05]  /*f0960*/  BSYNC.RECONVERGENT B4 ;  /* 0x0000000000047941 */ /* 0x000fea0003800200 */
.L_x_2303:
        /* <DEDUP_REMOVED lines=41> */
.L_x_2308:
[----:B------:R-:W-:Y:S05]  /*f0c00*/  BSYNC.RECONVERGENT B4 ;  /* 0x0000000000047941 */ /* 0x000fea0003800200 */
.L_x_2307:
        /* <DEDUP_REMOVED lines=63> */
[----:B--2---:R-:W-:Y:S01]  /*f1000*/  IABS R46, R81 ;  /* 0x00000051002e7213 */ /* 0x004fe20000000000 */
[----:B-1----:R-:W-:Y:S01]  /*f1010*/  VIADD R80, R80, UR4 ;  /* 0x0000000450507c36 */ /* 0x002fe20008000000 */
[----:B------:R-:W-:Y:S01]  /*f1020*/  UMOV UR8, 0xe5604189 ;  /* 0xe560418900087882 */ /* 0x000fe20000000000 */
[----:B------:R-:W-:Y:S01]  /*f1030*/  UMOV UR9, 0x3fd322d0 ;  /* 0x3fd322d000097882 */ /* 0x000fe20000000000 */
[----:B------:R-:W1:Y:S01]  /*f1040*/  I2F.RP R40, R46 ;  /* 0x0000002e00287306 */ /* 0x000e620000209400 */
[----:B------:R-:W-:Y:S01]  /*f1050*/  BSSY.RECONVERGENT B4, `(.L_x_2309) ;  /* 0x000003c000047945 */ /* 0x000fe20003800200 */
[----:B------:R-:W-:-:S02]  /*f1060*/  IABS R84, R80 ;  /* 0x0000005000547213 */ /* 0x000fc40000000000 */
[----:B------:R-:W-:-:S04]  /*f1070*/  LOP3.LUT R80, R80, R81, RZ, 0x3c, !PT ;  /* 0x0000005150507212 */ /* 0x000fc800078e3cff */
        /* <DEDUP_REMOVED lines=10> */
[----:B------:R-:W-:Y:S02]  /*f1120*/  IMAD R87, R46, R87, R84 ;  /* 0x000000572e577224 */ /* 0x000fe400078e0254 */
[----:B------:R-:W-:-:S03]  /*f1130*/  IMAD.MOV.U32 R84, RZ, RZ, R70 ;  /* 0x000000ffff547224 */ /* 0x000fc600078e0046 */
[----:B------:R-:W-:-:S13]  /*f1140*/  ISETP.GT.U32.AND P0, PT, R46, R87, PT ;  /* 0x000000572e00720c */ /* 0x000fda0003f04070 */
[----:B------:R-:W-:Y:S02]  /*f1150*/  @!P0 IMAD.IADD R87, R87, 0x1, -R46 ;  /* 0x0000000157578824 */ /* 0x000fe400078e0a2e */
[----:B------:R-:W-:Y:S01]  /*f1160*/  @!P0 VIADD R85, R85, 0x1 ;  /* 0x0000000155558836 */ /* 0x000fe20000000000 */
[----:B------:R-:W-:Y:S02]  /*f1170*/  ISETP.NE.AND P0, PT, R81, RZ, PT ;  /* 0x000000ff5100720c */ /* 0x000fe40003f05270 */
[----:B------:R-:W-:-:S13]  /*f1180*/  ISETP.GE.U32.AND P1, PT, R87, R46, PT ;  /* 0x0000002e5700720c */ /* 0x000fda0003f26070 */
[----:B------:R-:W-:-:S04]  /*f1190*/  @P1 VIADD R85, R85, 0x1 ;  /* 0x0000000155551836 */ /* 0x000fc80000000000 */
[----:B------:R-:W-:Y:S02]  /*f11a0*/  IMAD.MOV.U32 R80, RZ, RZ, R85 ;  /* 0x000000ffff507224 */ /* 0x000fe400078e0055 */
[----:B------:R-:W-:Y:S02]  /*f11b0*/  IMAD.MOV.U32 R85, RZ, RZ, R71 ;  /* 0x000000ffff557224 */ /* 0x000fe400078e0047 */
        /* <DEDUP_REMOVED lines=35> */
.L_x_2312:
[----:B------:R-:W-:Y:S05]  /*f13f0*/  BSYNC.RECONVERGENT B5 ;  /* 0x0000000000057941 */ /* 0x000fea0003800200 */
.L_x_2311:
[----:B------:R-:W-:-:S07]  /*f1400*/  VIADD R81, R38, 0x1 ;  /* 0x0000000126517836 */ /* 0x000fce0000000000 */
.L_x_2310:
[----:B------:R-:W-:Y:S05]  /*f1410*/  BSYNC.RECONVERGENT B4 ;  /* 0x0000000000047941 */ /* 0x000fea0003800200 */
.L_x_2309:
        /* <DEDUP_REMOVED lines=10> */
[----:B------:R-:W-:Y:S01]  /*f14c0*/  BSSY.RECONVERGENT B4, `(.L_x_2313) ;  /* 0x000001f000047945 */ /* 0x000fe20003800200 */
[----:B------:R-:W-:Y:S01]  /*f14d0*/  IMAD.MOV.U32 R91, RZ, RZ, 0x3da8ff83 ;  /* 0x3da8ff83ff5b7424 */ /* 0x000fe200078e00ff */
[----:B------:R-:W-:Y:S01]  /*f14e0*/  ISETP.NE.U32.AND P0, PT, R86, 0x1, PT ;  /* 0x000000015600780c */ /* 0x000fe20003f05070 */
[----:B------:R-:W-:Y:S01]  /*f14f0*/  DMUL R86, R84, R84 ;  /* 0x0000005454567228 */ /* 0x000fe20000000000 */
[----:B------:R-:W-:-:S02]  /*f1500*/  IMAD.MOV.U32 R96, RZ, RZ, R18 ;  /* 0x000000ffff607224 */ /* 0x000fc400078e0012 */
        /* <DEDUP_REMOVED lines=26> */
.L_x_2314:
[----:B------:R-:W-:Y:S05]  /*f16b0*/  BSYNC.RECONVERGENT B4 ;  /* 0x0000000000047941 */ /* 0x000fea0003800200 */
.L_x_2313:
        /* <DEDUP_REMOVED lines=28> */
[----:B------:R-:W-:Y:S01]  /*f1880*/  DFMA R36, R84, R36, 1 ;  /* 0x3ff000005424742b */ /* 0x000fe20000000024 */
[----:B------:R-:W-:-:S09]  /*f1890*/  PRMT R85, RZ, 0x7610, R85 ;  /* 0x00007610ff557816 */ /* 0x000fd20000000055 */
        /* <DEDUP_REMOVED lines=71> */
.L_x_2318:
[----:B------:R-:W-:Y:S05]  /*f1d10*/  BSYNC.RECONVERGENT B5 ;  /* 0x0000000000057941 */ /* 0x000fea0003800200 */
.L_x_2317:
[----:B------:R-:W-:-:S07]  /*f1d20*/  VIADD R92, R38, 0x1 ;  /* 0x00000001265c7836 */ /* 0x000fce0000000000 */
.L_x_2316:
[----:B------:R-:W-:Y:S05]  /*f1d30*/  BSYNC.RECONVERGENT B4 ;  /* 0x0000000000047941 */ /* 0x000fea0003800200 */
.L_x_2315:
        /* <DEDUP_REMOVED lines=41> */
.L_x_2320:
[----:B------:R-:W-:Y:S05]  /*f1fd0*/  BSYNC.RECONVERGENT B4 ;  /* 0x0000000000047941 */ /* 0x000fea0003800200 */
.L_x_2319:
        /* <DEDUP_REMOVED lines=82> */
.L_x_2272:
[----:B------:R-:W-:Y:S05]  /*f2500*/  BSYNC.RECONVERGENT B3 ;  /* 0x0000000000037941 */ /* 0x000fea0003800200 */
.L_x_2271:
[----:B------:R-:W-:-:S13]  /*f2510*/  ISETP.GT.U32.AND P0, PT, R48, 0x12b, PT ;  /* 0x0000012b3000780c */ /* 0x000fda0003f04070 */
[----:B------:R-:W-:Y:S05]  /*f2520*/  @P0 BRA `(.L_x_1470) ;  /* 0x0000015000380947 */ /* 0x000fea0003800000 */
[----:B------:R-:W3:Y:S01]  /*f2530*/  LDCU UR4, c[0x0][0x39c] ;  /* 0x00007380ff0477ac */ /* 0x000ee20008000800 */
[----:B------:R-:W-:Y:S01]  /*f2540*/  BSSY.RECONVERGENT B3, `(.L_x_2321) ;  /* 0x0000541000037945 */ /* 0x000fe20003800200 */
[----:B---3--:R-:W-:-:S04]  /*f2550*/  ISETP.GE.OR P6, PT, R53, UR4, P6 ;  /* 0x0000000435007c0c */ /* 0x008fc8000b7c6670 */
[----:B------:R-:W-:-:S13]  /*f2560*/  ISETP.LT.OR P6, PT, R53, RZ, P6 ;  /* 0x000000ff3500720c */ /* 0x000fda00037c1670 */
[----:B------:R-:W-:Y:S05]  /*f2570*/  @P6 BRA `(.L_x_2322) ;  /* 0x0000005000f46947 */ /* 0x000fea0003800000 */
[----:B------:R-:W3:Y:S01]  /*f2580*/  LDCU UR4, c[0x0][0x3a4] ;  /* 0x00007480ff0477ac */ /* 0x000ee20008000800 */
[----:B------:R-:W-:Y:S01]  /*f2590*/  DSETP.NEU.AND P5, PT, |R72|, +INF , PT ;  /* 0x7ff000004800742a */ /* 0x000fe20003fad200 */
[----:B------:R-:W-:Y:S01]  /*f25a0*/  BSSY.RECONVERGENT B4, `(.L_x_2323) ;  /* 0x0000017000047945 */ /* 0x000fe20003800200 */
[----:B012---:R-:W-:Y:S01]  /*f25b0*/  IMAD.MOV.U32 R81, RZ, RZ, 0x1 ;  /* 0x00000001ff517424 */ /* 0x007fe200078e00ff */
[----:B------:R-:W0:Y:S01]  /*f25c0*/  LDCU UR7, c[0x0][0x3a8] ;  /* 0x00007500ff0777ac */ /* 0x000e220008000800 */
[----:B------:R-:W-:Y:S02]  /*f25d0*/  IMAD.MOV.U32 R82, RZ, RZ, R70 ;  /* 0x000000ffff527224 */ /* 0x000fe400078e0046 */
[----:B------:R-:W-:Y:S02]  /*f25e0*/  IMAD.MOV.U32 R83, RZ, RZ, R71 ;  /* 0x000000ffff537224 */ /* 0x000fe400078e0047 */
[----:B---3--:R-:W-:Y:S02]  /*f25f0*/  IMAD R80, R53, UR4, RZ ;  /* 0x0000000435507c24 */ /* 0x008fe4000f8e02ff */
        /* <DEDUP_REMOVED lines=15> */
.L_x_2326:
[----:B------:R-:W-:Y:S05]  /*f26f0*/  BSYNC.RECONVERGENT B5 ;  /* 0x0000000000057941 */ /* 0x000fea0003800200 */
.L_x_2325:
[----:B------:R-:W-:-:S07]  /*f2700*/  VIADD R81, R38, 0x1 ;  /* 0x0000000126517836 */ /* 0x000fce0000000000 */
.L_x_2324:
[----:B------:R-:W-:Y:S05]  /*f2710*/  BSYNC.RECONVERGENT B4 ;  /* 0x0000000000047941 */ /* 0x000fea0003800200 */
.L_x_2323:
        /* <DEDUP_REMOVED lines=41> */
.L_x_2328:
[----:B------:R-:W-:Y:S05]  /*f29b0*/  BSYNC.RECONVERGENT B4 ;  /* 0x0000000000047941 */ /* 0x000fea0003800200 */
.L_x_2327:
        /* <DEDUP_REMOVED lines=22> */
[----:B------:R-:W-:Y:S02]  /*f2b20*/  FSEL R90, R90, -8.06006814911005101289e+34, !P0 ;  /* 0xf9785eba5a5a7808 */ /* 0x000fe40004000000 */
[----:B------:R-:W-:Y:S01]  /*f2b30*/  FSEL R91, -R82, 0.11223486810922622681, !P0 ;  /* 0x3de5db65525b7808 */ /* 0x000fe20004000100 */
[----:B-1----:R-:W1:Y:S08]  /*f2b40*/  MUFU.RCP R86, R86 ;  /* 0x0000005600567308 */ /* 0x002e700000001000 */
[----:B--2---:R-:W2:Y:S01]  /*f2b50*/  MUFU.RCP R87, R87 ;  /* 0x0000005700577308 */ /* 0x004ea20000001000 */
[----:B-1----:R-:W-:-:S07]  /*f2b60*/  VIADD R83, R86, 0xffffffe ;  /* 0x0ffffffe56537836 */ /* 0x002fce0000000000 */
        /* <DEDUP_REMOVED lines=44> */
[----:B------:R-:W-:Y:S01]  /*f2e30*/  DFMA R36, R46, R84, R84 ;  /* 0x000000542e24722b */ /* 0x000fe20000000054 */
[----:B------:R-:W-:Y:S01]  /*f2e40*/  @P2 VIADD R89, R89, 0x1 ;  /* 0x0000000159592836 */ /* 0x000fe20000000000 */
[----:B------:R-:W-:Y:S01]  /*f2e50*/  ISETP.NE.AND P2, PT, R81, RZ, PT ;  /* 0x000000ff5100720c */ /* 0x000fe20003f45270 */
[----:B------:R-:W-:Y:S01]  /*f2e60*/  DFMA R86, R86, R46, 1 ;  /* 0x3ff000005656742b */ /* 0x000fe2000000002e */
[----:B------:R-:W-:Y:S01]  /*f2e70*/  @!P6 LOP3.LUT R38, RZ, R94, RZ, 0x33, !PT ;  /* 0x0000005eff26e212 */ /* 0x000fe200078e33ff */
[----:B------:R-:W-:-:S03]  /*f2e80*/  IMAD.MOV.U32 R39, RZ, RZ, R89 ;  /* 0x000000ffff277224 */ /* 0x000fc600078e0059 */
[----:B------:R-:W-:Y:S02]  /*f2e90*/  VIMNMX R38, PT, PT, RZ, R38, !PT ;  /* 0x00000026ff267248 */ /* 0x000fe40007fe0100 */
[----:B------:R-:W-:Y:S02]  /*f2ea0*/  @!P1 IMAD.MOV R39, RZ, RZ, -R39 ;  /* 0x000000ffff279224 */ /* 0x000fe400078e0a27 */
[----:B------:R-:W-:Y:S02]  /*f2eb0*/  VIMNMX R41, PT, PT, R38, UR6, PT ;  /* 0x0000000626297c48 */ /* 0x000fe4000bfe0100 */
[----:B------:R-:W-:Y:S02]  /*f2ec0*/  FSEL R38, R86, R36, !P0 ;  /* 0x0000002456267208 */ /* 0x000fe40004000000 */
[----:B------:R-:W-:Y:S01]  /*f2ed0*/  @!P2 LOP3.LUT R39, RZ, R81, RZ, 0x33, !PT ;  /* 0x00000051ff27a212 */ /* 0x000fe200078e33ff */
[----:B------:R-:W1:Y:S01]  /*f2ee0*/  I2F.F64 R88, R41 ;  /* 0x0000002900587312 */ /* 0x000e620000201c00 */
[----:B------:R-:W-:-:S02]  /*f2ef0*/  PRMT R81, RZ, 0x7610, R81 ;  /* 0x00007610ff517816 */ /* 0x000fc40000000051 */
[----:B------:R-:W-:Y:S02]  /*f2f00*/  VIMNMX R36, PT, PT, RZ, R39, !PT ;  /* 0x00000027ff247248 */ /* 0x000fe40007fe0100 */
        /* <DEDUP_REMOVED lines=77> */
.L_x_2332:
[----:B------:R-:W-:Y:S05]  /*f33e0*/  BSYNC.RECONVERGENT B5 ;  /* 0x0000000000057941 */ /* 0x000fea0003800200 */
.L_x_2331:
[----:B------:R-:W-:-:S07]  /*f33f0*/  VIADD R94, R38, 0x1 ;  /* 0x00000001265e7836 */ /* 0x000fce0000000000 */
.L_x_2330:
[----:B------:R-:W-:Y:S05]  /*f3400*/  BSYNC.RECONVERGENT B4 ;  /* 0x0000000000047941 */ /* 0x000fea0003800200 */
.L_x_2329:
        /* <DEDUP_REMOVED lines=41> */
.L_x_2334:
[----:B------:R-:W-:Y:S05]  /*f36a0*/  BSYNC.RECONVERGENT B4 ;  /* 0x0000000000047941 */ /* 0x000fea0003800200 */
.L_x_2333:
        /* <DEDUP_REMOVED lines=58> */
[----:B------:R1:W2:Y:S01]  /*f3a50*/  I2F.F64 R92, R40 ;  /* 0x00000028005c7312 */ /* 0x0002a20000201c00 */
[----:B------:R-:W-:Y:S01]  /*f3a60*/  PRMT R81, RZ, 0x7610, R81 ;  /* 0x00007610ff517816 */ /* 0x000fe20000000051 */
        /* <DEDUP_REMOVED lines=71> */
.L_x_2338:
[----:B------:R-:W-:Y:S05]  /*f3ee0*/  BSYNC.RECONVERGENT B5 ;  /* 0x0000000000057941 */ /* 0x000fea0003800200 */
.L_x_2337:
[----:B------:R-:W-:-:S07]  /*f3ef0*/  VIADD R96, R38, 0x1 ;  /* 0x0000000126607836 */ /* 0x000fce0000000000 */
.L_x_2336:
[----:B------:R-:W-:Y:S05]  /*f3f00*/  BSYNC.RECONVERGENT B4 ;  /* 0x0000000000047941 */ /* 0x000fea0003800200 */
.L_x_2335:
        /* <DEDUP_REMOVED lines=41> */
.L_x_2340:
[----:B------:R-:W-:Y:S05]  /*f41a0*/  BSYNC.RECONVERGENT B4 ;  /* 0x0000000000047941 */ /* 0x000fea0003800200 */
.L_x_2339:
        /* <DEDUP_REMOVED lines=60> */
[----:B------:R-:W3:Y:S01]  /*f4570*/  LDC R81, c[0x0][0x394] ;  /* 0x0000e500ff517b82 */ /* 0x000ee20000000800 */
[----:B-1----:R-:W-:-:S06]  /*f4580*/  IMAD.MOV.U32 R40, RZ, RZ, RZ ;  /* 0x000000ffff287224 */ /* 0x002fcc00078e00ff */
        /* <DEDUP_REMOVED lines=95> */
.L_x_2344:
[----:B------:R-:W-:Y:S05]  /*f4b80*/  BSYNC.RECONVERGENT B5 ;  /* 0x0000000000057941 */ /* 0x000fea0003800200 */
.L_x_2343:
[----:B------:R-:W-:-:S07]  /*f4b90*/  VIADD R81, R38, 0x1 ;  /* 0x0000000126517836 */ /* 0x000fce0000000000 */
.L_x_2342:
[----:B------:R-:W-:Y:S05]  /*f4ba0*/  BSYNC.RECONVERGENT B4 ;  /* 0x0000000000047941 */ /* 0x000fea0003800200 */
.L_x_2341:
        /* <DEDUP_REMOVED lines=41> */
.L_x_2346:
[----:B------:R-:W-:Y:S05]  /*f4e40*/  BSYNC.RECONVERGENT B4 ;  /* 0x0000000000047941 */ /* 0x000fea0003800200 */
.L_x_2345:
        /* <DEDUP_REMOVED lines=101> */
.L_x_2350:
[----:B------:R-:W-:Y:S05]  /*f54a0*/  BSYNC.RECONVERGENT B5 ;  /* 0x0000000000057941 */ /* 0x000fea0003800200 */
.L_x_2349:
[----:B------:R-:W-:-:S07]  /*f54b0*/  VIADD R94, R38, 0x1 ;  /* 0x00000001265e7836 */ /* 0x000fce0000000000 */
.L_x_2348:
[----:B------:R-:W-:Y:S05]  /*f54c0*/  BSYNC.RECONVERGENT B4 ;  /* 0x0000000000047941 */ /* 0x000fea0003800200 */
.L_x_2347:
        /* <DEDUP_REMOVED lines=41> */
.L_x_2352:
[----:B------:R-:W-:Y:S05]  /*f5760*/  BSYNC.RECONVERGENT B4 ;  /* 0x0000000000047941 */ /* 0x000fea0003800200 */
.L_x_2351:
        /* <DEDUP_REMOVED lines=98> */
.L_x_2356:
[----:B------:R-:W-:Y:S05]  /*f5d90*/  BSYNC.RECONVERGENT B5 ;  /* 0x0000000000057941 */ /* 0x000fea0003800200 */
.L_x_2355:
[----:B------:R-:W-:-:S07]  /*f5da0*/  VIADD R92, R38, 0x1 ;  /* 0x00000001265c7836 */ /* 0x000fce0000000000 */
.L_x_2354:
[----:B------:R-:W-:Y:S05]  /*f5db0*/  BSYNC.RECONVERGENT B4 ;  /* 0x0000000000047941 */ /* 0x000fea0003800200 */
.L_x_2353:
        /* <DEDUP_REMOVED lines=41> */
.L_x_2358:
[----:B------:R-:W-:Y:S05]  /*f6050*/  BSYNC.RECONVERGENT B4 ;  /* 0x0000000000047941 */ /* 0x000fea0003800200 */
.L_x_2357:
[----:B------:R-:W0:Y:S01]  /*f6060*/  LDCU.64 UR8, c[0x4][0x8] ;  /* 0x01000100ff0877ac */ /* 0x000e220008000a00 */
[C---:B------:R-:W-:Y:S01]  /*f6070*/  IMAD.SHL.U32 R36, R94.reuse, 0x40, RZ ;  /* 0x000000405e247824 */ /* 0x040fe200078e00ff */
[----:B------:R-:W-:Y:S01]  /*f6080*/  LOP3.LUT R84, R94, 0x1, RZ, 0xc0, !PT ;  /* 0x000000015e547812 */ /* 0x000fe200078ec0ff */
[----:B------:R-:W-:Y:S01]  /*f6090*/  IMAD.MOV.U32 R86, RZ, RZ, 0x20fd8164 ;  /* 0x20fd8164ff567424 */ /* 0x000fe200078e00ff */
[----:B------:R-:W1:Y:S02]  /*f60a0*/  LDCU UR4, c[0x0][0x3a8] ;  /* 0x00007500ff0477ac */ /* 0x000e640008000800 */
[----:B------:R-:W-:-:S04]  /*f60b0*/  LOP3.LUT R36, R36, 0x40, RZ, 0xc0, !PT ;  /* 0x0000004024247812 */ /* 0x000fc800078ec0ff */
[----:B0-----:R-:W-:-:S05]  /*f60c0*/  IADD3 R92, P0, PT, R36, UR8, RZ ;  /* 0x00000008245c7c10 */ /* 0x001fca000ff1e0ff */
[----:B------:R-:W-:Y:S01]  /*f60d0*/  IMAD.X R93, RZ, RZ, UR9, P0 ;  /* 0x00000009ff5d7e24 */ /* 0x000fe200080e06ff */
[----:B------:R-:W0:Y:S04]  /*f60e0*/  LDCU.64 UR8, c[0x0][0x388] ;  /* 0x00007100ff0877ac */ /* 0x000e280008000a00 */
        /* <DEDUP_REMOVED lines=14> */
[C---:B----4-:R-:W-:Y:S01]  /*f61d0*/  DFMA R36, R84.reuse, R36, R44 ;  /* 0x000000245424722b */ /* 0x050fe2000000002c */
[----:B------:R-:W-:Y:S01]  /*f61e0*/  PRMT R45, RZ, 0x7610, R45 ;  /* 0x00007610ff2d7816 */ /* 0x000fe2000000002d */
[----:B------:R-:W2:Y:S06]  /*f61f0*/  LDC R44, c[0x0][0x398] ;  /* 0x0000e600ff2c7b82 */ /* 0x000eac0000000800 */
        /* <DEDUP_REMOVED lines=38> */
[----:B------:R-:W-:Y:S01]  /*f6460*/  IMAD.MOV.U32 R36, RZ, RZ, RZ ;  /* 0x000000ffff247224 */ /* 0x000fe200078e00ff */
[----:B------:R-:W-:Y:S01]  /*f6470*/  UMOV UR8, 0xe5604189 ;  /* 0xe560418900087882 */ /* 0x000fe20000000000 */
[----:B-1----:R-:W-:Y:S01]  /*f6480*/  VIADD R53, R53, UR4 ;  /* 0x0000000435357c36 */ /* 0x002fe20008000000 */
[----:B------:R-:W1:Y:S01]  /*f6490*/  I2F.RP R40, R46 ;  /* 0x0000002e00287306 */ /* 0x000e620000209400 */
[----:B------:R-:W-:Y:S01]  /*f64a0*/  UMOV UR9, 0x3fd322d0 ;  /* 0x3fd322d000097882 */ /* 0x000fe20000000000 */
[----:B------:R-:W-:Y:S01]  /*f64b0*/  BSSY.RECONVERGENT B4, `(.L_x_2359) ;  /* 0x000003b000047945 */ /* 0x000fe20003800200 */
[----:B------:R-:W-:Y:S01]  /*f64c0*/  IMAD.MOV.U32 R92, RZ, RZ, 0x1 ;  /* 0x00000001ff5c7424 */ /* 0x000fe200078e00ff */
[----:B------:R-:W-:-:S02]  /*f64d0*/  IABS R84, R53 ;  /* 0x0000003500547213 */ /* 0x000fc40000000000 */
[----:B------:R-:W-:-:S04]  /*f64e0*/  LOP3.LUT R53, R53, R44, RZ, 0x3c, !PT ;  /* 0x0000002c35357212 */ /* 0x000fc800078e3cff */
[----:B------:R-:W-:Y:S01]  /*f64f0*/  ISETP.GE.AND P2, PT, R53, RZ, PT ;  /* 0x000000ff3500720c */ /* 0x000fe20003f46270 */
[----:B-1----:R-:W1:Y:S02]  /*f6500*/  MUFU.RCP R40, R40 ;  /* 0x0000002800287308 */ /* 0x002e640000001000 */
[----:B-1----:R-:W-:-:S06]  /*f6510*/  VIADD R41, R40, 0xffffffe ;  /* 0x0ffffffe28297836 */ /* 0x002fcc0000000000 */
[----:B------:R-:W1:Y:S02]  /*f6520*/  F2I.FTZ.U32.TRUNC.NTZ R37, R41 ;  /* 0x0000002900257305 */ /* 0x000e64000021f000 */
[----:B-1----:R-:W-:-:S04]  /*f6530*/  IMAD.MOV R85, RZ, RZ, -R37 ;  /* 0x000000ffff557224 */ /* 0x002fc800078e0a25 */
        /* <DEDUP_REMOVED lines=48> */
.L_x_2362:
[----:B------:R-:W-:Y:S05]  /*f6840*/  BSYNC.RECONVERGENT B5 ;  /* 0x0000000000057941 */ /* 0x000fea0003800200 */
.L_x_2361:
[----:B------:R-:W-:-:S07]  /*f6850*/  VIADD R92, R38, 0x1 ;  /* 0x00000001265c7836 */ /* 0x000fce0000000000 */
.L_x_2360:
[----:B------:R-:W-:Y:S05]  /*f6860*/  BSYNC.RECONVERGENT B4 ;  /* 0x0000000000047941 */ /* 0x000fea0003800200 */
.L_x_2359:
        /* <DEDUP_REMOVED lines=41> */
.L_x_2364:
[----:B------:R-:W-:Y:S05]  /*f6b00*/  BSYNC.RECONVERGENT B4 ;  /* 0x0000000000047941 */ /* 0x000fea0003800200 */
.L_x_2363:
[----:B------:R-:W0:Y:S01]  /*f6b10*/  LDCU.64 UR8, c[0x4][0x8] ;  /* 0x01000100ff0877ac */ /* 0x000e220008000a00 */
[----:B------:R-:W-:-:S05]  /*f6b20*/  IMAD.SHL.U32 R36, R94, 0x40, RZ ;  /* 0x000000405e247824 */ /* 0x000fca00078e00ff */
[----:B------:R-:W-:-:S04]  /*f6b30*/  LOP3.LUT R36, R36, 0x40, RZ, 0xc0, !PT ;  /* 0x0000004024247812 */ /* 0x000fc800078ec0ff */
[----:B0-----:R-:W-:-:S05]  /*f6b40*/  IADD3 R90, P0, PT, R36, UR8, RZ ;  /* 0x00000008245a7c10 */ /* 0x001fca000ff1e0ff */
[----:B------:R-:W-:Y:S01]  /*f6b50*/  IMAD.X R91, RZ, RZ, UR9, P0 ;  /* 0x00000009ff5b7e24 */ /* 0x000fe200080e06ff */
[----:B------:R-:W-:Y:S01]  /*f6b60*/  LOP3.LUT R86, R94, 0x1, RZ, 0xc0, !PT ;  /* 0x000000015e567812 */ /* 0x000fe200078ec0ff */
[----:B------:R-:W-:Y:S02]  /*f6b70*/  IMAD.MOV.U32 R88, RZ, RZ, 0x20fd8164 ;  /* 0x20fd8164ff587424 */ /* 0x000fe400078e00ff */
[----:B------:R-:W-:Y:S01]  /*f6b80*/  IMAD.MOV.U32 R89, RZ, RZ, 0x3da8ff83 ;  /* 0x3da8ff83ff597424 */ /* 0x000fe200078e00ff */
[----:B------:R-:W2:Y:S01]  /*f6b90*/  LDG.E.128.CONSTANT R36, desc[UR10][R90.64] ;  /* 0x0000000a5a247981 */ /* 0x000ea2000c1e9d00 */
[----:B------:R-:W-:Y:S01]  /*f6ba0*/  VIMNMX R53, PT, PT, R53, UR6, PT ;  /* 0x0000000635357c48 */ /* 0x000fe2000bfe0100 */
[----:B------:R-:W0:Y:S02]  /*f6bb0*/  LDCU.64 UR8, c[0x0][0x388] ;  /* 0x00007100ff0877ac */ /* 0x000e240008000a00 */
[----:B------:R-:W3:Y:S04]  /*f6bc0*/  LDG.E.128.CONSTANT R40, desc[UR10][R90.64+0x10] ;  /* 0x0000100a5a287981 */ /* 0x000ee8000c1e9d00 */
[----:B------:R-:W4:Y:S01]  /*f6bd0*/  LDG.E.128.CONSTANT R44, desc[UR10][R90.64+0x20] ;  /* 0x0000200a5a2c7981 */ /* 0x000f22000c1e9d00 */
[----:B------:R-:W-:Y:S01]  /*f6be0*/  ISETP.NE.U32.AND P0, PT, R86, 0x1, PT ;  /* 0x000000015600780c */ /* 0x000fe20003f05070 */
[----:B------:R-:W-:-:S03]  /*f6bf0*/  DMUL R86, R84, R84 ;  /* 0x0000005454567228 */ /* 0x000fc60000000000 */
[----:B------:R-:W-:Y:S02]  /*f6c00*/  FSEL R88, R88, -8.06006814911005101289e+34, !P0 ;  /* 0xf9785eba58587808 */ /* 0x000fe40004000000 */
[----:B------:R-:W-:-:S06]  /*f6c10*/  FSEL R89, -R89, 0.11223486810922622681, !P0 ;  /* 0x3de5db6559597808 */ /* 0x000fcc0004000100 */
[C---:B--2---:R-:W-:Y:S01]  /*f6c20*/  DFMA R36, R86.reuse, R88, R36 ;  /* 0x000000585624722b */ /* 0x044fe20000000024 */
[----:B------:R1:W2:Y:S07]  /*f6c30*/  I2F.F64 R88, R53 ;  /* 0x0000003500587312 */ /* 0x0002ae0000201c00 */
[----:B------:R-:W-:Y:S01]  /*f6c40*/  DFMA R36, R86, R36, R38 ;  /* 0x000000245624722b */ /* 0x000fe20000000026 */
[----:B-1----:R-:W-:-:S07]  /*f6c50*/  PRMT R53, RZ, 0x7610, R53 ;  /* 0x00007610ff357816 */ /* 0x002fce0000000035 */
[----:B---3--:R-:W-:Y:S02]  /*f6c60*/  DFMA R36, R86, R36, R40 ;  /* 0x000000245624722b */ /* 0x008fe40000000028 */
[----:B--2---:R-:W-:Y:S01]  /*f6c70*/  DFMA R88, R76, -0.5, R88 ;  /* 0xbfe000004c58782b */ /* 0x004fe20000000058 */
[----:B------:R-:W-:-:S05]  /*f6c80*/  IMAD.MOV.U32 R40, RZ, RZ, RZ ;  /* 0x000000ffff287224 */ /* 0x000fca00078e00ff */
        /* <DEDUP_REMOVED lines=77> */
.L_x_2368:
[----:B------:R-:W-:Y:S05]  /*f7160*/  BSYNC.RECONVERGENT B5 ;  /* 0x0000000000057941 */ /* 0x000fea0003800200 */
.L_x_2367:
[----:B------:R-:W-:-:S07]  /*f7170*/  VIADD R92, R38, 0x1 ;  /* 0x00000001265c7836 */ /* 0x000fce0000000000 */
.L_x_2366:
[----:B------:R-:W-:Y:S05]  /*f7180*/  BSYNC.RECONVERGENT B4 ;  /* 0x0000000000047941 */ /* 0x000fea0003800200 */
.L_x_2365:
        /* <DEDUP_REMOVED lines=41> */
.L_x_2370:
[----:B------:R-:W-:Y:S05]  /*f7420*/  BSYNC.RECONVERGENT B4 ;  /* 0x0000000000047941 */ /* 0x000fea0003800200 */
.L_x_2369:
        /* <DEDUP_REMOVED lines=82> */
.L_x_2322:
[----:B------:R-:W-:Y:S05]  /*f7950*/  BSYNC.RECONVERGENT B3 ;  /* 0x0000000000037941 */ /* 0x000fea0003800200 */
.L_x_2321:
        /* <DEDUP_REMOVED lines=33> */
.L_x_2376:
[----:B------:R-:W-:Y:S05]  /*f7b70*/  BSYNC.RECONVERGENT B5 ;  /* 0x0000000000057941 */ /* 0x000fea0003800200 */
.L_x_2375:
[----:B------:R-:W-:-:S07]  /*f7b80*/  VIADD R81, R38, 0x1 ;  /* 0x0000000126517836 */ /* 0x000fce0000000000 */
.L_x_2374:
[----:B------:R-:W-:Y:S05]  /*f7b90*/  BSYNC.RECONVERGENT B4 ;  /* 0x0000000000047941 */ /* 0x000fea0003800200 */
.L_x_2373:
        /* <DEDUP_REMOVED lines=41> */
.L_x_2378:
[----:B------:R-:W-:Y:S05]  /*f7e30*/  BSYNC.RECONVERGENT B4 ;  /* 0x0000000000047941 */ /* 0x000fea0003800200 */
.L_x_2377:
        /* <DEDUP_REMOVED lines=33> */
[----:B------:R-:W-:Y:S01]  /*f8050*/  IABS R96, R53 ;  /* 0x0000003500607213 */ /* 0x000fe20000000000 */
[----:B------:R-:W-:-:S04]  /*f8060*/  IMAD.HI.U32 R91, R91, R94, RZ ;  /* 0x0000005e5b5b7227 */ /* 0x000fc800078e00ff */
[----:B------:R-:W-:-:S04]  /*f8070*/  IMAD.HI.U32 R95, R87, R95, R86 ;  /* 0x0000005f575f7227 */ /* 0x000fc800078e0056 */
[----:B------:R-:W-:Y:S02]  /*f8080*/  IMAD.MOV.U32 R86, RZ, RZ, 0x20fd8164 ;  /* 0x20fd8164ff567424 */ /* 0x000fe400078e00ff */
[----:B------:R-:W-:Y:S02]  /*f8090*/  IMAD.MOV.U32 R87, RZ, RZ, 0x3da8ff83 ;  /* 0x3da8ff83ff577424 */ /* 0x000fe400078e00ff */
[----:B------:R-:W-:Y:S01]  /*f80a0*/  IMAD.HI.U32 R95, R95, R96, RZ ;  /* 0x000000605f5f7227 */ /* 0x000fe200078e00ff */
[----:B------:R-:W-:Y:S02]  /*f80b0*/  FSEL R86, R86, -8.06006814911005101289e+34, !P0 ;  /* 0xf9785eba56567808 */ /* 0x000fe40004000000 */
[----:B------:R-:W-:-:S06]  /*f80c0*/  FSEL R87, -R87, 0.11223486810922622681, !P0 ;  /* 0x3de5db6557577808 */ /* 0x000fcc0004000100 */
[C---:B----4-:R-:W-:Y:S01]  /*f80d0*/  DFMA R36, R84.reuse, R86, R36 ;  /* 0x000000565424722b */ /* 0x050fe20000000024 */
[----:B------:R-:W-:Y:S02]  /*f80e0*/  IMAD.MOV R86, RZ, RZ, -R95 ;  /* 0x000000ffff567224 */ /* 0x000fe400078e0a5f */
[----:B------:R-:W-:Y:S02]  /*f80f0*/  IMAD.MOV R87, RZ, RZ, -R91 ;  /* 0x000000ffff577224 */ /* 0x000fe400078e0a5b */
[C---:B------:R-:W-:Y:S02]  /*f8100*/  IMAD R86, R89.reuse, R86, R96 ;  /* 0x0000005659567224 */ /* 0x040fe400078e0260 */
[----:B------:R-:W-:Y:S01]  /*f8110*/  IMAD R87, R90, R87, R94 ;  /* 0x000000575a577224 */ /* 0x000fe200078e025e */
[----:B------:R-:W-:Y:S02]  /*f8120*/  DFMA R36, R84, R36, R38 ;  /* 0x000000245424722b */ /* 0x000fe40000000026 */
[----:B------:R-:W-:-:S02]  /*f8130*/  ISETP.GT.U32.AND P3, PT, R89, R86, PT ;  /* 0x000000565900720c */ /* 0x000fc40003f64070 */
[----:B------:R-:W-:Y:S02]  /*f8140*/  ISETP.GT.U32.AND P1, PT, R90, R87, PT ;  /* 0x000000575a00720c */ /* 0x000fe40003f24070 */
        /* <DEDUP_REMOVED lines=110> */
.L_x_2382:
[----:B------:R-:W-:Y:S05]  /*f8830*/  BSYNC.RECONVERGENT B5 ;  /* 0x0000000000057941 */ /* 0x000fea0003800200 */
.L_x_2381:
[----:B------:R-:W-:-:S07]  /*f8840*/  VIADD R94, R38, 0x1 ;  /* 0x00000001265e7836 */ /* 0x000fce0000000000 */
.L_x_2380:
[----:B------:R-:W-:Y:S05]  /*f8850*/  BSYNC.RECONVERGENT B4 ;  /* 0x0000000000047941 */ /* 0x000fea0003800200 */
.L_x_2379:
        /* <DEDUP_REMOVED lines=41> */
.L_x_2384:
[----:B------:R-:W-:Y:S05]  /*f8af0*/  BSYNC.RECONVERGENT B4 ;  /* 0x0000000000047941 */ /* 0x000fea0003800200 */
.L_x_2383:
        /* <DEDUP_REMOVED lines=131> */
.L_x_2388:
[----:B------:R-:W-:Y:S05]  /*f9330*/  BSYNC.RECONVERGENT B5 ;  /* 0x0000000000057941 */ /* 0x000fea0003800200 */
.L_x_2387:
[----:B------:R-:W-:-:S07]  /*f9340*/  VIADD R96, R38, 0x1 ;  /* 0x0000000126607836 */ /* 0x000fce0000000000 */
.L_x_2386:
[----:B------:R-:W-:Y:S05]  /*f9350*/  BSYNC.RECONVERGENT B4 ;  /* 0x0000000000047941 */ /* 0x000fea0003800200 */
.L_x_2385:
        /* <DEDUP_REMOVED lines=41> */
.L_x_2390:
[----:B------:R-:W-:Y:S05]  /*f95f0*/  BSYNC.RECONVERGENT B4 ;  /* 0x0000000000047941 */ /* 0x000fea0003800200 */
.L_x_2389:
        /* <DEDUP_REMOVED lines=157> */
.L_x_2394:
[----:B------:R-:W-:Y:S05]  /*f9fd0*/  BSYNC.RECONVERGENT B5 ;  /* 0x0000000000057941 */ /* 0x000fea0003800200 */
.L_x_2393:
[----:B------:R-:W-:-:S07]  /*f9fe0*/  VIADD R81, R38, 0x1 ;  /* 0x0000000126517836 */ /* 0x000fce0000000000 */
.L_x_2392:
[----:B------:R-:W-:Y:S05]  /*f9ff0*/  BSYNC.RECONVERGENT B4 ;  /* 0x0000000000047941 */ /* 0x000fea0003800200 */
.L_x_2391:
        /* <DEDUP_REMOVED lines=41> */
.L_x_2396:
[----:B------:R-:W-:Y:S05]  /*fa290*/  BSYNC.RECONVERGENT B4 ;  /* 0x0000000000047941 */ /* 0x000fea0003800200 */
.L_x_2395:
        /* <DEDUP_REMOVED lines=101> */
.L_x_2400:
[----:B------:R-:W-:Y:S05]  /*fa8f0*/  BSYNC.RECONVERGENT B5 ;  /* 0x0000000000057941 */ /* 0x000fea0003800200 */
.L_x_2399:
[----:B------:R-:W-:-:S07]  /*fa900*/  VIADD R94, R38, 0x1 ;  /* 0x00000001265e7836 */ /* 0x000fce0000000000 */
.L_x_2398:
[----:B------:R-:W-:Y:S05]  /*fa910*/  BSYNC.RECONVERGENT B4 ;  /* 0x0000000000047941 */ /* 0x000fea0003800200 */
.L_x_2397:
        /* <DEDUP_REMOVED lines=41> */
.L_x_2402:
[----:B------:R-:W-:Y:S05]  /*fabb0*/  BSYNC.RECONVERGENT B4 ;  /* 0x0000000000047941 */ /* 0x000fea0003800200 */
.L_x_2401:
        /* <DEDUP_REMOVED lines=98> */
.L_x_2406:
[----:B------:R-:W-:Y:S05]  /*fb1e0*/  BSYNC.RECONVERGENT B5 ;  /* 0x0000000000057941 */ /* 0x000fea0003800200 */
.L_x_2405:
[----:B------:R-:W-:-:S07]  /*fb1f0*/  VIADD R92, R38, 0x1 ;  /* 0x00000001265c7836 */ /* 0x000fce0000000000 */
.L_x_2404:
[----:B------:R-:W-:Y:S05]  /*fb200*/  BSYNC.RECONVERGENT B4 ;  /* 0x0000000000047941 */ /* 0x000fea0003800200 */
.L_x_2403:
        /* <DEDUP_REMOVED lines=41> */
.L_x_2408:
[----:B------:R-:W-:Y:S05]  /*fb4a0*/  BSYNC.RECONVERGENT B4 ;  /* 0x0000000000047941 */ /* 0x000fea0003800200 */
.L_x_2407:
        /* <DEDUP_REMOVED lines=126> */
.L_x_2412:
[----:B------:R-:W-:Y:S05]  /*fbc90*/  BSYNC.RECONVERGENT B5 ;  /* 0x0000000000057941 */ /* 0x000fea0003800200 */
.L_x_2411:
[----:B------:R-:W-:-:S07]  /*fbca0*/  VIADD R92, R38, 0x1 ;  /* 0x00000001265c7836 */ /* 0x000fce0000000000 */
.L_x_2410:
[----:B------:R-:W-:Y:S05]  /*fbcb0*/  BSYNC.RECONVERGENT B4 ;  /* 0x0000000000047941 */ /* 0x000fea0003800200 */
.L_x_2409:
        /* <DEDUP_REMOVED lines=41> */
.L_x_2414:
[----:B------:R-:W-:Y:S05]  /*fbf50*/  BSYNC.RECONVERGENT B4 ;  /* 0x0000000000047941 */ /* 0x000fea0003800200 */
.L_x_2413:
        /* <DEDUP_REMOVED lines=101> */
.L_x_2418:
[----:B------:R-:W-:Y:S05]  /*fc5b0*/  BSYNC.RECONVERGENT B5 ;  /* 0x0000000000057941 */ /* 0x000fea0003800200 */
.L_x_2417:
[----:B------:R-:W-:-:S07]  /*fc5c0*/  VIADD R92, R38, 0x1 ;  /* 0x00000001265c7836 */ /* 0x000fce0000000000 */
.L_x_2416:
[----:B------:R-:W-:Y:S05]  /*fc5d0*/  BSYNC.RECONVERGENT B4 ;  /* 0x0000000000047941 */ /* 0x000fea0003800200 */
.L_x_2415:
        /* <DEDUP_REMOVED lines=41> */
.L_x_2420:
[----:B------:R-:W-:Y:S05]  /*fc870*/  BSYNC.RECONVERGENT B4 ;  /* 0x0000000000047941 */ /* 0x000fea0003800200 */
.L_x_2419:
        /* <DEDUP_REMOVED lines=82> */
.L_x_2372:
[----:B------:R-:W-:Y:S05]  /*fcda0*/  BSYNC.RECONVERGENT B3 ;  /* 0x0000000000037941 */ /* 0x000fea0003800200 */
.L_x_2371:
[----:B------:R-:W-:-:S13]  /*fcdb0*/  ISETP.GT.U32.AND P0, PT, R48, 0x12b, PT ;  /* 0x0000012b3000780c */ /* 0x000fda0003f04070 */
[----:B------:R-:W-:Y:S05]  /*fcdc0*/  @P0 BRA `(.L_x_1470) ;  /* 0x000000a800100947 */ /* 0x000fea0003800000 */
[----:B------:R-:W3:Y:S01]  /*fcdd0*/  LDCU UR4, c[0x0][0x39c] ;  /* 0x00007380ff0477ac */ /* 0x000ee20008000800 */
[----:B------:R-:W-:Y:S01]  /*fcde0*/  VIADD R36, R49, 0x5 ;  /* 0x0000000531247836 */ /* 0x000fe20000000000 */
[----:B------:R-:W-:Y:S04]  /*fcdf0*/  BSSY.RECONVERGENT B3, `(.L_x_2421) ;  /* 0x0000541000037945 */ /* 0x000fe80003800200 */
        /* <DEDUP_REMOVED lines=26> */
.L_x_2426:
[----:B------:R-:W-:Y:S05]  /*fcfa0*/  BSYNC.RECONVERGENT B5 ;  /* 0x0000000000057941 */ /* 0x000fea0003800200 */
.L_x_2425:
[----:B------:R-:W-:-:S07]  /*fcfb0*/  VIADD R81, R38, 0x1 ;  /* 0x0000000126517836 */ /* 0x000fce0000000000 */
.L_x_2424:
[----:B------:R-:W-:Y:S05]  /*fcfc0*/  BSYNC.RECONVERGENT B4 ;  /* 0x0000000000047941 */ /* 0x000fea0003800200 */
.L_x_2423:
        /* <DEDUP_REMOVED lines=41> */
.L_x_2428:
[----:B------:R-:W-:Y:S05]  /*fd260*/  BSYNC.RECONVERGENT B4 ;  /* 0x0000000000047941 */ /* 0x000fea0003800200 */
.L_x_2427:
        /* <DEDUP_REMOVED lines=162> */
.L_x_2432:
[----:B------:R-:W-:Y:S05]  /*fdc90*/  BSYNC.RECONVERGENT B5 ;  /* 0x0000000000057941 */ /* 0x000fea0003800200 */
.L_x_2431:
[----:B------:R-:W-:-:S07]  /*fdca0*/  VIADD R94, R38, 0x1 ;  /* 0x00000001265e7836 */ /* 0x000fce0000000000 */
.L_x_2430:
[----:B------:R-:W-:Y:S05]  /*fdcb0*/  BSYNC.RECONVERGENT B4 ;  /* 0x0000000000047941 */ /* 0x000fea0003800200 */
.L_x_2429:
        /* <DEDUP_REMOVED lines=41> */
.L_x_2434:
[----:B------:R-:W-:Y:S05]  /*fdf50*/  BSYNC.RECONVERGENT B4 ;  /* 0x0000000000047941 */ /* 0x000fea0003800200 */
.L_x_2433:
        /* <DEDUP_REMOVED lines=131> */
.L_x_2438:
[----:B------:R-:W-:Y:S05]  /*fe790*/  BSYNC.RECONVERGENT B5 ;  /* 0x0000000000057941 */ /* 0x000fea0003800200 */
.L_x_2437:
[----:B------:R-:W-:-:S07]  /*fe7a0*/  VIADD R96, R38, 0x1 ;  /* 0x0000000126607836 */ /* 0x000fce0000000000 */
.L_x_2436:
[----:B------:R-:W-:Y:S05]  /*fe7b0*/  BSYNC.RECONVERGENT B4 ;  /* 0x0000000000047941 */ /* 0x000fea0003800200 */
.L_x_2435:
        /* <DEDUP_REMOVED lines=41> */
.L_x_2440:
[----:B------:R-:W-:Y:S05]  /*fea50*/  BSYNC.RECONVERGENT B4 ;  /* 0x0000000000047941 */ /* 0x000fea0003800200 */
.L_x_2439:
        /* <DEDUP_REMOVED lines=157> */
.L_x_2444:
[----:B------:R-:W-:Y:S05]  /*ff430*/  BSYNC.RECONVERGENT B5 ;  /* 0x0000000000057941 */ /* 0x000fea0003800200 */
.L_x_2443:
[----:B------:R-:W-:-:S07]  /*ff440*/  VIADD R81, R38, 0x1 ;  /* 0x0000000126517836 */ /* 0x000fce0000000000 */
.L_x_2442:
[----:B------:R-:W-:Y:S05]  /*ff450*/  BSYNC.RECONVERGENT B4 ;  /* 0x0000000000047941 */ /* 0x000fea0003800200 */
.L_x_2441:
        /* <DEDUP_REMOVED lines=41> */
.L_x_2446:
[----:B------:R-:W-:Y:S05]  /*ff6f0*/  BSYNC.RECONVERGENT B4 ;  /* 0x0000000000047941 */ /* 0x000fea0003800200 */
.L_x_2445:
        /* <DEDUP_REMOVED lines=101> */
.L_x_2450:
[----:B------:R-:W-:Y:S05]  /*ffd50*/  BSYNC.RECONVERGENT B5 ;  /* 0x0000000000057941 */ /* 0x000fea0003800200 */
.L_x_2449:
[----:B------:R-:W-:-:S07]  /*ffd60*/  VIADD R94, R38, 0x1 ;  /* 0x00000001265e7836 */ /* 0x000fce0000000000 */
.L_x_2448:
[----:B------:R-:W-:Y:S05]  /*ffd70*/  BSYNC.RECONVERGENT B4 ;  /* 0x0000000000047941 */ /* 0x000fea0003800200 */
.L_x_2447:
        /* <DEDUP_REMOVED lines=41> */
.L_x_2452:
[----:B------:R-:W-:Y:S05]  /*100010*/  BSYNC.RECONVERGENT B4 ;  /* 0x0000000000047941 */ /* 0x000fea0003800200 */
.L_x_2451:
        /* <DEDUP_REMOVED lines=98> */
.L_x_2456:
[----:B------:R-:W-:Y:S05]  /*100640*/  BSYNC.RECONVERGENT B5 ;  /* 0x0000000000057941 */ /* 0x000fea0003800200 */
.L_x_2455:
[----:B------:R-:W-:-:S07]  /*100650*/  VIADD R92, R38, 0x1 ;  /* 0x00000001265c7836 */ /* 0x000fce0000000000 */
.L_x_2454:
[----:B------:R-:W-:Y:S05]  /*100660*/  BSYNC.RECONVERGENT B4 ;  /* 0x0000000000047941 */ /* 0x000fea0003800200 */
.L_x_2453:
        /* <DEDUP_REMOVED lines=41> */
.L_x_2458:
[----:B------:R-:W-:Y:S05]  /*100900*/  BSYNC.RECONVERGENT B4 ;  /* 0x0000000000047941 */ /* 0x000fea0003800200 */
.L_x_2457:
        /* <DEDUP_REMOVED lines=126> */
.L_x_2462:
[----:B------:R-:W-:Y:S05]  /*1010f0*/  BSYNC.RECONVERGENT B5 ;  /* 0x0000000000057941 */ /* 0x000fea0003800200 */
.L_x_2461:
[----:B------:R-:W-:-:S07]  /*101100*/  VIADD R92, R38, 0x1 ;  /* 0x00000001265c7836 */ /* 0x000fce0000000000 */
.L_x_2460:
[----:B------:R-:W-:Y:S05]  /*101110*/  BSYNC.RECONVERGENT B4 ;  /* 0x0000000000047941 */ /* 0x000fea0003800200 */
.L_x_2459:
        /* <DEDUP_REMOVED lines=41> */
.L_x_2464:
[----:B------:R-:W-:Y:S05]  /*1013b0*/  BSYNC.RECONVERGENT B4 ;  /* 0x0000000000047941 */ /* 0x000fea0003800200 */
.L_x_2463:
        /* <DEDUP_REMOVED lines=101> */
.L_x_2468:
[----:B------:R-:W-:Y:S05]  /*101a10*/  BSYNC.RECONVERGENT B5 ;  /* 0x0000000000057941 */ /* 0x000fea0003800200 */
.L_x_2467:
[----:B------:R-:W-:-:S07]  /*101a20*/  VIADD R92, R38, 0x1 ;  /* 0x00000001265c7836 */ /* 0x000fce0000000000 */
.L_x_2466:
[----:B------:R-:W-:Y:S05]  /*101a30*/  BSYNC.RECONVERGENT B4 ;  /* 0x0000000000047941 */ /* 0x000fea0003800200 */
.L_x_2465:
        /* <DEDUP_REMOVED lines=41> */
.L_x_2470:
[----:B------:R-:W-:Y:S05]  /*101cd0*/  BSYNC.RECONVERGENT B4 ;  /* 0x0000000000047941 */ /* 0x000fea0003800200 */
.L_x_2469:
        /* <DEDUP_REMOVED lines=82> */
.L_x_2422:
[----:B------:R-:W-:Y:S05]  /*102200*/  BSYNC.RECONVERGENT B3 ;  /* 0x0000000000037941 */ /* 0x000fea0003800200 */
.L_x_2421:
[----:B------:R-:W-:-:S13]  /*102210*/  ISETP.GT.U32.AND P0, PT, R48, 0x12b, PT ;  /* 0x0000012b3000780c */ /* 0x000fda0003f04070 */
[----:B------:R-:W-:Y:S05]  /*102220*/  @P0 BRA `(.L_x_1470) ;  /* 0x0000005000f80947 */ /* 0x000fea0003800000 */
[----:B------:R-:W3:Y:S01]  /*102230*/  LDCU UR4, c[0x0][0x3a0] ;  /* 0x00007400ff0477ac */ /* 0x000ee20008000800 */
[----:B------:R-:W-:Y:S01]  /*102240*/  VIADD R49, R49, 0x6 ;  /* 0x0000000631317836 */ /* 0x000fe20000000000 */
        /* <DEDUP_REMOVED lines=9> */
[----:B------:R-:W2:Y:S01]  /*1022e0*/  LDCU UR7, c[0x0][0x3a8] ;  /* 0x00007500ff0777ac */ /* 0x000ea20008000800 */
[----:B------:R-:W-:Y:S02]  /*1022f0*/  IMAD.MOV.U32 R52, RZ, RZ, R70 ;  /* 0x000000ffff347224 */ /* 0x000fe400078e0046 */
[----:B0-----:R-:W-:Y:S02]  /*102300*/  IMAD.MOV.U32 R53, RZ, RZ, R71 ;  /* 0x000000ffff357224 */ /* 0x001fe400078e0047 */
[----:B---3--:R-:W-:Y:S02]  /*102310*/  IMAD R49, R49, UR4, RZ ;  /* 0x0000000431317c24 */ /* 0x008fe4000f8e02ff */
[----:B--2---:R-:W-:-:S02]  /*102320*/  IMAD R50, R51, UR7, RZ ;  /* 0x0000000733327c24 */ /* 0x004fc4000f8e02ff */
        /* <DEDUP_REMOVED lines=11> */
[----:B-1----:R-:W-:Y:S05]  /*1023e0*/  CALL.REL.NOINC `($_Z20render_hybrid_kernelPKhjjjiiiiiidhhPhS1_S1_S1_$__internal_trig_reduction_slowpathd) ;  /* 0x000000b0007c7944 */ /* 0x002fea0003c00000 */
[----:B------:R-:W-:Y:S02]  /*1023f0*/  IMAD.MOV.U32 R52, RZ, RZ, R42 ;  /* 0x000000ffff347224 */ /* 0x000fe400078e002a */
[----:B------:R-:W-:-:S07]  /*102400*/  IMAD.MOV.U32 R53, RZ, RZ, R43 ;  /* 0x000000ffff357224 */ /* 0x000fce00078e002b */
.L_x_2474:
[----:B------:R-:W-:Y:S05]  /*102410*/  BSYNC.RECONVERGENT B4 ;  /* 0x0000000000047941 */ /* 0x000fea0003800200 */
.L_x_2473:
[----:B------:R-:W-:-:S07]  /*102420*/  VIADD R86, R38, 0x1 ;  /* 0x0000000126567836 */ /* 0x000fce0000000000 */
.L_x_2472:
[----:B------:R-:W-:Y:S05]  /*102430*/  BSYNC.RECONVERGENT B3 ;  /* 0x0000000000037941 */ /* 0x000fea0003800200 */
.L_x_2471:
[----:B------:R-:W0:Y:S01]  /*102440*/  LDCU.64 UR8, c[0x4][0x8] ;  /* 0x01000100ff0877ac */ /* 0x000e220008000a00 */
[----:B------:R-:W-:-:S05]  /*102450*/  IMAD.SHL.U32 R36, R86, 0x40, RZ ;  /* 0x0000004056247824 */ /* 0x000fca00078e00ff */
[----:B------:R-:W-:-:S04]  /*102460*/  LOP3.LUT R36, R36, 0x40, RZ, 0xc0, !PT ;  /* 0x0000004024247812 */ /* 0x000fc800078ec0ff */
[----:B0-----:R-:W-:-:S05]  /*102470*/  IADD3 R82, P0, PT, R36, UR8, RZ ;  /* 0x0000000824527c10 */ /* 0x001fca000ff1e0ff */
[----:B------:R-:W-:-:S05]  /*102480*/  IMAD.X R83, RZ, RZ, UR9, P0 ;  /* 0x00000009ff537e24 */ /* 0x000fca00080e06ff */
[----:B-1----:R-:W2:Y:S04]  /*102490*/  LDG.E.128.CONSTANT R36, desc[UR10][R82.64] ;  /* 0x0000000a52247981 */ /* 0x002ea8000c1e9d00 */
        /* <DEDUP_REMOVED lines=35> */
.L_x_2476:
[----:B------:R-:W-:Y:S05]  /*1026d0*/  BSYNC.RECONVERGENT B3 ;  /* 0x0000000000037941 */ /* 0x000fea0003800200 */
.L_x_2475:
[----:B------:R-:W0:Y:S01]  /*1026e0*/  LDCU.64 UR8, c[0x4][0x8] ;  /* 0x01000100ff0877ac */ /* 0x000e220008000a00 */
[----:B------:R-:W-:Y:S01]  /*1026f0*/  IMAD.SHL.U32 R36, R49, 0x40, RZ ;  /* 0x0000004031247824 */ /* 0x000fe200078e00ff */
[----:B------:R-:W1:Y:S08]  /*102700*/  LDC R91, c[0x0][0x398] ;  /* 0x0000e600ff5b7b82 */ /* 0x000e700000000800 */
[----:B------:R-:W2:Y:S01]  /*102710*/  LDC R90, c[0x0][0x394] ;  /* 0x0000e500ff5a7b82 */ /* 0x000ea20000000800 */
[----:B------:R-:W-:Y:S01]  /*102720*/  LOP3.LUT R36, R36, 0x40, RZ, 0xc0, !PT ;  /* 0x0000004024247812 */ /* 0x000fe200078ec0ff */
[----:B------:R-:W-:-:S02]  /*102730*/  IMAD.MOV.U32 R88, RZ, RZ, 0x20fd8164 ;  /* 0x20fd8164ff587424 */ /* 0x000fc400078e00ff */
        /* <DEDUP_REMOVED lines=15> */
[----:B------:R-:W-:-:S03]  /*102830*/  DMUL R80, R52, R52 ;  /* 0x0000003434507228 */ /* 0x000fc60000000000 */
[----:B------:R-:W-:-:S03]  /*102840*/  FSEL R88, R88, -8.06006814911005101289e+34, !P0 ;  /* 0xf9785eba58587808 */ /* 0x000fc60004000000 */
[----:B-1----:R-:W1:Y:S08]  /*102850*/  MUFU.RCP R94, R94 ;  /* 0x0000005e005e7308 */ /* 0x002e700000001000 */
[----:B--2---:R-:W2:Y:S01]  /*102860*/  MUFU.RCP R89, R89 ;  /* 0x0000005900597308 */ /* 0x004ea20000001000 */
[----:B-1----:R-:W-:-:S07]  /*102870*/  VIADD R86, R94, 0xffffffe ;  /* 0x0ffffffe5e567836 */ /* 0x002fce0000000000 */
[----:B------:R1:W3:Y:S01]  /*102880*/  F2I.FTZ.U32.TRUNC.NTZ R87, R86 ;  /* 0x0000005600577305 */ /* 0x0002e2000021f000 */
[----:B--2---:R-:W-:Y:S01]  /*102890*/  VIADD R85, R89, 0xffffffe ;  /* 0x0ffffffe59557836 */ /* 0x004fe20000000000 */
[----:B------:R-:W-:Y:S01]  /*1028a0*/  FSEL R89, -R84, 0.11223486810922622681, !P0 ;  /* 0x3de5db6554597808 */ /* 0x000fe20004000100 */
[----:B------:R-:W-:Y:S02]  /*1028b0*/  IMAD.MOV.U32 R84, RZ, RZ, RZ ;  /* 0x000000ffff547224 */ /* 0x000fe400078e00ff */
[----:B-1----:R-:W-:-:S03]  /*1028c0*/  IMAD.MOV.U32 R86, RZ, RZ, RZ ;  /* 0x000000ffff567224 */ /* 0x002fc600078e00ff */
[----:B------:R-:W1:Y:S01]  /*1028d0*/  F2I.FTZ.U32.TRUNC.NTZ R85, R85 ;  /* 0x0000005500557305 */ /* 0x000e62000021f000 */
[----:B---3--:R-:W-:-:S04]  /*1028e0*/  IMAD.MOV R94, RZ, RZ, -R87 ;  /* 0x000000ffff5e7224 */ /* 0x008fc800078e0a57 */
[----:B------:R-:W-:Y:S01]  /*1028f0*/  IMAD R95, R94, R93, RZ ;  /* 0x0000005d5e5f7224 */ /* 0x000fe200078e02ff */
[----:B------:R-:W-:-:S03]  /*102900*/  IABS R94, R51 ;  /* 0x00000033005e7213 */ /* 0x000fc60000000000 */
[----:B------:R-:W-:-:S04]  /*102910*/  IMAD.HI.U32 R95, R87, R95, R86 ;  /* 0x0000005f575f7227 */ /* 0x000fc800078e0056 */
[----:B-1----:R-:W-:Y:S02]  /*102920*/  IMAD.MOV R97, RZ, RZ, -R85 ;  /* 0x000000ffff617224 */ /* 0x002fe400078e0a55 */
[----:B------:R-:W-:Y:S02]  /*102930*/  IMAD.MOV.U32 R86, RZ, RZ, R96 ;  /* 0x000000ffff567224 */ /* 0x000fe400078e0060 */
[----:B------:R-:W-:Y:S02]  /*102940*/  IMAD R87, R97, R92, RZ ;  /* 0x0000005c61577224 */ /* 0x000fe400078e02ff */
[----:B------:R-:W-:-:S04]  /*102950*/  IMAD.HI.U32 R95, R95, R86, RZ ;  /* 0x000000565f5f7227 */ /* 0x000fc800078e00ff */
[----:B------:R-:W-:-:S04]  /*102960*/  IMAD.HI.U32 R87, R85, R87, R84 ;  /* 0x0000005755577227 */ /* 0x000fc800078e0054 */
        /* <DEDUP_REMOVED lines=14> */
[C-C-:B------:R-:W-:Y:S01]  /*102a50*/  IMAD R39, R92.reuse, R39, R84.reuse ;  /* 0x000000275c277224 */ /* 0x140fe200078e0254 */
[----:B------:R-:W-:Y:S02]  /*102a60*/  PRMT R84, RZ, 0x7610, R84 ;  /* 0x00007610ff547816 */ /* 0x000fe40000000054 */
[----:B-----5:R-:W-:Y:S01]  /*102a70*/  DFMA R36, R80, R36, R40 ;  /* 0x000000245024722b */ /* 0x020fe20000000028 */
[----:B------:R-:W-:Y:S01]  /*102a80*/  IMAD.MOV.U32 R41, RZ, RZ, R95 ;  /* 0x000000ffff297224 */ /* 0x000fe200078e005f */
[----:B------:R-:W-:-:S06]  /*102a90*/  ISETP.GT.U32.AND P3, PT, R92, R39, PT ;  /* 0x000000275c00720c */ /* 0x000fcc0003f64070 */
[----:B------:R-:W-:Y:S01]  /*102aa0*/  DFMA R36, R80, R36, R42 ;  /* 0x000000245024722b */ /* 0x000fe2000000002a */
[----:B------:R-:W-:-:S06]  /*102ab0*/  IMAD.MOV.U32 R43, RZ, RZ, 0x3fe00000 ;  /* 0x3fe00000ff2b7424 */ /* 0x000fcc00078e00ff */
[----:B------:R-:W-:Y:S01]  /*102ac0*/  @!P3 IMAD.IADD R39, R39, 0x1, -R92 ;  /* 0x000000012727b824 */ /* 0x000fe200078e0a5c */
[C---:B------:R-:W-:Y:S01]  /*102ad0*/  DFMA R36, R80.reuse, R36, R44 ;  /* 0x000000245024722b */ /* 0x040fe2000000002c */
[----:B------:R-:W-:Y:S01]  /*102ae0*/  @!P3 VIADD R87, R87, 0x1 ;  /* 0x000000015757b836 */ /* 0x000fe20000000000 */
[----:B------:R-:W-:Y:S02]  /*102af0*/  ISETP.GE.AND P3, PT, R38, RZ, PT ;  /* 0x000000ff2600720c */ /* 0x000fe40003f66270 */
[----:B------:R-:W-:Y:S02]  /*102b00*/  ISETP.GE.U32.AND P2, PT, R39, R92, PT ;  /* 0x0000005c2700720c */ /* 0x000fe40003f46070 */
[----:B------:R-:W-:Y:S02]  /*102b10*/  LOP3.LUT R38, R51, R90, RZ, 0x3c, !PT ;  /* 0x0000005a33267212 */ /* 0x000fe400078e3cff */
[----:B------:R-:W-:Y:S02]  /*102b20*/  DFMA R36, R80, R36, R46 ;  /* 0x000000245024722b */ /* 0x000fe4000000002e */
[----:B------:R-:W-:-:S05]  /*102b30*/  ISETP.GE.AND P1, PT, R38, RZ, PT ;  /* 0x000000ff2600720c */ /* 0x000fca0003f26270 */
        /* <DEDUP_REMOVED lines=8> */
[----:B------:R-:W-:Y:S01]  /*102bc0*/  VIMNMX R41, PT, PT, R41, UR6, PT ;  /* 0x0000000629297c48 */ /* 0x000fe2000bfe0100 */
[----:B------:R-:W-:-:S03]  /*102bd0*/  @!P1 IMAD.MOV R40, RZ, RZ, -R40 ;  /* 0x000000ffff289224 */ /* 0x000fc600078e0a28 */
[----:B------:R-:W1:Y:S03]  /*102be0*/  I2F.F64 R80, R41 ;  /* 0x0000002900507312 */ /* 0x000e660000201c00 */
[----:B------:R-:W-:Y:S02]  /*102bf0*/  @!P2 LOP3.LUT R40, RZ, R90, RZ, 0x33, !PT ;  /* 0x0000005aff28a212 */ /* 0x000fe400078e33ff */
[----:B------:R-:W-:Y:S02]  /*102c00*/  FSEL R38, R36, R38, !P0 ;  /* 0x0000002624267208 */ /* 0x000fe40004000000 */
[----:B------:R-:W-:Y:S02]  /*102c10*/  VIMNMX R40, PT, PT, RZ, R40, !PT ;  /* 0x00000028ff287248 */ /* 0x000fe40007fe0100 */
[----:B------:R-:W-:Y:S02]  /*102c20*/  FSEL R39, R37, R39, !P0 ;  /* 0x0000002725277208 */ /* 0x000fe40004000000 */
[----:B------:R-:W-:-:S02]  /*102c30*/  VIMNMX R40, PT, PT, R40, UR5, PT ;  /* 0x0000000528287c48 */ /* 0x000fc4000bfe0100 */
        /* <DEDUP_REMOVED lines=75> */
.L_x_2480:
[----:B------:R-:W-:Y:S05]  /*1030f0*/  BSYNC.RECONVERGENT B4 ;  /* 0x0000000000047941 */ /* 0x000fea0003800200 */
.L_x_2479:
[----:B------:R-:W-:-:S07]  /*103100*/  VIADD R90, R38, 0x1 ;  /* 0x00000001265a7836 */ /* 0x000fce0000000000 */
.L_x_2478:
[----:B------:R-:W-:Y:S05]  /*103110*/  BSYNC.RECONVERGENT B3 ;  /* 0x0000000000037941 */ /* 0x000fea0003800200 */
.L_x_2477:
        /* <DEDUP_REMOVED lines=41> */
.L_x_2482:
[----:B------:R-:W-:Y:S05]  /*1033b0*/  BSYNC.RECONVERGENT B3 ;  /* 0x0000000000037941 */ /* 0x000fea0003800200 */
.L_x_2481:
        /* <DEDUP_REMOVED lines=17> */
[----:B------:R-:W1:Y:S02]  /*1034d0*/  I2F.RP R91, R94 ;  /* 0x0000005e005b7306 */ /* 0x000e640000209400 */
[----:B------:R-:W-:Y:S01]  /*1034e0*/  FSEL R90, R90, -8.06006814911005101289e+34, !P0 ;  /* 0xf9785eba5a5a7808 */ /* 0x000fe20004000000 */
[----:B-----5:R-:W-:-:S05]  /*1034f0*/  DMUL R84, R82, R82 ;  /* 0x0000005252547228 */ /* 0x020fca0000000000 */
[----:B-1----:R-:W1:Y:S02]  /*103500*/  MUFU.RCP R91, R91 ;  /* 0x0000005b005b7308 */ /* 0x002e640000001000 */
[----:B-1----:R-:W-:Y:S01]  /*103510*/  VIADD R87, R91, 0xffffffe ;  /* 0x0ffffffe5b577836 */ /* 0x002fe20000000000 */
[----:B------:R-:W-:Y:S01]  /*103520*/  FSEL R91, -R86, 0.11223486810922622681, !P0 ;  /* 0x3de5db65565b7808 */ /* 0x000fe20004000100 */
[----:B------:R-:W-:-:S04]  /*103530*/  IMAD.MOV.U32 R86, RZ, RZ, RZ ;  /* 0x000000ffff567224 */ /* 0x000fc800078e00ff */
[----:B------:R-:W1:Y:S02]  /*103540*/  F2I.FTZ.U32.TRUNC.NTZ R87, R87 ;  /* 0x0000005700577305 */ /* 0x000e64000021f000 */
[----:B-1----:R-:W-:-:S04]  /*103550*/  IMAD.MOV R95, RZ, RZ, -R87 ;  /* 0x000000ffff5f7224 */ /* 0x002fc800078e0a57 */
[----:B------:R-:W-:-:S04]  /*103560*/  IMAD R95, R95, R94, RZ ;  /* 0x0000005e5f5f7224 */ /* 0x000fc800078e02ff */
[----:B------:R-:W-:-:S04]  /*103570*/  IMAD.HI.U32 R95, R87, R95, R86 ;  /* 0x0000005f575f7227 */ /* 0x000fc800078e0056 */
[----:B------:R-:W-:-:S04]  /*103580*/  IMAD.MOV.U32 R86, RZ, RZ, R96 ;  /* 0x000000ffff567224 */ /* 0x000fc800078e0060 */
[----:B------:R-:W-:-:S04]  /*103590*/  IMAD.HI.U32 R95, R95, R86, RZ ;  /* 0x000000565f5f7227 */ /* 0x000fc800078e00ff */
[----:B------:R-:W-:-:S04]  /*1035a0*/  IMAD.MOV R87, RZ, RZ, -R95 ;  /* 0x000000ffff577224 */ /* 0x000fc800078e0a5f */
[--C-:B------:R-:W-:Y:S01]  /*1035b0*/  IMAD R87, R94, R87, R86.reuse ;  /* 0x000000575e577224 */ /* 0x100fe200078e0256 */
[----:B------:R-:W-:-:S04]  /*1035c0*/  PRMT R86, RZ, 0x7610, R86 ;  /* 0x00007610ff567816 */ /* 0x000fc80000000056 */
        /* <DEDUP_REMOVED lines=19> */
[----:B------:R-:W-:-:S08]  /*103700*/  DFMA R36, R84, R36, R46 ;  /* 0x000000245424722b */ /* 0x000fd0000000002e */
[----:B------:R-:W-:Y:S02]  /*103710*/  DFMA R38, R36, R82, R82 ;  /* 0x000000522426722b */ /* 0x000fe40000000052 */
[----:B------:R-:W-:Y:S01]  /*103720*/  DFMA R36, R84, R36, 1 ;  /* 0x3ff000005424742b */ /* 0x000fe20000000024 */
[----:B------:R1:W2:Y:S02]  /*103730*/  I2F.F64 R82, R40 ;  /* 0x0000002800527312 */ /* 0x0002a40000201c00 */
[----:B-1----:R-:W-:-:S07]  /*103740*/  IMAD.MOV.U32 R40, RZ, RZ, RZ ;  /* 0x000000ffff287224 */ /* 0x002fce00078e00ff */
        /* <DEDUP_REMOVED lines=74> */
.L_x_2486:
[----:B------:R-:W-:Y:S05]  /*103bf0*/  BSYNC.RECONVERGENT B4 ;  /* 0x0000000000047941 */ /* 0x000fea0003800200 */
.L_x_2485:
[----:B------:R-:W-:-:S07]  /*103c00*/  VIADD R92, R38, 0x1 ;  /* 0x00000001265c7836 */ /* 0x000fce0000000000 */
.L_x_2484:
[----:B------:R-:W-:Y:S05]  /*103c10*/  BSYNC.RECONVERGENT B3 ;  /* 0x0000000000037941 */ /* 0x000fea0003800200 */
.L_x_2483:
        /* <DEDUP_REMOVED lines=41> */
.L_x_2488:
[----:B------:R-:W-:Y:S05]  /*103eb0*/  BSYNC.RECONVERGENT B3 ;  /* 0x0000000000037941 */ /* 0x000fea0003800200 */
.L_x_2487:
        /* <DEDUP_REMOVED lines=52> */
[----:B------:R-:W-:-:S07]  /*104200*/  PRMT R46, RZ, 0x7610, R46 ;  /* 0x00007610ff2e7816 */ /* 0x000fce000000002e */
[----:B------:R-:W-:Y:S02]  /*104210*/  DFMA R38, R36, R84, R84 ;  /* 0x000000542426722b */ /* 0x000fe40000000054 */
[----:B------:R-:W-:Y:S01]  /*104220*/  DFMA R36, R88, R36, 1 ;  /* 0x3ff000005824742b */ /* 0x000fe20000000024 */
[----:B------:R-:W-:Y:S01]  /*104230*/  PRMT R44, RZ, 0x7610, R44 ;  /* 0x00007610ff2c7816 */ /* 0x000fe2000000002c */
[----:B------:R1:W2:Y:S01]  /*104240*/  I2F.F64 R88, R40 ;  /* 0x0000002800587312 */ /* 0x0002a20000201c00 */
[----:B------:R-:W3:Y:S07]  /*104250*/  LDC R84, c[0x0][0x394] ;  /* 0x0000e500ff547b82 */ /* 0x000eee0000000800 */
[----:B------:R-:W-:Y:S01]  /*104260*/  FSEL R38, R36, R38, !P0 ;  /* 0x0000002624267208 */ /* 0x000fe20004000000 */
[----:B-1----:R-:W-:Y:S01]  /*104270*/  IMAD.MOV.U32 R40, RZ, RZ, RZ ;  /* 0x000000ffff287224 */ /* 0x002fe200078e00ff */
[----:B------:R-:W-:-:S02]  /*104280*/  FSEL R39, R37, R39, !P0 ;  /* 0x0000002725277208 */ /* 0x000fc40004000000 */
        /* <DEDUP_REMOVED lines=29> */
[----:B------:R-:W2:Y:S01]  /*104460*/  @!P0 LDG.E.U8 R46, desc[UR10][R38.64+0x2] ;  /* 0x0000020a262e8981 */ /* 0x000ea2000c1e1100 */
[----:B------:R-:W-:-:S03]  /*104470*/  PRMT R42, RZ, 0x7610, R42 ;  /* 0x00007610ff2a7816 */ /* 0x000fc6000000002a */
[----:B------:R-:W4:Y:S04]  /*104480*/  @!P0 LDG.E.U8 R44, desc[UR10][R38.64+0x1] ;  /* 0x0000010a262c8981 */ /* 0x000f28000c1e1100 */
[----:B------:R0:W5:Y:S01]  /*104490*/  @!P0 LDG.E.U8 R42, desc[UR10][R38.64] ;  /* 0x0000000a262a8981 */ /* 0x000162000c1e1100 */
[----:B---3--:R-:W-:Y:S01]  /*1044a0*/  IABS R45, R84 ;  /* 0x00000054002d7213 */ /* 0x008fe20000000000 */
[----:B------:R-:W-:Y:S01]  /*1044b0*/  VIADD R51, R51, UR4 ;  /* 0x0000000433337c36 */ /* 0x000fe20008000000 */
[----:B------:R-:W-:Y:S01]  /*1044c0*/  UMOV UR8, 0xe5604189 ;  /* 0xe560418900087882 */ /* 0x000fe20000000000 */
[----:B------:R-:W-:Y:S01]  /*1044d0*/  UMOV UR9, 0x3fd322d0 ;  /* 0x3fd322d000097882 */ /* 0x000fe20000000000 */
[----:B------:R-:W1:Y:S01]  /*1044e0*/  I2F.RP R40, R45 ;  /* 0x0000002d00287306 */ /* 0x000e620000209400 */
[----:B------:R-:W-:Y:S01]  /*1044f0*/  BSSY.RECONVERGENT B3, `(.L_x_2489) ;  /* 0x000003d000037945 */ /* 0x000fe20003800200 */
[----:B------:R-:W-:-:S02]  /*104500*/  IMAD.MOV.U32 R94, RZ, RZ, 0x1 ;  /* 0x00000001ff5e7424 */ /* 0x000fc400078e00ff */
[----:B------:R-:W-:-:S04]  /*104510*/  IMAD.MOV.U32 R85, RZ, RZ, R71 ;  /* 0x000000ffff557224 */ /* 0x000fc800078e0047 */
[----:B-1----:R-:W1:Y:S02]  /*104520*/  MUFU.RCP R40, R40 ;  /* 0x0000002800287308 */ /* 0x002e640000001000 */
[----:B-1----:R-:W-:-:S06]  /*104530*/  VIADD R36, R40, 0xffffffe ;  /* 0x0ffffffe28247836 */ /* 0x002fcc0000000000 */
[----:B------:R1:W3:Y:S02]  /*104540*/  F2I.FTZ.U32.TRUNC.NTZ R37, R36 ;  /* 0x0000002400257305 */ /* 0x0002e4000021f000 */
[----:B-1----:R-:W-:Y:S02]  /*104550*/  IMAD.MOV.U32 R36, RZ, RZ, RZ ;  /* 0x000000ffff247224 */ /* 0x002fe400078e00ff */
[----:B---3--:R-:W-:-:S04]  /*104560*/  IMAD.MOV R86, RZ, RZ, -R37 ;  /* 0x000000ffff567224 */ /* 0x008fc800078e0a25 */
        /* <DEDUP_REMOVED lines=28> */
[----:B------:R-:W-:Y:S01]  /*104730*/  UMOV UR9, 0x3fbd2f1a ;  /* 0x3fbd2f1a00097882 */ /* 0x000fe20000000000 */
[----:B------:R-:W-:-:S04]  /*104740*/  IMAD.MOV.U32 R38, RZ, RZ, R47 ;  /* 0x000000ffff267224 */ /* 0x000fc800078e002f */
[----:B------:R-:W-:Y:S01]  /*104750*/  @!P2 IMAD.MOV R38, RZ, RZ, -R38 ;  /* 0x000000ffff26a224 */ /* 0x000fe200078e0a26 */
[----:B-1----:R-:W-:Y:S01]  /*104760*/  DFMA R36, R40, UR8, R36 ;  /* 0x0000000828247c2b */ /* 0x002fe20008000024 */
[----:B------:R-:W-:Y:S01]  /*104770*/  @!P0 LOP3.LUT R38, RZ, R84, RZ, 0x33, !PT ;  /* 0x00000054ff268212 */ /* 0x000fe200078e33ff */
[----:B------:R-:W-:-:S03]  /*104780*/  IMAD.MOV.U32 R84, RZ, RZ, R70 ;  /* 0x000000ffff547224 */ /* 0x000fc600078e0046 */
[----:B------:R-:W-:-:S04]  /*104790*/  VIMNMX R51, PT, PT, RZ, R38, !PT ;  /* 0x00000026ff337248 */ /* 0x000fc80007fe0100 */
[----:B------:R-:W-:Y:S01]  /*1047a0*/  VIMNMX R51, PT, PT, R51, UR5, PT ;  /* 0x0000000533337c48 */ /* 0x000fe2000bfe0100 */
        /* <DEDUP_REMOVED lines=15> */
.L_x_2492:
[----:B------:R-:W-:Y:S05]  /*1048a0*/  BSYNC.RECONVERGENT B4 ;  /* 0x0000000000047941 */ /* 0x000fea0003800200 */
.L_x_2491:
[----:B------:R-:W-:-:S07]  /*1048b0*/  VIADD R94, R38, 0x1 ;  /* 0x00000001265e7836 */ /* 0x000fce0000000000 */
.L_x_2490:
[----:B------:R-:W-:Y:S05]  /*1048c0*/  BSYNC.RECONVERGENT B3 ;  /* 0x0000000000037941 */ /* 0x000fea0003800200 */
.L_x_2489:
        /* <DEDUP_REMOVED lines=41> */
.L_x_2494:
[----:B------:R-:W-:Y:S05]  /*104b60*/  BSYNC.RECONVERGENT B3 ;  /* 0x0000000000037941 */ /* 0x000fea0003800200 */
.L_x_2493:
        /* <DEDUP_REMOVED lines=100> */
.L_x_2498:
[----:B------:R-:W-:Y:S05]  /*1051b0*/  BSYNC.RECONVERGENT B4 ;  /* 0x0000000000047941 */ /* 0x000fea0003800200 */
.L_x_2497:
[----:B------:R-:W-:-:S07]  /*1051c0*/  VIADD R51, R38, 0x1 ;  /* 0x0000000126337836 */ /* 0x000fce0000000000 */
.L_x_2496:
[----:B------:R-:W-:Y:S05]  /*1051d0*/  BSYNC.RECONVERGENT B3 ;  /* 0x0000000000037941 */ /* 0x000fea0003800200 */
.L_x_2495:
        /* <DEDUP_REMOVED lines=41> */
.L_x_2500:
[----:B------:R-:W-:Y:S05]  /*105470*/  BSYNC.RECONVERGENT B3 ;  /* 0x0000000000037941 */ /* 0x000fea0003800200 */
.L_x_2499:
        /* <DEDUP_REMOVED lines=98> */
.L_x_2504:
[----:B------:R-:W-:Y:S05]  /*105aa0*/  BSYNC.RECONVERGENT B4 ;  /* 0x0000000000047941 */ /* 0x000fea0003800200 */
.L_x_2503:
[----:B------:R-:W-:-:S07]  /*105ab0*/  VIADD R51, R38, 0x1 ;  /* 0x0000000126337836 */ /* 0x000fce0000000000 */
.L_x_2502:
[----:B------:R-:W-:Y:S05]  /*105ac0*/  BSYNC.RECONVERGENT B3 ;  /* 0x0000000000037941 */ /* 0x000fea0003800200 */
.L_x_2501:
        /* <DEDUP_REMOVED lines=41> */
.L_x_2506:
[----:B------:R-:W-:Y:S05]  /*105d60*/  BSYNC.RECONVERGENT B3 ;  /* 0x0000000000037941 */ /* 0x000fea0003800200 */
.L_x_2505:
        /* <DEDUP_REMOVED lines=24> */
[----:B------:R-:W2:Y:S07]  /*105ef0*/  LDC R45, c[0x0][0x398] ;  /* 0x0000e600ff2d7b82 */ /* 0x000eae0000000800 */
        /* <DEDUP_REMOVED lines=30> */
[----:B------:R-:W-:Y:S01]  /*1060e0*/  PRMT R44, RZ, 0x7610, R44 ;  /* 0x00007610ff2c7816 */ /* 0x000fe2000000002c */
        /* <DEDUP_REMOVED lines=13> */
[----:B------:R-:W-:-:S06]  /*1061c0*/  IMAD.MOV.U32 R81, RZ, RZ, R71 ;  /* 0x000000ffff517224 */ /* 0x000fcc00078e0047 */
[----:B-1----:R-:W1:Y:S02]  /*1061d0*/  MUFU.RCP R40, R40 ;  /* 0x0000002800287308 */ /* 0x002e640000001000 */
[----:B-1----:R-:W-:-:S06]  /*1061e0*/  VIADD R36, R40, 0xffffffe ;  /* 0x0ffffffe28247836 */ /* 0x002fcc0000000000 */
[----:B------:R1:W2:Y:S02]  /*1061f0*/  F2I.FTZ.U32.TRUNC.NTZ R37, R36 ;  /* 0x0000002400257305 */ /* 0x0002a4000021f000 */
[----:B-1----:R-:W-:Y:S02]  /*106200*/  IMAD.MOV.U32 R36, RZ, RZ, RZ ;  /* 0x000000ffff247224 */ /* 0x002fe400078e00ff */
[----:B--2---:R-:W-:-:S04]  /*106210*/  IMAD.MOV R80, RZ, RZ, -R37 ;  /* 0x000000ffff507224 */ /* 0x004fc800078e0a25 */
        /* <DEDUP_REMOVED lines=13> */
[----:B------:R-:W-:-:S12]  /*1062f0*/  IMAD.MOV.U32 R80, RZ, RZ, R70 ;  /* 0x000000ffff507224 */ /* 0x000fd800078e0046 */
[----:B------:R-:W-:Y:S01]  /*106300*/  @P1 VIADD R51, R51, 0x1 ;  /* 0x0000000133331836 */ /* 0x000fe20000000000 */
        /* <DEDUP_REMOVED lines=15> */
[----:B------:R-:W-:Y:S02]  /*106400*/  IMAD.MOV.U32 R38, RZ, RZ, R51 ;  /* 0x000000ffff267224 */ /* 0x000fe400078e0033 */
[----:B------:R-:W-:Y:S02]  /*106410*/  IMAD.MOV.U32 R51, RZ, RZ, 0x1 ;  /* 0x00000001ff337424 */ /* 0x000fe400078e00ff */
[----:B------:R-:W-:Y:S01]  /*106420*/  @!P2 IMAD.MOV R38, RZ, RZ, -R38 ;  /* 0x000000ffff26a224 */ /* 0x000fe200078e0a26 */
[----:B-1----:R-:W-:Y:S01]  /*106430*/  DFMA R36, R40, UR8, R36 ;  /* 0x0000000828247c2b */ /* 0x002fe20008000024 */
[----:B------:R-:W-:-:S04]  /*106440*/  @!P0 LOP3.LUT R38, RZ, R45, RZ, 0x33, !PT ;  /* 0x0000002dff268212 */ /* 0x000fc800078e33ff */
        /* <DEDUP_REMOVED lines=17> */
.L_x_2510:
[----:B------:R-:W-:Y:S05]  /*106560*/  BSYNC.RECONVERGENT B4 ;  /* 0x0000000000047941 */ /* 0x000fea0003800200 */
.L_x_2509:
[----:B------:R-:W-:-:S07]  /*106570*/  VIADD R51, R38, 0x1 ;  /* 0x0000000126337836 */ /* 0x000fce0000000000 */
.L_x_2508:
[----:B------:R-:W-:Y:S05]  /*106580*/  BSYNC.RECONVERGENT B3 ;  /* 0x0000000000037941 */ /* 0x000fea0003800200 */
.L_x_2507:
        /* <DEDUP_REMOVED lines=41> */
.L_x_2512:
[----:B------:R-:W-:Y:S05]  /*106820*/  BSYNC.RECONVERGENT B3 ;  /* 0x0000000000037941 */ /* 0x000fea0003800200 */
.L_x_2511:
        /* <DEDUP_REMOVED lines=15> */
[----:B------:R-:W-:Y:S02]  /*106920*/  FSEL R89, -R51, 0.11223486810922622681, !P0 ;  /* 0x3de5db6533597808 */ /* 0x000fe40004000100 */
[----:B------:R-:W1:Y:S02]  /*106930*/  I2F.F64 R50, R50 ;  /* 0x0000003200327312 */ /* 0x000e640000201c00 */
[----:B-1----:R-:W-:Y:S01]  /*106940*/  DFMA R76, R76, -0.5, R50 ;  /* 0xbfe000004c4c782b */ /* 0x002fe20000000032 */
[----:B------:R-:W-:Y:S01]  /*106950*/  PRMT R50, RZ, 0x7610, R50 ;  /* 0x00007610ff327816 */ /* 0x000fe20000000032 */
        /* <DEDUP_REMOVED lines=68> */
[----:B------:R-:W-:-:S13]  /*106da0*/  BSSY.RECONVERGENT B4, `(.L_x_2515) ;  /* 0x0000009000047945 */ /* 0x000fda0003800200 */
[----:B------:R-:W-:Y:S05]  /*106db0*/  @!P0 BRA `(.L_x_2516) ;  /* 0x00000000001c8947 */ /* 0x000fea0003800000 */
[----:B------:R-:W-:Y:S01]  /*106dc0*/  IMAD.MOV.U32 R42, RZ, RZ, R72 ;  /* 0x000000ffff2a7224 */ /* 0x000fe200078e0048 */
[----:B------:R-:W-:Y:S01]  /*106dd0*/  MOV R84, 0x106e00 ;  /* 0x00106e0000547802 */ /* 0x000fe20000000f00 */
[----:B------:R-:W-:-:S07]  /*106de0*/  IMAD.MOV.U32 R85, RZ, RZ, R73 ;  /* 0x000000ffff557224 */ /* 0x000fce00078e0049 */
[----:B0-----:R-:W-:Y:S05]  /*106df0*/  CALL.REL.NOINC `($_Z20render_hybrid_kernelPKhjjjiiiiiidhhPhS1_S1_S1_$__internal_trig_reduction_slowpathd) ;  /* 0x0000006400f87944 */ /* 0x001fea0003c00000 */
[----:B------:R-:W-:Y:S02]  /*106e00*/  IMAD.MOV.U32 R31, RZ, RZ, R38 ;  /* 0x000000ffff1f7224 */ /* 0x000fe400078e0026 */
[----:B------:R-:W-:Y:S02]  /*106e10*/  IMAD.MOV.U32 R74, RZ, RZ, R42 ;  /* 0x000000ffff4a7224 */ /* 0x000fe400078e002a */
[----:B------:R-:W-:-:S07]  /*106e20*/  IMAD.MOV.U32 R75, RZ, RZ, R43 ;  /* 0x000000ffff4b7224 */ /* 0x000fce00078e002b */
.L_x_2516:
[----:B------:R-:W-:Y:S05]  /*106e30*/  BSYNC.RECONVERGENT B4 ;  /* 0x0000000000047941 */ /* 0x000fea0003800200 */
.L_x_2515:
[----:B------:R-:W-:Y:S02]  /*106e40*/  VIADD R80, R31, 0x1 ;  /* 0x000000011f507836 */ /* 0x000fe40000000000 */
[----:B------:R-:W-:Y:S02]  /*106e50*/  IMAD.MOV.U32 R70, RZ, RZ, R74 ;  /* 0x000000ffff467224 */ /* 0x000fe400078e004a */
[----:B------:R-:W-:-:S07]  /*106e60*/  IMAD.MOV.U32 R71, RZ, RZ, R75 ;  /* 0x000000ffff477224 */ /* 0x000fce00078e004b */
.L_x_2514:
[----:B------:R-:W-:Y:S05]  /*106e70*/  BSYNC.RECONVERGENT B3 ;  /* 0x0000000000037941 */ /* 0x000fea0003800200 */
.L_x_2513:
        /* <DEDUP_REMOVED lines=38> */
.L_x_2518:
[----:B------:R-:W-:Y:S05]  /*1070e0*/  BSYNC.RECONVERGENT B3 ;  /* 0x0000000000037941 */ /* 0x000fea0003800200 */
.L_x_2517:
        /* <DEDUP_REMOVED lines=15> */
[----:B------:R-:W-:Y:S01]  /*1071e0*/  FSEL R73, -R31, 0.11223486810922622681, !P0 ;  /* 0x3de5db651f497808 */ /* 0x000fe20004000100 */
[----:B------:R-:W-:-:S05]  /*1071f0*/  IMAD.MOV.U32 R31, RZ, RZ, 0x3fe00000 ;  /* 0x3fe00000ff1f7424 */ /* 0x000fca00078e00ff */
[----:B--2---:R-:W-:-:S08]  /*107200*/  DFMA R36, R70, R72, R36 ;  /* 0x000000484624722b */ /* 0x004fd00000000024 */
[----:B------:R-:W-:-:S08]  /*107210*/  DFMA R36, R70, R36, R38 ;  /* 0x000000244624722b */ /* 0x000fd00000000026 */
[----:B---3--:R-:W-:Y:S01]  /*107220*/  DFMA R36, R70, R36, R40 ;  /* 0x000000244624722b */ /* 0x008fe20000000028 */
[----:B------:R-:W-:-:S07]  /*107230*/  IMAD.MOV.U32 R40, RZ, RZ, RZ ;  /* 0x000000ffff287224 */ /* 0x000fce00078e00ff */
[----:B------:R-:W-:-:S08]  /*107240*/  DFMA R36, R70, R36, R42 ;  /* 0x000000244624722b */ /* 0x000fd0000000002a */
        /* <DEDUP_REMOVED lines=60> */
.L_x_1470:
[----:B------:R-:W-:Y:S05]  /*107610*/  BSYNC.RECONVERGENT B2 ;  /* 0x0000000000027941 */ /* 0x000fea0003800200 */
.L_x_1119:
[----:B------:R-:W-:Y:S01]  /*107620*/  ISETP.NE.AND P0, PT, R48, RZ, PT ;  /* 0x000000ff3000720c */ /* 0x000fe20003f05270 */
[----:B0-----:R-:W-:Y:S01]  /*107630*/  IMAD.MOV.U32 R18, RZ, RZ, 0x80 ;  /* 0x00000080ff127424 */ /* 0x001fe200078e00ff */
[----:B------:R-:W-:Y:S01]  /*107640*/  BSSY.RECONVERGENT B0, `(.L_x_2519) ;  /* 0x00001cb000007945 */ /* 0x000fe20003800200 */
[----:B------:R-:W-:Y:S02]  /*107650*/  IMAD.MOV.U32 R31, RZ, RZ, 0x80 ;  /* 0x00000080ff1f7424 */ /* 0x000fe400078e00ff */
[----:B------:R-:W-:Y:S01]  /*107660*/  IMAD.MOV.U32 R53, RZ, RZ, 0x80 ;  /* 0x00000080ff357424 */ /* 0x000fe200078e00ff */
[----:B------:R-:W-:Y:S01]  /*107670*/  PRMT R18, R18, 0x5410, R18 ;  /* 0x0000541012127816 */ /* 0x000fe20000000012 */
[----:B-1----:R-:W-:Y:S01]  /*107680*/  IMAD.MOV.U32 R36, RZ, RZ, 0x40 ;  /* 0x00000040ff247424 */ /* 0x002fe200078e00ff */
[----:B------:R-:W-:Y:S01]  /*107690*/  PRMT R31, R31, 0x5410, R31 ;  /* 0x000054101f1f7816 */ /* 0x000fe2000000001f */
[----:B--2---:R-:W-:Y:S02]  /*1076a0*/  IMAD.MOV.U32 R37, RZ, RZ, 0x40 ;  /* 0x00000040ff257424 */ /* 0x004fe400078e00ff */
[----:B------:R-:W-:Y:S01]  /*1076b0*/  IMAD.MOV.U32 R38, RZ, RZ, 0x40 ;  /* 0x00000040ff267424 */ /* 0x000fe200078e00ff */
[----:B------:R-:W-:-:S02]  /*1076c0*/  PRMT R18, R36, 0x7610, R18 ;  /* 0x0000761024127816 */ /* 0x000fc40000000012 */
[----:B------:R-:W-:Y:S02]  /*1076d0*/  PRMT R31, R37, 0x7610, R31 ;  /* 0x00007610251f7816 */ /* 0x000fe4000000001f */
[----:B------:R-:W-:Y:S01]  /*1076e0*/  PRMT R53, R38, 0x5410, R53 ;  /* 0x0000541026357816 */ /* 0x000fe20000000035 */
[----:B------:R-:W-:Y:S06]  /*1076f0*/  @!P0 BRA `(.L_x_2520) ;  /* 0x0000001800fc8947 */ /* 0x000fec0003800000 */
[----:B------:R-:W-:Y:S01]  /*107700*/  BSSY.RECONVERGENT B1, `(.L_x_2521) ;  /* 0x000000b000017945 */ /* 0x000fe20003800200 */
[----:B------:R-:W-:Y:S02]  /*107710*/  IMAD.MOV.U32 R18, RZ, RZ, RZ ;  /* 0x000000ffff127224 */ /* 0x000fe400078e00ff */
[----:B------:R-:W-:-:S07]  /*107720*/  IMAD.MOV.U32 R37, RZ, RZ, RZ ;  /* 0x000000ffff257224 */ /* 0x000fce00078e00ff */
.L_x_2522:
[----:B0-----:R-:W-:-:S05]  /*107730*/  IMAD.IADD R36, R1, 0x1, R18 ;  /* 0x0000000101247824 */ /* 0x001fca00078e0212 */
[----:B------:R-:W2:Y:S01]  /*107740*/  LDL.U8 R31, [R36+0x388] ;  /* 0x00038800241f7983 */ /* 0x000ea20000100000 */
[----:B------:R-:W-:-:S05]  /*107750*/  IADD3 R18, P0, PT, R18, 0x1, RZ ;  /* 0x0000000112127810 */ /* 0x000fca0007f1e0ff */
[----:B------:R-:W-:Y:S01]  /*107760*/  IMAD.X R37, RZ, RZ, R37, P0 ;  /* 0x000000ffff257224 */ /* 0x000fe200000e0625 */
[----:B------:R-:W-:-:S04]  /*107770*/  ISETP.GE.U32.AND P0, PT, R18, R48, PT ;  /* 0x000000301200720c */ /* 0x000fc80003f06070 */
[----:B------:R-:W-:Y:S01]  /*107780*/  ISETP.GE.U32.AND.EX P0, PT, R37, RZ, PT, P0 ;  /* 0x000000ff2500720c */ /* 0x000fe20003f06100 */
[----:B--2---:R0:W-:-:S12]  /*107790*/  STL.U8 [R36+0x4b4], R31 ;  /* 0x0004b41f24007387 */ /* 0x0041d80000100000 */
[----:B------:R-:W-:Y:S05]  /*1077a0*/  @!P0 BRA `(.L_x_2522) ;  /* 0xfffffffc00e08947 */ /* 0x000fea000383ffff */
[----:B------:R-:W-:Y:S05]  /*1077b0*/  BSYNC.RECONVERGENT B1 ;  /* 0x0000000000017941 */ /* 0x000fea0003800200 */
.L_x_2521:
[----:B------:R-:W-:Y:S01]  /*1077c0*/  ISETP.NE.AND P0, PT, R48, 0x1, PT ;  /* 0x000000013000780c */ /* 0x000fe20003f05270 */
[----:B------:R-:W-:-:S12]  /*1077d0*/  BSSY.RECONVERGENT B1, `(.L_x_2523) ;  /* 0x000004f000017945 */ /* 0x000fd80003800200 */
[----:B------:R-:W-:Y:S05]  /*1077e0*/  @!P0 BRA `(.L_x_2524) ;  /* 0x0000000400348947 */ /* 0x000fea0003800000 */
[C---:B------:R-:W-:Y:S02]  /*1077f0*/  VIADD R50, R48.reuse, 0xffffffff ;  /* 0xffffffff30327836 */ /* 0x040fe40000000000 */
[----:B------:R-:W-:Y:S02]  /*107800*/  VIADD R52, R48, 0xfffffffe ;  /* 0xfffffffe30347836 */ /* 0x000fe40000000000 */
[----:B------:R-:W-:Y:S02]  /*107810*/  VIADD R46, R1, 0x4b6 ;  /* 0x000004b6012e7836 */ /* 0x000fe40000000000 */
[----:B------:R-:W-:Y:S02]  /*107820*/  IMAD.MOV.U32 R37, RZ, RZ, RZ ;  /* 0x000000ffff257224 */ /* 0x000fe400078e00ff */
[----:B------:R-:W-:-:S07]  /*107830*/  IMAD.MOV.U32 R38, RZ, RZ, R50 ;  /* 0x000000ffff267224 */ /* 0x000fce00078e0032 */
.L_x_2530:
[----:B------:R-:W-:Y:S01]  /*107840*/  IMAD.IADD R18, R37, 0x1, -R48 ;  /* 0x0000000125127824 */ /* 0x000fe200078e0a30 */
[----:B------:R-:W-:Y:S04]  /*107850*/  BSSY.RECONVERGENT B2, `(.L_x_2525) ;  /* 0x0000042000027945 */ /* 0x000fe80003800200 */
[----:B------:R-:W-:-:S13]  /*107860*/  ISETP.GT.AND P0, PT, R18, -0x2, PT ;  /* 0xfffffffe1200780c */ /* 0x000fda0003f04270 */
[----:B-12---:R-:W-:Y:S05]  /*107870*/  @P0 BRA `(.L_x_2526) ;  /* 0x0000000000fc0947 */ /* 0x006fea0003800000 */
[----:B------:R-:W-:Y:S01]  /*107880*/  IMAD.IADD R18, R52, 0x1, -R37 ;  /* 0x0000000134127824 */ /* 0x000fe200078e0a25 */
[----:B------:R-:W-:Y:S01]  /*107890*/  LOP3.LUT R47, R38, 0x3, RZ, 0xc0, !PT ;  /* 0x00000003262f7812 */ /* 0x000fe200078ec0ff */
[----:B------:R-:W-:Y:S03]  /*1078a0*/  BSSY.RECONVERGENT B3, `(.L_x_2527) ;  /* 0x0000025000037945 */ /* 0x000fe60003800200 */
[----:B------:R-:W-:Y:S01]  /*1078b0*/  ISETP.GE.U32.AND P0, PT, R18, 0x3, PT ;  /* 0x000000031200780c */ /* 0x000fe20003f06070 */
[----:B------:R-:W-:Y:S01]  /*1078c0*/  IMAD.MOV.U32 R18, RZ, RZ, RZ ;  /* 0x000000ffff127224 */ /* 0x000fe200078e00ff */
[----:B------:R-:W-:-:S11]  /*1078d0*/  ISETP.NE.AND P3, PT, R47, RZ, PT ;  /* 0x000000ff2f00720c */ /* 0x000fd60003f65270 */
[----:B------:R-:W-:Y:S05]  /*1078e0*/  @!P0 BRA `(.L_x_2528) ;  /* 0x0000000000808947 */ /* 0x000fea0003800000 */
[----:B------:R1:W5:Y:S01]  /*1078f0*/  LDL.U8 R39, [R1+0x4b4] ;  /* 0x0004b40001277983 */ /* 0x0003620000100000 */
[----:B------:R-:W-:Y:S01]  /*107900*/  LOP3.LUT R18, R38, 0xfffffffc, RZ, 0xc0, !PT ;  /* 0xfffffffc26127812 */ /* 0x000fe200078ec0ff */
[----:B0-----:R-:W-:-:S04]  /*107910*/  IMAD.MOV.U32 R36, RZ, RZ, R46 ;  /* 0x000000ffff247224 */ /* 0x001fc800078e002e */
[----:B------:R-:W-:-:S07]  /*107920*/  IMAD.MOV R31, RZ, RZ, -R18 ;  /* 0x000000ffff1f7224 */ /* 0x000fce00078e0a12 */
.L_x_2529:
[----:B------:R-:W2:Y:S04]  /*107930*/  LDL.U8 R40, [R36+-0x1] ;  /* 0xffffff0024287983 */ /* 0x000ea80000100000 */
[----:B------:R-:W3:Y:S01]  /*107940*/  LDL.U8 R41, [R36] ;  /* 0x0000000024297983 */ /* 0x000ee20000100000 */
[----:B-----5:R-:W-:-:S04]  /*107950*/  LOP3.LUT R43, R39, 0xffff, RZ, 0xc0, !PT ;  /* 0x0000ffff272b7812 */ /* 0x020fc800078ec0ff */
[----:B--2---:R-:W-:-:S13]  /*107960*/  ISETP.GT.U32.AND P0, PT, R43, R40, PT ;  /* 0x000000282b00720c */ /* 0x004fda0003f04070 */
[C-C-:B------:R-:W-:Y:S02]  /*107970*/  @P0 PRMT R43, R39.reuse, 0x7604, R40.reuse ;  /* 0x00007604272b0816 */ /* 0x140fe40000000028 */
[----:B------:R-:W-:-:S03]  /*107980*/  @P0 PRMT R40, R39, 0x7610, R40 ;  /* 0x0000761027280816 */ /* 0x000fc60000000028 */
[----:B------:R-:W-:Y:S01]  /*107990*/  @P0 STL.U16 [R36+-0x2], R43 ;  /* 0xfffffe2b24000387 */ /* 0x000fe20000100400 */
[----:B------:R-:W-:-:S04]  /*1079a0*/  LOP3.LUT R42, R40, 0xffff, RZ, 0xc0, !PT ;  /* 0x0000ffff282a7812 */ /* 0x000fc800078ec0ff */
[----:B---3--:R-:W-:-:S13]  /*1079b0*/  ISETP.GT.U32.AND P1, PT, R42, R41, PT ;  /* 0x000000292a00720c */ /* 0x008fda0003f24070 */
[----:B------:R0:W-:Y:S04]  /*1079c0*/  @P1 STL.U8 [R36+-0x1], R41 ;  /* 0xffffff2924001387 */ /* 0x0001e80000100000 */
[----:B------:R-:W2:Y:S04]  /*1079d0*/  LDL.U8 R42, [R36+0x1] ;  /* 0x00000100242a7983 */ /* 0x000ea80000100000 */
[----:B------:R-:W3:Y:S01]  /*1079e0*/  LDL.U8 R39, [R36+0x2] ;  /* 0x0000020024277983 */ /* 0x000ee20000100000 */
[----:B------:R-:W-:Y:S01]  /*1079f0*/  VIADD R31, R31, 0x4 ;  /* 0x000000041f1f7836 */ /* 0x000fe20000000000 */
[----:B0-----:R-:W-:-:S02]  /*107a00*/  @P1 PRMT R41, R40, 0x7610, R41 ;  /* 0x0000761028291816 */ /* 0x001fc40000000029 */
[----:B------:R-:W-:Y:S02]  /*107a10*/  @P1 STL.U8 [R36], R40 ;  /* 0x0000002824001387 */ /* 0x000fe40000100000 */
[----:B------:R-:W-:-:S04]  /*107a20*/  LOP3.LUT R45, R41, 0xffff, RZ, 0xc0, !PT ;  /* 0x0000ffff292d7812 */ /* 0x000fc800078ec0ff */
[----:B--2---:R-:W-:-:S13]  /*107a30*/  ISETP.GT.U32.AND P0, PT, R45, R42, PT ;  /* 0x0000002a2d00720c */ /* 0x004fda0003f04070 */
[C-C-:B------:R-:W-:Y:S02]  /*107a40*/  @P0 PRMT R45, R41.reuse, 0x7604, R42.reuse ;  /* 0x00007604292d0816 */ /* 0x140fe4000000002a */
[----:B------:R-:W-:-:S03]  /*107a50*/  @P0 PRMT R42, R41, 0x7610, R42 ;  /* 0x00007610292a0816 */ /* 0x000fc6000000002a */
[----:B------:R-:W-:Y:S01]  /*107a60*/  @P0 STL.U16 [R36], R45 ;  /* 0x0000002d24000387 */ /* 0x000fe20000100400 */
[----:B------:R-:W-:Y:S02]  /*107a70*/  LOP3.LUT R44, R42, 0xffff, RZ, 0xc0, !PT ;  /* 0x0000ffff2a2c7812 */ /* 0x000fe400078ec0ff */
[----:B------:R-:W-:Y:S02]  /*107a80*/  ISETP.NE.AND P0, PT, R31, RZ, PT ;  /* 0x000000ff1f00720c */ /* 0x000fe40003f05270 */
[----:B---3--:R-:W-:-:S13]  /*107a90*/  ISETP.GT.U32.AND P2, PT, R44, R39, PT ;  /* 0x000000272c00720c */ /* 0x008fda0003f44070 */
[----:B------:R0:W-:Y:S04]  /*107aa0*/  @P2 STL.U8 [R36+0x1], R39 ;  /* 0x0000012724002387 */ /* 0x0001e80000100000 */
[----:B------:R2:W-:Y:S01]  /*107ab0*/  @P2 STL.U8 [R36+0x2], R42 ;  /* 0x0000022a24002387 */ /* 0x0005e20000100000 */
[----:B0-----:R-:W-:Y:S01]  /*107ac0*/  @P2 PRMT R39, R42, 0x7610, R39 ;  /* 0x000076102a272816 */ /* 0x001fe20000000027 */
[----:B--2---:R-:W-:Y:S01]  /*107ad0*/  VIADD R36, R36, 0x4 ;  /* 0x0000000424247836 */ /* 0x004fe20000000000 */
[----:B------:R-:W-:Y:S06]  /*107ae0*/  @P0 BRA `(.L_x_2529) ;  /* 0xfffffffc00900947 */ /* 0x000fec000383ffff */
.L_x_2528:
[----:B------:R-:W-:Y:S05]  /*107af0*/  BSYNC.RECONVERGENT B3 ;  /* 0x0000000000037941 */ /* 0x000fea0003800200 */
.L_x_2527:
[----:B------:R-:W-:Y:S05]  /*107b00*/  @!P3 BRA `(.L_x_2526) ;  /* 0x000000000058b947 */ /* 0x000fea0003800000 */
[----:B------:R-:W-:-:S05]  /*107b10*/  IMAD.IADD R39, R1, 0x1, R18 ;  /* 0x0000000101277824 */ /* 0x000fca00078e0212 */
[----:B0-----:R-:W2:Y:S04]  /*107b20*/  LDL.U8 R31, [R39+0x4b4] ;  /* 0x0004b400271f7983 */ /* 0x001ea80000100000 */
[----:B------:R-:W2:Y:S01]  /*107b30*/  LDL.U8 R18, [R39+0x4b5] ;  /* 0x0004b50027127983 */ /* 0x000ea20000100000 */
[----:B------:R-:W-:Y:S02]  /*107b40*/  ISETP.NE.AND P1, PT, R47, 0x1, PT ;  /* 0x000000012f00780c */ /* 0x000fe40003f25270 */
[----:B--2---:R-:W-:-:S13]  /*107b50*/  ISETP.GT.U32.AND P0, PT, R31, R18, PT ;  /* 0x000000121f00720c */ /* 0x004fda0003f04070 */
[----:B------:R-:W-:Y:S04]  /*107b60*/  @P0 STL.U8 [R39+0x4b5], R31 ;  /* 0x0004b51f27000387 */ /* 0x000fe80000100000 */
[----:B------:R0:W-:Y:S02]  /*107b70*/  @P0 STL.U8 [R39+0x4b4], R18 ;  /* 0x0004b41227000387 */ /* 0x0001e40000100000 */
[----:B0-----:R-:W-:Y:S01]  /*107b80*/  @P0 PRMT R18, R31, 0x7610, R18 ;  /* 0x000076101f120816 */ /* 0x001fe20000000012 */
[----:B------:R-:W-:Y:S06]  /*107b90*/  @!P1 BRA `(.L_x_2526) ;  /* 0x0000000000349947 */ /* 0x000fec0003800000 */
[----:B------:R-:W2:Y:S01]  /*107ba0*/  LDL.U8 R31, [R39+0x4b6] ;  /* 0x0004b600271f7983 */ /* 0x000ea20000100000 */
[----:B------:R-:W-:Y:S02]  /*107bb0*/  LOP3.LUT R36, R18, 0xffff, RZ, 0xc0, !PT ;  /* 0x0000ffff12247812 */ /* 0x000fe400078ec0ff */
[----:B------:R-:W-:Y:S02]  /*107bc0*/  ISETP.NE.AND P1, PT, R47, 0x2, PT ;  /* 0x000000022f00780c */ /* 0x000fe40003f25270 */
[----:B--2---:R-:W-:-:S13]  /*107bd0*/  ISETP.GT.U32.AND P0, PT, R36, R31, PT ;  /* 0x0000001f2400720c */ /* 0x004fda0003f04070 */
[----:B------:R-:W-:Y:S04]  /*107be0*/  @P0 STL.U8 [R39+0x4b6], R18 ;  /* 0x0004b61227000387 */ /* 0x000fe80000100000 */
[----:B------:R0:W-:Y:S02]  /*107bf0*/  @P0 STL.U8 [R39+0x4b5], R31 ;  /* 0x0004b51f27000387 */ /* 0x0001e40000100000 */
[----:B0-----:R-:W-:Y:S01]  /*107c00*/  @P0 PRMT R31, R18, 0x7610, R31 ;  /* 0x00007610121f0816 */ /* 0x001fe2000000001f */
[----:B------:R-:W-:Y:S06]  /*107c10*/  @!P1 BRA `(.L_x_2526) ;  /* 0x0000000000149947 */ /* 0x000fec0003800000 */
[----:B------:R-:W2:Y:S01]  /*107c20*/  LDL.U8 R36, [R39+0x4b7] ;  /* 0x0004b70027247983 */ /* 0x000ea20000100000 */
[----:B------:R-:W-:-:S04]  /*107c30*/  LOP3.LUT R18, R31, 0xffff, RZ, 0xc0, !PT ;  /* 0x0000ffff1f127812 */ /* 0x000fc800078ec0ff */
[----:B--2---:R-:W-:-:S13]  /*107c40*/  ISETP.GT.U32.AND P0, PT, R18, R36, PT ;  /* 0x000000241200720c */ /* 0x004fda0003f04070 */
[----:B------:R2:W-:Y:S04]  /*107c50*/  @P0 STL.U8 [R39+0x4b6], R36 ;  /* 0x0004b62427000387 */ /* 0x0005e80000100000 */
[----:B------:R2:W-:Y:S02]  /*107c60*/  @P0 STL.U8 [R39+0x4b7], R31 ;  /* 0x0004b71f27000387 */ /* 0x0005e40000100000 */
.L_x_2526:
[----:B------:R-:W-:Y:S05]  /*107c70*/  BSYNC.RECONVERGENT B2 ;  /* 0x0000000000027941 */ /* 0x000fea0003800200 */
.L_x_2525:
[----:B------:R-:W-:Y:S02]  /*107c80*/  VIADD R37, R37, 0x1 ;  /* 0x0000000125257836 */ /* 0x000fe40000000000 */
[----:B------:R-:W-:-:S03]  /*107c90*/  VIADD R38, R38, 0xffffffff ;  /* 0xffffffff26267836 */ /* 0x000fc60000000000 */
[----:B------:R-:W-:-:S13]  /*107ca0*/  ISETP.NE.AND P0, PT, R37, R50, PT ;  /* 0x000000322500720c */ /* 0x000fda0003f05270 */
[----:B------:R-:W-:Y:S05]  /*107cb0*/  @P0 BRA `(.L_x_2530) ;  /* 0xfffffff800e00947 */ /* 0x000fea000383ffff */
.L_x_2524:
[----:B------:R-:W-:Y:S05]  /*107cc0*/  BSYNC.RECONVERGENT B1 ;  /* 0x0000000000017941 */ /* 0x000fea0003800200 */
.L_x_2523:
[----:B------:R-:W-:Y:S01]  /*107cd0*/  ISETP.GE.AND P0, PT, R48, 0x1, PT ;  /* 0x000000013000780c */ /* 0x000fe20003f06270 */
[----:B------:R-:W-:Y:S01]  /*107ce0*/  BSSY.RECONVERGENT B1, `(.L_x_2531) ;  /* 0x00000fe000017945 */ /* 0x000fe20003800200 */
[----:B------:R-:W-:Y:S01]  /*107cf0*/  IMAD.MOV.U32 R45, RZ, RZ, RZ ;  /* 0x000000ffff2d7224 */ /* 0x000fe200078e00ff */
[----:B------:R-:W-:Y:S01]  /*107d00*/  CS2R R40, SRZ ;  /* 0x0000000000287805 */ /* 0x000fe2000001ff00 */
[----:B------:R-:W-:Y:S01]  /*107d10*/  IMAD.MOV.U32 R43, RZ, RZ, RZ ;  /* 0x000000ffff2b7224 */ /* 0x000fe200078e00ff */
[----:B0-2---:R-:W-:Y:S02]  /*107d20*/  CS2R R36, SRZ ;  /* 0x0000000000247805 */ /* 0x005fe4000001ff00 */
[----:B------:R-:W-:-:S06]  /*107d30*/  CS2R R38, SRZ ;  /* 0x0000000000267805 */ /* 0x000fcc000001ff00 */
[----:B------:R-:W-:Y:S05]  /*107d40*/  @!P0 BRA `(.L_x_2532) ;  /* 0x0000000c00dc8947 */ /* 0x000fea0003800000 */
[----:B------:R-:W-:-:S05]  /*107d50*/  LEA.HI R31, R48, R1, RZ, 0x1f ;  /* 0x00000001301f7211 */ /* 0x000fca00078ff8ff */
[----:B------:R0:W5:Y:S01]  /*107d60*/  LDL.U8 R91, [R31+0x4b4] ;  /* 0x0004b4001f5b7983 */ /* 0x0001620000100000 */
[C---:B------:R-:W-:Y:S01]  /*107d70*/  ISETP.GE.U32.AND P1, PT, R48.reuse, 0x8, PT ;  /* 0x000000083000780c */ /* 0x040fe20003f26070 */
[----:B------:R-:W-:Y:S01]  /*107d80*/  BSSY.RECONVERGENT B2, `(.L_x_2533) ;  /* 0x0000084000027945 */ /* 0x000fe20003800200 */
[----:B------:R-:W-:Y:S01]  /*107d90*/  LOP3.LUT R90, R48, 0x7, RZ, 0xc0, !PT ;  /* 0x00000007305a7812 */ /* 0x000fe200078ec0ff */
[----:B------:R-:W-:Y:S01]  /*107da0*/  IMAD.MOV.U32 R18, RZ, RZ, RZ ;  /* 0x000000ffff127224 */ /* 0x000fe200078e00ff */
[----:B------:R-:W-:Y:S02]  /*107db0*/  CS2R R38, SRZ ;  /* 0x0000000000267805 */ /* 0x000fe4000001ff00 */
[----:B------:R-:W-:Y:S02]  /*107dc0*/  CS2R R36, SRZ ;  /* 0x0000000000247805 */ /* 0x000fe4000001ff00 */
[----:B------:R-:W-:Y:S02]  /*107dd0*/  ISETP.NE.AND P0, PT, R90, RZ, PT ;  /* 0x000000ff5a00720c */ /* 0x000fe40003f05270 */
[----:B------:R-:W-:Y:S01]  /*107de0*/  CS2R R40, SRZ ;  /* 0x0000000000287805 */ /* 0x000fe2000001ff00 */
[----:B------:R-:W-:-:S02]  /*107df0*/  IMAD.MOV.U32 R43, RZ, RZ, RZ ;  /* 0x000000ffff2b7224 */ /* 0x000fc400078e00ff */
[----:B------:R-:W-:Y:S01]  /*107e00*/  IMAD.MOV.U32 R45, RZ, RZ, RZ ;  /* 0x000000ffff2d7224 */ /* 0x000fe200078e00ff */
[----:B0-----:R-:W-:Y:S07]  /*107e10*/  @!P1 BRA `(.L_x_2534) ;  /* 0x0000000400e89947 */ /* 0x001fee0003800000 */
[----:B------:R-:W-:Y:S01]  /*107e20*/  LOP3.LUT R18, R48, 0x7ffffff8, RZ, 0xc0, !PT ;  /* 0x7ffffff830127812 */ /* 0x000fe200078ec0ff */
[C---:B------:R-:W-:Y:S01]  /*107e30*/  VIADD R89, R1.reuse, 0x38b ;  /* 0x0000038b01597836 */ /* 0x040fe20000000000 */
[----:B------:R-:W-:Y:S01]  /*107e40*/  CS2R R38, SRZ ;  /* 0x0000000000267805 */ /* 0x000fe2000001ff00 */
[C---:B------:R-:W-:Y:S01]  /*107e50*/  VIADD R88, R1.reuse, 0x3 ;  /* 0x0000000301587836 */ /* 0x040fe20000000000 */
[----:B------:R-:W-:Y:S01]  /*107e60*/  CS2R R36, SRZ ;  /* 0x0000000000247805 */ /* 0x000fe2000001ff00 */
[C---:B------:R-:W-:Y:S01]  /*107e70*/  VIADD R87, R1.reuse, 0x133 ;  /* 0x0000013301577836 */ /* 0x040fe20000000000 */
[----:B------:R-:W-:Y:S01]  /*107e80*/  CS2R R40, SRZ ;  /* 0x0000000000287805 */ /* 0x000fe2000001ff00 */
[----:B------:R-:W-:Y:S02]  /*107e90*/  VIADD R86, R1, 0x25f ;  /* 0x0000025f01567836 */ /* 0x000fe40000000000 */
[----:B------:R-:W-:Y:S02]  /*107ea0*/  IMAD.MOV.U32 R43, RZ, RZ, RZ ;  /* 0x000000ffff2b7224 */ /* 0x000fe400078e00ff */
[----:B------:R-:W-:-:S02]  /*107eb0*/  IMAD.MOV.U32 R45, RZ, RZ, RZ ;  /* 0x000000ffff2d7224 */ /* 0x000fc400078e00ff */
[----:B------:R-:W-:-:S07]  /*107ec0*/  IMAD.MOV R92, RZ, RZ, -R18 ;  /* 0x000000ffff5c7224 */ /* 0x000fce00078e0a12 */
.L_x_2535:
[----:B------:R-:W2:Y:S04]  /*107ed0*/  LDL.U8 R31, [R89+-0x3] ;  /* 0xfffffd00591f7983 */ /* 0x000ea80000100000 */
[----:B------:R-:W3:Y:S04]  /*107ee0*/  LDL.U8 R47, [R89+-0x2] ;  /* 0xfffffe00592f7983 */ /* 0x000ee80000100000 */
[----:B------:R-:W4:Y:S04]  /*107ef0*/  LDL.U8 R52, [R89+-0x1] ;  /* 0xffffff0059347983 */ /* 0x000f280000100000 */
[----:B------:R-:W4:Y:S04]  /*107f00*/  LDL.U8 R66, [R89] ;  /* 0x0000000059427983 */ /* 0x000f280000100000 */
[----:B------:R-:W4:Y:S04]  /*107f10*/  LDL.U8 R42, [R88+-0x3] ;  /* 0xfffffd00582a7983 */ /* 0x000f280000100000 */
[----:B------:R-:W4:Y:S04]  /*107f20*/  LDL.U8 R44, [R87+-0x3] ;  /* 0xfffffd00572c7983 */ /* 0x000f280000100000 */
[----:B------:R-:W4:Y:S04]  /*107f30*/  LDL.U8 R46, [R86+-0x3] ;  /* 0xfffffd00562e7983 */ /* 0x000f280000100000 */
[----:B------:R-:W4:Y:S04]  /*107f40*/  LDL.U8 R70, [R89+0x1] ;  /* 0x0000010059467983 */ /* 0x000f280000100000 */
[----:B------:R-:W4:Y:S04]  /*107f50*/  LDL.U8 R49, [R88+-0x2] ;  /* 0xfffffe0058317983 */ /* 0x000f280000100000 */
[----:B------:R-:W4:Y:S04]  /*107f60*/  LDL.U8 R50, [R87+-0x2] ;  /* 0xfffffe0057327983 */ /* 0x000f280000100000 */
[----:B------:R-:W4:Y:S04]  /*107f70*/  LDL.U8 R51, [R86+-0x2] ;  /* 0xfffffe0056337983 */ /* 0x000f280000100000 */
[----:B------:R-:W4:Y:S04]  /*107f80*/  LDL.U8 R53, [R88+-0x1] ;  /* 0xffffff0058357983 */ /* 0x000f280000100000 */
[----:B------:R-:W4:Y:S04]  /*107f90*/  LDL.U8 R64, [R87+-0x1] ;  /* 0xffffff0057407983 */ /* 0x000f280000100000 */
[----:B------:R-:W4:Y:S04]  /*107fa0*/  LDL.U8 R65, [R86+-0x1] ;  /* 0xffffff0056417983 */ /* 0x000f280000100000 */
[----:B------:R-:W4:Y:S04]  /*107fb0*/  LDL.U8 R74, [R89+0x2] ;  /* 0x00000200594a7983 */ /* 0x000f280000100000 */
[----:B------:R-:W4:Y:S04]  /*107fc0*/  LDL.U8 R67, [R88] ;  /* 0x0000000058437983 */ /* 0x000f280000100000 */
[----:B------:R-:W4:Y:S04]  /*107fd0*/  LDL.U8 R68, [R87] ;  /* 0x0000000057447983 */ /* 0x000f280000100000 */
[----:B------:R-:W4:Y:S04]  /*107fe0*/  LDL.U8 R69, [R86] ;  /* 0x0000000056457983 */ /* 0x000f280000100000 */
[----:B------:R-:W4:Y:S04]  /*107ff0*/  LDL.U8 R78, [R89+0x3] ;  /* 0x00000300594e7983 */ /* 0x000f280000100000 */
[----:B------:R-:W4:Y:S04]  /*108000*/  LDL.U8 R71, [R88+0x1] ;  /* 0x0000010058477983 */ /* 0x000f280000100000 */
[----:B------:R-:W4:Y:S04]  /*108010*/  LDL.U8 R72, [R87+0x1] ;  /* 0x0000010057487983 */ /* 0x000f280000100000 */
[----:B------:R-:W4:Y:S04]  /*108020*/  LDL.U8 R73, [R86+0x1] ;  /* 0x0000010056497983 */ /* 0x000f280000100000 */
[----:B------:R0:W4:Y:S04]  /*108030*/  LDL.U8 R82, [R89+0x4] ;  /* 0x0000040059527983 */ /* 0x0001280000100000 */
[----:B------:R-:W4:Y:S04]  /*108040*/  LDL.U8 R75, [R88+0x2] ;  /* 0x00000200584b7983 */ /* 0x000f280000100000 */
[----:B------:R-:W4:Y:S04]  /*108050*/  LDL.U8 R76, [R87+0x2] ;  /* 0x00000200574c7983 */ /* 0x000f280000100000 */
[----:B------:R-:W4:Y:S04]  /*108060*/  LDL.U8 R77, [R86+0x2] ;  /* 0x00000200564d7983 */ /* 0x000f280000100000 */
[----:B------:R-:W4:Y:S04]  /*108070*/  LDL.U8 R79, [R88+0x3] ;  /* 0x00000300584f7983 */ /* 0x000f280000100000 */
[----:B------:R-:W4:Y:S04]  /*108080*/  LDL.U8 R80, [R87+0x3] ;  /* 0x0000030057507983 */ /* 0x000f280000100000 */
[----:B------:R-:W4:Y:S04]  /*108090*/  LDL.U8 R81, [R86+0x3] ;  /* 0x0000030056517983 */ /* 0x000f280000100000 */
[----:B------:R1:W4:Y:S04]  /*1080a0*/  LDL.U8 R83, [R88+0x4] ;  /* 0x0000040058537983 */ /* 0x0003280000100000 */
[----:B------:R1:W4:Y:S04]  /*1080b0*/  LDL.U8 R84, [R87+0x4] ;  /* 0x0000040057547983 */ /* 0x0003280000100000 */
[----:B------:R1:W4:Y:S01]  /*1080c0*/  LDL.U8 R85, [R86+0x4] ;  /* 0x0000040056557983 */ /* 0x0003220000100000 */
[----:B------:R-:W-:-:S02]  /*1080d0*/  VIADD R92, R92, 0x8 ;  /* 0x000000085c5c7836 */ /* 0x000fc40000000000 */
[----:B0-----:R-:W-:Y:S02]  /*1080e0*/  VIADD R89, R89, 0x8 ;  /* 0x0000000859597836 */ /* 0x001fe40000000000 */
[----:B-1----:R-:W-:Y:S02]  /*1080f0*/  VIADD R88, R88, 0x8 ;  /* 0x0000000858587836 */ /* 0x002fe40000000000 */
[----:B------:R-:W-:Y:S02]  /*108100*/  VIADD R87, R87, 0x8 ;  /* 0x0000000857577836 */ /* 0x000fe40000000000 */
[----:B------:R-:W-:Y:S01]  /*108110*/  VIADD R86, R86, 0x8 ;  /* 0x0000000856567836 */ /* 0x000fe20000000000 */
[-C--:B--2--5:R-:W-:Y:S02]  /*108120*/  ISETP.GE.U32.AND P2, PT, R31, R91.reuse, PT ;  /* 0x0000005b1f00720c */ /* 0x0a4fe40003f46070 */
[-C--:B---3--:R-:W-:Y:S02]  /*108130*/  ISETP.GE.U32.AND P6, PT, R47, R91.reuse, PT ;  /* 0x0000005b2f00720c */ /* 0x088fe40003fc6070 */
[----:B----4-:R-:W-:-:S02]  /*108140*/  ISETP.GE.U32.AND P5, PT, R52, R91, PT ;  /* 0x0000005b3400720c */ /* 0x010fc40003fa6070 */
[----:B------:R-:W-:-:S07]  /*108150*/  ISETP.GE.U32.AND P4, PT, R66, R91, PT ;  /* 0x0000005b4200720c */ /* 0x000fce0003f86070 */
[----:B------:R-:W-:Y:S02]  /*108160*/  @P2 VIADD R40, R40, 0x1 ;  /* 0x0000000128282836 */ /* 0x000fe40000000000 */
[----:B------:R-:W-:Y:S02]  /*108170*/  @!P2 VIADD R39, R39, 0x1 ;  /* 0x000000012727a836 */ /* 0x000fe40000000000 */
[--C-:B------:R-:W-:Y:S02]  /*108180*/  @P2 IMAD.IADD R45, R45, 0x1, R42.reuse ;  /* 0x000000012d2d2824 */ /* 0x100fe400078e022a */
[----:B------:R-:W-:Y:S02]  /*108190*/  @!P2 IMAD.IADD R36, R36, 0x1, R42 ;  /* 0x000000012424a824 */ /* 0x000fe400078e022a */
[--C-:B------:R-:W-:Y:S02]  /*1081a0*/  @P2 IMAD.IADD R43, R43, 0x1, R44.reuse ;  /* 0x000000012b2b2824 */ /* 0x100fe400078e022c */
[----:B------:R-:W-:-:S02]  /*1081b0*/  @!P2 IMAD.IADD R37, R37, 0x1, R44 ;  /* 0x000000012525a824 */ /* 0x000fc400078e022c */
[--C-:B------:R-:W-:Y:S02]  /*1081c0*/  @P2 IMAD.IADD R41, R41, 0x1, R46.reuse ;  /* 0x0000000129292824 */ /* 0x100fe400078e022e */
[----:B------:R-:W-:Y:S01]  /*1081d0*/  @!P2 IMAD.IADD R38, R38, 0x1, R46 ;  /* 0x000000012626a824 */ /* 0x000fe200078e022e */
[----:B------:R-:W-:Y:S01]  /*1081e0*/  ISETP.GE.U32.AND P3, PT, R70, R91, PT ;  /* 0x0000005b4600720c */ /* 0x000fe20003f66070 */
[----:B------:R-:W-:Y:S02]  /*1081f0*/  @P6 VIADD R40, R40, 0x1 ;  /* 0x0000000128286836 */ /* 0x000fe40000000000 */
[----:B------:R-:W-:Y:S02]  /*108200*/  @!P6 VIADD R39, R39, 0x1 ;  /* 0x000000012727e836 */ /* 0x000fe40000000000 */
[--C-:B------:R-:W-:Y:S02]  /*108210*/  @P6 IMAD.IADD R45, R45, 0x1, R49.reuse ;  /* 0x000000012d2d6824 */ /* 0x100fe400078e0231 */
[----:B------:R-:W-:-:S02]  /*108220*/  @!P6 IMAD.IADD R36, R36, 0x1, R49 ;  /* 0x000000012424e824 */ /* 0x000fc400078e0231 */
[--C-:B------:R-:W-:Y:S02]  /*108230*/  @P6 IMAD.IADD R43, R43, 0x1, R50.reuse ;  /* 0x000000012b2b6824 */ /* 0x100fe400078e0232 */
[----:B------:R-:W-:Y:S02]  /*108240*/  @!P6 IMAD.IADD R37, R37, 0x1, R50 ;  /* 0x000000012525e824 */ /* 0x000fe400078e0232 */
[--C-:B------:R-:W-:Y:S02]  /*108250*/  @P6 IMAD.IADD R41, R41, 0x1, R51.reuse ;  /* 0x0000000129296824 */ /* 0x100fe400078e0233 */
[----:B------:R-:W-:Y:S02]  /*108260*/  @!P6 IMAD.IADD R38, R38, 0x1, R51 ;  /* 0x000000012626e824 */ /* 0x000fe400078e0233 */
[--C-:B------:R-:W-:Y:S02]  /*108270*/  @P5 IMAD.IADD R45, R45, 0x1, R53.reuse ;  /* 0x000000012d2d5824 */ /* 0x100fe400078e0235 */
[----:B------:R-:W-:-:S02]  /*108280*/  @!P5 IMAD.IADD R36, R36, 0x1, R53 ;  /* 0x000000012424d824 */ /* 0x000fc400078e0235 */
[--C-:B------:R-:W-:Y:S02]  /*108290*/  @P5 IMAD.IADD R43, R43, 0x1, R64.reuse ;  /* 0x000000012b2b5824 */ /* 0x100fe400078e0240 */
[----:B------:R-:W-:Y:S02]  /*1082a0*/  @!P5 IMAD.IADD R37, R37, 0x1, R64 ;  /* 0x000000012525d824 */ /* 0x000fe400078e0240 */
[--C-:B------:R-:W-:Y:S02]  /*1082b0*/  @P5 IMAD.IADD R41, R41, 0x1, R65.reuse ;  /* 0x0000000129295824 */ /* 0x100fe400078e0241 */
[----:B------:R-:W-:Y:S02]  /*1082c0*/  @!P5 IMAD.IADD R38, R38, 0x1, R65 ;  /* 0x000000012626d824 */ /* 0x000fe400078e0241 */
[----:B------:R-:W-:Y:S02]  /*1082d0*/  @P5 VIADD R40, R40, 0x1 ;  /* 0x0000000128285836 */ /* 0x000fe40000000000 */
[----:B------:R-:W-:Y:S01]  /*1082e0*/  @!P5 VIADD R39, R39, 0x1 ;  /* 0x000000012727d836 */ /* 0x000fe20000000000 */
[----:B------:R-:W-:Y:S01]  /*1082f0*/  ISETP.GE.U32.AND P1, PT, R74, R91, PT ;  /* 0x0000005b4a00720c */ /* 0x000fe20003f26070 */
[----:B------:R-:W-:-:S02]  /*108300*/  @P4 IMAD.IADD R45, R45, 0x1, R67 ;  /* 0x000000012d2d4824 */ /* 0x000fc400078e0243 */
[----:B------:R-:W-:Y:S02]  /*108310*/  @!P4 IMAD.IADD R36, R36, 0x1, R67 ;  /* 0x000000012424c824 */ /* 0x000fe400078e0243 */
[--C-:B------:R-:W-:Y:S02]  /*108320*/  @P4 IMAD.IADD R43, R43, 0x1, R68.reuse ;  /* 0x000000012b2b4824 */ /* 0x100fe400078e0244 */
[----:B------:R-:W-:Y:S02]  /*108330*/  @!P4 IMAD.IADD R37, R37, 0x1, R68 ;  /* 0x000000012525c824 */ /* 0x000fe400078e0244 */
[--C-:B------:R-:W-:Y:S02]  /*108340*/  @P4 IMAD.IADD R41, R41, 0x1, R69.reuse ;  /* 0x0000000129294824 */ /* 0x100fe400078e0245 */
[----:B------:R-:W-:Y:S02]  /*108350*/  @!P4 IMAD.IADD R38, R38, 0x1, R69 ;  /* 0x000000012626c824 */ /* 0x000fe400078e0245 */
[----:B------:R-:W-:-:S02]  /*108360*/  @P4 VIADD R40, R40, 0x1 ;  /* 0x0000000128284836 */ /* 0x000fc40000000000 */
[----:B------:R-:W-:Y:S01]  /*108370*/  @!P4 VIADD R39, R39, 0x1 ;  /* 0x000000012727c836 */ /* 0x000fe20000000000 */
[----:B------:R-:W-:Y:S01]  /*108380*/  ISETP.GE.U32.AND P2, PT, R78, R91, PT ;  /* 0x0000005b4e00720c */ /* 0x000fe20003f46070 */
[--C-:B------:R-:W-:Y:S02]  /*108390*/  @P3 IMAD.IADD R45, R45, 0x1, R71.reuse ;  /* 0x000000012d2d3824 */ /* 0x100fe400078e0247 */
[----:B------:R-:W-:Y:S02]  /*1083a0*/  @!P3 IMAD.IADD R36, R36, 0x1, R71 ;  /* 0x000000012424b824 */ /* 0x000fe400078e0247 */
[--C-:B------:R-:W-:Y:S02]  /*1083b0*/  @P3 IMAD.IADD R43, R43, 0x1, R72.reuse ;  /* 0x000000012b2b3824 */ /* 0x100fe400078e0248 */
[----:B------:R-:W-:Y:S02]  /*1083c0*/  @!P3 IMAD.IADD R37, R37, 0x1, R72 ;  /* 0x000000012525b824 */ /* 0x000fe400078e0248 */
[----:B------:R-:W-:-:S02]  /*1083d0*/  @P3 IMAD.IADD R41, R41, 0x1, R73 ;  /* 0x0000000129293824 */ /* 0x000fc400078e0249 */
[----:B------:R-:W-:Y:S02]  /*1083e0*/  @!P3 IMAD.IADD R38, R38, 0x1, R73 ;  /* 0x000000012626b824 */ /* 0x000fe400078e0249 */
[----:B------:R-:W-:Y:S02]  /*1083f0*/  @P3 VIADD R40, R40, 0x1 ;  /* 0x0000000128283836 */ /* 0x000fe40000000000 */
[----:B------:R-:W-:Y:S01]  /*108400*/  @!P3 VIADD R39, R39, 0x1 ;  /* 0x000000012727b836 */ /* 0x000fe20000000000 */
[----:B------:R-:W-:Y:S02]  /*108410*/  ISETP.NE.AND P3, PT, R92, RZ, PT ;  /* 0x000000ff5c00720c */ /* 0x000fe40003f65270 */
[----:B------:R-:W-:Y:S01]  /*108420*/  ISETP.GE.U32.AND P6, PT, R82, R91, PT ;  /* 0x0000005b5200720c */ /* 0x000fe20003fc6070 */
[--C-:B------:R-:W-:Y:S02]  /*108430*/  @P1 IMAD.IADD R45, R45, 0x1, R75.reuse ;  /* 0x000000012d2d1824 */ /* 0x100fe400078e024b */
[----:B------:R-:W-:-:S02]  /*108440*/  @!P1 IMAD.IADD R36, R36, 0x1, R75 ;  /* 0x0000000124249824 */ /* 0x000fc400078e024b */
[--C-:B------:R-:W-:Y:S02]  /*108450*/  @P1 IMAD.IADD R43, R43, 0x1, R76.reuse ;  /* 0x000000012b2b1824 */ /* 0x100fe400078e024c */
[----:B------:R-:W-:Y:S02]  /*108460*/  @!P1 IMAD.IADD R37, R37, 0x1, R76 ;  /* 0x0000000125259824 */ /* 0x000fe400078e024c */
[--C-:B------:R-:W-:Y:S02]  /*108470*/  @P1 IMAD.IADD R41, R41, 0x1, R77.reuse ;  /* 0x0000000129291824 */ /* 0x100fe400078e024d */
[----:B------:R-:W-:Y:S02]  /*108480*/  @!P1 IMAD.IADD R38, R38, 0x1, R77 ;  /* 0x0000000126269824 */ /* 0x000fe400078e024d */
[----:B------:R-:W-:Y:S02]  /*108490*/  @P1 VIADD R40, R40, 0x1 ;  /* 0x0000000128281836 */ /* 0x000fe40000000000 */
[----:B------:R-:W-:-:S02]  /*1084a0*/  @!P1 VIADD R39, R39, 0x1 ;  /* 0x0000000127279836 */ /* 0x000fc40000000000 */
[--C-:B------:R-:W-:Y:S02]  /*1084b0*/  @P2 IMAD.IADD R45, R45, 0x1, R79.reuse ;  /* 0x000000012d2d2824 */ /* 0x100fe400078e024f */
[----:B------:R-:W-:Y:S02]  /*1084c0*/  @!P2 IMAD.IADD R36, R36, 0x1, R79 ;  /* 0x000000012424a824 */ /* 0x000fe400078e024f */
[--C-:B------:R-:W-:Y:S02]  /*1084d0*/  @P2 IMAD.IADD R43, R43, 0x1, R80.reuse ;  /* 0x000000012b2b2824 */ /* 0x100fe400078e0250 */
[----:B------:R-:W-:Y:S02]  /*1084e0*/  @!P2 IMAD.IADD R37, R37, 0x1, R80 ;  /* 0x000000012525a824 */ /* 0x000fe400078e0250 */
[--C-:B------:R-:W-:Y:S02]  /*1084f0*/  @P2 IMAD.IADD R41, R41, 0x1, R81.reuse ;  /* 0x0000000129292824 */ /* 0x100fe400078e0251 */
[----:B------:R-:W-:-:S02]  /*108500*/  @!P2 IMAD.IADD R38, R38, 0x1, R81 ;  /* 0x000000012626a824 */ /* 0x000fc400078e0251 */
[----:B------:R-:W-:Y:S02]  /*108510*/  @P2 VIADD R40, R40, 0x1 ;  /* 0x0000000128282836 */ /* 0x000fe40000000000 */
[----:B------:R-:W-:Y:S02]  /*108520*/  @!P2 VIADD R39, R39, 0x1 ;  /* 0x000000012727a836 */ /* 0x000fe40000000000 */
[--C-:B------:R-:W-:Y:S02]  /*108530*/  @P6 IMAD.IADD R45, R45, 0x1, R83.reuse ;  /* 0x000000012d2d6824 */ /* 0x100fe400078e0253 */
[----:B------:R-:W-:Y:S02]  /*108540*/  @!P6 IMAD.IADD R36, R36, 0x1, R83 ;  /* 0x000000012424e824 */ /* 0x000fe400078e0253 */
[--C-:B------:R-:W-:Y:S02]  /*108550*/  @P6 IMAD.IADD R43, R43, 0x1, R84.reuse ;  /* 0x000000012b2b6824 */ /* 0x100fe400078e0254 */
[----:B------:R-:W-:-:S02]  /*108560*/  @!P6 IMAD.IADD R37, R37, 0x1, R84 ;  /* 0x000000012525e824 */ /* 0x000fc400078e0254 */
[--C-:B------:R-:W-:Y:S02]  /*108570*/  @P6 IMAD.IADD R41, R41, 0x1, R85.reuse ;  /* 0x0000000129296824 */ /* 0x100fe400078e0255 */
[----:B------:R-:W-:Y:S02]  /*108580*/  @!P6 IMAD.IADD R38, R38, 0x1, R85 ;  /* 0x000000012626e824 */ /* 0x000fe400078e0255 */
[----:B------:R-:W-:Y:S02]  /*108590*/  @P6 VIADD R40, R40, 0x1 ;  /* 0x0000000128286836 */ /* 0x000fe40000000000 */
[----:B------:R-:W-:Y:S01]  /*1085a0*/  @!P6 VIADD R39, R39, 0x1 ;  /* 0x000000012727e836 */ /* 0x000fe20000000000 */
[----:B------:R-:W-:Y:S06]  /*1085b0*/  @P3 BRA `(.L_x_2535) ;  /* 0xfffffff800443947 */ /* 0x000fec000383ffff */
.L_x_2534:
[----:B------:R-:W-:Y:S05]  /*1085c0*/  BSYNC.RECONVERGENT B2 ;  /* 0x0000000000027941 */ /* 0x000fea0003800200 */
.L_x_2533:
[----:B------:R-:W-:Y:S05]  /*1085d0*/  @!P0 BRA `(.L_x_2532) ;  /* 0x0000000400b88947 */ /* 0x000fea0003800000 */
[----:B------:R-:W-:Y:S01]  /*1085e0*/  ISETP.GE.U32.AND P0, PT, R90, 0x4, PT ;  /* 0x000000045a00780c */ /* 0x000fe20003f06070 */
[----:B------:R-:W-:Y:S01]  /*1085f0*/  BSSY.RECONVERGENT B2, `(.L_x_2536) ;  /* 0x000003a000027945 */ /* 0x000fe20003800200 */
[----:B------:R-:W-:-:S04]  /*108600*/  LOP3.LUT R71, R48, 0x3, RZ, 0xc0, !PT ;  /* 0x0000000330477812 */ /* 0x000fc800078ec0ff */
[----:B------:R-:W-:-:S07]  /*108610*/  ISETP.NE.AND P4, PT, R71, RZ, PT ;  /* 0x000000ff4700720c */ /* 0x000fce0003f85270 */
[----:B------:R-:W-:Y:S06]  /*108620*/  @!P0 BRA `(.L_x_2537) ;  /* 0x0000000000d88947 */ /* 0x000fec0003800000 */
[----:B------:R-:W-:-:S05]  /*108630*/  IMAD.IADD R70, R1, 0x1, R18 ;  /* 0x0000000101467824 */ /* 0x000fca00078e0212 */
[----:B------:R-:W2:Y:S04]  /*108640*/  LDL.U8 R31, [R70+0x388] ;  /* 0x00038800461f7983 */ /* 0x000ea80000100000 */
[----:B------:R-:W3:Y:S04]  /*108650*/  LDL.U8 R47, [R70+0x389] ;  /* 0x00038900462f7983 */ /* 0x000ee80000100000 */
[----:B------:R-:W4:Y:S04]  /*108660*/  LDL.U8 R52, [R70+0x38a] ;  /* 0x00038a0046347983 */ /* 0x000f280000100000 */
[----:B------:R-:W4:Y:S04]  /*108670*/  LDL.U8 R66, [R70+0x38b] ;  /* 0x00038b0046427983 */ /* 0x000f280000100000 */
[----:B------:R-:W4:Y:S04]  /*108680*/  LDL.U8 R42, [R70] ;  /* 0x00000000462a7983 */ /* 0x000f280000100000 */
[----:B------:R-:W4:Y:S04]  /*108690*/  LDL.U8 R44, [R70+0x130] ;  /* 0x00013000462c7983 */ /* 0x000f280000100000 */
        /* <DEDUP_REMOVED lines=9> */
[----:B------:R-:W4:Y:S01]  /*108730*/  LDL.U8 R69, [R70+0x25f] ;  /* 0x00025f0046457983 */ /* 0x000f220000100000 */
[----:B------:R-:W-:Y:S01]  /*108740*/  VIADD R18, R18, 0x4 ;  /* 0x0000000412127836 */ /* 0x000fe20000000000 */
[----:B--2--5:R-:W-:-:S02]  /*108750*/  ISETP.GE.U32.AND P0, PT, R31, R91, PT ;  /* 0x0000005b1f00720c */ /* 0x024fc40003f06070 */
[-C--:B---3--:R-:W-:Y:S02]  /*108760*/  ISETP.GE.U32.AND P1, PT, R47, R91.reuse, PT ;  /* 0x0000005b2f00720c */ /* 0x088fe40003f26070 */
[-C--:B----4-:R-:W-:Y:S02]  /*108770*/  ISETP.GE.U32.AND P2, PT, R52, R91.reuse, PT ;  /* 0x0000005b3400720c */ /* 0x090fe40003f46070 */
        /* <DEDUP_REMOVED lines=32> */
[----:B------:R-:W-:-:S07]  /*108980*/  @!P3 VIADD R39, R39, 0x1 ;  /* 0x000000012727b836 */ /* 0x000fce0000000000 */
.L_x_2537:
[----:B------:R-:W-:Y:S05]  /*108990*/  BSYNC.RECONVERGENT B2 ;  /* 0x0000000000027941 */ /* 0x000fea0003800200 */
.L_x_2536:
[----:B------:R-:W-:Y:S05]  /*1089a0*/  @!P4 BRA `(.L_x_2532) ;  /* 0x0000000000c4c947 */ /* 0x000fea0003800000 */
[----:B------:R-:W-:Y:S01]  /*1089b0*/  ISETP.NE.AND P0, PT, R71, 0x1, PT ;  /* 0x000000014700780c */ /* 0x000fe20003f05270 */
[----:B------:R-:W-:Y:S01]  /*1089c0*/  BSSY.RECONVERGENT B2, `(.L_x_2538) ;  /* 0x0000020000027945 */ /* 0x000fe20003800200 */
[----:B------:R-:W-:-:S04]  /*1089d0*/  LOP3.LUT R48, R48, 0x1, RZ, 0xc0, !PT ;  /* 0x0000000130307812 */ /* 0x000fc800078ec0ff */
[----:B------:R-:W-:-:S07]  /*1089e0*/  ISETP.NE.U32.AND P2, PT, R48, 0x1, PT ;  /* 0x000000013000780c */ /* 0x000fce0003f45070 */
[----:B------:R-:W-:Y:S06]  /*1089f0*/  @!P0 BRA `(.L_x_2539) ;  /* 0x0000000000708947 */ /* 0x000fec0003800000 */
[----:B------:R-:W-:-:S05]  /*108a00*/  IMAD.IADD R51, R1, 0x1, R18 ;  /* 0x0000000101337824 */ /* 0x000fca00078e0212 */
[----:B------:R-:W2:Y:S04]  /*108a10*/  LDL.U8 R31, [R51+0x388] ;  /* 0x00038800331f7983 */ /* 0x000ea80000100000 */
[----:B------:R-:W3:Y:S04]  /*108a20*/  LDL.U8 R47, [R51+0x389] ;  /* 0x00038900332f7983 */ /* 0x000ee80000100000 */
[----:B------:R-:W4:Y:S04]  /*108a30*/  LDL.U8 R42, [R51] ;  /* 0x00000000332a7983 */ /* 0x000f280000100000 */
[----:B------:R-:W4:Y:S04]  /*108a40*/  LDL.U8 R44, [R51+0x130] ;  /* 0x00013000332c7983 */ /* 0x000f280000100000 */
[----:B------:R-:W4:Y:S04]  /*108a50*/  LDL.U8 R46, [R51+0x25c] ;  /* 0x00025c00332e7983 */ /* 0x000f280000100000 */
[----:B------:R-:W4:Y:S04]  /*108a60*/  LDL.U8 R48, [R51+0x1] ;  /* 0x0000010033307983 */ /* 0x000f280000100000 */
[----:B------:R-:W4:Y:S04]  /*108a70*/  LDL.U8 R50, [R51+0x131] ;  /* 0x0001310033327983 */ /* 0x000f280000100000 */
[----:B------:R-:W4:Y:S01]  /*108a80*/  LDL.U8 R49, [R51+0x25d] ;  /* 0x00025d0033317983 */ /* 0x000f220000100000 */
[----:B------:R-:W-:Y:S01]  /*108a90*/  VIADD R18, R18, 0x2 ;  /* 0x0000000212127836 */ /* 0x000fe20000000000 */
[----:B--2--5:R-:W-:-:S02]  /*108aa0*/  ISETP.GE.U32.AND P0, PT, R31, R91, PT ;  /* 0x0000005b1f00720c */ /* 0x024fc40003f06070 */
[----:B---3--:R-:W-:-:S11]  /*108ab0*/  ISETP.GE.U32.AND P1, PT, R47, R91, PT ;  /* 0x0000005b2f00720c */ /* 0x008fd60003f26070 */
[--C-:B----4-:R-:W-:Y:S02]  /*108ac0*/  @P0 IMAD.IADD R45, R45, 0x1, R42.reuse ;  /* 0x000000012d2d0824 */ /* 0x110fe400078e022a */
        /* <DEDUP_REMOVED lines=14> */
[----:B------:R-:W-:-:S07]  /*108bb0*/  @!P1 VIADD R39, R39, 0x1 ;  /* 0x0000000127279836 */ /* 0x000fce0000000000 */
.L_x_2539:
[----:B------:R-:W-:Y:S05]  /*108bc0*/  BSYNC.RECONVERGENT B2 ;  /* 0x0000000000027941 */ /* 0x000fea0003800200 */
.L_x_2538:
[----:B------:R-:W-:Y:S05]  /*108bd0*/  @P2 BRA `(.L_x_2532) ;  /* 0x0000000000382947 */ /* 0x000fea0003800000 */
[----:B------:R-:W-:-:S05]  /*108be0*/  IMAD.IADD R46, R1, 0x1, R18 ;  /* 0x00000001012e7824 */ /* 0x000fca00078e0212 */
[----:B------:R-:W2:Y:S04]  /*108bf0*/  LDL.U8 R18, [R46+0x388] ;  /* 0x000388002e127983 */ /* 0x000ea80000100000 */
[----:B------:R-:W3:Y:S04]  /*108c00*/  LDL.U8 R31, [R46] ;  /* 0x000000002e1f7983 */ /* 0x000ee80000100000 */
[----:B------:R-:W4:Y:S04]  /*108c10*/  LDL.U8 R42, [R46+0x130] ;  /* 0x000130002e2a7983 */ /* 0x000f280000100000 */
[----:B------:R-:W4:Y:S01]  /*108c20*/  LDL.U8 R44, [R46+0x25c] ;  /* 0x00025c002e2c7983 */ /* 0x000f220000100000 */
[----:B--2--5:R-:W-:-:S13]  /*108c30*/  ISETP.GE.U32.AND P0, PT, R18, R91, PT ;  /* 0x0000005b1200720c */ /* 0x024fda0003f06070 */
[--C-:B---3--:R-:W-:Y:S02]  /*108c40*/  @P0 IMAD.IADD R45, R45, 0x1, R31.reuse ;  /* 0x000000012d2d0824 */ /* 0x108fe400078e021f */
[----:B------:R-:W-:Y:S02]  /*108c50*/  @!P0 IMAD.IADD R36, R36, 0x1, R31 ;  /* 0x0000000124248824 */ /* 0x000fe400078e021f */
[--C-:B----4-:R-:W-:Y:S02]  /*108c60*/  @P0 IMAD.IADD R43, R43, 0x1, R42.reuse ;  /* 0x000000012b2b0824 */ /* 0x110fe400078e022a */
[----:B------:R-:W-:Y:S02]  /*108c70*/  @!P0 IMAD.IADD R37, R37, 0x1, R42 ;  /* 0x0000000125258824 */ /* 0x000fe400078e022a */
[--C-:B------:R-:W-:Y:S02]  /*108c80*/  @P0 IMAD.IADD R41, R41, 0x1, R44.reuse ;  /* 0x0000000129290824 */ /* 0x100fe400078e022c */
[----:B------:R-:W-:-:S02]  /*108c90*/  @!P0 IMAD.IADD R38, R38, 0x1, R44 ;  /* 0x0000000126268824 */ /* 0x000fc400078e022c */
[----:B------:R-:W-:Y:S02]  /*108ca0*/  @P0 VIADD R40, R40, 0x1 ;  /* 0x0000000128280836 */ /* 0x000fe40000000000 */
[----:B------:R-:W-:-:S07]  /*108cb0*/  @!P0 VIADD R39, R39, 0x1 ;  /* 0x0000000127278836 */ /* 0x000fce0000000000 */
.L_x_2532:
[----:B------:R-:W-:Y:S05]  /*108cc0*/  BSYNC.RECONVERGENT B1 ;  /* 0x0000000000017941 */ /* 0x000fea0003800200 */
.L_x_2531:
[----:B------:R-:W-:Y:S01]  /*108cd0*/  ISETP.NE.AND P1, PT, R40, RZ, PT ;  /* 0x000000ff2800720c */ /* 0x000fe20003f25270 */
[----:B------:R-:W-:Y:S01]  /*108ce0*/  IMAD.MOV.U32 R18, RZ, RZ, 0xc8 ;  /* 0x000000c8ff127424 */ /* 0x000fe200078e00ff */
[----:B------:R-:W-:Y:S01]  /*108cf0*/  BSSY.RECONVERGENT B1, `(.L_x_2540) ;  /* 0x0000033000017945 */ /* 0x000fe20003800200 */
[----:B------:R-:W-:Y:S01]  /*108d00*/  IMAD.MOV.U32 R31, RZ, RZ, 0xc8 ;  /* 0x000000c8ff1f7424 */ /* 0x000fe200078e00ff */
[----:B------:R-:W-:Y:S01]  /*108d10*/  ISETP.NE.AND P0, PT, R39, RZ, PT ;  /* 0x000000ff2700720c */ /* 0x000fe20003f05270 */
[----:B------:R-:W-:Y:S01]  /*108d20*/  IMAD.MOV.U32 R53, RZ, RZ, 0xc8 ;  /* 0x000000c8ff357424 */ /* 0x000fe200078e00ff */
[----:B------:R-:W-:Y:S01]  /*108d30*/  PRMT R18, R18, 0x5410, R18 ;  /* 0x0000541012127816 */ /* 0x000fe20000000012 */
[----:B------:R-:W-:Y:S01]  /*108d40*/  IMAD.MOV.U32 R48, RZ, RZ, 0x37 ;  /* 0x00000037ff307424 */ /* 0x000fe200078e00ff */
[----:B------:R-:W-:Y:S01]  /*108d50*/  PRMT R31, R31, 0x5410, R31 ;  /* 0x000054101f1f7816 */ /* 0x000fe2000000001f */
[----:B------:R-:W-:Y:S01]  /*108d60*/  IMAD.MOV.U32 R50, RZ, RZ, 0x37 ;  /* 0x00000037ff327424 */ /* 0x000fe200078e00ff */
[----:B------:R-:W-:Y:S01]  /*108d70*/  PRMT R53, R53, 0x5410, R53 ;  /* 0x0000541035357816 */ /* 0x000fe20000000035 */
[----:B------:R-:W-:-:S02]  /*108d80*/  IMAD.MOV.U32 R51, RZ, RZ, 0x37 ;  /* 0x00000037ff337424 */ /* 0x000fc400078e00ff */
[----:B------:R-:W-:Y:S05]  /*108d90*/  @!P1 BRA `(.L_x_2541) ;  /* 0x0000000000a09947 */ /* 0x000fea0003800000 */
[----:B------:R-:W0:Y:S08]  /*108da0*/  I2F.U32.RP R18, R40 ;  /* 0x0000002800127306 */ /* 0x000e300000209000 */
[----:B0-----:R-:W0:Y:S02]  /*108db0*/  MUFU.RCP R18, R18 ;  /* 0x0000001200127308 */ /* 0x001e240000001000 */
[----:B0-----:R-:W-:-:S06]  /*108dc0*/  VIADD R46, R18, 0xffffffe ;  /* 0x0ffffffe122e7836 */ /* 0x001fcc0000000000 */
[----:B------:R0:W2:Y:S02]  /*108dd0*/  F2I.FTZ.U32.TRUNC.NTZ R47, R46 ;  /* 0x0000002e002f7305 */ /* 0x0000a4000021f000 */
[----:B0-----:R-:W-:Y:S02]  /*108de0*/  IMAD.MOV.U32 R46, RZ, RZ, RZ ;  /* 0x000000ffff2e7224 */ /* 0x001fe400078e00ff */
[----:B--2---:R-:W-:-:S04]  /*108df0*/  IMAD.MOV R31, RZ, RZ, -R47 ;  /* 0x000000ffff1f7224 */ /* 0x004fc800078e0a2f */
[----:B------:R-:W-:-:S04]  /*108e00*/  IMAD R31, R31, R40, RZ ;  /* 0x000000281f1f7224 */ /* 0x000fc800078e02ff */
[----:B------:R-:W-:-:S06]  /*108e10*/  IMAD.HI.U32 R42, R47, R31, R46 ;  /* 0x0000001f2f2a7227 */ /* 0x000fcc00078e002e */
[----:B------:R-:W-:-:S04]  /*108e20*/  IMAD.HI.U32 R31, R42, R45, RZ ;  /* 0x0000002d2a1f7227 */ /* 0x000fc800078e00ff */
[----:B------:R-:W-:-:S04]  /*108e30*/  IMAD.HI.U32 R47, R42, R43, RZ ;  /* 0x0000002b2a2f7227 */ /* 0x000fc800078e00ff */
[----:B------:R-:W-:-:S04]  /*108e40*/  IMAD.HI.U32 R49, R42, R41, RZ ;  /* 0x000000292a317227 */ /* 0x000fc800078e00ff */
[----:B------:R-:W-:Y:S02]  /*108e50*/  IMAD.MOV R18, RZ, RZ, -R31 ;  /* 0x000000ffff127224 */ /* 0x000fe400078e0a1f */
[----:B------:R-:W-:Y:S02]  /*108e60*/  IMAD.MOV R42, RZ, RZ, -R47 ;  /* 0x000000ffff2a7224 */ /* 0x000fe400078e0a2f */
[----:B------:R-:W-:Y:S02]  /*108e70*/  IMAD.MOV R44, RZ, RZ, -R49 ;  /* 0x000000ffff2c7224 */ /* 0x000fe400078e0a31 */
[C---:B------:R-:W-:Y:S02]  /*108e80*/  IMAD R45, R40.reuse, R18, R45 ;  /* 0x00000012282d7224 */ /* 0x040fe400078e022d */
[C---:B------:R-:W-:Y:S02]  /*108e90*/  IMAD R43, R40.reuse, R42, R43 ;  /* 0x0000002a282b7224 */ /* 0x040fe400078e022b */
[----:B------:R-:W-:Y:S01]  /*108ea0*/  IMAD R41, R40, R44, R41 ;  /* 0x0000002c28297224 */ /* 0x000fe200078e0229 */
[----:B------:R-:W-:-:S02]  /*108eb0*/  ISETP.GE.U32.AND P6, PT, R45, R40, PT ;  /* 0x000000282d00720c */ /* 0x000fc40003fc6070 */
[-C--:B------:R-:W-:Y:S02]  /*108ec0*/  ISETP.GE.U32.AND P5, PT, R43, R40.reuse, PT ;  /* 0x000000282b00720c */ /* 0x080fe40003fa6070 */
[----:B------:R-:W-:-:S09]  /*108ed0*/  ISETP.GE.U32.AND P4, PT, R41, R40, PT ;  /* 0x000000282900720c */ /* 0x000fd20003f86070 */
[--C-:B------:R-:W-:Y:S02]  /*108ee0*/  @P6 IMAD.IADD R45, R45, 0x1, -R40.reuse ;  /* 0x000000012d2d6824 */ /* 0x100fe400078e0a28 */
[--C-:B------:R-:W-:Y:S02]  /*108ef0*/  @P5 IMAD.IADD R43, R43, 0x1, -R40.reuse ;  /* 0x000000012b2b5824 */ /* 0x100fe400078e0a28 */
[----:B------:R-:W-:Y:S01]  /*108f00*/  @P4 IMAD.IADD R41, R41, 0x1, -R40 ;  /* 0x0000000129294824 */ /* 0x000fe200078e0a28 */
[-C--:B------:R-:W-:Y:S01]  /*108f10*/  ISETP.GE.U32.AND P3, PT, R45, R40.reuse, PT ;  /* 0x000000282d00720c */ /* 0x080fe20003f66070 */
[----:B------:R-:W-:Y:S01]  /*108f20*/  @P6 VIADD R31, R31, 0x1 ;  /* 0x000000011f1f6836 */ /* 0x000fe20000000000 */
[-C--:B------:R-:W-:Y:S01]  /*108f30*/  ISETP.GE.U32.AND P2, PT, R43, R40.reuse, PT ;  /* 0x000000282b00720c */ /* 0x080fe20003f46070 */
[----:B------:R-:W-:Y:S01]  /*108f40*/  @P5 VIADD R47, R47, 0x1 ;  /* 0x000000012f2f5836 */ /* 0x000fe20000000000 */
[----:B------:R-:W-:Y:S01]  /*108f50*/  ISETP.GE.U32.AND P1, PT, R41, R40, PT ;  /* 0x000000282900720c */ /* 0x000fe20003f26070 */
[----:B------:R-:W-:Y:S01]  /*108f60*/  @P4 VIADD R49, R49, 0x1 ;  /* 0x0000000131314836 */ /* 0x000fe20000000000 */
[----:B------:R-:W-:-:S02]  /*108f70*/  ISETP.NE.U32.AND P6, PT, R40, RZ, PT ;  /* 0x000000ff2800720c */ /* 0x000fc40003fc5070 */
[----:B------:R-:W-:-:S05]  /*108f80*/  LOP3.LUT R40, RZ, R40, RZ, 0x33, !PT ;  /* 0x00000028ff287212 */ /* 0x000fca00078e33ff */
[----:B------:R-:W-:Y:S02]  /*108f90*/  @P3 VIADD R31, R31, 0x1 ;  /* 0x000000011f1f3836 */ /* 0x000fe40000000000 */
[----:B------:R-:W-:Y:S02]  /*108fa0*/  @P2 VIADD R47, R47, 0x1 ;  /* 0x000000012f2f2836 */ /* 0x000fe40000000000 */
[----:B------:R-:W-:Y:S01]  /*108fb0*/  @P1 VIADD R49, R49, 0x1 ;  /* 0x0000000131311836 */ /* 0x000fe20000000000 */
[C---:B------:R-:W-:Y:S02]  /*108fc0*/  SEL R18, R40.reuse, R31, !P6 ;  /* 0x0000001f28127207 */ /* 0x040fe40007000000 */
[C---:B------:R-:W-:Y:S02]  /*108fd0*/  SEL R31, R40.reuse, R47, !P6 ;  /* 0x0000002f281f7207 */ /* 0x040fe40007000000 */
[----:B------:R-:W-:Y:S02]  /*108fe0*/  SEL R40, R40, R49, !P6 ;  /* 0x0000003128287207 */ /* 0x000fe40007000000 */
[----:B------:R-:W-:-:S02]  /*108ff0*/  PRMT R18, R18, 0x5410, R18 ;  /* 0x0000541012127816 */ /* 0x000fc40000000012 */
[----:B------:R-:W-:Y:S02]  /*109000*/  PRMT R31, R31, 0x5410, R31 ;  /* 0x000054101f1f7816 */ /* 0x000fe4000000001f */
[----:B------:R-:W-:-:S07]  /*109010*/  PRMT R53, R53, 0x5410, R40 ;  /* 0x0000541035357816 */ /* 0x000fce0000000028 */
.L_x_2541:
[----:B------:R-:W-:Y:S05]  /*109020*/  BSYNC.RECONVERGENT B1 ;  /* 0x0000000000017941 */ /* 0x000fea0003800200 */
.L_x_2540:
[----:B------:R-:W-:Y:S02]  /*109030*/  PRMT R18, R48, 0x7610, R18 ;  /* 0x0000761030127816 */ /* 0x000fe40000000012 */
[----:B------:R-:W-:Y:S02]  /*109040*/  PRMT R31, R50, 0x7610, R31 ;  /* 0x00007610321f7816 */ /* 0x000fe4000000001f */
[----:B------:R-:W-:Y:S01]  /*109050*/  PRMT R53, R51, 0x7610, R53 ;  /* 0x0000761033357816 */ /* 0x000fe20000000035 */
[----:B------:R-:W-:Y:S06]  /*109060*/  @!P0 BRA `(.L_x_2520) ;  /* 0x0000000000a08947 */ /* 0x000fec0003800000 */
[----:B------:R-:W0:Y:S01]  /*109070*/  I2F.U32.RP R42, R39 ;  /* 0x00000027002a7306 */ /* 0x000e220000209000 */
[----:B------:R-:W-:-:S07]  /*109080*/  ISETP.NE.U32.AND P2, PT, R39, RZ, PT ;  /* 0x000000ff2700720c */ /* 0x000fce0003f45070 */
        /* <DEDUP_REMOVED lines=26> */
[-C--:B------:R-:W-:Y:S01]  /*109230*/  ISETP.GE.U32.AND P6, PT, R38, R39.reuse, PT ;  /* 0x000000272600720c */ /* 0x080fe20003fc6070 */
[----:B------:R-:W-:Y:S01]  /*109240*/  @P5 VIADD R41, R41, 0x1 ;  /* 0x0000000129295836 */ /* 0x000fe20000000000 */
[----:B------:R-:W-:-:S07]  /*109250*/  LOP3.LUT R36, RZ, R39, RZ, 0x33, !PT ;  /* 0x00000027ff247212 */ /* 0x000fce00078e33ff */
        /* <DEDUP_REMOVED lines=9> */
.L_x_2520:
[----:B------:R-:W-:Y:S05]  /*1092f0*/  BSYNC.RECONVERGENT B0 ;  /* 0x0000000000007941 */ /* 0x000fea0003800200 */
.L_x_2519:
[----:B------:R-:W0:Y:S01]  /*109300*/  LDCU.U8 UR8, c[0x0][0x3b9] ;  /* 0x00007720ff0877ac */ /* 0x000e220008000000 */
[----:B------:R-:W-:Y:S01]  /*109310*/  IMAD.MOV.U32 R37, RZ, RZ, 0x10 ;  /* 0x00000010ff257424 */ /* 0x000fe200078e00ff */
[----:B------:R-:W-:Y:S01]  /*109320*/  DADD R66, RZ, R4 ;  /* 0x00000000ff427229 */ /* 0x000fe20000000004 */
[----:B0-----:R-:W-:-:S04]  /*109330*/  UPRMT UR4, UR8, 0x9910, URZ ;  /* 0x0000991008047896 */ /* 0x001fc800080000ff */
[----:B------:R-:W-:-:S04]  /*109340*/  UIMAD UR4, UR4, 0x25, URZ ;  /* 0x00000025040478a4 */ /* 0x000fc8000f8e02ff */
[----:B------:R-:W-:-:S04]  /*109350*/  ULOP3.LUT UR4, UR4, 0xffff, URZ, 0xc0, !UPT ;  /* 0x0000ffff04047892 */ /* 0x000fc8000f8ec0ff */
[----:B------:R-:W-:-:S04]  /*109360*/  USHF.R.U32.HI UR4, URZ, 0x8, UR4 ;  /* 0x00000008ff047899 */ /* 0x000fc80008011604 */
[----:B------:R-:W-:-:S04]  /*109370*/  UIADD3 UR7, UPT, UPT, URZ, -UR4, URZ ;  /* 0x80000004ff077290 */ /* 0x000fc8000fffe0ff */
[----:B------:R-:W-:-:S04]  /*109380*/  UPRMT UR7, UR7, 0x7710, URZ ;  /* 0x0000771007077896 */ /* 0x000fc800080000ff */
[----:B------:R-:W-:Y:S01]  /*109390*/  UIADD3 UR7, UPT, UPT, UR8, UR7, URZ ;  /* 0x0000000708077290 */ /* 0x000fe2000fffe0ff */
[----:B------:R-:W0:Y:S03]  /*1093a0*/  LDCU.U8 UR8, c[0x0][0x3b8] ;  /* 0x00007700ff0877ac */ /* 0x000e260008000000 */
[----:B------:R-:W-:-:S04]  /*1093b0*/  ULOP3.LUT UR7, UR7, 0xfe, URZ, 0xc0, !UPT ;  /* 0x000000fe07077892 */ /* 0x000fc8000f8ec0ff */
[----:B------:R-:W-:-:S04]  /*1093c0*/  ULEA.HI UR7, UR7, UR4, URZ, 0x1f ;  /* 0x0000000407077291 */ /* 0x000fc8000f8ff8ff */
[----:B------:R-:W-:-:S04]  /*1093d0*/  ULOP3.LUT UR4, UR7, 0xffff, URZ, 0xc0, !UPT ;  /* 0x0000ffff07047892 */ /* 0x000fc8000f8ec0ff */
[----:B------:R-:W-:Y:S02]  /*1093e0*/  USHF.R.U32.HI UR4, URZ, 0x2, UR4 ;  /* 0x00000002ff047899 */ /* 0x000fe40008011604 */
[----:B0-----:R-:W-:Y:S02]  /*1093f0*/  UISETP.GE.U32.AND UP0, UPT, UR8, 0x5a, UPT ;  /* 0x0000005a0800788c */ /* 0x001fe4000bf06070 */
[----:B------:R-:W-:-:S06]  /*109400*/  ULOP3.LUT UR4, UR4, 0xffff, URZ, 0xc0, !UPT ;  /* 0x0000ffff04047892 */ /* 0x000fcc000f8ec0ff */
[----:B------:R-:W-:-:S05]  /*109410*/  IMAD R72, RZ, RZ, -UR4 ;  /* 0x80000004ff487e24 */ /* 0x000fca000f8e02ff */
[----:B------:R-:W-:Y:S01]  /*109420*/  VIADDMNMX R72, R72, R37, 0x1, !PT ;  /* 0x0000000148487446 */ /* 0x000fe20007800125 */
[----:B------:R-:W-:Y:S06]  /*109430*/  BRA.U !UP0, `(.L_x_2542) ;  /* 0x0000001508847547 */ /* 0x000fec000b800000 */
[----:B------:R-:W-:Y:S01]  /*109440*/  LOP3.LUT R41, R72, 0xff, RZ, 0xc0, !PT ;  /* 0x000000ff48297812 */ /* 0x000fe200078ec0ff */
[----:B------:R-:W-:Y:S01]  /*109450*/  IMAD.MOV.U32 R40, RZ, RZ, 0xff ;  /* 0x000000ffff287424 */ /* 0x000fe200078e00ff */
[----:B------:R-:W-:-:S07]  /*109460*/  MOV R42, 0x109480 ;  /* 0x00109480002a7802 */ /* 0x000fce0000000f00 */
[----:B-1---5:R-:W-:Y:S05]  /*109470*/  CALL.REL.NOINC `($__internal_3_$__cuda_sm20_div_u16) ;  /* 0x0000003c00647944 */ /* 0x022fea0003c00000 */
[----:B------:R-:W-:Y:S01]  /*109480*/  LOP3.LUT R68, R68, 0xffff, RZ, 0xc0, !PT ;  /* 0x0000ffff44447812 */ /* 0x000fe200078ec0ff */
[----:B------:R-:W-:Y:S01]  /*109490*/  BSSY.RECONVERGENT B1, `(.L_x_2543) ;  /* 0x00000d6000017945 */ /* 0x000fe20003800200 */
[----:B------:R-:W-:Y:S01]  /*1094a0*/  IMAD.MOV.U32 R69, RZ, RZ, RZ ;  /* 0x000000ffff457224 */ /* 0x000fe200078e00ff */
[----:B------:R-:W-:Y:S01]  /*1094b0*/  CS2R R50, SRZ ;  /* 0x0000000000327805 */ /* 0x000fe2000001ff00 */
[----:B------:R-:W-:Y:S02]  /*1094c0*/  IMAD.MOV.U32 R71, RZ, RZ, R72 ;  /* 0x000000ffff477224 */ /* 0x000fe400078e0048 */
[----:B------:R-:W-:-:S05]  /*1094d0*/  VIADD R36, R68, 0x1 ;  /* 0x0000000144247836 */ /* 0x000fca0000000000 */
[----:B------:R-:W-:-:S05]  /*1094e0*/  LOP3.LUT R36, R36, 0x1fe, RZ, 0xc0, !PT ;  /* 0x000001fe24247812 */ /* 0x000fca00078ec0ff */
[----:B------:R-:W-:-:S07]  /*1094f0*/  IMAD.MOV R70, RZ, RZ, -R36 ;  /* 0x000000ffff467224 */ /* 0x000fce00078e0a24 */
.L_x_2556:
[----:B------:R-:W0:Y:S01]  /*109500*/  I2F.F64.U32 R74, R69 ;  /* 0x00000045004a7312 */ /* 0x000e220000201800 */
[----:B------:R-:W-:Y:S01]  /*109510*/  IMAD.MOV.U32 R36, RZ, RZ, 0x2 ;  /* 0x00000002ff247424 */ /* 0x000fe200078e00ff */
[----:B------:R-:W-:Y:S01]  /*109520*/  BSSY.RECONVERGENT B2, `(.L_x_2544) ;  /* 0x0000064000027945 */ /* 0x000fe20003800200 */
[----:B------:R-:W-:Y:S01]  /*109530*/  VIADD R70, R70, 0x2 ;  /* 0x0000000246467836 */ /* 0x000fe20000000000 */
[--C-:B0-----:R-:W-:Y:S02]  /*109540*/  DSETP.GEU.AND P1, PT, R6, R74.reuse, PT ;  /* 0x0000004a0600722a */ /* 0x101fe40003f2e000 */
[--C-:B------:R-:W-:Y:S02]  /*109550*/  DSETP.GEU.AND P6, PT, R4, R74.reuse, PT ;  /* 0x0000004a0400722a */ /* 0x100fe40003fce000 */
[--C-:B------:R-:W-:Y:S02]  /*109560*/  DSETP.GEU.AND P0, PT, R62, R74.reuse, PT ;  /* 0x0000004a3e00722a */ /* 0x100fe40003f0e000 */
[----:B------:R-:W-:-:S02]  /*109570*/  DSETP.GEU.AND P2, PT, R60, R74, PT ;  /* 0x0000004a3c00722a */ /* 0x000fc40003f4e000 */
[C---:B------:R-:W-:Y:S01]  /*109580*/  FSEL R78, R66.reuse, RZ, P6 ;  /* 0x000000ff424e7208 */ /* 0x040fe20003000000 */
[--C-:B------:R-:W-:Y:S01]  /*109590*/  DSETP.GEU.AND P3, PT, R58, R74.reuse, PT ;  /* 0x0000004a3a00722a */ /* 0x100fe20003f6e000 */
[C---:B------:R-:W-:Y:S01]  /*1095a0*/  FSEL R79, R67.reuse, RZ, P6 ;  /* 0x000000ff434f7208 */ /* 0x040fe20003000000 */
[--C-:B------:R-:W-:Y:S01]  /*1095b0*/  DSETP.GEU.AND P4, PT, R56, R74.reuse, PT ;  /* 0x0000004a3800722a */ /* 0x100fe20003f8e000 */
[----:B------:R-:W-:Y:S01]  /*1095c0*/  FSEL R38, R66, RZ, !P6 ;  /* 0x000000ff42267208 */ /* 0x000fe20007000000 */
[----:B------:R-:W-:Y:S01]  /*1095d0*/  DSETP.GEU.AND P5, PT, R32, R74, PT ;  /* 0x0000004a2000722a */ /* 0x000fe20003fae000 */
[----:B------:R-:W-:Y:S02]  /*1095e0*/  FSEL R39, R67, RZ, !P6 ;  /* 0x000000ff43277208 */ /* 0x000fe40007000000 */
[--C-:B------:R-:W-:Y:S01]  /*1095f0*/  @P1 DADD R78, R78, R6.reuse ;  /* 0x000000004e4e1229 */ /* 0x100fe20000000006 */
[----:B------:R-:W-:Y:S02]  /*109600*/  @P1 SEL R64, R36, 0x1, P6 ;  /* 0x0000000124401807 */ /* 0x000fe40003000000 */
[----:B------:R-:W-:Y:S01]  /*109610*/  @!P1 SEL R64, RZ, 0x1, !P6 ;  /* 0x00000001ff409807 */ /* 0x000fe20007000000 */
[----:B------:R-:W-:Y:S01]  /*109620*/  @!P1 DADD R38, R38, R6 ;  /* 0x0000000026269229 */ /* 0x000fe20000000006 */
[----:B------:R-:W-:-:S02]  /*109630*/  @P1 SEL R65, RZ, 0x1, P6 ;  /* 0x00000001ff411807 */ /* 0x000fc40003000000 */
[----:B------:R-:W-:Y:S01]  /*109640*/  @!P1 SEL R65, R36, 0x1, !P6 ;  /* 0x0000000124419807 */ /* 0x000fe20007000000 */
[----:B------:R-:W-:Y:S01]  /*109650*/  @P0 VIADD R64, R64, 0x1 ;  /* 0x0000000140400836 */ /* 0x000fe20000000000 */
[----:B------:R-:W-:Y:S02]  /*109660*/  @P0 DADD R78, R62, R78 ;  /* 0x000000003e4e0229 */ /* 0x000fe4000000004e */
[----:B------:R-:W-:Y:S01]  /*109670*/  DSETP.GEU.AND P1, PT, R34, R74, PT ;  /* 0x0000004a2200722a */ /* 0x000fe20003f2e000 */
[----:B------:R-:W-:Y:S01]  /*109680*/  @!P0 VIADD R65, R65, 0x1 ;  /* 0x0000000141418836 */ /* 0x000fe20000000000 */
[----:B------:R-:W-:Y:S01]  /*109690*/  @!P0 DADD R38, R62, R38 ;  /* 0x000000003e268229 */ /* 0x000fe20000000026 */
[----:B------:R-:W-:Y:S02]  /*1096a0*/  @P2 VIADD R64, R64, 0x1 ;  /* 0x0000000140402836 */ /* 0x000fe40000000000 */
[----:B------:R-:W-:Y:S01]  /*1096b0*/  @!P2 VIADD R65, R65, 0x1 ;  /* 0x000000014141a836 */ /* 0x000fe20000000000 */
[----:B------:R-:W-:Y:S01]  /*1096c0*/  @P2 DADD R78, R60, R78 ;  /* 0x000000003c4e2229 */ /* 0x000fe2000000004e */
[----:B------:R-:W-:-:S02]  /*1096d0*/  @P3 VIADD R64, R64, 0x1 ;  /* 0x0000000140403836 */ /* 0x000fc40000000000 */
[----:B------:R-:W-:Y:S01]  /*1096e0*/  @!P3 VIADD R65, R65, 0x1 ;  /* 0x000000014141b836 */ /* 0x000fe20000000000 */
[----:B------:R-:W-:Y:S01]  /*1096f0*/  @!P2 DADD R38, R60, R38 ;  /* 0x000000003c26a229 */ /* 0x000fe20000000026 */
[----:B------:R-:W-:Y:S02]  /*109700*/  @P4 VIADD R64, R64, 0x1 ;  /* 0x0000000140404836 */ /* 0x000fe40000000000 */
[----:B------:R-:W-:Y:S01]  /*109710*/  @!P4 VIADD R65, R65, 0x1 ;  /* 0x000000014141c836 */ /* 0x000fe20000000000 */
[C---:B------:R-:W-:Y:S01]  /*109720*/  @P3 DADD R78, R58.reuse, R78 ;  /* 0x000000003a4e3229 */ /* 0x040fe2000000004e */
[----:B------:R-:W-:Y:S02]  /*109730*/  @P5 VIADD R64, R64, 0x1 ;  /* 0x0000000140405836 */ /* 0x000fe40000000000 */
[----:B------:R-:W-:Y:S01]  /*109740*/  @!P5 VIADD R65, R65, 0x1 ;  /* 0x000000014141d836 */ /* 0x000fe20000000000 */
[----:B------:R-:W-:Y:S01]  /*109750*/  @!P3 DADD R38, R58, R38 ;  /* 0x000000003a26b229 */ /* 0x000fe20000000026 */
[----:B------:R-:W-:-:S02]  /*109760*/  @P1 VIADD R64, R64, 0x1 ;  /* 0x0000000140401836 */ /* 0x000fc40000000000 */
[----:B------:R-:W-:Y:S01]  /*109770*/  @!P1 VIADD R65, R65, 0x1 ;  /* 0x0000000141419836 */ /* 0x000fe20000000000 */
[C---:B------:R-:W-:Y:S02]  /*109780*/  @P4 DADD R78, R56.reuse, R78 ;  /* 0x00000000384e4229 */ /* 0x040fe4000000004e */
[----:B------:R-:W-:Y:S02]  /*109790*/  ISETP.NE.AND P0, PT, R64, RZ, PT ;  /* 0x000000ff4000720c */ /* 0x000fe40003f05270 */
[----:B------:R-:W-:Y:S01]  /*1097a0*/  @!P4 DADD R38, R56, R38 ;  /* 0x000000003826c229 */ /* 0x000fe20000000026 */
[----:B------:R-:W-:Y:S02]  /*1097b0*/  ISETP.NE.AND P4, PT, R70, RZ, PT ;  /* 0x000000ff4600720c */ /* 0x000fe40003f85270 */
[----:B------:R-:W-:Y:S01]  /*1097c0*/  ISETP.EQ.OR P0, PT, R65, RZ, !P0 ;  /* 0x000000ff4100720c */ /* 0x000fe20004702670 */
[----:B------:R-:W-:-:S04]  /*1097d0*/  @P5 DADD R78, R32, R78 ;  /* 0x00000000204e5229 */ /* 0x000fc8000000004e */
[----:B------:R-:W-:-:S04]  /*1097e0*/  @!P5 DADD R38, R32, R38 ;  /* 0x000000002026d229 */ /* 0x000fc80000000026 */
[----:B------:R-:W-:-:S04]  /*1097f0*/  @P1 DADD R78, R78, R34 ;  /* 0x000000004e4e1229 */ /* 0x000fc80000000022 */
[----:B------:R-:W-:Y:S01]  /*109800*/  @!P1 DADD R38, R38, R34 ;  /* 0x0000000026269229 */ /* 0x000fe20000000022 */
[----:B------:R-:W-:Y:S10]  /*109810*/  @P0 BRA `(.L_x_2545) ;  /* 0x0000000000d00947 */ /* 0x000ff40003800000 */
[----:B------:R-:W0:Y:S01]  /*109820*/  I2F.F64.U32 R36, R65 ;  /* 0x0000004100247312 */ /* 0x000e220000201800 */
[----:B------:R-:W-:Y:S01]  /*109830*/  IMAD.MOV.U32 R40, RZ, RZ, 0x1 ;  /* 0x00000001ff287424 */ /* 0x000fe200078e00ff */
[----:B------:R-:W-:Y:S01]  /*109840*/  FSETP.GEU.AND P1, PT, |R39|, 6.5827683646048100446e-37, PT ;  /* 0x036000002700780b */ /* 0x000fe20003f2e200 */
[----:B------:R-:W-:Y:S05]  /*109850*/  BSSY.RECONVERGENT B3, `(.L_x_2546) ;  /* 0x0000011000037945 */ /* 0x000fea0003800200 */
[----:B0-----:R-:W0:Y:S02]  /*109860*/  MUFU.RCP64H R41, R37 ;  /* 0x0000002500297308 */ /* 0x001e240000001800 */
[----:B0-----:R-:W-:-:S08]  /*109870*/  DFMA R42, -R36, R40, 1 ;  /* 0x3ff00000242a742b */ /* 0x001fd00000000128 */
        /* <DEDUP_REMOVED lines=10> */
[----:B------:R-:W-:-:S07]  /*109920*/  MOV R52, 0x109940 ;  /* 0x0010994000347802 */ /* 0x000fce0000000f00 */
[----:B------:R-:W-:Y:S05]  /*109930*/  CALL.REL.NOINC `($__internal_2_$__cuda_sm20_div_rn_f64_full) ;  /* 0x0000003000c87944 */ /* 0x000fea0003c00000 */
[----:B------:R-:W-:Y:S02]  /*109940*/  IMAD.MOV.U32 R76, RZ, RZ, R42 ;  /* 0x000000ffff4c7224 */ /* 0x000fe400078e002a */
[----:B------:R-:W-:-:S07]  /*109950*/  IMAD.MOV.U32 R77, RZ, RZ, R43 ;  /* 0x000000ffff4d7224 */ /* 0x000fce00078e002b */
.L_x_2547:
[----:B------:R-:W-:Y:S05]  /*109960*/  BSYNC.RECONVERGENT B3 ;  /* 0x0000000000037941 */ /* 0x000fea0003800200 */
.L_x_2546:
        /* <DEDUP_REMOVED lines=20> */
.L_x_2549:
[----:B------:R-:W-:Y:S05]  /*109ab0*/  BSYNC.RECONVERGENT B3 ;  /* 0x0000000000037941 */ /* 0x000fea0003800200 */
.L_x_2548:
[----:B------:R-:W-:Y:S01]  /*109ac0*/  IMAD R64, R64, R65, RZ ;  /* 0x0000004140407224 */ /* 0x000fe200078e02ff */
[----:B------:R-:W-:-:S03]  /*109ad0*/  DADD R42, R42, -R76 ;  /* 0x000000002a2a7229 */ /* 0x000fc6000000084c */
[----:B------:R-:W0:Y:S05]  /*109ae0*/  I2F.F64.U32 R36, R64 ;  /* 0x0000004000247312 */ /* 0x000e2a0000201800 */
[----:B0-----:R-:W-:-:S08]  /*109af0*/  DMUL R36, R36, R42 ;  /* 0x0000002a24247228 */ /* 0x001fd00000000000 */
[----:B------:R-:W-:-:S08]  /*109b00*/  DMUL R36, R42, R36 ;  /* 0x000000242a247228 */ /* 0x000fd00000000000 */
[----:B------:R-:W-:-:S06]  /*109b10*/  DSETP.GT.AND P0, PT, R36, R50, PT ;  /* 0x000000322400722a */ /* 0x000fcc0003f04000 */
[----:B------:R-:W-:Y:S02]  /*109b20*/  FSEL R50, R36, R50, P0 ;  /* 0x0000003224327208 */ /* 0x000fe40000000000 */
[----:B------:R-:W-:Y:S02]  /*109b30*/  FSEL R51, R37, R51, P0 ;  /* 0x0000003325337208 */ /* 0x000fe40000000000 */
[----:B------:R-:W-:Y:S02]  /*109b40*/  FSEL R54, R74, R54, P0 ;  /* 0x000000364a367208 */ /* 0x000fe40000000000 */
[----:B------:R-:W-:-:S07]  /*109b50*/  FSEL R55, R75, R55, P0 ;  /* 0x000000374b377208 */ /* 0x000fce0000000000 */
.L_x_2545:
[----:B------:R-:W-:Y:S05]  /*109b60*/  BSYNC.RECONVERGENT B2 ;  /* 0x0000000000027941 */ /* 0x000fea0003800200 */
.L_x_2544:
[----:B------:R-:W0:Y:S01]  /*109b70*/  I2F.F64.U32 R64, R71 ;  /* 0x0000004700407312 */ /* 0x000e220000201800 */
[----:B------:R-:W-:Y:S01]  /*109b80*/  IMAD.MOV.U32 R36, RZ, RZ, 0x2 ;  /* 0x00000002ff247424 */ /* 0x000fe200078e00ff */
[----:B------:R-:W-:Y:S01]  /*109b90*/  BSSY.RECONVERGENT B2, `(.L_x_2550) ;  /* 0x0000062000027945 */ /* 0x000fe20003800200 */
[--C-:B0-----:R-:W-:Y:S02]  /*109ba0*/  DSETP.GEU.AND P1, PT, R6, R64.reuse, PT ;  /* 0x000000400600722a */ /* 0x101fe40003f2e000 */
[--C-:B------:R-:W-:Y:S02]  /*109bb0*/  DSETP.GEU.AND P6, PT, R4, R64.reuse, PT ;  /* 0x000000400400722a */ /* 0x100fe40003fce000 */
[--C-:B------:R-:W-:Y:S02]  /*109bc0*/  DSETP.GEU.AND P0, PT, R62, R64.reuse, PT ;  /* 0x000000403e00722a */ /* 0x100fe40003f0e000 */
[--C-:B------:R-:W-:Y:S02]  /*109bd0*/  DSETP.GEU.AND P5, PT, R60, R64.reuse, PT ;  /* 0x000000403c00722a */ /* 0x100fe40003fae000 */
[C---:B------:R-:W-:Y:S01]  /*109be0*/  FSEL R78, R66.reuse, RZ, P6 ;  /* 0x000000ff424e7208 */ /* 0x040fe20003000000 */
[--C-:B------:R-:W-:Y:S01]  /*109bf0*/  DSETP.GEU.AND P3, PT, R58, R64.reuse, PT ;  /* 0x000000403a00722a */ /* 0x100fe20003f6e000 */
[----:B------:R-:W-:Y:S01]  /*109c00*/  FSEL R79, R67, RZ, P6 ;  /* 0x000000ff434f7208 */ /* 0x000fe20003000000 */
[----:B------:R-:W-:Y:S01]  /*109c10*/  DSETP.GEU.AND P2, PT, R56, R64, PT ;  /* 0x000000403800722a */ /* 0x000fe20003f4e000 */
[----:B------:R-:W-:-:S02]  /*109c20*/  FSEL R38, R66, RZ, !P6 ;  /* 0x000000ff42267208 */ /* 0x000fc40007000000 */
[----:B------:R-:W-:Y:S02]  /*109c30*/  FSEL R39, R67, RZ, !P6 ;  /* 0x000000ff43277208 */ /* 0x000fe40007000000 */
[--C-:B------:R-:W-:Y:S01]  /*109c40*/  @P1 DADD R78, R78, R6.reuse ;  /* 0x000000004e4e1229 */ /* 0x100fe20000000006 */
[C---:B------:R-:W-:Y:S02]  /*109c50*/  @P1 SEL R73, R36.reuse, 0x1, P6 ;  /* 0x0000000124491807 */ /* 0x040fe40003000000 */
[----:B------:R-:W-:Y:S01]  /*109c60*/  @!P1 SEL R73, RZ, 0x1, !P6 ;  /* 0x00000001ff499807 */ /* 0x000fe20007000000 */
[----:B------:R-:W-:Y:S01]  /*109c70*/  @!P1 DADD R38, R38, R6 ;  /* 0x0000000026269229 */ /* 0x000fe20000000006 */
[----:B------:R-:W-:Y:S02]  /*109c80*/  @P1 SEL R74, RZ, 0x1, P6 ;  /* 0x00000001ff4a1807 */ /* 0x000fe40003000000 */
[----:B------:R-:W-:Y:S01]  /*109c90*/  @!P1 SEL R74, R36, 0x1, !P6 ;  /* 0x00000001244a9807 */ /* 0x000fe20007000000 */
[----:B------:R-:W-:Y:S01]  /*109ca0*/  @P0 VIADD R73, R73, 0x1 ;  /* 0x0000000149490836 */ /* 0x000fe20000000000 */
[----:B------:R-:W-:-:S02]  /*109cb0*/  @P0 DADD R78, R62, R78 ;  /* 0x000000003e4e0229 */ /* 0x000fc4000000004e */
[----:B------:R-:W-:Y:S01]  /*109cc0*/  DSETP.GEU.AND P6, PT, R32, R64, PT ;  /* 0x000000402000722a */ /* 0x000fe20003fce000 */
[----:B------:R-:W-:Y:S01]  /*109cd0*/  @!P0 VIADD R74, R74, 0x1 ;  /* 0x000000014a4a8836 */ /* 0x000fe20000000000 */
[----:B------:R-:W-:Y:S01]  /*109ce0*/  @!P0 DADD R38, R62, R38 ;  /* 0x000000003e268229 */ /* 0x000fe20000000026 */
[----:B------:R-:W-:Y:S01]  /*109cf0*/  @P5 VIADD R73, R73, 0x1 ;  /* 0x0000000149495836 */ /* 0x000fe20000000000 */
[----:B------:R-:W-:Y:S01]  /*109d00*/  DSETP.GEU.AND P1, PT, R34, R64, PT ;  /* 0x000000402200722a */ /* 0x000fe20003f2e000 */
[----:B------:R-:W-:Y:S01]  /*109d10*/  @!P5 VIADD R74, R74, 0x1 ;  /* 0x000000014a4ad836 */ /* 0x000fe20000000000 */
[C---:B------:R-:W-:Y:S01]  /*109d20*/  @P5 DADD R78, R60.reuse, R78 ;  /* 0x000000003c4e5229 */ /* 0x040fe2000000004e */
[----:B------:R-:W-:Y:S02]  /*109d30*/  @P3 VIADD R73, R73, 0x1 ;  /* 0x0000000149493836 */ /* 0x000fe40000000000 */
[----:B------:R-:W-:Y:S01]  /*109d40*/  @!P3 VIADD R74, R74, 0x1 ;  /* 0x000000014a4ab836 */ /* 0x000fe20000000000 */
[----:B------:R-:W-:Y:S01]  /*109d50*/  @!P5 DADD R38, R60, R38 ;  /* 0x000000003c26d229 */ /* 0x000fe20000000026 */
[----:B------:R-:W-:-:S02]  /*109d60*/  @P2 VIADD R73, R73, 0x1 ;  /* 0x0000000149492836 */ /* 0x000fc40000000000 */
[----:B------:R-:W-:Y:S01]  /*109d70*/  @!P2 VIADD R74, R74, 0x1 ;  /* 0x000000014a4aa836 */ /* 0x000fe20000000000 */
[C---:B------:R-:W-:Y:S01]  /*109d80*/  @P3 DADD R78, R58.reuse, R78 ;  /* 0x000000003a4e3229 */ /* 0x040fe2000000004e */
[----:B------:R-:W-:Y:S02]  /*109d90*/  @P6 VIADD R73, R73, 0x1 ;  /* 0x0000000149496836 */ /* 0x000fe40000000000 */
[----:B------:R-:W-:Y:S01]  /*109da0*/  @!P6 VIADD R74, R74, 0x1 ;  /* 0x000000014a4ae836 */ /* 0x000fe20000000000 */
[----:B------:R-:W-:Y:S01]  /*109db0*/  @!P3 DADD R38, R58, R38 ;  /* 0x000000003a26b229 */ /* 0x000fe20000000026 */
[----:B------:R-:W-:Y:S02]  /*109dc0*/  @P1 VIADD R73, R73, 0x1 ;  /* 0x0000000149491836 */ /* 0x000fe40000000000 */
[----:B------:R-:W-:Y:S01]  /*109dd0*/  @!P1 VIADD R74, R74, 0x1 ;  /* 0x000000014a4a9836 */ /* 0x000fe20000000000 */
[----:B------:R-:W-:Y:S02]  /*109de0*/  @P2 DADD R78, R56, R78 ;  /* 0x00000000384e2229 */ /* 0x000fe4000000004e */
[----:B------:R-:W-:-:S02]  /*109df0*/  ISETP.NE.AND P0, PT, R73, RZ, PT ;  /* 0x000000ff4900720c */ /* 0x000fc40003f05270 */
[----:B------:R-:W-:Y:S02]  /*109e00*/  @!P2 DADD R38, R56, R38 ;  /* 0x000000003826a229 */ /* 0x000fe40000000026 */
[----:B------:R-:W-:Y:S02]  /*109e10*/  ISETP.EQ.OR P0, PT, R74, RZ, !P0 ;  /* 0x000000ff4a00720c */ /* 0x000fe40004702670 */
        /* <DEDUP_REMOVED lines=25> */
.L_x_2553:
[----:B------:R-:W-:Y:S05]  /*109fb0*/  BSYNC.RECONVERGENT B3 ;  /* 0x0000000000037941 */ /* 0x000fea0003800200 */
.L_x_2552:
        /* <DEDUP_REMOVED lines=20> */
.L_x_2555:
[----:B------:R-:W-:Y:S05]  /*10a100*/  BSYNC.RECONVERGENT B3 ;  /* 0x0000000000037941 */ /* 0x000fea0003800200 */
.L_x_2554:
        /* <DEDUP_REMOVED lines=10> */
.L_x_2551:
[----:B------:R-:W-:Y:S05]  /*10a1b0*/  BSYNC.RECONVERGENT B2 ;  /* 0x0000000000027941 */ /* 0x000fea0003800200 */
.L_x_2550:
[C---:B------:R-:W-:Y:S01]  /*10a1c0*/  IADD3 R69, PT, PT, R72.reuse, R69, R72 ;  /* 0x0000004548457210 */ /* 0x040fe20007ffe048 */
[----:B------:R-:W-:Y:S01]  /*10a1d0*/  IMAD R71, R72, 0x2, R71 ;  /* 0x0000000248477824 */ /* 0x000fe200078e0247 */
[----:B------:R-:W-:Y:S06]  /*10a1e0*/  @P4 BRA `(.L_x_2556) ;  /* 0xfffffff000c44947 */ /* 0x000fec000383ffff */
[----:B------:R-:W-:Y:S05]  /*10a1f0*/  BSYNC.RECONVERGENT B1 ;  /* 0x0000000000017941 */ /* 0x000fea0003800200 */
.L_x_2543:
[----:B------:R-:W-:Y:S01]  /*10a200*/  LOP3.LUT R68, R68, 0x1, RZ, 0xc0, !PT ;  /* 0x0000000144447812 */ /* 0x000fe200078ec0ff */
[----:B------:R-:W-:Y:S03]  /*10a210*/  BSSY.RECONVERGENT B1, `(.L_x_2557) ;  /* 0x0000068000017945 */ /* 0x000fe60003800200 */
[----:B------:R-:W-:-:S13]  /*10a220*/  ISETP.NE.U32.AND P0, PT, R68, 0x1, PT ;  /* 0x000000014400780c */ /* 0x000fda0003f05070 */
[----:B------:R-:W-:Y:S05]  /*10a230*/  @!P0 BRA `(.L_x_2558) ;  /* 0x0000000400948947 */ /* 0x000fea0003800000 */
[----:B------:R-:W0:Y:S01]  /*10a240*/  I2F.F64.U32 R68, R69 ;  /* 0x0000004500447312 */ /* 0x000e220000201800 */
[----:B------:R-:W-:Y:S01]  /*10a250*/  IMAD.MOV.U32 R36, RZ, RZ, 0x2 ;  /* 0x00000002ff247424 */ /* 0x000fe200078e00ff */
[--C-:B0-----:R-:W-:Y:S02]  /*10a260*/  DSETP.GEU.AND P6, PT, R6, R68.reuse, PT ;  /* 0x000000440600722a */ /* 0x101fe40003fce000 */
[--C-:B------:R-:W-:Y:S02]  /*10a270*/  DSETP.GEU.AND P1, PT, R4, R68.reuse, PT ;  /* 0x000000440400722a */ /* 0x100fe40003f2e000 */
[--C-:B------:R-:W-:Y:S02]  /*10a280*/  DSETP.GEU.AND P0, PT, R62, R68.reuse, PT ;  /* 0x000000443e00722a */ /* 0x100fe40003f0e000 */
[--C-:B------:R-:W-:Y:S02]  /*10a290*/  DSETP.GEU.AND P2, PT, R60, R68.reuse, PT ;  /* 0x000000443c00722a */ /* 0x100fe40003f4e000 */
[C---:B------:R-:W-:Y:S01]  /*10a2a0*/  FSEL R70, R66.reuse, RZ, P1 ;  /* 0x000000ff42467208 */ /* 0x040fe20000800000 */
[--C-:B------:R-:W-:Y:S01]  /*10a2b0*/  DSETP.GEU.AND P3, PT, R58, R68.reuse, PT ;  /* 0x000000443a00722a */ /* 0x100fe20003f6e000 */
[C---:B------:R-:W-:Y:S01]  /*10a2c0*/  FSEL R71, R67.reuse, RZ, P1 ;  /* 0x000000ff43477208 */ /* 0x040fe20000800000 */
[--C-:B------:R-:W-:Y:S01]  /*10a2d0*/  DSETP.GEU.AND P4, PT, R56, R68.reuse, PT ;  /* 0x000000443800722a */ /* 0x100fe20003f8e000 */
[----:B------:R-:W-:Y:S01]  /*10a2e0*/  FSEL R38, R66, RZ, !P1 ;  /* 0x000000ff42267208 */ /* 0x000fe20004800000 */
[----:B------:R-:W-:Y:S01]  /*10a2f0*/  DSETP.GEU.AND P5, PT, R32, R68, PT ;  /* 0x000000442000722a */ /* 0x000fe20003fae000 */
[----:B------:R-:W-:-:S02]  /*10a300*/  FSEL R39, R67, RZ, !P1 ;  /* 0x000000ff43277208 */ /* 0x000fc40004800000 */
[--C-:B------:R-:W-:Y:S01]  /*10a310*/  @P6 DADD R70, R70, R6.reuse ;  /* 0x0000000046466229 */ /* 0x100fe20000000006 */
[C---:B------:R-:W-:Y:S02]  /*10a320*/  @P6 SEL R64, R36.reuse, 0x1, P1 ;  /* 0x0000000124406807 */ /* 0x040fe40000800000 */
[----:B------:R-:W-:Y:S01]  /*10a330*/  @!P6 SEL R64, RZ, 0x1, !P1 ;  /* 0x00000001ff40e807 */ /* 0x000fe20004800000 */
[----:B------:R-:W-:Y:S01]  /*10a340*/  @!P6 DADD R38, R38, R6 ;  /* 0x000000002626e229 */ /* 0x000fe20000000006 */
[----:B------:R-:W-:Y:S02]  /*10a350*/  @P6 SEL R65, RZ, 0x1, P1 ;  /* 0x00000001ff416807 */ /* 0x000fe40000800000 */
[----:B------:R-:W-:Y:S01]  /*10a360*/  @!P6 SEL R65, R36, 0x1, !P1 ;  /* 0x000000012441e807 */ /* 0x000fe20004800000 */
[----:B------:R-:W-:Y:S01]  /*10a370*/  @P0 VIADD R64, R64, 0x1 ;  /* 0x0000000140400836 */ /* 0x000fe20000000000 */
[----:B------:R-:W-:Y:S02]  /*10a380*/  @P0 DADD R70, R62, R70 ;  /* 0x000000003e460229 */ /* 0x000fe40000000046 */
[----:B------:R-:W-:Y:S01]  /*10a390*/  DSETP.GEU.AND P1, PT, R34, R68, PT ;  /* 0x000000442200722a */ /* 0x000fe20003f2e000 */
        /* <DEDUP_REMOVED lines=16> */
[C---:B------:R-:W-:Y:S02]  /*10a4a0*/  @P4 DADD R70, R56.reuse, R70 ;  /* 0x0000000038464229 */ /* 0x040fe40000000046 */
[----:B------:R-:W-:Y:S02]  /*10a4b0*/  ISETP.NE.AND P0, PT, R64, RZ, PT ;  /* 0x000000ff4000720c */ /* 0x000fe40003f05270 */
[----:B------:R-:W-:Y:S02]  /*10a4c0*/  @!P4 DADD R38, R56, R38 ;  /* 0x000000003826c229 */ /* 0x000fe40000000026 */
[----:B------:R-:W-:-:S02]  /*10a4d0*/  ISETP.EQ.OR P0, PT, R65, RZ, !P0 ;  /* 0x000000ff4100720c */ /* 0x000fc40004702670 */
        /* <DEDUP_REMOVED lines=25> */
[----:B------:R-:W-:Y:S02]  /*10a670*/  IMAD.MOV.U32 R66, RZ, RZ, R42 ;  /* 0x000000ffff427224 */ /* 0x000fe400078e002a */
[----:B------:R-:W-:-:S07]  /*10a680*/  IMAD.MOV.U32 R67, RZ, RZ, R43 ;  /* 0x000000ffff437224 */ /* 0x000fce00078e002b */
.L_x_2560:
[----:B------:R-:W-:Y:S05]  /*10a690*/  BSYNC.RECONVERGENT B2 ;  /* 0x0000000000027941 */ /* 0x000fea0003800200 */
.L_x_2559:
        /* <DEDUP_REMOVED lines=18> */
[----:B------:R-:W-:Y:S02]  /*10a7c0*/  IMAD.MOV.U32 R39, RZ, RZ, R71 ;  /* 0x000000ffff277224 */ /* 0x000fe400078e0047 */
[----:B------:R-:W-:Y:S02]  /*10a7d0*/  IMAD.MOV.U32 R36, RZ, RZ, R40 ;  /* 0x000000ffff247224 */ /* 0x000fe400078e0028 */
[----:B------:R-:W-:-:S07]  /*10a7e0*/  IMAD.MOV.U32 R37, RZ, RZ, R41 ;  /* 0x000000ffff257224 */ /* 0x000fce00078e0029 */
[----:B------:R-:W-:Y:S05]  /*10a7f0*/  CALL.REL.NOINC `($__internal_2_$__cuda_sm20_div_rn_f64_full) ;  /* 0x0000002400187944 */ /* 0x000fea0003c00000 */
.L_x_2562:
[----:B------:R-:W-:Y:S05]  /*10a800*/  BSYNC.RECONVERGENT B2 ;  /* 0x0000000000027941 */ /* 0x000fea0003800200 */
.L_x_2561:
[----:B------:R-:W-:Y:S01]  /*10a810*/  IMAD R64, R64, R65, RZ ;  /* 0x0000004140407224 */ /* 0x000fe200078e02ff */
[----:B------:R-:W-:-:S03]  /*10a820*/  DADD R42, R42, -R66 ;  /* 0x000000002a2a7229 */ /* 0x000fc60000000842 */
[----:B------:R-:W0:Y:S05]  /*10a830*/  I2F.F64.U32 R36, R64 ;  /* 0x0000004000247312 */ /* 0x000e2a0000201800 */
[----:B0-----:R-:W-:-:S08]  /*10a840*/  DMUL R36, R36, R42 ;  /* 0x0000002a24247228 */ /* 0x001fd00000000000 */
[----:B------:R-:W-:-:S08]  /*10a850*/  DMUL R36, R42, R36 ;  /* 0x000000242a247228 */ /* 0x000fd00000000000 */
[----:B------:R-:W-:-:S06]  /*10a860*/  DSETP.GT.AND P0, PT, R36, R50, PT ;  /* 0x000000322400722a */ /* 0x000fcc0003f04000 */
[----:B------:R-:W-:Y:S02]  /*10a870*/  FSEL R54, R68, R54, P0 ;  /* 0x0000003644367208 */ /* 0x000fe40000000000 */
[----:B------:R-:W-:-:S07]  /*10a880*/  FSEL R55, R69, R55, P0 ;  /* 0x0000003745377208 */ /* 0x000fce0000000000 */
.L_x_2558:
[----:B------:R-:W-:Y:S05]  /*10a890*/  BSYNC.RECONVERGENT B1 ;  /* 0x0000000000017941 */ /* 0x000fea0003800200 */
.L_x_2557:
[--C-:B------:R-:W-:Y:S02]  /*10a8a0*/  DSETP.GT.AND P0, PT, R4, R54.reuse, PT ;  /* 0x000000360400722a */ /* 0x100fe40003f04000 */
[--C-:B------:R-:W-:Y:S02]  /*10a8b0*/  DSETP.GT.AND P1, PT, R6, R54.reuse, PT ;  /* 0x000000360600722a */ /* 0x100fe40003f24000 */
[--C-:B------:R-:W-:Y:S02]  /*10a8c0*/  DSETP.GT.AND P2, PT, R62, R54.reuse, PT ;  /* 0x000000363e00722a */ /* 0x100fe40003f44000 */
[--C-:B------:R-:W-:Y:S01]  /*10a8d0*/  DSETP.GT.AND P3, PT, R60, R54.reuse, PT ;  /* 0x000000363c00722a */ /* 0x100fe20003f64000 */
[----:B------:R-:W-:Y:S01]  /*10a8e0*/  SEL R4, RZ, 0x1, !P0 ;  /* 0x00000001ff047807 */ /* 0x000fe20004000000 */
[--C-:B------:R-:W-:Y:S01]  /*10a8f0*/  DSETP.GT.AND P4, PT, R58, R54.reuse, PT ;  /* 0x000000363a00722a */ /* 0x100fe20003f84000 */
[----:B------:R-:W-:Y:S01]  /*10a900*/  SEL R5, RZ, 0x2, !P1 ;  /* 0x00000002ff057807 */ /* 0x000fe20004800000 */
[--C-:B------:R-:W-:Y:S01]  /*10a910*/  DSETP.GT.AND P0, PT, R56, R54.reuse, PT ;  /* 0x000000363800722a */ /* 0x100fe20003f04000 */
[----:B------:R-:W-:Y:S01]  /*10a920*/  SEL R6, RZ, 0x4, !P2 ;  /* 0x00000004ff067807 */ /* 0x000fe20005000000 */
[----:B------:R-:W-:-:S02]  /*10a930*/  DSETP.GT.AND P1, PT, R32, R54, PT ;  /* 0x000000362000722a */ /* 0x000fc40003f24000 */
[----:B------:R-:W-:Y:S01]  /*10a940*/  DSETP.GT.AND P2, PT, R34, R54, PT ;  /* 0x000000362200722a */ /* 0x000fe20003f44000 */
[----:B------:R-:W-:Y:S02]  /*10a950*/  IADD3 R4, PT, PT, R6, R5, R4 ;  /* 0x0000000506047210 */ /* 0x000fe40007ffe004 */
[----:B------:R-:W-:Y:S02]  /*10a960*/  SEL R5, RZ, 0x8, !P3 ;  /* 0x00000008ff057807 */ /* 0x000fe40005800000 */
[----:B------:R-:W-:Y:S02]  /*10a970*/  SEL R6, RZ, 0x10, !P4 ;  /* 0x00000010ff067807 */ /* 0x000fe40006000000 */
[----:B------:R-:W-:Y:S02]  /*10a980*/  SEL R7, RZ, 0xff80, !P2 ;  /* 0x0000ff80ff077807 */ /* 0x000fe40005000000 */
[----:B------:R-:W-:Y:S02]  /*10a990*/  IADD3 R4, PT, PT, R6, R5, R4 ;  /* 0x0000000506047210 */ /* 0x000fe40007ffe004 */
[----:B------:R-:W-:-:S02]  /*10a9a0*/  SEL R5, RZ, 0x20, !P0 ;  /* 0x00000020ff057807 */ /* 0x000fc40004000000 */
[----:B------:R-:W-:-:S04]  /*10a9b0*/  SEL R6, RZ, 0x40, !P1 ;  /* 0x00000040ff067807 */ /* 0x000fc80004800000 */
[----:B------:R-:W-:-:S05]  /*10a9c0*/  IADD3 R4, PT, PT, R6, R5, R4 ;  /* 0x0000000506047210 */ /* 0x000fca0007ffe004 */
[----:B------:R-:W-:-:S05]  /*10a9d0*/  IMAD.IADD R4, R4, 0x1, R7 ;  /* 0x0000000104047824 */ /* 0x000fca00078e0207 */
[----:B------:R-:W-:-:S06]  /*10a9e0*/  LOP3.LUT R5, R4, 0xff, RZ, 0xc0, !PT ;  /* 0x000000ff04057812 */ /* 0x000fcc00078ec0ff */
[----:B------:R-:W0:Y:S02]  /*10a9f0*/  POPC R5, R5 ;  /* 0x0000000500057309 */ /* 0x000e240000000000 */
[----:B0-----:R-:W-:-:S04]  /*10aa00*/  LOP3.LUT R6, R5, 0xffff, RZ, 0xc0, !PT ;  /* 0x0000ffff05067812 */ /* 0x001fc800078ec0ff */
[----:B------:R-:W-:-:S13]  /*10aa10*/  ISETP.GT.U32.AND P0, PT, R6, 0x4, PT ;  /* 0x000000040600780c */ /* 0x000fda0003f04070 */
[----:B------:R-:W-:-:S04]  /*10aa20*/  @P0 LOP3.LUT R4, RZ, R4, RZ, 0x33, !PT ;  /* 0x00000004ff040212 */ /* 0x000fc800078e33ff */
[----:B------:R-:W-:Y:S01]  /*10aa30*/  PRMT R33, R4, 0x7610, R33 ;  /* 0x0000761004217816 */ /* 0x000fe20000000021 */
[----:B------:R-:W-:Y:S06]  /*10aa40*/  BRA `(.L_x_2563) ;  /* 0x0000001400c07947 */ /* 0x000fec0003800000 */
.L_x_2542:
[----:B------:R-:W-:-:S09]  /*10aa50*/  UISETP.GE.U32.AND UP0, UPT, UR8, 0x46, UPT ;  /* 0x000000460800788c */ /* 0x000fd2000bf06070 */
[----:B------:R-:W-:Y:S05]  /*10aa60*/  BRA.U !UP0, `(.L_x_2564) ;  /* 0x0000001508187547 */ /* 0x000fea000b800000 */
        /* <DEDUP_REMOVED lines=12> */
.L_x_2578:
        /* <DEDUP_REMOVED lines=70> */
.L_x_2569:
[----:B------:R-:W-:Y:S05]  /*10af90*/  BSYNC.RECONVERGENT B3 ;  /* 0x0000000000037941 */ /* 0x000fea0003800200 */
.L_x_2568:
        /* <DEDUP_REMOVED lines=20> */
.L_x_2571:
[----:B------:R-:W-:Y:S05]  /*10b0e0*/  BSYNC.RECONVERGENT B3 ;  /* 0x0000000000037941 */ /* 0x000fea0003800200 */
.L_x_2570:
        /* <DEDUP_REMOVED lines=10> */
.L_x_2567:
[----:B------:R-:W-:Y:S05]  /*10b190*/  BSYNC.RECONVERGENT B2 ;  /* 0x0000000000027941 */ /* 0x000fea0003800200 */
.L_x_2566:
        /* <DEDUP_REMOVED lines=68> */
.L_x_2575:
[----:B------:R-:W-:Y:S05]  /*10b5e0*/  BSYNC.RECONVERGENT B3 ;  /* 0x0000000000037941 */ /* 0x000fea0003800200 */
.L_x_2574:
        /* <DEDUP_REMOVED lines=20> */
.L_x_2577:
[----:B------:R-:W-:Y:S05]  /*10b730*/  BSYNC.RECONVERGENT B3 ;  /* 0x0000000000037941 */ /* 0x000fea0003800200 */
.L_x_2576:
        /* <DEDUP_REMOVED lines=10> */
.L_x_2573:
[----:B------:R-:W-:Y:S05]  /*10b7e0*/  BSYNC.RECONVERGENT B2 ;  /* 0x0000000000027941 */ /* 0x000fea0003800200 */
.L_x_2572:
[C---:B------:R-:W-:Y:S01]  /*10b7f0*/  IADD3 R75, PT, PT, R72.reuse, R75, R72 ;  /* 0x0000004b484b7210 */ /* 0x040fe20007ffe048 */
[----:B------:R-:W-:Y:S01]  /*10b800*/  IMAD R77, R72, 0x2, R77 ;  /* 0x00000002484d7824 */ /* 0x000fe200078e024d */
[----:B------:R-:W-:Y:S06]  /*10b810*/  @P4 BRA `(.L_x_2578) ;  /* 0xfffffff000c44947 */ /* 0x000fec000383ffff */
[----:B------:R-:W-:Y:S05]  /*10b820*/  BSYNC.RECONVERGENT B1 ;  /* 0x0000000000017941 */ /* 0x000fea0003800200 */
.L_x_2565:
        /* <DEDUP_REMOVED lines=73> */
.L_x_2581:
[----:B------:R-:W-:Y:S05]  /*10bcc0*/  BSYNC.RECONVERGENT B2 ;  /* 0x0000000000027941 */ /* 0x000fea0003800200 */
.L_x_2580:
        /* <DEDUP_REMOVED lines=22> */
.L_x_2583:
[----:B------:R-:W-:Y:S05]  /*10be30*/  BSYNC.RECONVERGENT B2 ;  /* 0x0000000000027941 */ /* 0x000fea0003800200 */
.L_x_2582:
        /* <DEDUP_REMOVED lines=8> */
.L_x_2579:
[----:B------:R-:W-:Y:S05]  /*10bec0*/  BSYNC.RECONVERGENT B1 ;  /* 0x0000000000017941 */ /* 0x000fea0003800200 */
.L_x_2564:
[----:B------:R-:W-:Y:S01]  /*10bed0*/  DSETP.MAX.AND P0, P1, RZ, R54, PT ;  /* 0x00000036ff00722a */ /* 0x000fe2000390f000 */
[----:B------:R-:W-:Y:S02]  /*10bee0*/  IMAD.MOV.U32 R37, RZ, RZ, R55 ;  /* 0x000000ffff257224 */ /* 0x000fe400078e0037 */
[----:B------:R-:W-:Y:S02]  /*10bef0*/  IMAD.MOV.U32 R36, RZ, RZ, RZ ;  /* 0x000000ffff247224 */ /* 0x000fe400078e00ff */
[----:B------:R-:W-:-:S03]  /*10bf00*/  IMAD.MOV.U32 R40, RZ, RZ, 0x80000 ;  /* 0x00080000ff287424 */ /* 0x000fc600078e00ff */
[C---:B------:R-:W-:Y:S02]  /*10bf10*/  FSEL R39, R36.reuse, R37, P0 ;  /* 0x0000002524277208 */ /* 0x040fe40000000000 */
[----:B------:R-:W-:-:S04]  /*10bf20*/  SEL R36, R36, R54, P0 ;  /* 0x0000003624247207 */ /* 0x000fc80000000000 */
[----:B------:R-:W-:-:S05]  /*10bf30*/  @P1 LOP3.LUT R39, R37, 0x80000, RZ, 0xfc, !PT ;  /* 0x0008000025271812 */ /* 0x000fca00078efcff */
[----:B------:R-:W-:-:S04]  /*10bf40*/  IMAD.MOV.U32 R37, RZ, RZ, R39 ;  /* 0x000000ffff257224 */ /* 0x000fc800078e0027 */
[----:B------:R-:W-:Y:S02]  /*10bf50*/  IMAD.MOV.U32 R38, RZ, RZ, R37 ;  /* 0x000000ffff267224 */ /* 0x000fe400078e0025 */
[----:B------:R-:W-:-:S06]  /*10bf60*/  DSETP.MIN.AND P0, P1, R36, 255, PT ;  /* 0x406fe0002400742a */ /* 0x000fcc0003900000 */
[----:B------:R-:W-:Y:S02]  /*10bf70*/  FSEL R39, R38, 3.748046875, P0 ;  /* 0x406fe00026277808 */ /* 0x000fe40000000000 */
[----:B------:R-:W-:-:S06]  /*10bf80*/  SEL R36, R36, RZ, P0 ;  /* 0x000000ff24247207 */ /* 0x000fcc0000000000 */
[----:B------:R-:W-:-:S05]  /*10bf90*/  @P1 LOP3.LUT R39, R40, 0x406fe000, RZ, 0xfc, !PT ;  /* 0x406fe00028271812 */ /* 0x000fca00078efcff */
[----:B------:R-:W-:-:S06]  /*10bfa0*/  IMAD.MOV.U32 R37, RZ, RZ, R39 ;  /* 0x000000ffff257224 */ /* 0x000fcc00078e0027 */
        /* <DEDUP_REMOVED lines=25> */
[----:B------:R-:W-:-:S07]  /*10c140*/  PRMT R33, R4, 0x7610, R33 ;  /* 0x0000761004217816 */ /* 0x000fce0000000021 */
.L_x_2563:
[----:B------:R-:W-:Y:S01]  /*10c150*/  LOP3.LUT R4, R33, 0xffff, RZ, 0xc0, !PT ;  /* 0x0000ffff21047812 */ /* 0x000fe200078ec0ff */
[----:B------:R-:W-:Y:S03]  /*10c160*/  BSSY.RECONVERGENT B0, `(.L_x_2584) ;  /* 0x0000071000007945 */ /* 0x000fe60003800200 */
[C---:B------:R-:W-:Y:S02]  /*10c170*/  LOP3.LUT P0, RZ, R4.reuse, 0x2, RZ, 0xc0, !PT ;  /* 0x0000000204ff7812 */ /* 0x040fe4000780c0ff */
[C---:B------:R-:W-:Y:S02]  /*10c180*/  LOP3.LUT R7, R4.reuse, 0xff, RZ, 0xc0, !PT ;  /* 0x000000ff04077812 */ /* 0x040fe400078ec0ff */
[----:B------:R-:W-:-:S04]  /*10c190*/  LOP3.LUT P1, R4, R4, 0x1, RZ, 0xc0, !PT ;  /* 0x0000000104047812 */ /* 0x000fc8000782c0ff */
[----:B------:R-:W-:Y:S01]  /*10c1a0*/  SEL R32, R0, RZ, !P1 ;  /* 0x000000ff00207207 */ /* 0x000fe20004800000 */
[----:B------:R-:W-:Y:S01]  /*10c1b0*/  IMAD.MOV R5, RZ, RZ, -R4 ;  /* 0x000000ffff057224 */ /* 0x000fe200078e0a04 */
[----:B------:R-:W-:Y:S02]  /*10c1c0*/  R2P PR, R7, 0x7c ;  /* 0x0000007c07007804 */ /* 0x000fe40000000000 */
[----:B------:R-:W-:Y:S01]  /*10c1d0*/  SEL R6, R2, RZ, !P1 ;  /* 0x000000ff02067207 */ /* 0x000fe20004800000 */
[----:B------:R-:W-:Y:S01]  /*10c1e0*/  @!P0 IMAD.IADD R32, R3, 0x1, R32 ;  /* 0x0000000103208824 */ /* 0x000fe200078e0220 */
[----:B------:R-:W-:Y:S02]  /*10c1f0*/  LOP3.LUT R0, R5, R0, RZ, 0xc0, !PT ;  /* 0x0000000005007212 */ /* 0x000fe400078ec0ff */
[----:B------:R-:W-:Y:S01]  /*10c200*/  SEL R34, R8, RZ, !P1 ;  /* 0x000000ff08227207 */ /* 0x000fe20004800000 */
[----:B------:R-:W-:Y:S01]  /*10c210*/  @!P0 IMAD.IADD R6, R9, 0x1, R6 ;  /* 0x0000000109068824 */ /* 0x000fe200078e0206 */
[----:B------:R-:W-:Y:S01]  /*10c220*/  LOP3.LUT P1, RZ, R7, 0x80, RZ, 0xc0, !PT ;  /* 0x0000008007ff7812 */ /* 0x000fe2000782c0ff */
[----:B------:R-:W-:Y:S01]  /*10c230*/  @P0 IMAD.IADD R0, R3, 0x1, R0 ;  /* 0x0000000103000824 */ /* 0x000fe200078e0200 */
[C---:B------:R-:W-:Y:S01]  /*10c240*/  @P0 LOP3.LUT R3, R4.reuse, 0x1, RZ, 0x3c, !PT ;  /* 0x0000000104030812 */ /* 0x040fe200078e3cff */
[----:B------:R-:W-:Y:S01]  /*10c250*/  @P0 VIADD R4, R4, 0x1 ;  /* 0x0000000104040836 */ /* 0x000fe20000000000 */
[----:B------:R-:W-:Y:S01]  /*10c260*/  LOP3.LUT R2, R5, R2, RZ, 0xc0, !PT ;  /* 0x0000000205027212 */ /* 0x000fe200078ec0ff */
[----:B------:R-:W-:Y:S01]  /*10c270*/  @!P0 IMAD.IADD R34, R11, 0x1, R34 ;  /* 0x000000010b228824 */ /* 0x000fe200078e0222 */
[----:B------:R-:W-:Y:S01]  /*10c280*/  LOP3.LUT R8, R5, R8, RZ, 0xc0, !PT ;  /* 0x0000000805087212 */ /* 0x000fe200078ec0ff */
[----:B------:R-:W-:Y:S01]  /*10c290*/  @!P2 IMAD.IADD R6, R12, 0x1, R6 ;  /* 0x000000010c06a824 */ /* 0x000fe200078e0206 */
[C---:B------:R-:W-:Y:S01]  /*10c2a0*/  @!P0 IADD3 R3, PT, PT, -R4.reuse, 0x2, RZ ;  /* 0x0000000204038810 */ /* 0x040fe20007ffe1ff */
[----:B------:R-:W-:-:S02]  /*10c2b0*/  @P2 VIADD R4, R4, 0x1 ;  /* 0x0000000104042836 */ /* 0x000fc40000000000 */
[----:B------:R-:W-:Y:S01]  /*10c2c0*/  @P0 IMAD.IADD R2, R9, 0x1, R2 ;  /* 0x0000000109020824 */ /* 0x000fe200078e0202 */
[----:B------:R-:W-:Y:S01]  /*10c2d0*/  PRMT R9, R18, 0x7610, R9 ;  /* 0x0000761012097816 */ /* 0x000fe20000000009 */
[----:B------:R-:W-:Y:S02]  /*10c2e0*/  @P3 VIADD R4, R4, 0x1 ;  /* 0x0000000104043836 */ /* 0x000fe40000000000 */
[----:B------:R-:W-:Y:S01]  /*10c2f0*/  @P0 IMAD.IADD R8, R11, 0x1, R8 ;  /* 0x000000010b080824 */ /* 0x000fe200078e0208 */
[----:B------:R-:W-:Y:S01]  /*10c300*/  PRMT R11, R53, 0x7610, R11 ;  /* 0x00007610350b7816 */ /* 0x000fe2000000000b */
[----:B------:R-:W-:Y:S02]  /*10c310*/  @P4 VIADD R4, R4, 0x1 ;  /* 0x0000000104044836 */ /* 0x000fe40000000000 */
[----:B------:R-:W-:Y:S02]  /*10c320*/  @P2 IMAD.IADD R2, R12, 0x1, R2 ;  /* 0x000000010c022824 */ /* 0x000fe400078e0202 */
[----:B------:R-:W-:-:S02]  /*10c330*/  @P5 VIADD R4, R4, 0x1 ;  /* 0x0000000104045836 */ /* 0x000fc40000000000 */
[----:B------:R-:W-:Y:S02]  /*10c340*/  @!P2 IMAD.IADD R32, R10, 0x1, R32 ;  /* 0x000000010a20a824 */ /* 0x000fe400078e0220 */
[----:B------:R-:W-:Y:S02]  /*10c350*/  @P6 VIADD R4, R4, 0x1 ;  /* 0x0000000104046836 */ /* 0x000fe40000000000 */
[----:B------:R-:W-:Y:S01]  /*10c360*/  @P2 IMAD.IADD R0, R10, 0x1, R0 ;  /* 0x000000010a002824 */ /* 0x000fe200078e0200 */
[----:B------:R-:W-:Y:S01]  /*10c370*/  PRMT R10, R31, 0x7610, R10 ;  /* 0x000076101f0a7816 */ /* 0x000fe2000000000a */
[C---:B------:R-:W-:Y:S02]  /*10c380*/  @!P2 IMAD.IADD R34, R14.reuse, 0x1, R34 ;  /* 0x000000010e22a824 */ /* 0x040fe400078e0222 */
[----:B------:R-:W-:Y:S02]  /*10c390*/  @P2 IMAD.IADD R8, R14, 0x1, R8 ;  /* 0x000000010e082824 */ /* 0x000fe400078e0208 */
[----:B------:R-:W-:-:S02]  /*10c3a0*/  @!P2 VIADD R3, R3, 0x1 ;  /* 0x000000010303a836 */ /* 0x000fc40000000000 */
[----:B------:R-:W-:Y:S02]  /*10c3b0*/  @P1 VIADD R4, R4, 0x1 ;  /* 0x0000000104041836 */ /* 0x000fe40000000000 */
[C---:B------:R-:W-:Y:S02]  /*10c3c0*/  @!P3 IMAD.IADD R6, R13.reuse, 0x1, R6 ;  /* 0x000000010d06b824 */ /* 0x040fe400078e0206 */
[----:B------:R-:W-:Y:S01]  /*10c3d0*/  @P3 IMAD.IADD R2, R13, 0x1, R2 ;  /* 0x000000010d023824 */ /* 0x000fe200078e0202 */
[----:B------:R-:W-:Y:S01]  /*10c3e0*/  ISETP.NE.AND P0, PT, R4, RZ, PT ;  /* 0x000000ff0400720c */ /* 0x000fe20003f05270 */
[C---:B------:R-:W-:Y:S02]  /*10c3f0*/  @!P3 IMAD.IADD R32, R15.reuse, 0x1, R32 ;  /* 0x000000010f20b824 */ /* 0x040fe400078e0220 */
[----:B------:R-:W-:Y:S02]  /*10c400*/  @P3 IMAD.IADD R0, R15, 0x1, R0 ;  /* 0x000000010f003824 */ /* 0x000fe400078e0200 */
[----:B------:R-:W-:-:S02]  /*10c410*/  @!P3 IMAD.IADD R34, R17, 0x1, R34 ;  /* 0x000000011122b824 */ /* 0x000fc400078e0222 */
[----:B------:R-:W-:Y:S02]  /*10c420*/  @P3 IMAD.IADD R8, R17, 0x1, R8 ;  /* 0x0000000111083824 */ /* 0x000fe400078e0208 */
[----:B------:R-:W-:Y:S02]  /*10c430*/  @!P3 VIADD R3, R3, 0x1 ;  /* 0x000000010303b836 */ /* 0x000fe40000000000 */
[C---:B------:R-:W-:Y:S02]  /*10c440*/  @!P4 IMAD.IADD R6, R20.reuse, 0x1, R6 ;  /* 0x000000011406c824 */ /* 0x040fe400078e0206 */
[----:B------:R-:W-:Y:S02]  /*10c450*/  @P4 IMAD.IADD R2, R20, 0x1, R2 ;  /* 0x0000000114024824 */ /* 0x000fe400078e0202 */
[C---:B------:R-:W-:Y:S02]  /*10c460*/  @!P4 IMAD.IADD R32, R21.reuse, 0x1, R32 ;  /* 0x000000011520c824 */ /* 0x040fe400078e0220 */
[----:B------:R-:W-:-:S02]  /*10c470*/  @P4 IMAD.IADD R0, R21, 0x1, R0 ;  /* 0x0000000115004824 */ /* 0x000fc400078e0200 */
[C---:B------:R-:W-:Y:S02]  /*10c480*/  @!P4 IMAD.IADD R34, R22.reuse, 0x1, R34 ;  /* 0x000000011622c824 */ /* 0x040fe400078e0222 */
[----:B------:R-:W-:Y:S02]  /*10c490*/  @P4 IMAD.IADD R8, R22, 0x1, R8 ;  /* 0x0000000116084824 */ /* 0x000fe400078e0208 */
[----:B------:R-:W-:Y:S02]  /*10c4a0*/  @!P4 VIADD R3, R3, 0x1 ;  /* 0x000000010303c836 */ /* 0x000fe40000000000 */
[C---:B------:R-:W-:Y:S02]  /*10c4b0*/  @!P5 IMAD.IADD R6, R23.reuse, 0x1, R6 ;  /* 0x000000011706d824 */ /* 0x040fe400078e0206 */
[----:B------:R-:W-:Y:S02]  /*10c4c0*/  @P5 IMAD.IADD R2, R23, 0x1, R2 ;  /* 0x0000000117025824 */ /* 0x000fe400078e0202 */
[----:B------:R-:W-:-:S02]  /*10c4d0*/  @!P5 IMAD.IADD R32, R16, 0x1, R32 ;  /* 0x000000011020d824 */ /* 0x000fc400078e0220 */
[----:B------:R-:W-:Y:S02]  /*10c4e0*/  @P5 IMAD.IADD R0, R16, 0x1, R0 ;  /* 0x0000000110005824 */ /* 0x000fe400078e0200 */
[C---:B------:R-:W-:Y:S02]  /*10c4f0*/  @!P5 IMAD.IADD R34, R19.reuse, 0x1, R34 ;  /* 0x000000011322d824 */ /* 0x040fe400078e0222 */
[----:B------:R-:W-:Y:S02]  /*10c500*/  @P5 IMAD.IADD R8, R19, 0x1, R8 ;  /* 0x0000000113085824 */ /* 0x000fe400078e0208 */
[----:B------:R-:W-:Y:S02]  /*10c510*/  @!P5 VIADD R3, R3, 0x1 ;  /* 0x000000010303d836 */ /* 0x000fe40000000000 */
[C---:B------:R-:W-:Y:S02]  /*10c520*/  @!P6 IMAD.IADD R6, R24.reuse, 0x1, R6 ;  /* 0x000000011806e824 */ /* 0x040fe400078e0206 */
[----:B------:R-:W-:-:S02]  /*10c530*/  @P6 IMAD.IADD R2, R24, 0x1, R2 ;  /* 0x0000000118026824 */ /* 0x000fc400078e0202 */
[C---:B------:R-:W-:Y:S02]  /*10c540*/  @!P6 IMAD.IADD R32, R25.reuse, 0x1, R32 ;  /* 0x000000011920e824 */ /* 0x040fe400078e0220 */
[----:B------:R-:W-:Y:S02]  /*10c550*/  @P6 IMAD.IADD R0, R25, 0x1, R0 ;  /* 0x0000000119006824 */ /* 0x000fe400078e0200 */
[C---:B------:R-:W-:Y:S02]  /*10c560*/  @!P6 IMAD.IADD R34, R26.reuse, 0x1, R34 ;  /* 0x000000011a22e824 */ /* 0x040fe400078e0222 */
[----:B------:R-:W-:Y:S02]  /*10c570*/  @P6 IMAD.IADD R8, R26, 0x1, R8 ;  /* 0x000000011a086824 */ /* 0x000fe400078e0208 */
[----:B------:R-:W-:Y:S02]  /*10c580*/  @!P6 VIADD R3, R3, 0x1 ;  /* 0x000000010303e836 */ /* 0x000fe40000000000 */
[----:B------:R-:W-:-:S02]  /*10c590*/  @!P1 IMAD.IADD R6, R27, 0x1, R6 ;  /* 0x000000011b069824 */ /* 0x000fc400078e0206 */
[----:B------:R-:W-:Y:S02]  /*10c5a0*/  @P1 IMAD.IADD R2, R27, 0x1, R2 ;  /* 0x000000011b021824 */ /* 0x000fe400078e0202 */
[C---:B------:R-:W-:Y:S02]  /*10c5b0*/  @!P1 IMAD.IADD R32, R28.reuse, 0x1, R32 ;  /* 0x000000011c209824 */ /* 0x040fe400078e0220 */
[----:B------:R-:W-:Y:S02]  /*10c5c0*/  @P1 IMAD.IADD R0, R28, 0x1, R0 ;  /* 0x000000011c001824 */ /* 0x000fe400078e0200 */
[C---:B------:R-:W-:Y:S02]  /*10c5d0*/  @!P1 IMAD.IADD R34, R29.reuse, 0x1, R34 ;  /* 0x000000011d229824 */ /* 0x040fe400078e0222 */
[----:B------:R-:W-:Y:S02]  /*10c5e0*/  @P1 IMAD.IADD R8, R29, 0x1, R8 ;  /* 0x000000011d081824 */ /* 0x000fe400078e0208 */
[----:B------:R-:W-:Y:S01]  /*10c5f0*/  @!P1 VIADD R3, R3, 0x1 ;  /* 0x0000000103039836 */ /* 0x000fe20000000000 */
[----:B------:R-:W-:Y:S06]  /*10c600*/  @!P0 BRA `(.L_x_2585) ;  /* 0x0000000000988947 */ /* 0x000fec0003800000 */
[----:B------:R-:W-:Y:S02]  /*10c610*/  ISETP.NE.AND P0, PT, R3, RZ, PT ;  /* 0x000000ff0300720c */ /* 0x000fe40003f05270 */
[----:B------:R-:W-:Y:S02]  /*10c620*/  PRMT R18, R18, 0x7632, R18 ;  /* 0x0000763212127816 */ /* 0x000fe40000000012 */
[----:B------:R-:W-:Y:S02]  /*10c630*/  PRMT R31, R31, 0x7632, R31 ;  /* 0x000076321f1f7816 */ /* 0x000fe4000000001f */
[----:B------:R-:W-:Y:S02]  /*10c640*/  PRMT R53, R53, 0x7632, R53 ;  /* 0x0000763235357816 */ /* 0x000fe40000000035 */
[----:B------:R-:W-:Y:S02]  /*10c650*/  PRMT R9, R18, 0x7632, R9 ;  /* 0x0000763212097816 */ /* 0x000fe40000000009 */
[----:B------:R-:W-:-:S02]  /*10c660*/  PRMT R10, R31, 0x7632, R10 ;  /* 0x000076321f0a7816 */ /* 0x000fc4000000000a */
[----:B------:R-:W-:Y:S01]  /*10c670*/  PRMT R11, R53, 0x7632, R11 ;  /* 0x00007632350b7816 */ /* 0x000fe2000000000b */
[----:B------:R-:W-:Y:S06]  /*10c680*/  @!P0 BRA `(.L_x_2585) ;  /* 0x0000000000788947 */ /* 0x000fec0003800000 */
[----:B------:R-:W-:Y:S02]  /*10c690*/  LOP3.LUT R40, R2, 0xffff, RZ, 0xc0, !PT ;  /* 0x0000ffff02287812 */ /* 0x000fe400078ec0ff */
[----:B------:R-:W-:Y:S02]  /*10c6a0*/  LOP3.LUT R41, R4, 0xffff, RZ, 0xc0, !PT ;  /* 0x0000ffff04297812 */ /* 0x000fe400078ec0ff */
[----:B------:R-:W-:-:S07]  /*10c6b0*/  MOV R42, 0x10c6d0 ;  /* 0x0010c6d0002a7802 */ /* 0x000fce0000000f00 */
[----:B-1---5:R-:W-:Y:S05]  /*10c6c0*/  CALL.REL.NOINC `($__internal_3_$__cuda_sm20_div_u16) ;  /* 0x0000000800d07944 */ /* 0x022fea0003c00000 */
[----:B------:R-:W-:Y:S02]  /*10c6d0*/  PRMT R18, R68, 0x7610, R18 ;  /* 0x0000761044127816 */ /* 0x000fe40000000012 */
[----:B------:R-:W-:Y:S02]  /*10c6e0*/  LOP3.LUT R40, R0, 0xffff, RZ, 0xc0, !PT ;  /* 0x0000ffff00287812 */ /* 0x000fe400078ec0ff */
[----:B------:R-:W-:Y:S02]  /*10c6f0*/  LOP3.LUT R41, R4, 0xffff, RZ, 0xc0, !PT ;  /* 0x0000ffff04297812 */ /* 0x000fe400078ec0ff */
[----:B------:R-:W-:-:S07]  /*10c700*/  MOV R42, 0x10c720 ;  /* 0x0010c720002a7802 */ /* 0x000fce0000000f00 */
[----:B------:R-:W-:Y:S05]  /*10c710*/  CALL.REL.NOINC `($__internal_3_$__cuda_sm20_div_u16) ;  /* 0x0000000800bc7944 */ /* 0x000fea0003c00000 */
        /* <DEDUP_REMOVED lines=20> */
[----:B------:R-:W-:-:S07]  /*10c860*/  PRMT R11, R68, 0x7610, R11 ;  /* 0x00007610440b7816 */ /* 0x000fce000000000b */
.L_x_2585:
[----:B------:R-:W-:Y:S05]  /*10c870*/  BSYNC.RECONVERGENT B0 ;  /* 0x0000000000007941 */ /* 0x000fea0003800200 */
.L_x_2584:
[----:B------:R-:W0:Y:S01]  /*10c880*/  LDCU.64 UR8, c[0x0][0x3c8] ;  /* 0x00007900ff0877ac */ /* 0x000e220008000a00 */
[C---:B------:R-:W-:Y:S01]  /*10c890*/  IMAD R4, R30.reuse, 0x3, RZ ;  /* 0x000000031e047824 */ /* 0x040fe200078e02ff */
[----:B------:R-:W2:Y:S04]  /*10c8a0*/  LDCU.128 UR12, c[0x0][0x3d0] ;  /* 0x00007a00ff0c77ac */ /* 0x000ea80008000c00 */
[----:B------:R-:W-:Y:S02]  /*10c8b0*/  SHF.R.S32.HI R0, RZ, 0x1f, R4 ;  /* 0x0000001fff007819 */ /* 0x000fe40000011404 */
[----:B0-----:R-:W-:Y:S02]  /*10c8c0*/  IADD3 R6, P0, PT, R30, UR8, RZ ;  /* 0x000000081e067c10 */ /* 0x001fe4000ff1e0ff */
[----:B--2---:R-:W-:-:S02]  /*10c8d0*/  IADD3 R2, P1, PT, R4, UR12, RZ ;  /* 0x0000000c04027c10 */ /* 0x004fc4000ff3e0ff */
[----:B------:R-:W-:Y:S02]  /*10c8e0*/  LEA.HI.X.SX32 R7, R30, UR9, 0x1, P0 ;  /* 0x000000091e077c11 */ /* 0x000fe400080f0eff */
[----:B------:R-:W-:Y:S02]  /*10c8f0*/  IADD3 R4, P0, PT, R4, UR14, RZ ;  /* 0x0000000e04047c10 */ /* 0x000fe4000ff1e0ff */
[C---:B------:R-:W-:Y:S01]  /*10c900*/  IADD3.X R3, PT, PT, R0.reuse, UR13, RZ, P1, !PT ;  /* 0x0000000d00037c10 */ /* 0x040fe20008ffe4ff */
[----:B------:R-:W-:Y:S01]  /*10c910*/  STG.E.U8 desc[UR10][R6.64], R33 ;  /* 0x0000002106007986 */ /* 0x000fe2000c10110a */
[----:B------:R-:W-:-:S03]  /*10c920*/  IADD3.X R5, PT, PT, R0, UR15, RZ, P0, !PT ;  /* 0x0000000f00057c10 */ /* 0x000fc600087fe4ff */
[----:B------:R-:W-:Y:S04]  /*10c930*/  STG.E.U8 desc[UR10][R2.64], R18 ;  /* 0x0000001202007986 */ /* 0x000fe8000c10110a */
[----:B------:R-:W-:Y:S04]  /*10c940*/  STG.E.U8 desc[UR10][R2.64+0x1], R31 ;  /* 0x0000011f02007986 */ /* 0x000fe8000c10110a */
[----:B------:R-:W-:Y:S04]  /*10c950*/  STG.E.U8 desc[UR10][R2.64+0x2], R53 ;  /* 0x0000023502007986 */ /* 0x000fe8000c10110a */
[----:B------:R-:W-:Y:S04]  /*10c960*/  STG.E.U8 desc[UR10][R4.64], R9 ;  /* 0x0000000904007986 */ /* 0x000fe8000c10110a */
[----:B------:R-:W-:Y:S04]  /*10c970*/  STG.E.U8 desc[UR10][R4.64+0x1], R10 ;  /* 0x0000010a04007986 */ /* 0x000fe8000c10110a */
[----:B------:R-:W-:Y:S01]  /*10c980*/  STG.E.U8 desc[UR10][R4.64+0x2], R11 ;  /* 0x0000020b04007986 */ /* 0x000fe2000c10110a */
[----:B------:R-:W-:Y:S05]  /*10c990*/  EXIT ;  /* 0x000000000000794d */ /* 0x000fea0003800000 */
.L_x_68:
[----:B------:R-:W0:Y:S01]  /*10c9a0*/  LDCU.64 UR8, c[0x0][0x3c8] ;  /* 0x00007900ff0877ac */ /* 0x000e220008000a00 */
[----:B------:R-:W-:Y:S01]  /*10c9b0*/  LOP3.LUT R36, R36, 0xff, RZ, 0xc0, !PT ;  /* 0x000000ff24247812 */ /* 0x000fe200078ec0ff */
[----:B------:R-:W-:Y:S01]  /*10c9c0*/  IMAD R4, R30, 0x3, RZ ;  /* 0x000000031e047824 */ /* 0x000fe200078e02ff */
[----:B------:R-:W-:Y:S01]  /*10c9d0*/  LOP3.LUT R37, R37, 0xff, RZ, 0xc0, !PT ;  /* 0x000000ff25257812 */ /* 0x000fe200078ec0ff */
[----:B------:R-:W1:Y:S01]  /*10c9e0*/  LDCU.128 UR12, c[0x0][0x3d0] ;  /* 0x00007a00ff0c77ac */ /* 0x000e620008000c00 */
[----:B------:R-:W-:Y:S02]  /*10c9f0*/  IADD3 R9, PT, PT, R13, R2, R9 ;  /* 0x000000020d097210 */ /* 0x000fe40007ffe009 */
[----:B------:R-:W-:Y:S02]  /*10ca00*/  IADD3 R0, PT, PT, R15, R0, R3 ;  /* 0x000000000f007210 */ /* 0x000fe40007ffe003 */
[----:B------:R-:W-:Y:S01]  /*10ca10*/  IADD3 R17, PT, PT, R17, R8, R36 ;  /* 0x0000000811117210 */ /* 0x000fe20007ffe024 */
[----:B------:R-:W-:Y:S01]  /*10ca20*/  IMAD.IADD R9, R20, 0x1, R9 ;  /* 0x0000000114097824 */ /* 0x000fe200078e0209 */
[----:B------:R-:W-:Y:S01]  /*10ca30*/  IADD3 R25, PT, PT, R25, R38, R16 ;  /* 0x0000002619197210 */ /* 0x000fe20007ffe010 */
[----:B------:R-:W-:Y:S01]  /*10ca40*/  IMAD.IADD R0, R21, 0x1, R0 ;  /* 0x0000000115007824 */ /* 0x000fe200078e0200 */
[----:B------:R-:W-:Y:S01]  /*10ca50*/  IADD3 R14, PT, PT, R26, R14, R19 ;  /* 0x0000000e1a0e7210 */ /* 0x000fe20007ffe013 */
[----:B------:R-:W-:Y:S01]  /*10ca60*/  IMAD.IADD R17, R22, 0x1, R17 ;  /* 0x0000000116117824 */ /* 0x000fe200078e0211 */
[----:B------:R-:W-:Y:S01]  /*10ca70*/  IADD3 R24, PT, PT, R24, R37, R23 ;  /* 0x0000002518187210 */ /* 0x000fe20007ffe017 */
[----:B------:R-:W-:Y:S01]  /*10ca80*/  IMAD.IADD R25, R28, 0x1, R25 ;  /* 0x000000011c197824 */ /* 0x000fe200078e0219 */
[----:B------:R-:W-:Y:S01]  /*10ca90*/  SHF.R.S32.HI R5, RZ, 0x1f, R4 ;  /* 0x0000001fff057819 */ /* 0x000fe20000011404 */
[----:B------:R-:W-:Y:S01]  /*10caa0*/  IMAD.IADD R14, R29, 0x1, R14 ;  /* 0x000000011d0e7824 */ /* 0x000fe200078e020e */
[----:B0-----:R-:W-:Y:S01]  /*10cab0*/  IADD3 R30, P0, PT, R30, UR8, RZ ;  /* 0x000000081e1e7c10 */ /* 0x001fe2000ff1e0ff */
[----:B------:R-:W-:Y:S01]  /*10cac0*/  IMAD.IADD R24, R27, 0x1, R24 ;  /* 0x000000011b187824 */ /* 0x000fe200078e0218 */
[----:B------:R-:W-:-:S02]  /*10cad0*/  LOP3.LUT R7, R9, 0xffff, RZ, 0xc0, !PT ;  /* 0x0000ffff09077812 */ /* 0x000fc400078ec0ff */
[----:B-1----:R-:W-:Y:S02]  /*10cae0*/  IADD3 R2, P1, PT, R4, UR12, RZ ;  /* 0x0000000c04027c10 */ /* 0x002fe4000ff3e0ff */
[----:B------:R-:W-:Y:S02]  /*10caf0*/  LOP3.LUT R0, R0, 0xffff, RZ, 0xc0, !PT ;  /* 0x0000ffff00007812 */ /* 0x000fe400078ec0ff */
[----:B------:R-:W-:Y:S02]  /*10cb00*/  LOP3.LUT R11, R17, 0xffff, RZ, 0xc0, !PT ;  /* 0x0000ffff110b7812 */ /* 0x000fe400078ec0ff */
[----:B------:R-:W-:Y:S02]  /*10cb10*/  IADD3 R4, P2, PT, R4, UR14, RZ ;  /* 0x0000000e04047c10 */ /* 0x000fe4000ff5e0ff */
[----:B------:R-:W-:Y:S02]  /*10cb20*/  LOP3.LUT R15, R25, 0xffff, RZ, 0xc0, !PT ;  /* 0x0000ffff190f7812 */ /* 0x000fe400078ec0ff */
[----:B------:R-:W-:-:S02]  /*10cb30*/  LOP3.LUT R13, R24, 0xffff, RZ, 0xc0, !PT ;  /* 0x0000ffff180d7812 */ /* 0x000fc400078ec0ff */
[----:B------:R-:W-:Y:S02]  /*10cb40*/  LOP3.LUT R14, R14, 0xffff, RZ, 0xc0, !PT ;  /* 0x0000ffff0e0e7812 */ /* 0x000fe400078ec0ff */
[----:B------:R-:W-:Y:S02]  /*10cb50*/  IADD3.X R31, PT, PT, R42, UR9, RZ, P0, !PT ;  /* 0x000000092a1f7c10 */ /* 0x000fe400087fe4ff */
[C---:B------:R-:W-:Y:S02]  /*10cb60*/  IADD3.X R3, PT, PT, R5.reuse, UR13, RZ, P1, !PT ;  /* 0x0000000d05037c10 */ /* 0x040fe40008ffe4ff */
[----:B------:R-:W-:Y:S01]  /*10cb70*/  SHF.R.U32.HI R7, RZ, 0x2, R7 ;  /* 0x00000002ff077819 */ /* 0x000fe20000011607 */
[----:B------:R-:W-:Y:S01]  /*10cb80*/  STG.E.U8 desc[UR10][R30.64], RZ ;  /* 0x000000ff1e007986 */ /* 0x000fe2000c10110a */
[----:B------:R-:W-:Y:S02]  /*10cb90*/  SHF.R.U32.HI R9, RZ, 0x2, R0 ;  /* 0x00000002ff097819 */ /* 0x000fe40000011600 */
[----:B------:R-:W-:Y:S01]  /*10cba0*/  SHF.R.U32.HI R11, RZ, 0x2, R11 ;  /* 0x00000002ff0b7819 */ /* 0x000fe2000001160b */
[----:B------:R-:W-:Y:S01]  /*10cbb0*/  STG.E.U8 desc[UR10][R2.64], R7 ;  /* 0x0000000702007986 */ /* 0x000fe2000c10110a */
[----:B------:R-:W-:-:S02]  /*10cbc0*/  IADD3.X R5, PT, PT, R5, UR15, RZ, P2, !PT ;  /* 0x0000000f05057c10 */ /* 0x000fc400097fe4ff */
[----:B------:R-:W-:Y:S01]  /*10cbd0*/  SHF.R.U32.HI R13, RZ, 0x2, R13 ;  /* 0x00000002ff0d7819 */ /* 0x000fe2000001160d */
[----:B------:R-:W-:Y:S01]  /*10cbe0*/  STG.E.U8 desc[UR10][R2.64+0x1], R9 ;  /* 0x0000010902007986 */ /* 0x000fe2000c10110a */
[----:B------:R-:W-:Y:S02]  /*10cbf0*/  SHF.R.U32.HI R15, RZ, 0x2, R15 ;  /* 0x00000002ff0f7819 */ /* 0x000fe4000001160f */
[----:B------:R-:W-:Y:S01]  /*10cc00*/  SHF.R.U32.HI R17, RZ, 0x2, R14 ;  /* 0x00000002ff117819 */ /* 0x000fe2000001160e */
[----:B------:R-:W-:Y:S04]  /*10cc10*/  STG.E.U8 desc[UR10][R2.64+0x2], R11 ;  /* 0x0000020b02007986 */ /* 0x000fe8000c10110a */
[----:B------:R-:W-:Y:S04]  /*10cc20*/  STG.E.U8 desc[UR10][R4.64], R13 ;  /* 0x0000000d04007986 */ /* 0x000fe8000c10110a */
[----:B------:R-:W-:Y:S04]  /*10cc30*/  STG.E.U8 desc[UR10][R4.64+0x1], R15 ;  /* 0x0000010f04007986 */ /* 0x000fe8000c10110a */
[----:B------:R-:W-:Y:S01]  /*10cc40*/  STG.E.U8 desc[UR10][R4.64+0x2], R17 ;  /* 0x0000021104007986 */ /* 0x000fe2000c10110a */
[----:B------:R-:W-:Y:S05]  /*10cc50*/  EXIT ;  /* 0x000000000000794d */ /* 0x000fea0003800000 */
        .weak           $__internal_2_$__cuda_sm20_div_rn_f64_full
        .type           $__internal_2_$__cuda_sm20_div_rn_f64_full,@function
        .size           $__internal_2_$__cuda_sm20_div_rn_f64_full,($__internal_3_$__cuda_sm20_div_u16 - $__internal_2_$__cuda_sm20_div_rn_f64_full)
$__internal_2_$__cuda_sm20_div_rn_f64_full:
[C---:B------:R-:W-:Y:S01]  /*10cc60*/  FSETP.GEU.AND P0, PT, |R37|.reuse, 1.469367938527859385e-39, PT ;  /* 0x001000002500780b */ /* 0x040fe20003f0e200 */
[----:B------:R-:W-:Y:S01]  /*10cc70*/  IMAD.MOV.U32 R42, RZ, RZ, 0x1 ;  /* 0x00000001ff2a7424 */ /* 0x000fe200078e00ff */
[----:B------:R-:W-:Y:S01]  /*10cc80*/  LOP3.LUT R48, R37, 0x800fffff, RZ, 0xc0, !PT ;  /* 0x800fffff25307812 */ /* 0x000fe200078ec0ff */
[----:B------:R-:W-:Y:S01]  /*10cc90*/  IMAD.MOV.U32 R82, RZ, RZ, 0x1ca00000 ;  /* 0x1ca00000ff527424 */ /* 0x000fe200078e00ff */
[C---:B------:R-:W-:Y:S01]  /*10cca0*/  FSETP.GEU.AND P1, PT, |R39|.reuse, 1.469367938527859385e-39, PT ;  /* 0x001000002700780b */ /* 0x040fe20003f2e200 */
[----:B------:R-:W-:Y:S01]  /*10ccb0*/  IMAD.MOV.U32 R46, RZ, RZ, R38 ;  /* 0x000000ffff2e7224 */ /* 0x000fe200078e0026 */
[----:B------:R-:W-:Y:S01]  /*10ccc0*/  LOP3.LUT R49, R48, 0x3ff00000, RZ, 0xfc, !PT ;  /* 0x3ff0000030317812 */ /* 0x000fe200078efcff */
[----:B------:R-:W-:Y:S01]  /*10ccd0*/  IMAD.MOV.U32 R48, RZ, RZ, R36 ;  /* 0x000000ffff307224 */ /* 0x000fe200078e0024 */
[----:B------:R-:W-:Y:S01]  /*10cce0*/  LOP3.LUT R80, R39, 0x7ff00000, RZ, 0xc0, !PT ;  /* 0x7ff0000027507812 */ /* 0x000fe200078ec0ff */
[----:B------:R-:W-:Y:S01]  /*10ccf0*/  BSSY.RECONVERGENT B0, `(.L_x_2586) ;  /* 0x000004e000007945 */ /* 0x000fe20003800200 */
[----:B------:R-:W-:-:S03]  /*10cd00*/  LOP3.LUT R83, R37, 0x7ff00000, RZ, 0xc0, !PT ;  /* 0x7ff0000025537812 */ /* 0x000fc600078ec0ff */
[----:B------:R-:W-:Y:S01]  /*10cd10*/  @!P0 DMUL R48, R36, 8.98846567431157953865e+307 ;  /* 0x7fe0000024308828 */ /* 0x000fe20000000000 */
[----:B------:R-:W-:Y:S01]  /*10cd20*/  ISETP.GE.U32.AND P3, PT, R80, R83, PT ;  /* 0x000000535000720c */ /* 0x000fe20003f66070 */
[----:B------:R-:W-:Y:S02]  /*10cd30*/  IMAD.MOV.U32 R84, RZ, RZ, R80 ;  /* 0x000000ffff547224 */ /* 0x000fe400078e0050 */
[----:B------:R-:W-:Y:S02]  /*10cd40*/  @!P1 LOP3.LUT R45, R37, 0x7ff00000, RZ, 0xc0, !PT ;  /* 0x7ff00000252d9812 */ /* 0x000fe400078ec0ff */
[----:B------:R-:W0:Y:S01]  /*10cd50*/  MUFU.RCP64H R43, R49 ;  /* 0x00000031002b7308 */ /* 0x000e220000001800 */
[----:B------:R-:W-:Y:S02]  /*10cd60*/  SEL R47, R82, 0x63400000, !P3 ;  /* 0x63400000522f7807 */ /* 0x000fe40005800000 */
[----:B------:R-:W-:Y:S02]  /*10cd70*/  @!P1 ISETP.GE.U32.AND P2, PT, R80, R45, PT ;  /* 0x0000002d5000920c */ /* 0x000fe40003f46070 */
[----:B------:R-:W-:-:S02]  /*10cd80*/  LOP3.LUT R47, R47, 0x800fffff, R39, 0xf8, !PT ;  /* 0x800fffff2f2f7812 */ /* 0x000fc400078ef827 */
[----:B------:R-:W-:-:S05]  /*10cd90*/  @!P0 LOP3.LUT R83, R49, 0x7ff00000, RZ, 0xc0, !PT ;  /* 0x7ff0000031538812 */ /* 0x000fca00078ec0ff */
[----:B------:R-:W-:Y:S01]  /*10cda0*/  VIADD R86, R83, 0xffffffff ;  /* 0xffffffff53567836 */ /* 0x000fe20000000000 */
[----:B0-----:R-:W-:-:S08]  /*10cdb0*/  DFMA R40, R42, -R48, 1 ;  /* 0x3ff000002a28742b */ /* 0x001fd00000000830 */
[----:B------:R-:W-:-:S08]  /*10cdc0*/  DFMA R40, R40, R40, R40 ;  /* 0x000000282828722b */ /* 0x000fd00000000028 */
[----:B------:R-:W-:Y:S01]  /*10cdd0*/  DFMA R40, R42, R40, R42 ;  /* 0x000000282a28722b */ /* 0x000fe2000000002a */
[----:B------:R-:W-:-:S04]  /*10cde0*/  @!P1 SEL R43, R82, 0x63400000, !P2 ;  /* 0x63400000522b9807 */ /* 0x000fc80005000000 */
[----:B------:R-:W-:-:S03]  /*10cdf0*/  @!P1 LOP3.LUT R42, R43, 0x80000000, R39, 0xf8, !PT ;  /* 0x800000002b2a9812 */ /* 0x000fc600078ef827 */
[----:B------:R-:W-:Y:S01]  /*10ce00*/  DFMA R44, R40, -R48, 1 ;  /* 0x3ff00000282c742b */ /* 0x000fe20000000830 */
[----:B------:R-:W-:Y:S01]  /*10ce10*/  @!P1 LOP3.LUT R43, R42, 0x100000, RZ, 0xfc, !PT ;  /* 0x001000002a2b9812 */ /* 0x000fe200078efcff */
[----:B------:R-:W-:-:S06]  /*10ce20*/  @!P1 IMAD.MOV.U32 R42, RZ, RZ, RZ ;  /* 0x000000ffff2a9224 */ /* 0x000fcc00078e00ff */
[----:B------:R-:W-:Y:S02]  /*10ce30*/  DFMA R44, R40, R44, R40 ;  /* 0x0000002c282c722b */ /* 0x000fe40000000028 */
[----:B------:R-:W-:-:S08]  /*10ce40*/  @!P1 DFMA R46, R46, 2, -R42 ;  /* 0x400000002e2e982b */ /* 0x000fd0000000082a */
[----:B------:R-:W-:Y:S02]  /*10ce50*/  DMUL R42, R44, R46 ;  /* 0x0000002e2c2a7228 */ /* 0x000fe40000000000 */
[----:B------:R-:W-:-:S05]  /*10ce60*/  @!P1 LOP3.LUT R84, R47, 0x7ff00000, RZ, 0xc0, !PT ;  /* 0x7ff000002f549812 */ /* 0x000fca00078ec0ff */
[----:B------:R-:W-:Y:S01]  /*10ce70*/  VIADD R85, R84, 0xffffffff ;  /* 0xffffffff54557836 */ /* 0x000fe20000000000 */
[----:B------:R-:W-:-:S04]  /*10ce80*/  DFMA R40, R42, -R48, R46 ;  /* 0x800000302a28722b */ /* 0x000fc8000000002e */
[----:B------:R-:W-:-:S04]  /*10ce90*/  ISETP.GT.U32.AND P0, PT, R85, 0x7feffffe, PT ;  /* 0x7feffffe5500780c */ /* 0x000fc80003f04070 */
[----:B------:R-:W-:Y:S01]  /*10cea0*/  ISETP.GT.U32.OR P0, PT, R86, 0x7feffffe, P0 ;  /* 0x7feffffe5600780c */ /* 0x000fe20000704470 */
[----:B------:R-:W-:-:S12]  /*10ceb0*/  DFMA R40, R44, R40, R42 ;  /* 0x000000282c28722b */ /* 0x000fd8000000002a */
[----:B------:R-:W-:Y:S05]  /*10cec0*/  @P0 BRA `(.L_x_2587) ;  /* 0x00000000006c0947 */ /* 0x000fea0003800000 */
[----:B------:R-:W-:-:S04]  /*10ced0*/  LOP3.LUT R39, R37, 0x7ff00000, RZ, 0xc0, !PT ;  /* 0x7ff0000025277812 */ /* 0x000fc800078ec0ff */
[CC--:B------:R-:W-:Y:S02]  /*10cee0*/  VIADDMNMX R38, R80.reuse, -R39.reuse, 0xb9600000, !PT ;  /* 0xb960000050267446 */ /* 0x0c0fe40007800927 */
[----:B------:R-:W-:Y:S02]  /*10cef0*/  ISETP.GE.U32.AND P0, PT, R80, R39, PT ;  /* 0x000000275000720c */ /* 0x000fe40003f06070 */
[----:B------:R-:W-:Y:S02]  /*10cf00*/  VIMNMX R38, PT, PT, R38, 0x46a00000, PT ;  /* 0x46a0000026267848 */ /* 0x000fe40003fe0100 */
[----:B------:R-:W-:-:S05]  /*10cf10*/  SEL R39, R82, 0x63400000, !P0 ;  /* 0x6340000052277807 */ /* 0x000fca0004000000 */
[----:B------:R-:W-:Y:S02]  /*10cf20*/  IMAD.IADD R44, R38, 0x1, -R39 ;  /* 0x00000001262c7824 */ /* 0x000fe400078e0a27 */
[----:B------:R-:W-:Y:S02]  /*10cf30*/  IMAD.MOV.U32 R38, RZ, RZ, RZ ;  /* 0x000000ffff267224 */ /* 0x000fe400078e00ff */
[----:B------:R-:W-:-:S06]  /*10cf40*/  VIADD R39, R44, 0x7fe00000 ;  /* 0x7fe000002c277836 */ /* 0x000fcc0000000000 */
[----:B------:R-:W-:-:S10]  /*10cf50*/  DMUL R42, R40, R38 ;  /* 0x00000026282a7228 */ /* 0x000fd40000000000 */
[----:B------:R-:W-:-:S13]  /*10cf60*/  FSETP.GTU.AND P0, PT, |R43|, 1.469367938527859385e-39, PT ;  /* 0x001000002b00780b */ /* 0x000fda0003f0c200 */
[----:B------:R-:W-:Y:S05]  /*10cf70*/  @P0 BRA `(.L_x_2588) ;  /* 0x0000000000940947 */ /* 0x000fea0003800000 */
[----:B------:R-:W-:-:S06]  /*10cf80*/  DFMA R46, R40, -R48, R46 ;  /* 0x80000030282e722b */ /* 0x000fcc000000002e */
[----:B------:R-:W-:-:S04]  /*10cf90*/  IMAD.MOV.U32 R46, RZ, RZ, RZ ;  /* 0x000000ffff2e7224 */ /* 0x000fc800078e00ff */
[C---:B------:R-:W-:Y:S02]  /*10cfa0*/  FSETP.NEU.AND P0, PT, R47.reuse, RZ, PT ;  /* 0x000000ff2f00720b */ /* 0x040fe40003f0d000 */
[----:B------:R-:W-:-:S04]  /*10cfb0*/  LOP3.LUT R37, R47, 0x80000000, R37, 0x48, !PT ;  /* 0x800000002f257812 */ /* 0x000fc800078e4825 */
[----:B------:R-:W-:-:S07]  /*10cfc0*/  LOP3.LUT R47, R37, R39, RZ, 0xfc, !PT ;  /* 0x00000027252f7212 */ /* 0x000fce00078efcff */
[----:B------:R-:W-:Y:S05]  /*10cfd0*/  @!P0 BRA `(.L_x_2588) ;  /* 0x00000000007c8947 */ /* 0x000fea0003800000 */
[----:B------:R-:W-:Y:S01]  /*10cfe0*/  IMAD.MOV R39, RZ, RZ, -R44 ;  /* 0x000000ffff277224 */ /* 0x000fe200078e0a2c */
[----:B------:R-:W-:Y:S01]  /*10cff0*/  IADD3 R44, PT, PT, -R44, -0x43300000, RZ ;  /* 0xbcd000002c2c7810 */ /* 0x000fe20007ffe1ff */
[----:B------:R-:W-:-:S06]  /*10d000*/  IMAD.MOV.U32 R38, RZ, RZ, RZ ;  /* 0x000000ffff267224 */ /* 0x000fcc00078e00ff */
[----:B------:R-:W-:Y:S02]  /*10d010*/  DFMA R38, R42, -R38, R40 ;  /* 0x800000262a26722b */ /* 0x000fe40000000028 */
[----:B------:R-:W-:-:S08]  /*10d020*/  DMUL.RP R40, R40, R46 ;  /* 0x0000002e28287228 */ /* 0x000fd00000008000 */
[----:B------:R-:W-:Y:S02]  /*10d030*/  FSETP.NEU.AND P0, PT, |R39|, R44, PT ;  /* 0x0000002c2700720b */ /* 0x000fe40003f0d200 */
[----:B------:R-:W-:Y:S02]  /*10d040*/  LOP3.LUT R37, R41, R37, RZ, 0x3c, !PT ;  /* 0x0000002529257212 */ /* 0x000fe400078e3cff */
[----:B------:R-:W-:Y:S02]  /*10d050*/  FSEL R42, R40, R42, !P0 ;  /* 0x0000002a282a7208 */ /* 0x000fe40004000000 */
[----:B------:R-:W-:Y:S01]  /*10d060*/  FSEL R43, R37, R43, !P0 ;  /* 0x0000002b252b7208 */ /* 0x000fe20004000000 */
[----:B------:R-:W-:Y:S06]  /*10d070*/  BRA `(.L_x_2588) ;  /* 0x0000000000547947 */ /* 0x000fec0003800000 */
.L_x_2587:
[----:B------:R-:W-:-:S14]  /*10d080*/  DSETP.NAN.AND P0, PT, R38, R38, PT ;  /* 0x000000262600722a */ /* 0x000fdc0003f08000 */
[----:B------:R-:W-:Y:S05]  /*10d090*/  @P0 BRA `(.L_x_2589) ;  /* 0x0000000000440947 */ /* 0x000fea0003800000 */
[----:B------:R-:W-:-:S14]  /*10d0a0*/  DSETP.NAN.AND P0, PT, R36, R36, PT ;  /* 0x000000242400722a */ /* 0x000fdc0003f08000 */
[----:B------:R-:W-:Y:S05]  /*10d0b0*/  @P0 BRA `(.L_x_2590) ;  /* 0x0000000000300947 */ /* 0x000fea0003800000 */
[----:B------:R-:W-:Y:S01]  /*10d0c0*/  ISETP.NE.AND P0, PT, R84, R83, PT ;  /* 0x000000535400720c */ /* 0x000fe20003f05270 */
[----:B------:R-:W-:Y:S02]  /*10d0d0*/  IMAD.MOV.U32 R42, RZ, RZ, 0x0 ;  /* 0x00000000ff2a7424 */ /* 0x000fe400078e00ff */
[----:B------:R-:W-:-:S10]  /*10d0e0*/  IMAD.MOV.U32 R43, RZ, RZ, -0x80000 ;  /* 0xfff80000ff2b7424 */ /* 0x000fd400078e00ff */
[----:B------:R-:W-:Y:S05]  /*10d0f0*/  @!P0 BRA `(.L_x_2588) ;  /* 0x0000000000348947 */ /* 0x000fea0003800000 */
[----:B------:R-:W-:Y:S02]  /*10d100*/  ISETP.NE.AND P0, PT, R84, 0x7ff00000, PT ;  /* 0x7ff000005400780c */ /* 0x000fe40003f05270 */
[----:B------:R-:W-:Y:S02]  /*10d110*/  LOP3.LUT R43, R39, 0x80000000, R37, 0x48, !PT ;  /* 0x80000000272b7812 */ /* 0x000fe400078e4825 */
[----:B------:R-:W-:-:S13]  /*10d120*/  ISETP.EQ.OR P0, PT, R83, RZ, !P0 ;  /* 0x000000ff5300720c */ /* 0x000fda0004702670 */
[----:B------:R-:W-:Y:S01]  /*10d130*/  @P0 LOP3.LUT R36, R43, 0x7ff00000, RZ, 0xfc, !PT ;  /* 0x7ff000002b240812 */ /* 0x000fe200078efcff */
[----:B------:R-:W-:Y:S02]  /*10d140*/  @!P0 IMAD.MOV.U32 R42, RZ, RZ, RZ ;  /* 0x000000ffff2a8224 */ /* 0x000fe400078e00ff */
[----:B------:R-:W-:Y:S02]  /*10d150*/  @P0 IMAD.MOV.U32 R42, RZ, RZ, RZ ;  /* 0x000000ffff2a0224 */ /* 0x000fe400078e00ff */
[----:B------:R-:W-:Y:S01]  /*10d160*/  @P0 IMAD.MOV.U32 R43, RZ, RZ, R36 ;  /* 0x000000ffff2b0224 */ /* 0x000fe200078e0024 */
[----:B------:R-:W-:Y:S06]  /*10d170*/  BRA `(.L_x_2588) ;  /* 0x0000000000147947 */ /* 0x000fec0003800000 */
.L_x_2590:
[----:B------:R-:W-:Y:S01]  /*10d180*/  LOP3.LUT R43, R37, 0x80000, RZ, 0xfc, !PT ;  /* 0x00080000252b7812 */ /* 0x000fe200078efcff */
[----:B------:R-:W-:Y:S01]  /*10d190*/  IMAD.MOV.U32 R42, RZ, RZ, R36 ;  /* 0x000000ffff2a7224 */ /* 0x000fe200078e0024 */
[----:B------:R-:W-:Y:S06]  /*10d1a0*/  BRA `(.L_x_2588) ;  /* 0x0000000000087947 */ /* 0x000fec0003800000 */
.L_x_2589:
[----:B------:R-:W-:Y:S01]  /*10d1b0*/  LOP3.LUT R43, R39, 0x80000, RZ, 0xfc, !PT ;  /* 0x00080000272b7812 */ /* 0x000fe200078efcff */
[----:B------:R-:W-:-:S07]  /*10d1c0*/  IMAD.MOV.U32 R42, RZ, RZ, R38 ;  /* 0x000000ffff2a7224 */ /* 0x000fce00078e0026 */
.L_x_2588:
[----:B------:R-:W-:Y:S05]  /*10d1d0*/  BSYNC.RECONVERGENT B0 ;  /* 0x0000000000007941 */ /* 0x000fea0003800200 */
.L_x_2586:
[----:B------:R-:W-:Y:S02]  /*10d1e0*/  IMAD.MOV.U32 R36, RZ, RZ, R52 ;  /* 0x000000ffff247224 */ /* 0x000fe400078e0034 */
[----:B------:R-:W-:-:S04]  /*10d1f0*/  IMAD.MOV.U32 R37, RZ, RZ, 0x0 ;  /* 0x00000000ff257424 */ /* 0x000fc800078e00ff */
[----:B------:R-:W-:Y:S05]  /*10d200*/  RET.REL.NODEC R36 `(_Z20render_hybrid_kernelPKhjjjiiiiiidhhPhS1_S1_S1_) ;  /* 0xffffef2c247c7950 */ /* 0x000fea0003c3ffff */
        .weak           $__internal_3_$__cuda_sm20_div_u16
        .type           $__internal_3_$__cuda_sm20_div_u16,@function
        .size           $__internal_3_$__cuda_sm20_div_u16,($__internal_4_$__cuda_sm20_dsqrt_rn_f64_mediumpath_v1 - $__internal_3_$__cuda_sm20_div_u16)
$__internal_3_$__cuda_sm20_div_u16:
[----:B------:R-:W0:Y:S01]  /*10d210*/  I2F.U16 R36, R41 ;  /* 0x0000002900247306 */ /* 0x000e220000101000 */
[----:B------:R-:W-:Y:S01]  /*10d220*/  IMAD.MOV.U32 R37, RZ, RZ, 0x4b800000 ;  /* 0x4b800000ff257424 */ /* 0x000fe200078e00ff */
[C---:B0-----:R-:W-:Y:S02]  /*10d230*/  FSETP.GEU.AND P1, PT, |R36|.reuse, 1.175494350822287508e-38, PT ;  /* 0x008000002400780b */ /* 0x041fe40003f2e200 */
[----:B------:R-:W-:Y:S02]  /*10d240*/  FSETP.GT.AND P0, PT, |R36|, 8.50705917302346158658e+37, PT ;  /* 0x7e8000002400780b */ /* 0x000fe40003f04200 */
[----:B------:R-:W-:-:S04]  /*10d250*/  FSEL R37, R37, 1, !P1 ;  /* 0x3f80000025257808 */ /* 0x000fc80004800000 */
[----:B------:R-:W-:Y:S02]  /*10d260*/  FSEL R37, R37, 0.25, !P0 ;  /* 0x3e80000025257808 */ /* 0x000fe40004000000 */
[----:B------:R-:W-:-:S03]  /*10d270*/  ISETP.NE.U32.AND P0, PT, R41, RZ, PT ;  /* 0x000000ff2900720c */ /* 0x000fc60003f05070 */
[----:B------:R-:W-:Y:S02]  /*10d280*/  FMUL R38, R36, R37 ;  /* 0x0000002524267220 */ /* 0x000fe40000400000 */
[----:B------:R-:W-:Y:S08]  /*10d290*/  I2F.U16.RZ R36, R40 ;  /* 0x0000002800247306 */ /* 0x000ff0000010d000 */
[----:B------:R-:W0:Y:S02]  /*10d2a0*/  MUFU.RCP R38, R38 ;  /* 0x0000002600267308 */ /* 0x000e240000001000 */
[----:B0-----:R-:W-:-:S04]  /*10d2b0*/  FMUL R37, R37, R38 ;  /* 0x0000002625257220 */ /* 0x001fc80000400000 */
[----:B------:R-:W-:-:S04]  /*10d2c0*/  VIADD R37, R37, 0x2 ;  /* 0x0000000225257836 */ /* 0x000fc80000000000 */
[----:B------:R-:W-:Y:S01]  /*10d2d0*/  FMUL.RZ R39, R36, R37 ;  /* 0x0000002524277220 */ /* 0x000fe2000040c000 */
[----:B------:R-:W-:Y:S02]  /*10d2e0*/  IMAD.MOV.U32 R36, RZ, RZ, R42 ;  /* 0x000000ffff247224 */ /* 0x000fe400078e002a */
[----:B------:R-:W-:-:S03]  /*10d2f0*/  IMAD.MOV.U32 R37, RZ, RZ, 0x0 ;  /* 0x00000000ff257424 */ /* 0x000fc600078e00ff */
[----:B------:R-:W0:Y:S02]  /*10d300*/  F2I.U32.TRUNC.NTZ R39, R39 ;  /* 0x0000002700277305 */ /* 0x000e24000020f000 */
[----:B0-----:R-:W-:Y:S01]  /*10d310*/  LOP3.LUT R68, R39, 0xffff, RZ, 0xc0, !PT ;  /* 0x0000ffff27447812 */ /* 0x001fe200078ec0ff */
[----:B------:R-:W-:Y:S01]  /*10d320*/  @!P0 IMAD.MOV.U32 R68, RZ, RZ, -0x1 ;  /* 0xffffffffff448424 */ /* 0x000fe200078e00ff */
[----:B------:R-:W-:Y:S06]  /*10d330*/  RET.REL.NODEC R36 `(_Z20render_hybrid_kernelPKhjjjiiiiiidhhPhS1_S1_S1_) ;  /* 0xffffef2c24307950 */ /* 0x000fec0003c3ffff */
        .weak           $__internal_4_$__cuda_sm20_dsqrt_rn_f64_mediumpath_v1
        .type           $__internal_4_$__cuda_sm20_dsqrt_rn_f64_mediumpath_v1,@function
        .size           $__internal_4_$__cuda_sm20_dsqrt_rn_f64_mediumpath_v1,($_Z20render_hybrid_kernelPKhjjjiiiiiidhhPhS1_S1_S1_$__internal_trig_reduction_slowpathd - $__internal_4_$__cuda_sm20_dsqrt_rn_f64_mediumpath_v1)
$__internal_4_$__cuda_sm20_dsqrt_rn_f64_mediumpath_v1:
[----:B------:R-:W-:Y:S01]  /*10d340*/  ISETP.GE.U32.AND P5, PT, R82, -0x3400000, PT ;  /* 0xfcc000005200780c */ /* 0x000fe20003fa6070 */
[----:B------:R-:W-:-:S12]  /*10d350*/  BSSY.RECONVERGENT B0, `(.L_x_2591) ;  /* 0x0000023000007945 */ /* 0x000fd80003800200 */
[----:B------:R-:W-:Y:S05]  /*10d360*/  @!P5 BRA `(.L_x_2592) ;  /* 0x000000000020d947 */ /* 0x000fea0003800000 */
[----:B------:R-:W-:-:S10]  /*10d370*/  DFMA.RM R46, R46, R40, R54 ;  /* 0x000000282e2e722b */ /* 0x000fd40000004036 */
[----:B------:R-:W-:-:S05]  /*10d380*/  IADD3 R40, P5, PT, R46, 0x1, RZ ;  /* 0x000000012e287810 */ /* 0x000fca0007fbe0ff */
[----:B------:R-:W-:-:S06]  /*10d390*/  IMAD.X R41, RZ, RZ, R47, P5 ;  /* 0x000000ffff297224 */ /* 0x000fcc00028e062f */
[----:B------:R-:W-:-:S08]  /*10d3a0*/  DFMA.RP R42, -R46, R40, R42 ;  /* 0x000000282e2a722b */ /* 0x000fd0000000812a */
[----:B------:R-:W-:-:S06]  /*10d3b0*/  DSETP.GT.AND P5, PT, R42, RZ, PT ;  /* 0x000000ff2a00722a */ /* 0x000fcc0003fa4000 */
[----:B------:R-:W-:Y:S02]  /*10d3c0*/  FSEL R40, R40, R46, P5 ;  /* 0x0000002e28287208 */ /* 0x000fe40002800000 */
[----:B------:R-:W-:Y:S01]  /*10d3d0*/  FSEL R41, R41, R47, P5 ;  /* 0x0000002f29297208 */ /* 0x000fe20002800000 */
[----:B------:R-:W-:Y:S06]  /*10d3e0*/  BRA `(.L_x_2593) ;  /* 0x0000000000647947 */ /* 0x000fec0003800000 */
.L_x_2592:
[----:B------:R-:W-:-:S14]  /*10d3f0*/  DSETP.NE.AND P5, PT, R42, RZ, PT ;  /* 0x000000ff2a00722a */ /* 0x000fdc0003fa5000 */
[----:B------:R-:W-:Y:S05]  /*10d400*/  @!P5 BRA `(.L_x_2594) ;  /* 0x000000000058d947 */ /* 0x000fea0003800000 */
[----:B------:R-:W-:-:S13]  /*10d410*/  ISETP.GE.AND P5, PT, R43, RZ, PT ;  /* 0x000000ff2b00720c */ /* 0x000fda0003fa6270 */
[----:B------:R-:W-:Y:S02]  /*10d420*/  @!P5 IMAD.MOV.U32 R40, RZ, RZ, 0x0 ;  /* 0x00000000ff28d424 */ /* 0x000fe400078e00ff */
[----:B------:R-:W-:Y:S01]  /*10d430*/  @!P5 IMAD.MOV.U32 R41, RZ, RZ, -0x80000 ;  /* 0xfff80000ff29d424 */ /* 0x000fe200078e00ff */
[----:B------:R-:W-:Y:S06]  /*10d440*/  @!P5 BRA `(.L_x_2593) ;  /* 0x00000000004cd947 */ /* 0x000fec0003800000 */
[----:B------:R-:W-:-:S13]  /*10d450*/  ISETP.GT.AND P5, PT, R43, 0x7fefffff, PT ;  /* 0x7fefffff2b00780c */ /* 0x000fda0003fa4270 */
[----:B------:R-:W-:Y:S05]  /*10d460*/  @P5 BRA `(.L_x_2594) ;  /* 0x0000000000405947 */ /* 0x000fea0003800000 */
[----:B------:R-:W-:Y:S01]  /*10d470*/  DMUL R42, R42, 8.11296384146066816958e+31 ;  /* 0x469000002a2a7828 */ /* 0x000fe20000000000 */
[----:B------:R-:W-:Y:S02]  /*10d480*/  IMAD.MOV.U32 R40, RZ, RZ, RZ ;  /* 0x000000ffff287224 */ /* 0x000fe400078e00ff */
[----:B------:R-:W-:Y:S02]  /*10d490*/  IMAD.MOV.U32 R54, RZ, RZ, 0x0 ;  /* 0x00000000ff367424 */ /* 0x000fe400078e00ff */
[----:B------:R-:W-:Y:S01]  /*10d4a0*/  IMAD.MOV.U32 R55, RZ, RZ, 0x3fd80000 ;  /* 0x3fd80000ff377424 */ /* 0x000fe200078e00ff */
[----:B------:R-:W0:Y:S02]  /*10d4b0*/  MUFU.RSQ64H R41, R43 ;  /* 0x0000002b00297308 */ /* 0x000e240000001c00 */
[----:B0-----:R-:W-:-:S08]  /*10d4c0*/  DMUL R46, R40, R40 ;  /* 0x00000028282e7228 */ /* 0x001fd00000000000 */
[----:B------:R-:W-:-:S08]  /*10d4d0*/  DFMA R46, R42, -R46, 1 ;  /* 0x3ff000002a2e742b */ /* 0x000fd0000000082e */
[----:B------:R-:W-:Y:S02]  /*10d4e0*/  DFMA R54, R46, R54, 0.5 ;  /* 0x3fe000002e36742b */ /* 0x000fe40000000036 */
[----:B------:R-:W-:-:S08]  /*10d4f0*/  DMUL R46, R40, R46 ;  /* 0x0000002e282e7228 */ /* 0x000fd00000000000 */
[----:B------:R-:W-:-:S08]  /*10d500*/  DFMA R46, R54, R46, R40 ;  /* 0x0000002e362e722b */ /* 0x000fd00000000028 */
[----:B------:R-:W-:Y:S02]  /*10d510*/  DMUL R40, R42, R46 ;  /* 0x0000002e2a287228 */ /* 0x000fe40000000000 */
[----:B------:R-:W-:-:S06]  /*10d520*/  VIADD R47, R47, 0xfff00000 ;  /* 0xfff000002f2f7836 */ /* 0x000fcc0000000000 */
[----:B------:R-:W-:-:S08]  /*10d530*/  DFMA R54, R40, -R40, R42 ;  /* 0x800000282836722b */ /* 0x000fd0000000002a */
[----:B------:R-:W-:-:S10]  /*10d540*/  DFMA R40, R46, R54, R40 ;  /* 0x000000362e28722b */ /* 0x000fd40000000028 */
[----:B------:R-:W-:Y:S01]  /*10d550*/  VIADD R41, R41, 0xfcb00000 ;  /* 0xfcb0000029297836 */ /* 0x000fe20000000000 */
[----:B------:R-:W-:Y:S06]  /*10d560*/  BRA `(.L_x_2593) ;  /* 0x0000000000047947 */ /* 0x000fec0003800000 */
.L_x_2594:
[----:B------:R-:W-:-:S11]  /*10d570*/  DADD R40, R42, R42 ;  /* 0x000000002a287229 */ /* 0x000fd6000000002a */
.L_x_2593:
[----:B------:R-:W-:Y:S05]  /*10d580*/  BSYNC.RECONVERGENT B0 ;  /* 0x0000000000007941 */ /* 0x000fea0003800200 */
.L_x_2591:
[----:B------:R-:W-:Y:S02]  /*10d590*/  IMAD.MOV.U32 R42, RZ, RZ, R40 ;  /* 0x000000ffff2a7224 */ /* 0x000fe400078e0028 */
[----:B------:R-:W-:Y:S02]  /*10d5a0*/  IMAD.MOV.U32 R43, RZ, RZ, R41 ;  /* 0x000000ffff2b7224 */ /* 0x000fe400078e0029 */
[----:B------:R-:W-:Y:S02]  /*10d5b0*/  IMAD.MOV.U32 R40, RZ, RZ, R80 ;  /* 0x000000ffff287224 */ /* 0x000fe400078e0050 */
[----:B------:R-:W-:-:S04]  /*10d5c0*/  IMAD.MOV.U32 R41, RZ, RZ, 0x0 ;  /* 0x00000000ff297424 */ /* 0x000fc800078e00ff */
[----:B------:R-:W-:Y:S05]  /*10d5d0*/  RET.REL.NODEC R40 `(_Z20render_hybrid_kernelPKhjjjiiiiiidhhPhS1_S1_S1_) ;  /* 0xffffef2828887950 */ /* 0x000fea0003c3ffff */
        .type           $_Z20render_hybrid_kernelPKhjjjiiiiiidhhPhS1_S1_S1_$__internal_trig_reduction_slowpathd,@function
        .size           $_Z20render_hybrid_kernelPKhjjjiiiiiidhhPhS1_S1_S1_$__internal_trig_reduction_slowpathd,(.L_x_5166 - $_Z20render_hybrid_kernelPKhjjjiiiiiidhhPhS1_S1_S1_$__internal_trig_reduction_slowpathd)
$_Z20render_hybrid_kernelPKhjjjiiiiiidhhPhS1_S1_S1_$__internal_trig_reduction_slowpathd:
[----:B------:R-:W-:Y:S01]  /*10d5e0*/  SHF.R.U32.HI R44, RZ, 0x14, R85 ;  /* 0x00000014ff2c7819 */ /* 0x000fe20000011655 */
[----:B------:R-:W-:-:S03]  /*10d5f0*/  IMAD.MOV.U32 R38, RZ, RZ, RZ ;  /* 0x000000ffff267224 */ /* 0x000fc600078e00ff */
[----:B------:R-:W-:-:S04]  /*10d600*/  LOP3.LUT R36, R44, 0x7ff, RZ, 0xc0, !PT ;  /* 0x000007ff2c247812 */ /* 0x000fc800078ec0ff */
[----:B------:R-:W-:-:S13]  /*10d610*/  ISETP.NE.AND P0, PT, R36, 0x7ff, PT ;  /* 0x000007ff2400780c */ /* 0x000fda0003f05270 */
[----:B------:R-:W-:Y:S05]  /*10d620*/  @!P0 BRA `(.L_x_2595) ;  /* 0x00000008004c8947 */ /* 0x000fea0003800000 */
[----:B------:R-:W-:Y:S01]  /*10d630*/  VIADD R37, R36, 0xfffffc00 ;  /* 0xfffffc0024257836 */ /* 0x000fe20000000000 */
[----:B------:R-:W-:Y:S01]  /*10d640*/  BSSY.RECONVERGENT B0, `(.L_x_2596) ;  /* 0x0000030000007945 */ /* 0x000fe20003800200 */
[----:B------:R-:W-:-:S03]  /*10d650*/  CS2R R96, SRZ ;  /* 0x0000000000607805 */ /* 0x000fc6000001ff00 */
[----:B------:R-:W-:Y:S02]  /*10d660*/  SHF.R.U32.HI R36, RZ, 0x6, R37 ;  /* 0x00000006ff247819 */ /* 0x000fe40000011625 */
[----:B------:R-:W-:Y:S01]  /*10d670*/  ISETP.GE.U32.AND P0, PT, R37, 0x80, PT ;  /* 0x000000802500780c */ /* 0x000fe20003f06070 */
[----:B------:R-:W-:Y:S01]  /*10d680*/  VIADD R37, R1, 0x5e0 ;  /* 0x000005e001257836 */ /* 0x000fe20000000000 */
[C---:B------:R-:W-:Y:S02]  /*10d690*/  IADD3 R43, PT, PT, -R36.reuse, 0x13, RZ ;  /* 0x00000013242b7810 */ /* 0x040fe40007ffe1ff */
[----:B------:R-:W-:Y:S02]  /*10d6a0*/  IADD3 R46, PT, PT, -R36, 0xf, RZ ;  /* 0x0000000f242e7810 */ /* 0x000fe40007ffe1ff */
[----:B------:R-:W-:-:S04]  /*10d6b0*/  SEL R43, R43, 0x12, P0 ;  /* 0x000000122b2b7807 */ /* 0x000fc80000000000 */
[----:B------:R-:W-:-:S13]  /*10d6c0*/  ISETP.GE.AND P0, PT, R46, R43, PT ;  /* 0x0000002b2e00720c */ /* 0x000fda0003f06270 */
[----:B------:R-:W-:Y:S05]  /*10d6d0*/  @P0 BRA `(.L_x_2597) ;  /* 0x0000000000980947 */ /* 0x000fea0003800000 */
[----:B------:R-:W0:Y:S01]  /*10d6e0*/  LDC.64 R90, c[0x0][0x358] ;  /* 0x0000d600ff5a7b82 */ /* 0x000e220000000a00 */
[C---:B------:R-:W-:Y:S01]  /*10d6f0*/  SHF.L.U64.HI R41, R42.reuse, 0xb, R85 ;  /* 0x0000000b2a297819 */ /* 0x040fe20000010255 */
[----:B------:R-:W-:Y:S01]  /*10d700*/  BSSY.RECONVERGENT B1, `(.L_x_2598) ;  /* 0x0000022000017945 */ /* 0x000fe20003800200 */
[----:B------:R-:W-:Y:S01]  /*10d710*/  IMAD.SHL.U32 R42, R42, 0x800, RZ ;  /* 0x000008002a2a7824 */ /* 0x000fe200078e00ff */
[----:B------:R-:W-:Y:S01]  /*10d720*/  IADD3 R47, PT, PT, RZ, -R36, -R43 ;  /* 0x80000024ff2f7210 */ /* 0x000fe20007ffe82b */
[----:B------:R-:W-:Y:S01]  /*10d730*/  IMAD.MOV.U32 R86, RZ, RZ, RZ ;  /* 0x000000ffff567224 */ /* 0x000fe200078e00ff */
[----:B------:R-:W-:Y:S02]  /*10d740*/  CS2R R96, SRZ ;  /* 0x0000000000607805 */ /* 0x000fe4000001ff00 */
[----:B------:R-:W-:-:S07]  /*10d750*/  LOP3.LUT R41, R41, 0x80000000, RZ, 0xfc, !PT ;  /* 0x8000000029297812 */ /* 0x000fce00078efcff */
.L_x_2599:
[----:B------:R-:W1:Y:S01]  /*10d760*/  LDC.64 R38, c[0x4][RZ] ;  /* 0x01000000ff267b82 */ /* 0x000e620000000a00 */
[----:B0-----:R-:W-:Y:S02]  /*10d770*/  R2UR UR14, R90 ;  /* 0x000000005a0e72ca */ /* 0x001fe400000e0000 */
[----:B------:R-:W-:Y:S01]  /*10d780*/  R2UR UR15, R91 ;  /* 0x000000005b0f72ca */ /* 0x000fe200000e0000 */
[----:B-1----:R-:W-:-:S12]  /*10d790*/  IMAD.WIDE R94, R46, 0x8, R38 ;  /* 0x000000082e5e7825 */ /* 0x002fd800078e0226 */
[----:B------:R-:W2:Y:S01]  /*10d7a0*/  LDG.E.64.CONSTANT R94, desc[UR14][R94.64] ;  /* 0x0000000e5e5e7981 */ /* 0x000ea2000c1e9b00 */
[----:B------:R-:W-:Y:S02]  /*10d7b0*/  VIADD R47, R47, 0x1 ;  /* 0x000000012f2f7836 */ /* 0x000fe40000000000 */
[C---:B------:R-:W-:Y:S02]  /*10d7c0*/  IMAD R87, R86.reuse, 0x8, R37 ;  /* 0x0000000856577824 */ /* 0x040fe400078e0225 */
[----:B------:R-:W-:Y:S02]  /*10d7d0*/  VIADD R86, R86, 0x1 ;  /* 0x0000000156567836 */ /* 0x000fe40000000000 */
[----:B------:R-:W-:Y:S02]  /*10d7e0*/  VIADD R46, R46, 0x1 ;  /* 0x000000012e2e7836 */ /* 0x000fe40000000000 */
[----:B--2---:R-:W-:-:S04]  /*10d7f0*/  IMAD.WIDE.U32 R96, P0, R94, R42, R96 ;  /* 0x0000002a5e607225 */ /* 0x004fc80007800060 */
[CC--:B------:R-:W-:Y:S02]  /*10d800*/  IMAD R39, R94.reuse, R41.reuse, RZ ;  /* 0x000000295e277224 */ /* 0x0c0fe400078e02ff */
[----:B------:R-:W-:-:S03]  /*10d810*/  IMAD.HI.U32 R45, R94, R41, RZ ;  /* 0x000000295e2d7227 */ /* 0x000fc600078e00ff */
[----:B------:R-:W-:Y:S01]  /*10d820*/  IADD3 R39, P1, PT, R39, R97, RZ ;  /* 0x0000006127277210 */ /* 0x000fe20007f3e0ff */
[CC--:B------:R-:W-:Y:S02]  /*10d830*/  IMAD R38, R95.reuse, R42.reuse, RZ ;  /* 0x0000002a5f267224 */ /* 0x0c0fe400078e02ff */
[----:B------:R-:W-:-:S03]  /*10d840*/  IMAD.HI.U32 R40, R95, R42, RZ ;  /* 0x0000002a5f287227 */ /* 0x000fc600078e00ff */
[----:B------:R-:W-:Y:S01]  /*10d850*/  IADD3 R97, P2, PT, R38, R39, RZ ;  /* 0x0000002726617210 */ /* 0x000fe20007f5e0ff */
[----:B------:R-:W-:Y:S01]  /*10d860*/  IMAD.X R45, RZ, RZ, R45, P0 ;  /* 0x000000ffff2d7224 */ /* 0x000fe200000e062d */
[----:B------:R-:W-:Y:S01]  /*10d870*/  ISETP.NE.AND P0, PT, R47, -0xf, PT ;  /* 0xfffffff12f00780c */ /* 0x000fe20003f05270 */
[CC--:B------:R-:W-:Y:S02]  /*10d880*/  IMAD R38, R95.reuse, R41.reuse, RZ ;  /* 0x000000295f267224 */ /* 0x0c0fe400078e02ff */
[----:B------:R-:W-:Y:S01]  /*10d890*/  IMAD.HI.U32 R39, R95, R41, RZ ;  /* 0x000000295f277227 */ /* 0x000fe200078e00ff */
[----:B------:R-:W-:Y:S01]  /*10d8a0*/  IADD3.X R45, P1, PT, R40, R45, RZ, P1, !PT ;  /* 0x0000002d282d7210 */ /* 0x000fe20000f3e4ff */
[----:B------:R0:W-:Y:S03]  /*10d8b0*/  STL.64 [R87], R96 ;  /* 0x0000006057007387 */ /* 0x0001e60000100a00 */
[----:B------:R-:W-:Y:S01]  /*10d8c0*/  IADD3.X R38, P2, PT, R38, R45, RZ, P2, !PT ;  /* 0x0000002d26267210 */ /* 0x000fe2000175e4ff */
[----:B------:R-:W-:-:S04]  /*10d8d0*/  IMAD.X R39, RZ, RZ, R39, P1 ;  /* 0x000000ffff277224 */ /* 0x000fc800008e0627 */
[----:B------:R-:W-:Y:S02]  /*10d8e0*/  IMAD.X R39, RZ, RZ, R39, P2 ;  /* 0x000000ffff277224 */ /* 0x000fe400010e0627 */
[----:B0-----:R-:W-:Y:S02]  /*10d8f0*/  IMAD.MOV.U32 R96, RZ, RZ, R38 ;  /* 0x000000ffff607224 */ /* 0x001fe400078e0026 */
[----:B------:R-:W-:Y:S01]  /*10d900*/  IMAD.MOV.U32 R97, RZ, RZ, R39 ;  /* 0x000000ffff617224 */ /* 0x000fe200078e0027 */
[----:B------:R-:W-:Y:S06]  /*10d910*/  @P0 BRA `(.L_x_2599) ;  /* 0xfffffffc00900947 */ /* 0x000fec000383ffff */
[----:B------:R-:W-:Y:S05]  /*10d920*/  BSYNC.RECONVERGENT B1 ;  /* 0x0000000000017941 */ /* 0x000fea0003800200 */
.L_x_2598:
[----:B------:R-:W-:-:S07]  /*10d930*/  IMAD.MOV.U32 R46, RZ, RZ, R43 ;  /* 0x000000ffff2e7224 */ /* 0x000fce00078e002b */
.L_x_2597:
[----:B------:R-:W-:Y:S05]  /*10d940*/  BSYNC.RECONVERGENT B0 ;  /* 0x0000000000007941 */ /* 0x000fea0003800200 */
.L_x_2596:
[----:B------:R-:W-:Y:S01]  /*10d950*/  LOP3.LUT P0, R41, R44, 0x3f, RZ, 0xc0, !PT ;  /* 0x0000003f2c297812 */ /* 0x000fe2000780c0ff */
[----:B------:R-:W-:-:S04]  /*10d960*/  IMAD.IADD R36, R36, 0x1, R46 ;  /* 0x0000000124247824 */ /* 0x000fc800078e022e */
[----:B------:R-:W-:-:S05]  /*10d970*/  IMAD.U32 R47, R36, 0x8, R37 ;  /* 0x00000008242f7824 */ /* 0x000fca00078e0025 */
[----:B------:R0:W-:Y:S04]  /*10d980*/  STL.64 [R47+-0x78], R96 ;  /* 0xffff88602f007387 */ /* 0x0001e80000100a00 */
[----:B------:R-:W2:Y:S04]  /*10d990*/  @P0 LDL.64 R42, [R1+0x5e8] ;  /* 0x0005e800012a0983 */ /* 0x000ea80000100a00 */
[----:B------:R-:W3:Y:S04]  /*10d9a0*/  LDL.64 R36, [R1+0x5f0] ;  /* 0x0005f00001247983 */ /* 0x000ee80000100a00 */
[----:B------:R-:W4:Y:S01]  /*10d9b0*/  LDL.64 R38, [R1+0x5f8] ;  /* 0x0005f80001267983 */ /* 0x000f220000100a00 */
[----:B------:R-:W-:Y:S01]  /*10d9c0*/  @P0 LOP3.LUT R87, R41, 0x3f, RZ, 0x3c, !PT ;  /* 0x0000003f29570812 */ /* 0x000fe200078e3cff */
[----:B------:R-:W-:Y:S01]  /*10d9d0*/  BSSY.RECONVERGENT B0, `(.L_x_2600) ;  /* 0x0000034000007945 */ /* 0x000fe20003800200 */
[----:B--2---:R-:W-:-:S02]  /*10d9e0*/  @P0 SHF.R.U64 R46, R42, 0x1, R43 ;  /* 0x000000012a2e0819 */ /* 0x004fc4000000122b */
[----:B------:R-:W-:Y:S02]  /*10d9f0*/  @P0 SHF.R.U32.HI R40, RZ, 0x1, R43 ;  /* 0x00000001ff280819 */ /* 0x000fe4000001162b */
[--C-:B---3--:R-:W-:Y:S02]  /*10da00*/  @P0 SHF.R.U32.HI R42, RZ, 0x1, R37.reuse ;  /* 0x00000001ff2a0819 */ /* 0x108fe40000011625 */
[C-C-:B------:R-:W-:Y:S02]  /*10da10*/  @P0 SHF.R.U64 R43, R36.reuse, 0x1, R37.reuse ;  /* 0x00000001242b0819 */ /* 0x140fe40000001225 */
[----:B------:R-:W-:Y:S02]  /*10da20*/  @P0 SHF.L.U32 R45, R36, R41, RZ ;  /* 0x00000029242d0219 */ /* 0x000fe400000006ff */
[----:B------:R-:W-:Y:S02]  /*10da30*/  @P0 SHF.R.U64 R46, R46, R87, R40 ;  /* 0x000000572e2e0219 */ /* 0x000fe40000001228 */
[----:B------:R-:W-:-:S02]  /*10da40*/  @P0 SHF.L.U64.HI R44, R36, R41, R37 ;  /* 0x00000029242c0219 */ /* 0x000fc40000010225 */
[----:B0-----:R-:W-:Y:S02]  /*10da50*/  @P0 SHF.R.U32.HI R47, RZ, R87, R40 ;  /* 0x00000057ff2f0219 */ /* 0x001fe40000011628 */
[----:B----4-:R-:W-:Y:S02]  /*10da60*/  @P0 SHF.L.U32 R40, R38, R41, RZ ;  /* 0x0000002926280219 */ /* 0x010fe400000006ff */
[----:B------:R-:W-:Y:S02]  /*10da70*/  @P0 SHF.R.U64 R43, R43, R87, R42 ;  /* 0x000000572b2b0219 */ /* 0x000fe4000000122a */
[----:B------:R-:W-:Y:S02]  /*10da80*/  @P0 LOP3.LUT R36, R45, R46, RZ, 0xfc, !PT ;  /* 0x0000002e2d240212 */ /* 0x000fe400078efcff */
[----:B------:R-:W-:Y:S02]  /*10da90*/  @P0 LOP3.LUT R37, R44, R47, RZ, 0xfc, !PT ;  /* 0x0000002f2c250212 */ /* 0x000fe400078efcff */
[----:B------:R-:W-:-:S02]  /*10daa0*/  @P0 SHF.L.U64.HI R41, R38, R41, R39 ;  /* 0x0000002926290219 */ /* 0x000fc40000010227 */
[----:B------:R-:W-:Y:S01]  /*10dab0*/  @P0 LOP3.LUT R38, R40, R43, RZ, 0xfc, !PT ;  /* 0x0000002b28260212 */ /* 0x000fe200078efcff */
[C---:B------:R-:W-:Y:S01]  /*10dac0*/  IMAD.SHL.U32 R40, R36.reuse, 0x4, RZ ;  /* 0x0000000424287824 */ /* 0x040fe200078e00ff */
[----:B------:R-:W-:Y:S02]  /*10dad0*/  @P0 SHF.R.U32.HI R42, RZ, R87, R42 ;  /* 0x00000057ff2a0219 */ /* 0x000fe4000001162a */
[----:B------:R-:W-:Y:S02]  /*10dae0*/  SHF.L.U64.HI R36, R36, 0x2, R37 ;  /* 0x0000000224247819 */ /* 0x000fe40000010225 */
[----:B------:R-:W-:Y:S02]  /*10daf0*/  SHF.L.W.U32.HI R37, R37, 0x2, R38 ;  /* 0x0000000225257819 */ /* 0x000fe40000010e26 */
[----:B------:R-:W-:Y:S02]  /*10db00*/  @P0 LOP3.LUT R39, R41, R42, RZ, 0xfc, !PT ;  /* 0x0000002a29270212 */ /* 0x000fe400078efcff */
        /* <DEDUP_REMOVED lines=15> */
[----:B------:R-:W-:-:S03]  /*10dc00*/  @!P0 IMAD.MOV R40, RZ, RZ, -R40 ;  /* 0x000000ffff288224 */ /* 0x000fc600078e0a28 */
        /* <DEDUP_REMOVED lines=16> */
.L_x_2601:
[----:B------:R-:W-:Y:S05]  /*10dd10*/  BSYNC.RECONVERGENT B0 ;  /* 0x0000000000007941 */ /* 0x000fea0003800200 */
.L_x_2600:
        /* <DEDUP_REMOVED lines=12> */
[----:B------:R-:W-:-:S03]  /*10dde0*/  IADD3.X RZ, P1, PT, R44, R44, RZ, P1, !PT ;  /* 0x0000002c2cff7210 */ /* 0x000fc60000f3e4ff */
[----:B------:R-:W-:Y:S01]  /*10ddf0*/  IMAD.X R41, RZ, RZ, R36, P2 ;  /* 0x000000ffff297224 */ /* 0x000fe200010e0624 */
[C---:B------:R-:W-:Y:S02]  /*10de00*/  ISETP.GT.U32.AND P2, PT, R43.reuse, RZ, PT ;  /* 0x000000ff2b00720c */ /* 0x040fe40003f44070 */
[----:B------:R-:W-:Y:S02]  /*10de10*/  IADD3.X R40, P1, PT, R43, R43, RZ, P1, !PT ;  /* 0x0000002b2b287210 */ /* 0x000fe40000f3e4ff */
[----:B------:R-:W-:-:S03]  /*10de20*/  ISETP.GT.AND.EX P2, PT, R41, RZ, PT, P2 ;  /* 0x000000ff2900720c */ /* 0x000fc60003f44320 */
[----:B------:R-:W-:Y:S01]  /*10de30*/  IMAD.X R36, R41, 0x1, R41, P1 ;  /* 0x0000000129247824 */ /* 0x000fe200008e0629 */
[----:B------:R-:W-:-:S04]  /*10de40*/  SEL R40, R40, R43, P2 ;  /* 0x0000002b28287207 */ /* 0x000fc80001000000 */
[----:B------:R-:W-:Y:S02]  /*10de50*/  SEL R36, R36, R41, P2 ;  /* 0x0000002924247207 */ /* 0x000fe40001000000 */
[----:B------:R-:W-:-:S05]  /*10de60*/  IADD3 R41, P1, PT, R40, 0x1, RZ ;  /* 0x0000000128297810 */ /* 0x000fca0007f3e0ff */
[----:B------:R-:W-:Y:S01]  /*10de70*/  IMAD.X R40, RZ, RZ, R36, P1 ;  /* 0x000000ffff287224 */ /* 0x000fe200008e0624 */
[----:B------:R-:W-:-:S04]  /*10de80*/  SEL R36, RZ, 0xffffffff, !P2 ;  /* 0xffffffffff247807 */ /* 0x000fc80005000000 */
[----:B------:R-:W-:Y:S01]  /*10de90*/  SHF.R.U64 R41, R41, 0xa, R40 ;  /* 0x0000000a29297819 */ /* 0x000fe20000001228 */
[----:B------:R-:W-:-:S03]  /*10dea0*/  IMAD.IADD R36, R36, 0x1, -R37 ;  /* 0x0000000124247824 */ /* 0x000fc600078e0a25 */
[----:B------:R-:W-:Y:S01]  /*10deb0*/  IADD3 R41, P1, PT, R41, 0x1, RZ ;  /* 0x0000000129297810 */ /* 0x000fe20007f3e0ff */
[----:B------:R-:W-:-:S03]  /*10dec0*/  IMAD.SHL.U32 R36, R36, 0x100000, RZ ;  /* 0x0010000024247824 */ /* 0x000fc600078e00ff */
[----:B------:R-:W-:Y:S02]  /*10ded0*/  LEA.HI.X R40, R40, RZ, RZ, 0x16, P1 ;  /* 0x000000ff28287211 */ /* 0x000fe400008fb4ff */
[----:B------:R-:W-:Y:S02]  /*10dee0*/  LOP3.LUT P1, R85, R85, 0x80000000, RZ, 0xc0, !PT ;  /* 0x8000000055557812 */ /* 0x000fe4000782c0ff */
[--C-:B------:R-:W-:Y:S02]  /*10def0*/  SHF.R.U64 R41, R41, 0x1, R40.reuse ;  /* 0x0000000129297819 */ /* 0x100fe40000001228 */
[----:B------:R-:W-:Y:S02]  /*10df00*/  SHF.R.U32.HI R37, RZ, 0x1, R40 ;  /* 0x00000001ff257819 */ /* 0x000fe40000011628 */
[----:B------:R-:W-:Y:S02]  /*10df10*/  IADD3 R42, P2, P3, RZ, RZ, R41 ;  /* 0x000000ffff2a7210 */ /* 0x000fe40007b5e029 */
[----:B------:R-:W-:-:S02]  /*10df20*/  @!P0 LOP3.LUT R85, R85, 0x80000000, RZ, 0x3c, !PT ;  /* 0x8000000055558812 */ /* 0x000fc400078e3cff */
[----:B------:R-:W-:-:S03]  /*10df30*/  IADD3.X R36, PT, PT, R36, 0x3fe00000, R37, P2, P3 ;  /* 0x3fe0000024247810 */ /* 0x000fc600017e6425 */
[----:B------:R-:W-:Y:S01]  /*10df40*/  @P1 IMAD.MOV R38, RZ, RZ, -R38 ;  /* 0x000000ffff261224 */ /* 0x000fe200078e0a26 */
[----:B------:R-:W-:-:S07]  /*10df50*/  LOP3.LUT R85, R36, R85, RZ, 0xfc, !PT ;  /* 0x0000005524557212 */ /* 0x000fce00078efcff */
.L_x_2595:
[----:B------:R-:W-:Y:S02]  /*10df60*/  IMAD.MOV.U32 R43, RZ, RZ, R85 ;  /* 0x000000ffff2b7224 */ /* 0x000fe400078e0055 */
[----:B------:R-:W-:-:S04]  /*10df70*/  IMAD.MOV.U32 R85, RZ, RZ, 0x0 ;  /* 0x00000000ff557424 */ /* 0x000fc800078e00ff */
[----:B------:R-:W-:Y:S05]  /*10df80*/  RET.REL.NODEC R84 `(_Z20render_hybrid_kernelPKhjjjiiiiiidhhPhS1_S1_S1_) ;  /* 0xffffef20541c7950 */ /* 0x000fea0003c3ffff */
.L_x_2602:
        /* <DEDUP_REMOVED lines=15> */
.L_x_5166:


//--------------------- .text._Z21render_braille_kernelPKhjjjiiiiiidhhPhS1_S1_ --------------------------
	.section	.text._Z21render_braille_kernelPKhjjjiiiiiidhhPhS1_S1_,"ax",@progbits
	.align	128
        .global         _Z21render_braille_kernelPKhjjjiiiiiidhhPhS1_S1_
        .type           _Z21render_braille_kernelPKhjjjiiiiiidhhPhS1_S1_,@function
        .size           _Z21render_braille_kernelPKhjjjiiiiiidhhPhS1_S1_,(.L_x_5170 - _Z21render_braille_kernelPKhjjjiiiiiidhhPhS1_S1_)
        .other          _Z21render_braille_kernelPKhjjjiiiiiidhhPhS1_S1_,@"STO_CUDA_ENTRY STV_DEFAULT"
_Z21render_braille_kernelPKhjjjiiiiiidhhPhS1_S1_:
.text._Z21render_braille_kernelPKhjjjiiiiiidhhPhS1_S1_:
        /* <DEDUP_REMOVED lines=20> */
[----:B------:R-:W-:Y:S01]  /*0140*/  IMAD.MOV.U32 R2, RZ, RZ, 0x1 ;  /* 0x00000001ff027424 */ /* 0x000fe200078e00ff */
[----:B0-----:R-:W-:-:S05]  /*0150*/  UISETP.GT.U32.AND UP0, UPT, UR4, 0x5e, UPT ;  /* 0x0000005e0400788c */ /* 0x001fca000bf04070 */
        /* <DEDUP_REMOVED lines=10> */
.L_x_2603:
        /* <DEDUP_REMOVED lines=46> */
[----:B------:R-:W-:Y:S05]  /*04e0*/  CALL.REL.NOINC `($__internal_5_$__cuda_sm20_div_rn_f64_full) ;  /* 0x000010a800007944 */ /* 0x000fea0003c00000 */
[----:B------:R-:W-:Y:S02]  /*04f0*/  IMAD.MOV.U32 R72, RZ, RZ, R46 ;  /* 0x000000ffff487224 */ /* 0x000fe400078e002e */
[----:B------:R-:W-:-:S07]  /*0500*/  IMAD.MOV.U32 R73, RZ, RZ, R47 ;  /* 0x000000ffff497224 */ /* 0x000fce00078e002f */
.L_x_2604:
        /* <DEDUP_REMOVED lines=12> */
[----:B------:R-:W-:Y:S01]  /*05d0*/  IMAD.MOV.U32 R8, RZ, RZ, RZ ;  /* 0x000000ffff087224 */ /* 0x000fe200078e00ff */
[----:B------:R-:W3:Y:S01]  /*05e0*/  F2I.F64 R56, R56 ;  /* 0x0000003800387311 */ /* 0x000ee20000301100 */
[----:B------:R-:W-:-:S03]  /*05f0*/  UIADD3 UR8, UPT, UPT, -UR9, URZ, URZ ;  /* 0x000000ff09087290 */ /* 0x000fc6000fffe1ff */
[----:B------:R-:W-:Y:S02]  /*0600*/  DSETP.LTU.OR P0, PT, |R72|, 2.14748364800000000000e+09, !P5 ;  /* 0x41e000004800742a */ /* 0x000fe40006f09600 */
[----:B-1----:R-:W-:Y:S02]  /*0610*/  DMUL R16, R18, UR14 ;  /* 0x0000000e12107c28 */ /* 0x002fe40008000000 */
[----:B0-----:R-:W-:Y:S01]  /*0620*/  I2F.F64.U32 R68, UR12 ;  /* 0x0000000c00447d12 */ /* 0x001fe20008201800 */
[----:B------:R-:W-:Y:S01]  /*0630*/  UMOV UR12, 0x33145c00 ;  /* 0x33145c00000c7882 */ /* 0x000fe20000000000 */
[----:B---3--:R-:W-:-:S06]  /*0640*/  SEL R52, R56, RZ, P5 ;  /* 0x000000ff38347207 */ /* 0x008fcc0002800000 */
[----:B------:R-:W0:Y:S08]  /*0650*/  I2F.F64 R74, R56 ;  /* 0x00000038004a7312 */ /* 0x000e300000201c00 */
        /* <DEDUP_REMOVED lines=9> */
[----:B------:R-:W-:Y:S02]  /*06f0*/  DFMA R74, R74, -UR12, R4 ;  /* 0x8000000c4a4a7c2b */ /* 0x000fe40008000004 */
[----:B------:R-:W-:Y:S01]  /*0700*/  DADD R4, R16, R16 ;  /* 0x0000000010047229 */ /* 0x000fe20000000010 */
[----:B0-----:R-:W0:Y:S01]  /*0710*/  I2F.F64 R76, UR6 ;  /* 0x00000006004c7d12 */ /* 0x001e220008201c00 */
[----:B------:R-:W-:-:S06]  /*0720*/  UIADD3 UR6, UPT, UPT, UR6, -0x1, URZ ;  /* 0xffffffff06067890 */ /* 0x000fcc000fffe0ff */
[----:B------:R-:W-:Y:S01]  /*0730*/  DMUL R16, R16, R4 ;  /* 0x0000000410107228 */ /* 0x000fe20000000000 */
[----:B------:R-:W-:Y:S02]  /*0740*/  FSEL R64, R70, R74, !P5 ;  /* 0x0000004a46407208 */ /* 0x000fe40006800000 */
[----:B-12---:R-:W-:-:S08]  /*0750*/  FSEL R65, R71, R75, !P5 ;  /* 0x0000004b47417208 */ /* 0x006fd00006800000 */
.L_x_2622:
        /* <DEDUP_REMOVED lines=65> */
.L_x_2615:
        /* <DEDUP_REMOVED lines=14> */
.L_x_2614:
        /* <DEDUP_REMOVED lines=14> */
[----:B------:R-:W-:Y:S05]  /*0d30*/  CALL.REL.NOINC `($_Z21render_braille_kernelPKhjjjiiiiiidhhPhS1_S1_$__internal_trig_reduction_slowpathd) ;  /* 0x000010a800547944 */ /* 0x000fea0003c00000 */
.L_x_2608:
[----:B------:R-:W-:Y:S05]  /*0d40*/  BSYNC.RECONVERGENT B3 ;  /* 0x0000000000037941 */ /* 0x000fea0003800200 */
.L_x_2607:
[----:B------:R-:W-:-:S07]  /*0d50*/  VIADD R40, R42, 0x1 ;  /* 0x000000012a287836 */ /* 0x000fce0000000000 */
.L_x_2606:
[----:B------:R-:W-:Y:S05]  /*0d60*/  BSYNC.RECONVERGENT B2 ;  /* 0x0000000000027941 */ /* 0x000fea0003800200 */
.L_x_2605:
        /* <DEDUP_REMOVED lines=36> */
[----:B------:R-:W-:Y:S05]  /*0fb0*/  CALL.REL.NOINC `($_Z21render_braille_kernelPKhjjjiiiiiidhhPhS1_S1_$__internal_trig_reduction_slowpathd) ;  /* 0x000010a400b47944 */ /* 0x000fea0003c00000 */
.L_x_2610:
[----:B------:R-:W-:Y:S05]  /*0fc0*/  BSYNC.RECONVERGENT B2 ;  /* 0x0000000000027941 */ /* 0x000fea0003800200 */
.L_x_2609:
        /* <DEDUP_REMOVED lines=62> */
[----:B------:R-:W-:Y:S01]  /*13b0*/  IMAD.MOV.U32 R24, RZ, RZ, 0x1 ;  /* 0x00000001ff187424 */ /* 0x000fe200078e00ff */
[----:B0-----:R-:W-:-:S05]  /*13c0*/  CS2R R10, SRZ ;  /* 0x00000000000a7805 */ /* 0x001fca000001ff00 */
[----:B-1----:R-:W-:-:S08]  /*13d0*/  DFMA R26, -R16, R24, 1 ;  /* 0x3ff00000101a742b */ /* 0x002fd00000000118 */
[----:B------:R-:W-:-:S08]  /*13e0*/  DFMA R26, R26, R26, R26 ;  /* 0x0000001a1a1a722b */ /* 0x000fd0000000001a */
[----:B------:R-:W-:Y:S02]  /*13f0*/  DFMA R26, R24, R26, R24 ;  /* 0x0000001a181a722b */ /* 0x000fe40000000018 */
[----:B------:R-:W-:-:S06]  /*1400*/  DFMA R24, R18, -0.5, R20 ;  /* 0xbfe000001218782b */ /* 0x000fcc0000000014 */
[----:B------:R-:W-:Y:S02]  /*1410*/  DFMA R28, -R16, R26, 1 ;  /* 0x3ff00000101c742b */ /* 0x000fe4000000011a */
[----:B------:R-:W-:-:S06]  /*1420*/  DFMA R42, R24, R24, R12 ;  /* 0x00000018182a722b */ /* 0x000fcc000000000c */
[----:B------:R-:W-:Y:S01]  /*1430*/  DFMA R28, R26, R28, R26 ;  /* 0x0000001c1a1c722b */ /* 0x000fe2000000001a */
[----:B------:R-:W-:-:S07]  /*1440*/  CS2R R26, SRZ ;  /* 0x00000000001a7805 */ /* 0x000fce000001ff00 */
[----:B------:R-:W-:-:S08]  /*1450*/  DMUL R46, R42, -R28 ;  /* 0x8000001c2a2e7228 */ /* 0x000fd00000000000 */
[--C-:B------:R-:W-:Y:S02]  /*1460*/  DFMA R24, -R16, R46, -R42.reuse ;  /* 0x0000002e1018722b */ /* 0x100fe4000000092a */
        /* <DEDUP_REMOVED lines=13> */
[----:B---3--:R-:W-:Y:S05]  /*1540*/  CALL.REL.NOINC `($__internal_5_$__cuda_sm20_div_rn_f64_full) ;  /* 0x0000109400e87944 */ /* 0x008fea0003c00000 */
.L_x_2611:
        /* <DEDUP_REMOVED lines=58> */
.L_x_2613:
[----:B------:R-:W-:Y:S05]  /*18f0*/  BSYNC.RECONVERGENT B0 ;  /* 0x0000000000007941 */ /* 0x000fea0003800200 */
.L_x_2612:
        /* <DEDUP_REMOVED lines=35> */
[----:B-1-3--:R-:W-:Y:S05]  /*1b30*/  CALL.REL.NOINC `($__internal_5_$__cuda_sm20_div_rn_f64_full) ;  /* 0x00001090006c7944 */ /* 0x00afea0003c00000 */
.L_x_2617:
[----:B------:R-:W-:Y:S05]  /*1b40*/  BSYNC.RECONVERGENT B1 ;  /* 0x0000000000017941 */ /* 0x000fea0003800200 */
.L_x_2616:
        /* <DEDUP_REMOVED lines=21> */
[----:B---3--:R-:W-:Y:S05]  /*1ca0*/  CALL.REL.NOINC `($__internal_5_$__cuda_sm20_div_rn_f64_full) ;  /* 0x0000109000107944 */ /* 0x008fea0003c00000 */
[----:B------:R-:W-:Y:S02]  /*1cb0*/  IMAD.MOV.U32 R4, RZ, RZ, R46 ;  /* 0x000000ffff047224 */ /* 0x000fe400078e002e */
[----:B------:R-:W-:-:S07]  /*1cc0*/  IMAD.MOV.U32 R5, RZ, RZ, R47 ;  /* 0x000000ffff057224 */ /* 0x000fce00078e002f */
.L_x_2619:
[----:B------:R-:W-:Y:S05]  /*1cd0*/  BSYNC.RECONVERGENT B1 ;  /* 0x0000000000017941 */ /* 0x000fea0003800200 */
.L_x_2618:
        /* <DEDUP_REMOVED lines=21> */
[----:B------:R-:W-:Y:S05]  /*1e30*/  CALL.REL.NOINC `($__internal_5_$__cuda_sm20_div_rn_f64_full) ;  /* 0x0000108c00ac7944 */ /* 0x000fea0003c00000 */
.L_x_2621:
[----:B------:R-:W-:Y:S05]  /*1e40*/  BSYNC.RECONVERGENT B1 ;  /* 0x0000000000017941 */ /* 0x000fea0003800200 */
.L_x_2620:
        /* <DEDUP_REMOVED lines=25> */
[----:B------:R-:W-:Y:S01]  /*1fe0*/  IMAD.MOV.U32 R48, RZ, RZ, 0x403e0000 ;  /* 0x403e0000ff307424 */ /* 0x000fe200078e00ff */
[----:B------:R-:W-:Y:S01]  /*1ff0*/  BSSY.RECONVERGENT B0, `(.L_x_2623) ;  /* 0x0000035000007945 */ /* 0x000fe20003800200 */
        /* <DEDUP_REMOVED lines=17> */
[----:B------:R-:W-:Y:S02]  /*2110*/  DFMA R12, R8, R12, R14 ;  /* 0x0000000c080c722b */ /* 0x000fe4000000000e */
[----:B------:R-:W0:Y:S06]  /*2120*/  LDC.U8 R14, c[0x0][0x3b8] ;  /* 0x0000ee00ff0e7b82 */ /* 0x000e2c0000000000 */
[----:B------:R-:W-:Y:S01]  /*2130*/  DFMA R6, R10, R6, R12 ;  /* 0x000000060a06722b */ /* 0x000fe2000000000c */
[----:B------:R-:W-:Y:S02]  /*2140*/  IMAD.MOV.U32 R10, RZ, RZ, 0x0 ;  /* 0x00000000ff0a7424 */ /* 0x000fe400078e00ff */
[----:B------:R-:W-:-:S03]  /*2150*/  IMAD.MOV.U32 R11, RZ, RZ, 0x3fd80000 ;  /* 0x3fd80000ff0b7424 */ /* 0x000fc600078e00ff */
[----:B------:R-:W1:Y:S04]  /*2160*/  MUFU.RSQ64H R9, R7 ;  /* 0x0000000700097308 */ /* 0x000e680000001c00 */
[----:B------:R-:W-:-:S05]  /*2170*/  VIADD R8, R7, 0xfcb00000 ;  /* 0xfcb0000007087836 */ /* 0x000fca0000000000 */
[----:B------:R-:W-:Y:S02]  /*2180*/  ISETP.GE.U32.AND P2, PT, R8, 0x7ca00000, PT ;  /* 0x7ca000000800780c */ /* 0x000fe40003f46070 */
[----:B0-----:R-:W-:-:S04]  /*2190*/  ISETP.GT.U32.AND P1, PT, R14, 0x45, PT ;  /* 0x000000450e00780c */ /* 0x001fc80003f24070 */
[----:B------:R-:W-:Y:S01]  /*21a0*/  FSEL R49, R48, 3.140625, P1 ;  /* 0x4049000030317808 */ /* 0x000fe20000800000 */
[----:B-1----:R-:W-:Y:S01]  /*21b0*/  DMUL R4, R8, R8 ;  /* 0x0000000808047228 */ /* 0x002fe20000000000 */
[----:B------:R-:W-:-:S07]  /*21c0*/  IMAD.MOV.U32 R48, RZ, RZ, RZ ;  /* 0x000000ffff307224 */ /* 0x000fce00078e00ff */
        /* <DEDUP_REMOVED lines=20> */
[----:B------:R-:W-:Y:S05]  /*2310*/  CALL.REL.NOINC `($__internal_7_$__cuda_sm20_dsqrt_rn_f64_mediumpath_v1) ;  /* 0x0000109000287944 */ /* 0x000fea0003c00000 */
[----:B------:R-:W-:Y:S02]  /*2320*/  IMAD.MOV.U32 R34, RZ, RZ, R50 ;  /* 0x000000ffff227224 */ /* 0x000fe400078e0032 */
[----:B------:R-:W-:-:S07]  /*2330*/  IMAD.MOV.U32 R35, RZ, RZ, R51 ;  /* 0x000000ffff237224 */ /* 0x000fce00078e0033 */
.L_x_2624:
[----:B------:R-:W-:Y:S05]  /*2340*/  BSYNC.RECONVERGENT B0 ;  /* 0x0000000000007941 */ /* 0x000fea0003800200 */
.L_x_2623:
[----:B------:R-:W2:Y:S04]  /*2350*/  LDL.64 R30, [R1+0x50] ;  /* 0x00005000011e7983 */ /* 0x000ea80000100a00 */
[----:B------:R-:W3:Y:S04]  /*2360*/  LDL.128 R4, [R1] ;  /* 0x0000000001047983 */ /* 0x000ee80000100c00 */
[----:B------:R-:W4:Y:S04]  /*2370*/  LDL.64 R32, [R1+0x48] ;  /* 0x0000480001207983 */ /* 0x000f280000100a00 */
[----:B------:R0:W5:Y:S04]  /*2380*/  LDL.128 R8, [R1+0x10] ;  /* 0x0000100001087983 */ /* 0x0001680000100c00 */
[----:B------:R0:W5:Y:S01]  /*2390*/  LDL.128 R12, [R1+0x20] ;  /* 0x00002000010c7983 */ /* 0x0001620000100c00 */
[----:B------:R-:W-:Y:S01]  /*23a0*/  BSSY.RECONVERGENT B0, `(.L_x_2625) ;  /* 0x0000042000007945 */ /* 0x000fe20003800200 */
[----:B--2---:R-:W-:-:S02]  /*23b0*/  PRMT R18, R30, 0x7773, RZ ;  /* 0x000077731e127816 */ /* 0x004fc400000000ff */
[C---:B------:R-:W-:Y:S02]  /*23c0*/  PRMT R19, R31.reuse, 0x7772, RZ ;  /* 0x000077721f137816 */ /* 0x040fe400000000ff */
[----:B------:R-:W-:Y:S02]  /*23d0*/  PRMT R20, R30, 0x7772, RZ ;  /* 0x000077721e147816 */ /* 0x000fe400000000ff */
[C---:B------:R-:W-:Y:S01]  /*23e0*/  PRMT R21, R31.reuse, 0x7771, RZ ;  /* 0x000077711f157816 */ /* 0x040fe200000000ff */
[----:B------:R-:W-:Y:S01]  /*23f0*/  IMAD.IADD R26, R18, 0x1, -R19 ;  /* 0x00000001121a7824 */ /* 0x000fe200078e0a13 */
[C---:B------:R-:W-:Y:S02]  /*2400*/  PRMT R22, R31.reuse, 0x7770, RZ ;  /* 0x000077701f167816 */ /* 0x040fe400000000ff */
[----:B------:R-:W-:Y:S01]  /*2410*/  PRMT R23, R31, 0x7773, RZ ;  /* 0x000077731f177816 */ /* 0x000fe200000000ff */
[----:B------:R-:W-:Y:S02]  /*2420*/  IMAD.IADD R24, R20, 0x1, -R21 ;  /* 0x0000000114187824 */ /* 0x000fe400078e0a15 */
[----:B------:R-:W1:Y:S02]  /*2430*/  I2F.F64 R26, R26 ;  /* 0x0000001a001a7312 */ /* 0x000e640000201c00 */
[----:B------:R-:W-:-:S06]  /*2440*/  IMAD.IADD R28, R22, 0x1, -R23 ;  /* 0x00000001161c7824 */ /* 0x000fcc00078e0a17 */
[----:B------:R-:W2:Y:S01]  /*2450*/  I2F.F64 R24, R24 ;  /* 0x0000001800187312 */ /* 0x000ea20000201c00 */
[----:B-1----:R-:W-:-:S07]  /*2460*/  DMUL R36, R26, 4 ;  /* 0x401000001a247828 */ /* 0x002fce0000000000 */
[----:B------:R4:W1:Y:S01]  /*2470*/  I2F.F64 R42, R28 ;  /* 0x0000001c002a7312 */ /* 0x0008620000201c00 */
[----:B------:R-:W-:Y:S01]  /*2480*/  DMUL R38, R26, R36 ;  /* 0x000000241a267228 */ /* 0x000fe20000000000 */
[----:B----4-:R-:W-:Y:S01]  /*2490*/  PRMT R28, R32, 0x7772, RZ ;  /* 0x00007772201c7816 */ /* 0x010fe200000000ff */
[----:B--2---:R-:W-:Y:S02]  /*24a0*/  DADD R36, R24, R24 ;  /* 0x0000000018247229 */ /* 0x004fe40000000018 */
[----:B-1----:R-:W-:-:S06]  /*24b0*/  DMUL R26, R42, 3 ;  /* 0x400800002a1a7828 */ /* 0x002fcc0000000000 */
[----:B------:R-:W-:Y:S01]  /*24c0*/  DFMA R36, R24, R36, R38 ;  /* 0x000000241824722b */ /* 0x000fe20000000026 */
[----:B------:R-:W-:-:S07]  /*24d0*/  IMAD.MOV.U32 R25, RZ, RZ, R34 ;  /* 0x000000ffff197224 */ /* 0x000fce00078e0022 */
[----:B------:R-:W-:Y:S02]  /*24e0*/  DFMA R42, R42, R26, R36 ;  /* 0x0000001a2a2a722b */ /* 0x000fe40000000024 */
[----:B---3--:R-:W-:-:S04]  /*24f0*/  DADD R26, R4, -R6 ;  /* 0x00000000041a7229 */ /* 0x008fc80000000806 */
[----:B------:R-:W1:Y:S04]  /*2500*/  MUFU.RSQ64H R41, R43 ;  /* 0x0000002b00297308 */ /* 0x000e680000001c00 */
[----:B------:R-:W-:Y:S01]  /*2510*/  DADD R26, |R26|, |R26| ;  /* 0x000000001a1a7229 */ /* 0x000fe2000000061a */
[----:B------:R-:W-:-:S07]  /*2520*/  VIADD R40, R43, 0xfcb00000 ;  /* 0xfcb000002b287836 */ /* 0x000fce0000000000 */
[----:B------:R-:W-:Y:S02]  /*2530*/  DSETP.MAX.AND P1, P2, R26, R34, PT ;  /* 0x000000221a00722a */ /* 0x000fe40003a2f000 */
[----:B------:R-:W-:Y:S01]  /*2540*/  IMAD.MOV.U32 R24, RZ, RZ, R27 ;  /* 0x000000ffff187224 */ /* 0x000fe200078e001b */
[----:B------:R-:W-:Y:S01]  /*2550*/  SHF.R.U32.HI R34, RZ, 0x10, R29 ;  /* 0x00000010ff227819 */ /* 0x000fe2000001161d */
[----:B------:R-:W-:Y:S01]  /*2560*/  IMAD.MOV.U32 R27, RZ, RZ, 0x3fd80000 ;  /* 0x3fd80000ff1b7424 */ /* 0x000fe200078e00ff */
[----:B-1----:R-:W-:Y:S01]  /*2570*/  DMUL R36, R40, R40 ;  /* 0x0000002828247228 */ /* 0x002fe20000000000 */
[----:B------:R-:W-:Y:S02]  /*2580*/  PRMT R29, R32, 0x7773, RZ ;  /* 0x00007773201d7816 */ /* 0x000fe400000000ff */
[----:B------:R-:W-:Y:S02]  /*2590*/  FSEL R31, R24, R35, P1 ;  /* 0x00000023181f7208 */ /* 0x000fe40000800000 */
[----:B------:R-:W-:Y:S01]  /*25a0*/  SEL R24, R26, R25, P1 ;  /* 0x000000191a187207 */ /* 0x000fe20000800000 */
[----:B------:R-:W-:-:S02]  /*25b0*/  IMAD.MOV.U32 R26, RZ, RZ, 0x0 ;  /* 0x00000000ff1a7424 */ /* 0x000fc400078e00ff */
[----:B------:R-:W-:Y:S01]  /*25c0*/  DFMA R36, R42, -R36, 1 ;  /* 0x3ff000002a24742b */ /* 0x000fe20000000824 */
[----:B------:R-:W-:Y:S02]  /*25d0*/  @P2 LOP3.LUT R31, R35, 0x80000, RZ, 0xfc, !PT ;  /* 0x00080000231f2812 */ /* 0x000fe400078efcff */
[----:B------:R-:W-:Y:S02]  /*25e0*/  SHF.R.U32.HI R35, RZ, 0x8, R34 ;  /* 0x00000008ff237819 */ /* 0x000fe40000011622 */
[----:B------:R-:W-:Y:S01]  /*25f0*/  LOP3.LUT R34, R34, 0xff, RZ, 0xc0, !PT ;  /* 0x000000ff22227812 */ /* 0x000fe200078ec0ff */
[----:B------:R-:W-:Y:S01]  /*2600*/  IMAD.MOV.U32 R25, RZ, RZ, R31 ;  /* 0x000000ffff197224 */ /* 0x000fe200078e001f */
[----:B------:R-:W-:Y:S01]  /*2610*/  LOP3.LUT R35, R35, 0xffff, RZ, 0xc0, !PT ;  /* 0x0000ffff23237812 */ /* 0x000fe200078ec0ff */
[----:B------:R-:W-:-:S04]  /*2620*/  IMAD.MOV.U32 R31, RZ, RZ, 0x1 ;  /* 0x00000001ff1f7424 */ /* 0x000fc800078e00ff */
[----:B------:R-:W-:Y:S02]  /*2630*/  DSETP.GT.AND P1, PT, R24, R48, PT ;  /* 0x000000301800722a */ /* 0x000fe40003f24000 */
[----:B------:R-:W-:Y:S02]  /*2640*/  DFMA R24, R36, R26, 0.5 ;  /* 0x3fe000002418742b */ /* 0x000fe4000000001a */
[----:B------:R-:W-:Y:S01]  /*2650*/  DMUL R36, R40, R36 ;  /* 0x0000002428247228 */ /* 0x000fe20000000000 */
[C---:B------:R-:W-:Y:S02]  /*2660*/  PRMT R26, R32.reuse, 0x7770, RZ ;  /* 0x00007770201a7816 */ /* 0x040fe400000000ff */
[----:B------:R-:W-:Y:S02]  /*2670*/  PRMT R27, R32, 0x7771, RZ ;  /* 0x00007771201b7816 */ /* 0x000fe400000000ff */
[----:B------:R-:W-:-:S03]  /*2680*/  PRMT R32, R33, 0x7772, RZ ;  /* 0x0000777221207816 */ /* 0x000fc600000000ff */
[----:B------:R-:W-:Y:S02]  /*2690*/  DFMA R44, R24, R36, R40 ;  /* 0x00000024182c722b */ /* 0x000fe40000000028 */
[----:B------:R1:W-:Y:S01]  /*26a0*/  @P1 STL.U8 [R1+0x60], R31 ;  /* 0x0000601f01001387 */ /* 0x0003e20000100000 */
[----:B------:R-:W-:Y:S02]  /*26b0*/  ISETP.GE.U32.AND P1, PT, R40, 0x7ca00000, PT ;  /* 0x7ca000002800780c */ /* 0x000fe40003f26070 */
[C---:B------:R-:W-:Y:S02]  /*26c0*/  PRMT R24, R30.reuse, 0x7770, RZ ;  /* 0x000077701e187816 */ /* 0x040fe400000000ff */
[----:B------:R-:W-:Y:S01]  /*26d0*/  PRMT R25, R30, 0x7771, RZ ;  /* 0x000077711e197816 */ /* 0x000fe200000000ff */
[----:B------:R-:W-:Y:S01]  /*26e0*/  DMUL R46, R42, R44 ;  /* 0x0000002c2a2e7228 */ /* 0x000fe20000000000 */
[----:B------:R-:W-:Y:S01]  /*26f0*/  PRMT R30, R33, 0x7770, RZ ;  /* 0x00007770211e7816 */ /* 0x000fe200000000ff */
[----:B------:R-:W-:-:S02]  /*2700*/  VIADD R39, R45, 0xfff00000 ;  /* 0xfff000002d277836 */ /* 0x000fc40000000000 */
[----:B------:R-:W-:Y:S01]  /*2710*/  IMAD.MOV.U32 R38, RZ, RZ, R44 ;  /* 0x000000ffff267224 */ /* 0x000fe200078e002c */
[C---:B-1----:R-:W-:Y:S02]  /*2720*/  PRMT R31, R33.reuse, 0x7771, RZ ;  /* 0x00007771211f7816 */ /* 0x042fe400000000ff */
[----:B------:R-:W-:Y:S01]  /*2730*/  PRMT R33, R33, 0x7773, RZ ;  /* 0x0000777321217816 */ /* 0x000fe200000000ff */
[----:B------:R-:W-:-:S08]  /*2740*/  DFMA R36, R46, -R46, R42 ;  /* 0x8000002e2e24722b */ /* 0x000fd0000000002a */
[----:B------:R-:W-:Y:S01]  /*2750*/  DFMA R50, R36, R38, R46 ;  /* 0x000000262432722b */ /* 0x000fe2000000002e */
[----:B0-----:R-:W-:Y:S10]  /*2760*/  @!P1 BRA `(.L_x_2626) ;  /* 0x0000000000149947 */ /* 0x001ff40003800000 */
[----:B------:R-:W-:Y:S01]  /*2770*/  IMAD.MOV.U32 R38, RZ, RZ, R42 ;  /* 0x000000ffff267224 */ /* 0x000fe200078e002a */
[----:B------:R-:W-:Y:S01]  /*2780*/  MOV R45, 0x27c0 ;  /* 0x000027c0002d7802 */ /* 0x000fe20000000f00 */
[----:B------:R-:W-:Y:S02]  /*2790*/  IMAD.MOV.U32 R42, RZ, RZ, R46 ;  /* 0x000000ffff2a7224 */ /* 0x000fe400078e002e */
[----:B------:R-:W-:-:S07]  /*27a0*/  IMAD.MOV.U32 R41, RZ, RZ, R39 ;  /* 0x000000ffff297224 */ /* 0x000fce00078e0027 */
[----:B-----5:R-:W-:Y:S05]  /*27b0*/  CALL.REL.NOINC `($__internal_7_$__cuda_sm20_dsqrt_rn_f64_mediumpath_v1) ;  /* 0x0000108c00007944 */ /* 0x020fea0003c00000 */
.L_x_2626:
[----:B------:R-:W-:Y:S05]  /*27c0*/  BSYNC.RECONVERGENT B0 ;  /* 0x0000000000007941 */ /* 0x000fea0003800200 */
.L_x_2625:
[----:B------:R-:W2:Y:S01]  /*27d0*/  LDL.128 R36, [R1+0x30] ;  /* 0x0000300001247983 */ /* 0x000ea20000100c00 */
[----:B------:R-:W-:Y:S01]  /*27e0*/  DADD R42, RZ, R4 ;  /* 0x00000000ff2a7229 */ /* 0x000fe20000000004 */
[----:B------:R-:W0:Y:S01]  /*27f0*/  LDCU.U8 UR7, c[0x0][0x3b8] ;  /* 0x00007700ff0777ac */ /* 0x000e220008000000 */
[----:B------:R-:W-:Y:S01]  /*2800*/  IMAD.MOV.U32 R45, RZ, RZ, R51 ;  /* 0x000000ffff2d7224 */ /* 0x000fe200078e0033 */
[----:B------:R-:W-:Y:S01]  /*2810*/  BSSY.RECONVERGENT B2, `(.L_x_2627) ;  /* 0x000055e000027945 */ /* 0x000fe20003800200 */
[----:B------:R-:W-:Y:S01]  /*2820*/  IMAD.MOV.U32 R58, RZ, RZ, RZ ;  /* 0x000000ffff3a7224 */ /* 0x000fe200078e00ff */
[----:B------:R-:W1:Y:S03]  /*2830*/  LDCU UR8, c[0x0][0x3a0] ;  /* 0x00007400ff0877ac */ /* 0x000e660008000800 */
[----:B------:R-:W-:Y:S01]  /*2840*/  DADD R42, R42, R6 ;  /* 0x000000002a2a7229 */ /* 0x000fe20000000006 */
[----:B------:R-:W3:Y:S01]  /*2850*/  LDCU UR9, c[0x0][0x39c] ;  /* 0x00007380ff0977ac */ /* 0x000ee20008000800 */
[----:B------:R-:W-:-:S06]  /*2860*/  UMOV UR4, 0x3 ;  /* 0x0000000300047882 */ /* 0x000fcc0000000000 */
[----:B-----5:R-:W-:Y:S01]  /*2870*/  DADD R42, R8, R42 ;  /* 0x00000000082a7229 */ /* 0x020fe2000000002a */
[----:B0-----:R-:W-:Y:S02]  /*2880*/  UISETP.GE.U32.AND UP1, UPT, UR7, 0x32, UPT ;  /* 0x000000320700788c */ /* 0x001fe4000bf26070 */
[----:B------:R-:W-:Y:S02]  /*2890*/  UISETP.GT.U32.AND UP0, UPT, UR7, 0x59, UPT ;  /* 0x000000590700788c */ /* 0x000fe4000bf04070 */
[----:B------:R-:W-:-:S03]  /*28a0*/  USEL UR4, UR4, 0x2, !UP1 ;  /* 0x0000000204047887 */ /* 0x000fc6000c800000 */
[----:B------:R-:W-:Y:S01]  /*28b0*/  DADD R42, R42, R10 ;  /* 0x000000002a2a7229 */ /* 0x000fe2000000000a */
[----:B------:R-:W-:-:S07]  /*28c0*/  USEL UR4, UR4, 0x1, !UP0 ;  /* 0x0000000104047887 */ /* 0x000fce000c000000 */
[----:B------:R-:W-:Y:S01]  /*28d0*/  DADD R42, R12, R42 ;  /* 0x000000000c2a7229 */ /* 0x000fe2000000002a */
[----:B------:R-:W-:-:S04]  /*28e0*/  VIADD R60, R54, -UR4 ;  /* 0x80000004363c7c36 */ /* 0x000fc80008000000 */
[C---:B------:R-:W-:Y:S01]  /*28f0*/  IMAD.SHL.U32 R61, R60.reuse, 0x4, RZ ;  /* 0x000000043c3d7824 */ /* 0x040fe200078e00ff */
[C---:B-1----:R-:W-:Y:S02]  /*2900*/  ISETP.GE.AND P5, PT, R60.reuse, UR8, PT ;  /* 0x000000083c007c0c */ /* 0x042fe4000bfa6270 */
[----:B------:R-:W-:Y:S02]  /*2910*/  DADD R42, R42, R14 ;  /* 0x000000002a2a7229 */ /* 0x000fe4000000000e */
[----:B------:R-:W-:Y:S01]  /*2920*/  ISETP.LT.OR P5, PT, R60, RZ, P5 ;  /* 0x000000ff3c00720c */ /* 0x000fe20002fa1670 */
[----:B--2---:R-:W-:-:S05]  /*2930*/  DADD R40, R36, -R38 ;  /* 0x0000000024287229 */ /* 0x004fca0000000826 */
[----:B------:R-:W-:-:S03]  /*2940*/  DADD R42, R36, R42 ;  /* 0x00000000242a7229 */ /* 0x000fc6000000002a */
[----:B------:R-:W-:-:S05]  /*2950*/  DADD R40, |R40|, |R40| ;  /* 0x0000000028287229 */ /* 0x000fca0000000628 */
[----:B------:R-:W-:-:S03]  /*2960*/  DADD R62, R42, R38 ;  /* 0x000000002a3e7229 */ /* 0x000fc60000000026 */
[----:B------:R-:W-:Y:S02]  /*2970*/  DSETP.MAX.AND P1, P2, R40, R50, PT ;  /* 0x000000322800722a */ /* 0x000fe40003a2f000 */
[----:B------:R-:W-:-:S03]  /*2980*/  IMAD.MOV.U32 R44, RZ, RZ, R41 ;  /* 0x000000ffff2c7224 */ /* 0x000fc600078e0029 */
[----:B------:R-:W-:Y:S01]  /*2990*/  DMUL R62, R62, 0.125 ;  /* 0x3fc000003e3e7828 */ /* 0x000fe20000000000 */
[----:B------:R-:W-:Y:S01]  /*29a0*/  VIADD R41, R55, -UR4 ;  /* 0x8000000437297c36 */ /* 0x000fe20008000000 */
[----:B------:R-:W-:Y:S01]  /*29b0*/  SEL R46, R40, R50, P1 ;  /* 0x00000032282e7207 */ /* 0x000fe20000800000 */
[----:B------:R-:W-:Y:S01]  /*29c0*/  IMAD.MOV.U32 R40, RZ, RZ, 0x1 ;  /* 0x00000001ff287424 */ /* 0x000fe200078e00ff */
[----:B------:R-:W-:Y:S02]  /*29d0*/  FSEL R47, R44, R45, P1 ;  /* 0x0000002d2c2f7208 */ /* 0x000fe40000800000 */
[----:B---3--:R-:W-:-:S03]  /*29e0*/  ISETP.GE.AND P6, PT, R41, UR9, PT ;  /* 0x0000000929007c0c */ /* 0x008fc6000bfc6270 */
[----:B------:R-:W-:Y:S02]  /*29f0*/  @P2 LOP3.LUT R47, R45, 0x80000, RZ, 0xfc, !PT ;  /* 0x000800002d2f2812 */ /* 0x000fe400078efcff */
[----:B------:R-:W-:-:S04]  /*2a00*/  ISETP.LT.OR P6, PT, R41, RZ, P6 ;  /* 0x000000ff2900720c */ /* 0x000fc800037c1670 */
[----:B------:R-:W-:-:S14]  /*2a10*/  DSETP.GT.AND P1, PT, R46, R48, PT ;  /* 0x000000302e00722a */ /* 0x000fdc0003f24000 */
[----:B------:R0:W-:Y:S01]  /*2a20*/  @P1 STL.U8 [R1+0x60], R40 ;  /* 0x0000602801001387 */ /* 0x0001e20000100000 */
[----:B------:R-:W-:-:S13]  /*2a30*/  PLOP3.LUT P1, PT, P6, P5, PT, 0xf8, 0x8f ;  /* 0x00000000008f781c */ /* 0x000fda000372bf70 */
[----:B0-----:R-:W-:Y:S05]  /*2a40*/  @P1 BRA `(.L_x_2628) ;  /* 0x0000005000e81947 */ /* 0x001fea0003800000 */
        /* <DEDUP_REMOVED lines=21> */
[----:B------:R-:W-:Y:S02]  /*2ba0*/  IMAD.MOV.U32 R80, RZ, RZ, R46 ;  /* 0x000000ffff507224 */ /* 0x000fe400078e002e */
[----:B------:R-:W-:-:S07]  /*2bb0*/  IMAD.MOV.U32 R81, RZ, RZ, R47 ;  /* 0x000000ffff517224 */ /* 0x000fce00078e002f */
.L_x_2632:
[----:B------:R-:W-:Y:S05]  /*2bc0*/  BSYNC.RECONVERGENT B4 ;  /* 0x0000000000047941 */ /* 0x000fea0003800200 */
.L_x_2631:
[----:B------:R-:W-:-:S07]  /*2bd0*/  VIADD R88, R42, 0x1 ;  /* 0x000000012a587836 */ /* 0x000fce0000000000 */
.L_x_2630:
[----:B------:R-:W-:Y:S05]  /*2be0*/  BSYNC.RECONVERGENT B3 ;  /* 0x0000000000037941 */ /* 0x000fea0003800200 */
.L_x_2629:
        /* <DEDUP_REMOVED lines=38> */
[----:B------:R-:W-:Y:S02]  /*2e50*/  IMAD.MOV.U32 R59, RZ, RZ, R42 ;  /* 0x000000ffff3b7224 */ /* 0x000fe400078e002a */
[----:B------:R-:W-:Y:S02]  /*2e60*/  IMAD.MOV.U32 R80, RZ, RZ, R46 ;  /* 0x000000ffff507224 */ /* 0x000fe400078e002e */
[----:B------:R-:W-:-:S07]  /*2e70*/  IMAD.MOV.U32 R81, RZ, RZ, R47 ;  /* 0x000000ffff517224 */ /* 0x000fce00078e002f */
.L_x_2634:
[----:B------:R-:W-:Y:S05]  /*2e80*/  BSYNC.RECONVERGENT B3 ;  /* 0x0000000000037941 */ /* 0x000fea0003800200 */
.L_x_2633:
        /* <DEDUP_REMOVED lines=28> */
[----:B------:R-:W-:-:S04]  /*3050*/  IMAD R93, R93, R88, RZ ;  /* 0x000000585d5d7224 */ /* 0x000fc800078e02ff */
[----:B------:R-:W-:Y:S01]  /*3060*/  IMAD.HI.U32 R90, R85, R93, R84 ;  /* 0x0000005d555a7227 */ /* 0x000fe200078e0054 */
[----:B------:R-:W-:-:S03]  /*3070*/  IABS R93, R57 ;  /* 0x00000039005d7213 */ /* 0x000fc60000000000 */
        /* <DEDUP_REMOVED lines=54> */
[----:B-1----:R-:W-:-:S08]  /*33e0*/  DFMA R92, R76, -0.5, R92 ;  /* 0xbfe000004c5c782b */ /* 0x002fd0000000005c */
        /* <DEDUP_REMOVED lines=71> */
.L_x_2638:
[----:B------:R-:W-:Y:S05]  /*3860*/  BSYNC.RECONVERGENT B4 ;  /* 0x0000000000047941 */ /* 0x000fea0003800200 */
.L_x_2637:
[----:B------:R-:W-:-:S07]  /*3870*/  VIADD R59, R42, 0x1 ;  /* 0x000000012a3b7836 */ /* 0x000fce0000000000 */
.L_x_2636:
[----:B------:R-:W-:Y:S05]  /*3880*/  BSYNC.RECONVERGENT B3 ;  /* 0x0000000000037941 */ /* 0x000fea0003800200 */
.L_x_2635:
        /* <DEDUP_REMOVED lines=41> */
.L_x_2640:
[----:B------:R-:W-:Y:S05]  /*3b20*/  BSYNC.RECONVERGENT B3 ;  /* 0x0000000000037941 */ /* 0x000fea0003800200 */
.L_x_2639:
        /* <DEDUP_REMOVED lines=84> */
[----:B0-----:R-:W-:Y:S01]  /*4070*/  @!P1 IMAD R47, R44, R47, RZ ;  /* 0x0000002f2c2f9224 */ /* 0x001fe200078e02ff */
[----:B------:R-:W-:-:S04]  /*4080*/  PRMT R44, RZ, 0x7610, R44 ;  /* 0x00007610ff2c7816 */ /* 0x000fc8000000002c */
        /* <DEDUP_REMOVED lines=45> */
.L_x_2644:
[----:B------:R-:W-:Y:S05]  /*4360*/  BSYNC.RECONVERGENT B4 ;  /* 0x0000000000047941 */ /* 0x000fea0003800200 */
.L_x_2643:
[----:B------:R-:W-:-:S07]  /*4370*/  VIADD R59, R42, 0x1 ;  /* 0x000000012a3b7836 */ /* 0x000fce0000000000 */
.L_x_2642:
[----:B------:R-:W-:Y:S05]  /*4380*/  BSYNC.RECONVERGENT B3 ;  /* 0x0000000000037941 */ /* 0x000fea0003800200 */
.L_x_2641:
        /* <DEDUP_REMOVED lines=41> */
.L_x_2646:
[----:B------:R-:W-:Y:S05]  /*4620*/  BSYNC.RECONVERGENT B3 ;  /* 0x0000000000037941 */ /* 0x000fea0003800200 */
.L_x_2645:
        /* <DEDUP_REMOVED lines=104> */
[----:B------:R1:W5:Y:S02]  /*4cb0*/  F2I.FTZ.U32.TRUNC.NTZ R47, R46 ;  /* 0x0000002e002f7305 */ /* 0x000364000021f000 */
[----:B-1----:R-:W-:Y:S02]  /*4cc0*/  IMAD.MOV.U32 R46, RZ, RZ, RZ ;  /* 0x000000ffff2e7224 */ /* 0x002fe400078e00ff */
[----:B-----5:R-:W-:-:S04]  /*4cd0*/  IMAD.MOV R45, RZ, RZ, -R47 ;  /* 0x000000ffff2d7224 */ /* 0x020fc800078e0a2f */
[----:B------:R-:W-:-:S04]  /*4ce0*/  IMAD R45, R45, R84, RZ ;  /* 0x000000542d2d7224 */ /* 0x000fc800078e02ff */
        /* <DEDUP_REMOVED lines=9> */
[----:B------:R-:W-:Y:S01]  /*4d80*/  ISETP.GE.U32.AND P1, PT, R59, R84, PT ;  /* 0x000000543b00720c */ /* 0x000fe20003f26070 */
[----:B------:R-:W-:-:S12]  /*4d90*/  IMAD.MOV.U32 R59, RZ, RZ, 0x1 ;  /* 0x00000001ff3b7424 */ /* 0x000fd800078e00ff */
[----:B------:R-:W-:Y:S01]  /*4da0*/  @P1 VIADD R41, R41, 0x1 ;  /* 0x0000000129291836 */ /* 0x000fe20000000000 */
[----:B------:R-:W-:-:S03]  /*4db0*/  DSETP.NEU.AND P1, PT, |R72|, +INF , PT ;  /* 0x7ff000004800742a */ /* 0x000fc60003f2d200 */
[----:B------:R-:W-:Y:S01]  /*4dc0*/  @!P3 IMAD.MOV R41, RZ, RZ, -R41 ;  /* 0x000000ffff29b224 */ /* 0x000fe200078e0a29 */
[----:B------:R-:W-:Y:S01]  /*4dd0*/  @!P2 LOP3.LUT R41, RZ, R83, RZ, 0x33, !PT ;  /* 0x00000053ff29a212 */ /* 0x000fe200078e33ff */
[----:B------:R-:W-:-:S03]  /*4de0*/  IMAD.MOV.U32 R83, RZ, RZ, R71 ;  /* 0x000000ffff537224 */ /* 0x000fc600078e0047 */
[----:B------:R-:W-:Y:S02]  /*4df0*/  VIMNMX R58, PT, PT, RZ, R41, !PT ;  /* 0x00000029ff3a7248 */ /* 0x000fe40007fe0100 */
[----:B--2---:R-:W-:Y:S01]  /*4e00*/  LOP3.LUT R43, R44, 0xff, RZ, 0xc0, !PT ;  /* 0x000000ff2c2b7812 */ /* 0x004fe200078ec0ff */
[----:B------:R1:W-:Y:S03]  /*4e10*/  STL.U8 [R1+0x2], R44 ;  /* 0x0000022c01007387 */ /* 0x0003e60000100000 */
[----:B0-----:R-:W0:Y:S01]  /*4e20*/  I2F.F64.U16 R48, R43 ;  /* 0x0000002b00307312 */ /* 0x001e220000101800 */
        /* <DEDUP_REMOVED lines=28> */
.L_x_2650:
[----:B------:R-:W-:Y:S05]  /*4ff0*/  BSYNC.RECONVERGENT B4 ;  /* 0x0000000000047941 */ /* 0x000fea0003800200 */
.L_x_2649:
[----:B------:R-:W-:-:S07]  /*5000*/  VIADD R59, R42, 0x1 ;  /* 0x000000012a3b7836 */ /* 0x000fce0000000000 */
.L_x_2648:
[----:B------:R-:W-:Y:S05]  /*5010*/  BSYNC.RECONVERGENT B3 ;  /* 0x0000000000037941 */ /* 0x000fea0003800200 */
.L_x_2647:
        /* <DEDUP_REMOVED lines=41> */
.L_x_2652:
[----:B------:R-:W-:Y:S05]  /*52b0*/  BSYNC.RECONVERGENT B3 ;  /* 0x0000000000037941 */ /* 0x000fea0003800200 */
.L_x_2651:
        /* <DEDUP_REMOVED lines=102> */
.L_x_2656:
[----:B------:R-:W-:Y:S05]  /*5920*/  BSYNC.RECONVERGENT B4 ;  /* 0x0000000000047941 */ /* 0x000fea0003800200 */
.L_x_2655:
[----:B------:R-:W-:-:S07]  /*5930*/  VIADD R84, R42, 0x1 ;  /* 0x000000012a547836 */ /* 0x000fce0000000000 */
.L_x_2654:
[----:B------:R-:W-:Y:S05]  /*5940*/  BSYNC.RECONVERGENT B3 ;  /* 0x0000000000037941 */ /* 0x000fea0003800200 */
.L_x_2653:
        /* <DEDUP_REMOVED lines=41> */
.L_x_2658:
[----:B------:R-:W-:Y:S05]  /*5be0*/  BSYNC.RECONVERGENT B3 ;  /* 0x0000000000037941 */ /* 0x000fea0003800200 */
.L_x_2657:
        /* <DEDUP_REMOVED lines=99> */
.L_x_2662:
[----:B------:R-:W-:Y:S05]  /*6220*/  BSYNC.RECONVERGENT B4 ;  /* 0x0000000000047941 */ /* 0x000fea0003800200 */
.L_x_2661:
[----:B------:R-:W-:-:S07]  /*6230*/  VIADD R84, R42, 0x1 ;  /* 0x000000012a547836 */ /* 0x000fce0000000000 */
.L_x_2660:
[----:B------:R-:W-:Y:S05]  /*6240*/  BSYNC.RECONVERGENT B3 ;  /* 0x0000000000037941 */ /* 0x000fea0003800200 */
.L_x_2659:
        /* <DEDUP_REMOVED lines=17> */
[----:B------:R-:W-:-:S07]  /*6360*/  IMAD.MOV.U32 R90, RZ, RZ, R52 ;  /* 0x000000ffff5a7224 */ /* 0x000fce00078e0034 */
        /* <DEDUP_REMOVED lines=23> */
.L_x_2664:
[----:B------:R-:W-:Y:S05]  /*64e0*/  BSYNC.RECONVERGENT B3 ;  /* 0x0000000000037941 */ /* 0x000fea0003800200 */
.L_x_2663:
        /* <DEDUP_REMOVED lines=74> */
[----:B------:R-:W1:Y:S02]  /*6990*/  F2I.FTZ.U32.TRUNC.NTZ R49, R45 ;  /* 0x0000002d00317305 */ /* 0x000e64000021f000 */
[----:B-1----:R-:W-:-:S04]  /*69a0*/  IMAD.MOV R48, RZ, RZ, -R49 ;  /* 0x000000ffff307224 */ /* 0x002fc800078e0a31 */
[----:B0-----:R-:W-:Y:S02]  /*69b0*/  IMAD R47, R48, R85, RZ ;  /* 0x00000055302f7224 */ /* 0x001fe400078e02ff */
[----:B------:R-:W-:-:S04]  /*69c0*/  IMAD.MOV.U32 R48, RZ, RZ, RZ ;  /* 0x000000ffff307224 */ /* 0x000fc800078e00ff */
        /* <DEDUP_REMOVED lines=10> */
[----:B------:R-:W-:-:S12]  /*6a70*/  IMAD.MOV.U32 R82, RZ, RZ, R70 ;  /* 0x000000ffff527224 */ /* 0x000fd800078e0046 */
[----:B------:R-:W-:Y:S01]  /*6a80*/  @P1 VIADD R41, R41, 0x1 ;  /* 0x0000000129291836 */ /* 0x000fe20000000000 */
[----:B------:R-:W-:-:S03]  /*6a90*/  DSETP.NEU.AND P1, PT, |R72|, +INF , PT ;  /* 0x7ff000004800742a */ /* 0x000fc60003f2d200 */
        /* <DEDUP_REMOVED lines=35> */
.L_x_2668:
[----:B------:R-:W-:Y:S05]  /*6cd0*/  BSYNC.RECONVERGENT B4 ;  /* 0x0000000000047941 */ /* 0x000fea0003800200 */
.L_x_2667:
[----:B------:R-:W-:-:S07]  /*6ce0*/  VIADD R84, R42, 0x1 ;  /* 0x000000012a547836 */ /* 0x000fce0000000000 */
.L_x_2666:
[----:B------:R-:W-:Y:S05]  /*6cf0*/  BSYNC.RECONVERGENT B3 ;  /* 0x0000000000037941 */ /* 0x000fea0003800200 */
.L_x_2665:
        /* <DEDUP_REMOVED lines=41> */
.L_x_2670:
[----:B------:R-:W-:Y:S05]  /*6f90*/  BSYNC.RECONVERGENT B3 ;  /* 0x0000000000037941 */ /* 0x000fea0003800200 */
.L_x_2669:
        /* <DEDUP_REMOVED lines=14> */
[----:B------:R-:W-:Y:S01]  /*7080*/  DMUL R84, R82, R82 ;  /* 0x0000005252547228 */ /* 0x000fe20000000000 */
[----:B------:R-:W1:Y:S02]  /*7090*/  I2F.F64 R92, R57 ;  /* 0x00000039005c7312 */ /* 0x000e640000201c00 */
[----:B------:R-:W-:-:S02]  /*70a0*/  FSEL R88, R88, -8.06006814911005101289e+34, !P1 ;  /* 0xf9785eba58587808 */ /* 0x000fc40004800000 */
[----:B------:R-:W-:Y:S01]  /*70b0*/  FSEL R89, -R89, 0.11223486810922622681, !P1 ;  /* 0x3de5db6559597808 */ /* 0x000fe20004800100 */
[----:B-1----:R-:W-:-:S05]  /*70c0*/  DFMA R92, R76, -0.5, R92 ;  /* 0xbfe000004c5c782b */ /* 0x002fca000000005c */
        /* <DEDUP_REMOVED lines=83> */
.L_x_2674:
[----:B------:R-:W-:Y:S05]  /*7600*/  BSYNC.RECONVERGENT B4 ;  /* 0x0000000000047941 */ /* 0x000fea0003800200 */
.L_x_2673:
[----:B------:R-:W-:-:S07]  /*7610*/  VIADD R57, R42, 0x1 ;  /* 0x000000012a397836 */ /* 0x000fce0000000000 */
.L_x_2672:
[----:B------:R-:W-:Y:S05]  /*7620*/  BSYNC.RECONVERGENT B3 ;  /* 0x0000000000037941 */ /* 0x000fea0003800200 */
.L_x_2671:
        /* <DEDUP_REMOVED lines=41> */
.L_x_2676:
[----:B------:R-:W-:Y:S05]  /*78c0*/  BSYNC.RECONVERGENT B3 ;  /* 0x0000000000037941 */ /* 0x000fea0003800200 */
.L_x_2675:
        /* <DEDUP_REMOVED lines=82> */
.L_x_2628:
[----:B------:R-:W-:Y:S05]  /*7df0*/  BSYNC.RECONVERGENT B2 ;  /* 0x0000000000027941 */ /* 0x000fea0003800200 */
.L_x_2627:
[----:B------:R-:W1:Y:S01]  /*7e00*/  LDCU UR7, c[0x0][0x39c] ;  /* 0x00007380ff0777ac */ /* 0x000e620008000800 */
[----:B------:R-:W-:Y:S01]  /*7e10*/  VIADD R57, R55, -UR4 ;  /* 0x8000000437397c36 */ /* 0x000fe20008000000 */
        /* <DEDUP_REMOVED lines=29> */
.L_x_2682:
[----:B------:R-:W-:Y:S05]  /*7ff0*/  BSYNC.RECONVERGENT B4 ;  /* 0x0000000000047941 */ /* 0x000fea0003800200 */
.L_x_2681:
[----:B------:R-:W-:-:S07]  /*8000*/  VIADD R83, R42, 0x1 ;  /* 0x000000012a537836 */ /* 0x000fce0000000000 */
.L_x_2680:
[----:B------:R-:W-:Y:S05]  /*8010*/  BSYNC.RECONVERGENT B3 ;  /* 0x0000000000037941 */ /* 0x000fea0003800200 */
.L_x_2679:
        /* <DEDUP_REMOVED lines=41> */
.L_x_2684:
[----:B------:R-:W-:Y:S05]  /*82b0*/  BSYNC.RECONVERGENT B3 ;  /* 0x0000000000037941 */ /* 0x000fea0003800200 */
.L_x_2683:
        /* <DEDUP_REMOVED lines=122> */
[----:B------:R-:W-:Y:S01]  /*8a60*/  DSETP.NEU.AND P1, PT, |R72|, +INF , PT ;  /* 0x7ff000004800742a */ /* 0x000fe20003f2d200 */
[----:B------:R-:W-:Y:S01]  /*8a70*/  VIADD R81, R81, UR7 ;  /* 0x0000000751517c36 */ /* 0x000fe20008000000 */
[----:B------:R-:W-:Y:S01]  /*8a80*/  BSSY.RECONVERGENT B3, `(.L_x_2685) ;  /* 0x0000025000037945 */ /* 0x000fe20003800200 */
        /* <DEDUP_REMOVED lines=31> */
[----:B------:R-:W-:Y:S05]  /*8c80*/  CALL.REL.NOINC `($_Z21render_braille_kernelPKhjjjiiiiiidhhPhS1_S1_$__internal_trig_reduction_slowpathd) ;  /* 0x0000102800807944 */ /* 0x000fea0003c00000 */
[----:B------:R-:W-:Y:S02]  /*8c90*/  IMAD.MOV.U32 R84, RZ, RZ, R46 ;  /* 0x000000ffff547224 */ /* 0x000fe400078e002e */
[----:B------:R-:W-:-:S07]  /*8ca0*/  IMAD.MOV.U32 R85, RZ, RZ, R47 ;  /* 0x000000ffff557224 */ /* 0x000fce00078e002f */
.L_x_2688:
[----:B------:R-:W-:Y:S05]  /*8cb0*/  BSYNC.RECONVERGENT B4 ;  /* 0x0000000000047941 */ /* 0x000fea0003800200 */
.L_x_2687:
[----:B------:R-:W-:-:S07]  /*8cc0*/  VIADD R94, R42, 0x1 ;  /* 0x000000012a5e7836 */ /* 0x000fce0000000000 */
.L_x_2686:
[----:B------:R-:W-:Y:S05]  /*8cd0*/  BSYNC.RECONVERGENT B3 ;  /* 0x0000000000037941 */ /* 0x000fea0003800200 */
.L_x_2685:
        /* <DEDUP_REMOVED lines=41> */
.L_x_2690:
[----:B------:R-:W-:Y:S05]  /*8f70*/  BSYNC.RECONVERGENT B3 ;  /* 0x0000000000037941 */ /* 0x000fea0003800200 */
.L_x_2689:
        /* <DEDUP_REMOVED lines=132> */
.L_x_2694:
[----:B------:R-:W-:Y:S05]  /*97c0*/  BSYNC.RECONVERGENT B4 ;  /* 0x0000000000047941 */ /* 0x000fea0003800200 */
.L_x_2693:
[----:B------:R-:W-:-:S07]  /*97d0*/  VIADD R94, R42, 0x1 ;  /* 0x000000012a5e7836 */ /* 0x000fce0000000000 */
.L_x_2692:
[----:B------:R-:W-:Y:S05]  /*97e0*/  BSYNC.RECONVERGENT B3 ;  /* 0x0000000000037941 */ /* 0x000fea0003800200 */
.L_x_2691:
        /* <DEDUP_REMOVED lines=41> */
.L_x_2696:
[----:B------:R-:W-:Y:S05]  /*9a80*/  BSYNC.RECONVERGENT B3 ;  /* 0x0000000000037941 */ /* 0x000fea0003800200 */
.L_x_2695:
        /* <DEDUP_REMOVED lines=154> */
[----:B0-----:R-:W-:Y:S05]  /*a430*/  CALL.REL.NOINC `($_Z21render_braille_kernelPKhjjjiiiiiidhhPhS1_S1_$__internal_trig_reduction_slowpathd) ;  /* 0x0000101000947944 */ /* 0x001fea0003c00000 */
[----:B------:R-:W-:Y:S02]  /*a440*/  IMAD.MOV.U32 R88, RZ, RZ, R46 ;  /* 0x000000ffff587224 */ /* 0x000fe400078e002e */
[----:B------:R-:W-:-:S07]  /*a450*/  IMAD.MOV.U32 R89, RZ, RZ, R47 ;  /* 0x000000ffff597224 */ /* 0x000fce00078e002f */
.L_x_2700:
[----:B------:R-:W-:Y:S05]  /*a460*/  BSYNC.RECONVERGENT B4 ;  /* 0x0000000000047941 */ /* 0x000fea0003800200 */
.L_x_2699:
[----:B------:R-:W-:-:S07]  /*a470*/  VIADD R94, R42, 0x1 ;  /* 0x000000012a5e7836 */ /* 0x000fce0000000000 */
.L_x_2698:
[----:B------:R-:W-:Y:S05]  /*a480*/  BSYNC.RECONVERGENT B3 ;  /* 0x0000000000037941 */ /* 0x000fea0003800200 */
.L_x_2697:
        /* <DEDUP_REMOVED lines=41> */
.L_x_2702:
[----:B------:R-:W-:Y:S05]  /*a720*/  BSYNC.RECONVERGENT B3 ;  /* 0x0000000000037941 */ /* 0x000fea0003800200 */
.L_x_2701:
        /* <DEDUP_REMOVED lines=15> */
[----:B------:R-:W1:Y:S02]  /*a820*/  I2F.F64 R96, R82 ;  /* 0x0000005200607312 */ /* 0x000e640000201c00 */
[----:B------:R-:W-:-:S02]  /*a830*/  FSEL R85, -R85, 0.11223486810922622681, !P1 ;  /* 0x3de5db6555557808 */ /* 0x000fc40004800100 */
[----:B------:R-:W-:Y:S01]  /*a840*/  FSEL R84, R84, -8.06006814911005101289e+34, !P1 ;  /* 0xf9785eba54547808 */ /* 0x000fe20004800000 */
        /* <DEDUP_REMOVED lines=84> */
.L_x_2706:
[----:B------:R-:W-:Y:S05]  /*ad90*/  BSYNC.RECONVERGENT B4 ;  /* 0x0000000000047941 */ /* 0x000fea0003800200 */
.L_x_2705:
[----:B------:R-:W-:-:S07]  /*ada0*/  VIADD R90, R42, 0x1 ;  /* 0x000000012a5a7836 */ /* 0x000fce0000000000 */
.L_x_2704:
[----:B------:R-:W-:Y:S05]  /*adb0*/  BSYNC.RECONVERGENT B3 ;  /* 0x0000000000037941 */ /* 0x000fea0003800200 */
.L_x_2703:
        /* <DEDUP_REMOVED lines=41> */
.L_x_2708:
[----:B------:R-:W-:Y:S05]  /*b050*/  BSYNC.RECONVERGENT B3 ;  /* 0x0000000000037941 */ /* 0x000fea0003800200 */
.L_x_2707:
        /* <DEDUP_REMOVED lines=99> */
.L_x_2712:
[----:B------:R-:W-:Y:S05]  /*b690*/  BSYNC.RECONVERGENT B4 ;  /* 0x0000000000047941 */ /* 0x000fea0003800200 */
.L_x_2711:
[----:B------:R-:W-:-:S07]  /*b6a0*/  VIADD R90, R42, 0x1 ;  /* 0x000000012a5a7836 */ /* 0x000fce0000000000 */
.L_x_2710:
[----:B------:R-:W-:Y:S05]  /*b6b0*/  BSYNC.RECONVERGENT B3 ;  /* 0x0000000000037941 */ /* 0x000fea0003800200 */
.L_x_2709:
        /* <DEDUP_REMOVED lines=41> */
.L_x_2714:
[----:B------:R-:W-:Y:S05]  /*b950*/  BSYNC.RECONVERGENT B3 ;  /* 0x0000000000037941 */ /* 0x000fea0003800200 */
.L_x_2713:
        /* <DEDUP_REMOVED lines=68> */
[----:B------:R-:W-:Y:S01]  /*bda0*/  ISETP.NE.AND P4, PT, R50, RZ, PT ;  /* 0x000000ff3200720c */ /* 0x000fe20003f85270 */
        /* <DEDUP_REMOVED lines=20> */
[----:B------:R-:W-:Y:S02]  /*bef0*/  DSETP.NEU.AND P1, PT, |R72|, +INF , PT ;  /* 0x7ff000004800742a */ /* 0x000fe40003f2d200 */
        /* <DEDUP_REMOVED lines=37> */
.L_x_2718:
[----:B------:R-:W-:Y:S05]  /*c150*/  BSYNC.RECONVERGENT B4 ;  /* 0x0000000000047941 */ /* 0x000fea0003800200 */
.L_x_2717:
[----:B------:R-:W-:-:S07]  /*c160*/  VIADD R90, R42, 0x1 ;  /* 0x000000012a5a7836 */ /* 0x000fce0000000000 */
.L_x_2716:
[----:B------:R-:W-:Y:S05]  /*c170*/  BSYNC.RECONVERGENT B3 ;  /* 0x0000000000037941 */ /* 0x000fea0003800200 */
.L_x_2715:
        /* <DEDUP_REMOVED lines=41> */
.L_x_2720:
[----:B------:R-:W-:Y:S05]  /*c410*/  BSYNC.RECONVERGENT B3 ;  /* 0x0000000000037941 */ /* 0x000fea0003800200 */
.L_x_2719:
        /* <DEDUP_REMOVED lines=102> */
.L_x_2724:
[----:B------:R-:W-:Y:S05]  /*ca80*/  BSYNC.RECONVERGENT B4 ;  /* 0x0000000000047941 */ /* 0x000fea0003800200 */
.L_x_2723:
[----:B------:R-:W-:-:S07]  /*ca90*/  VIADD R90, R42, 0x1 ;  /* 0x000000012a5a7836 */ /* 0x000fce0000000000 */
.L_x_2722:
[----:B------:R-:W-:Y:S05]  /*caa0*/  BSYNC.RECONVERGENT B3 ;  /* 0x0000000000037941 */ /* 0x000fea0003800200 */
.L_x_2721:
        /* <DEDUP_REMOVED lines=41> */
.L_x_2726:
[----:B------:R-:W-:Y:S05]  /*cd40*/  BSYNC.RECONVERGENT B3 ;  /* 0x0000000000037941 */ /* 0x000fea0003800200 */
.L_x_2725:
        /* <DEDUP_REMOVED lines=82> */
.L_x_2678:
[----:B------:R-:W-:Y:S05]  /*d270*/  BSYNC.RECONVERGENT B2 ;  /* 0x0000000000027941 */ /* 0x000fea0003800200 */
.L_x_2677:
[----:B------:R-:W2:Y:S01]  /*d280*/  LDCU UR7, c[0x0][0x39c] ;  /* 0x00007380ff0777ac */ /* 0x000ea20008000800 */
[----:B0-----:R-:W-:Y:S01]  /*d290*/  VIADD R40, R57, 0x2 ;  /* 0x0000000239287836 */ /* 0x001fe20000000000 */
[----:B------:R-:W-:Y:S04]  /*d2a0*/  BSSY.RECONVERGENT B2, `(.L_x_2727) ;  /* 0x0000544000027945 */ /* 0x000fe80003800200 */
[----:B--2---:R-:W-:-:S04]  /*d2b0*/  ISETP.GE.AND P1, PT, R40, UR7, PT ;  /* 0x0000000728007c0c */ /* 0x004fc8000bf26270 */
        /* <DEDUP_REMOVED lines=26> */
.L_x_2732:
[----:B------:R-:W-:Y:S05]  /*d460*/  BSYNC.RECONVERGENT B4 ;  /* 0x0000000000047941 */ /* 0x000fea0003800200 */
.L_x_2731:
[----:B------:R-:W-:-:S07]  /*d470*/  VIADD R83, R42, 0x1 ;  /* 0x000000012a537836 */ /* 0x000fce0000000000 */
.L_x_2730:
[----:B------:R-:W-:Y:S05]  /*d480*/  BSYNC.RECONVERGENT B3 ;  /* 0x0000000000037941 */ /* 0x000fea0003800200 */
.L_x_2729:
        /* <DEDUP_REMOVED lines=41> */
.L_x_2734:
[----:B------:R-:W-:Y:S05]  /*d720*/  BSYNC.RECONVERGENT B3 ;  /* 0x0000000000037941 */ /* 0x000fea0003800200 */
.L_x_2733:
        /* <DEDUP_REMOVED lines=159> */
.L_x_2738:
[----:B------:R-:W-:Y:S05]  /*e120*/  BSYNC.RECONVERGENT B4 ;  /* 0x0000000000047941 */ /* 0x000fea0003800200 */
.L_x_2737:
[----:B------:R-:W-:-:S07]  /*e130*/  VIADD R94, R42, 0x1 ;  /* 0x000000012a5e7836 */ /* 0x000fce0000000000 */
.L_x_2736:
[----:B------:R-:W-:Y:S05]  /*e140*/  BSYNC.RECONVERGENT B3 ;  /* 0x0000000000037941 */ /* 0x000fea0003800200 */
.L_x_2735:
        /* <DEDUP_REMOVED lines=41> */
.L_x_2740:
[----:B------:R-:W-:Y:S05]  /*e3e0*/  BSYNC.RECONVERGENT B3 ;  /* 0x0000000000037941 */ /* 0x000fea0003800200 */
.L_x_2739:
        /* <DEDUP_REMOVED lines=132> */
.L_x_2744:
[----:B------:R-:W-:Y:S05]  /*ec30*/  BSYNC.RECONVERGENT B4 ;  /* 0x0000000000047941 */ /* 0x000fea0003800200 */
.L_x_2743:
[----:B------:R-:W-:-:S07]  /*ec40*/  VIADD R94, R42, 0x1 ;  /* 0x000000012a5e7836 */ /* 0x000fce0000000000 */
.L_x_2742:
[----:B------:R-:W-:Y:S05]  /*ec50*/  BSYNC.RECONVERGENT B3 ;  /* 0x0000000000037941 */ /* 0x000fea0003800200 */
.L_x_2741:
        /* <DEDUP_REMOVED lines=41> */
.L_x_2746:
[----:B------:R-:W-:Y:S05]  /*eef0*/  BSYNC.RECONVERGENT B3 ;  /* 0x0000000000037941 */ /* 0x000fea0003800200 */
.L_x_2745:
        /* <DEDUP_REMOVED lines=157> */
.L_x_2750:
[----:B------:R-:W-:Y:S05]  /*f8d0*/  BSYNC.RECONVERGENT B4 ;  /* 0x0000000000047941 */ /* 0x000fea0003800200 */
.L_x_2749:
[----:B------:R-:W-:-:S07]  /*f8e0*/  VIADD R94, R42, 0x1 ;  /* 0x000000012a5e7836 */ /* 0x000fce0000000000 */
.L_x_2748:
[----:B------:R-:W-:Y:S05]  /*f8f0*/  BSYNC.RECONVERGENT B3 ;  /* 0x0000000000037941 */ /* 0x000fea0003800200 */
.L_x_2747:
        /* <DEDUP_REMOVED lines=41> */
.L_x_2752:
[----:B------:R-:W-:Y:S05]  /*fb90*/  BSYNC.RECONVERGENT B3 ;  /* 0x0000000000037941 */ /* 0x000fea0003800200 */
.L_x_2751:
        /* <DEDUP_REMOVED lines=102> */
.L_x_2756:
[----:B------:R-:W-:Y:S05]  /*10200*/  BSYNC.RECONVERGENT B4 ;  /* 0x0000000000047941 */ /* 0x000fea0003800200 */
.L_x_2755:
[----:B------:R-:W-:-:S07]  /*10210*/  VIADD R90, R42, 0x1 ;  /* 0x000000012a5a7836 */ /* 0x000fce0000000000 */
.L_x_2754:
[----:B------:R-:W-:Y:S05]  /*10220*/  BSYNC.RECONVERGENT B3 ;  /* 0x0000000000037941 */ /* 0x000fea0003800200 */
.L_x_2753:
        /* <DEDUP_REMOVED lines=41> */
.L_x_2758:
[----:B------:R-:W-:Y:S05]  /*104c0*/  BSYNC.RECONVERGENT B3 ;  /* 0x0000000000037941 */ /* 0x000fea0003800200 */
.L_x_2757:
        /* <DEDUP_REMOVED lines=99> */
.L_x_2762:
[----:B------:R-:W-:Y:S05]  /*10b00*/  BSYNC.RECONVERGENT B4 ;  /* 0x0000000000047941 */ /* 0x000fea0003800200 */
.L_x_2761:
[----:B------:R-:W-:-:S07]  /*10b10*/  VIADD R90, R42, 0x1 ;  /* 0x000000012a5a7836 */ /* 0x000fce0000000000 */
.L_x_2760:
[----:B------:R-:W-:Y:S05]  /*10b20*/  BSYNC.RECONVERGENT B3 ;  /* 0x0000000000037941 */ /* 0x000fea0003800200 */
.L_x_2759:
        /* <DEDUP_REMOVED lines=41> */
.L_x_2764:
[----:B------:R-:W-:Y:S05]  /*10dc0*/  BSYNC.RECONVERGENT B3 ;  /* 0x0000000000037941 */ /* 0x000fea0003800200 */
.L_x_2763:
        /* <DEDUP_REMOVED lines=127> */
.L_x_2768:
[----:B------:R-:W-:Y:S05]  /*115c0*/  BSYNC.RECONVERGENT B4 ;  /* 0x0000000000047941 */ /* 0x000fea0003800200 */
.L_x_2767:
[----:B------:R-:W-:-:S07]  /*115d0*/  VIADD R90, R42, 0x1 ;  /* 0x000000012a5a7836 */ /* 0x000fce0000000000 */
.L_x_2766:
[----:B------:R-:W-:Y:S05]  /*115e0*/  BSYNC.RECONVERGENT B3 ;  /* 0x0000000000037941 */ /* 0x000fea0003800200 */
.L_x_2765:
        /* <DEDUP_REMOVED lines=41> */
.L_x_2770:
[----:B------:R-:W-:Y:S05]  /*11880*/  BSYNC.RECONVERGENT B3 ;  /* 0x0000000000037941 */ /* 0x000fea0003800200 */
.L_x_2769:
        /* <DEDUP_REMOVED lines=102> */
.L_x_2774:
[----:B------:R-:W-:Y:S05]  /*11ef0*/  BSYNC.RECONVERGENT B4 ;  /* 0x0000000000047941 */ /* 0x000fea0003800200 */
.L_x_2773:
[----:B------:R-:W-:-:S07]  /*11f00*/  VIADD R90, R42, 0x1 ;  /* 0x000000012a5a7836 */ /* 0x000fce0000000000 */
.L_x_2772:
[----:B------:R-:W-:Y:S05]  /*11f10*/  BSYNC.RECONVERGENT B3 ;  /* 0x0000000000037941 */ /* 0x000fea0003800200 */
.L_x_2771:
        /* <DEDUP_REMOVED lines=41> */
.L_x_2776:
[----:B------:R-:W-:Y:S05]  /*121b0*/  BSYNC.RECONVERGENT B3 ;  /* 0x0000000000037941 */ /* 0x000fea0003800200 */
.L_x_2775:
        /* <DEDUP_REMOVED lines=82> */
.L_x_2728:
[----:B------:R-:W-:Y:S05]  /*126e0*/  BSYNC.RECONVERGENT B2 ;  /* 0x0000000000027941 */ /* 0x000fea0003800200 */
.L_x_2727:
[----:B------:R-:W-:-:S04]  /*126f0*/  UIADD3 UR7, UPT, UPT, -UR4, 0x2, URZ ;  /* 0x0000000204077890 */ /* 0x000fc8000fffe1ff */
[----:B------:R-:W-:-:S09]  /*12700*/  UISETP.GE.AND UP0, UPT, UR7, UR4, UPT ;  /* 0x000000040700728c */ /* 0x000fd2000bf06270 */
[----:B------:R-:W-:Y:S05]  /*12710*/  BRA.U UP0, `(.L_x_2777) ;  /* 0x0000015100907547 */ /* 0x000fea000b800000 */
[----:B------:R-:W2:Y:S01]  /*12720*/  LDCU UR8, c[0x0][0x39c] ;  /* 0x00007380ff0877ac */ /* 0x000ea20008000800 */
[----:B------:R-:W-:Y:S01]  /*12730*/  BSSY.RECONVERGENT B2, `(.L_x_2778) ;  /* 0x0000546000027945 */ /* 0x000fe20003800200 */
[----:B------:R-:W-:-:S06]  /*12740*/  ULOP3.LUT UR7, UR4, 0x3, URZ, 0x3c, !UPT ;  /* 0x0000000304077892 */ /* 0x000fcc000f8e3cff */
[----:B------:R-:W-:-:S05]  /*12750*/  VIADD R40, R55, UR7 ;  /* 0x0000000737287c36 */ /* 0x000fca0008000000 */
[----:B--2---:R-:W-:-:S04]  /*12760*/  ISETP.GE.AND P1, PT, R40, UR8, PT ;  /* 0x0000000828007c0c */ /* 0x004fc8000bf26270 */
[----:B------:R-:W-:-:S04]  /*12770*/  ISETP.LT.OR P1, PT, R40, RZ, P1 ;  /* 0x000000ff2800720c */ /* 0x000fc80000f21670 */
[----:B------:R-:W-:-:S13]  /*12780*/  PLOP3.LUT P1, PT, P1, P5, PT, 0xf8, 0x8f ;  /* 0x00000000008f781c */ /* 0x000fda0000f2bf70 */
[----:B------:R-:W-:Y:S05]  /*12790*/  @P1 BRA `(.L_x_2779) ;  /* 0x0000005000fc1947 */ /* 0x000fea0003800000 */
[----:B------:R-:W2:Y:S01]  /*127a0*/  LDCU UR7, c[0x0][0x3a4] ;  /* 0x00007480ff0777ac */ /* 0x000ea20008000800 */
[----:B------:R-:W-:Y:S01]  /*127b0*/  DSETP.NEU.AND P1, PT, |R72|, +INF , PT ;  /* 0x7ff000004800742a */ /* 0x000fe20003f2d200 */
[----:B------:R-:W-:Y:S01]  /*127c0*/  BSSY.RECONVERGENT B3, `(.L_x_2780) ;  /* 0x0000017000037945 */ /* 0x000fe20003800200 */
[----:B------:R-:W-:Y:S01]  /*127d0*/  IMAD.MOV.U32 R83, RZ, RZ, 0x1 ;  /* 0x00000001ff537424 */ /* 0x000fe200078e00ff */
[----:B------:R-:W0:Y:S01]  /*127e0*/  LDCU UR8, c[0x0][0x3a8] ;  /* 0x00007500ff0877ac */ /* 0x000e220008000800 */
[----:B------:R-:W-:Y:S02]  /*127f0*/  IMAD.MOV.U32 R84, RZ, RZ, R70 ;  /* 0x000000ffff547224 */ /* 0x000fe400078e0046 */
[----:B------:R-:W-:Y:S02]  /*12800*/  IMAD.MOV.U32 R85, RZ, RZ, R71 ;  /* 0x000000ffff557224 */ /* 0x000fe400078e0047 */
[----:B--2---:R-:W-:Y:S02]  /*12810*/  IMAD R82, R40, UR7, RZ ;  /* 0x0000000728527c24 */ /* 0x004fe4000f8e02ff */
[----:B01----:R-:W-:-:S02]  /*12820*/  IMAD R81, R61, UR8, RZ ;  /* 0x000000083d517c24 */ /* 0x003fc4000f8e02ff */
        /* <DEDUP_REMOVED lines=14> */
.L_x_2783:
[----:B------:R-:W-:Y:S05]  /*12910*/  BSYNC.RECONVERGENT B4 ;  /* 0x0000000000047941 */ /* 0x000fea0003800200 */
.L_x_2782:
[----:B------:R-:W-:-:S07]  /*12920*/  VIADD R83, R42, 0x1 ;  /* 0x000000012a537836 */ /* 0x000fce0000000000 */
.L_x_2781:
[----:B------:R-:W-:Y:S05]  /*12930*/  BSYNC.RECONVERGENT B3 ;  /* 0x0000000000037941 */ /* 0x000fea0003800200 */
.L_x_2780:
        /* <DEDUP_REMOVED lines=41> */
.L_x_2785:
[----:B------:R-:W-:Y:S05]  /*12bd0*/  BSYNC.RECONVERGENT B3 ;  /* 0x0000000000037941 */ /* 0x000fea0003800200 */
.L_x_2784:
        /* <DEDUP_REMOVED lines=159> */
.L_x_2789:
[----:B------:R-:W-:Y:S05]  /*135d0*/  BSYNC.RECONVERGENT B4 ;  /* 0x0000000000047941 */ /* 0x000fea0003800200 */
.L_x_2788:
[----:B------:R-:W-:-:S07]  /*135e0*/  VIADD R94, R42, 0x1 ;  /* 0x000000012a5e7836 */ /* 0x000fce0000000000 */
.L_x_2787:
[----:B------:R-:W-:Y:S05]  /*135f0*/  BSYNC.RECONVERGENT B3 ;  /* 0x0000000000037941 */ /* 0x000fea0003800200 */
.L_x_2786:
        /* <DEDUP_REMOVED lines=41> */
.L_x_2791:
[----:B------:R-:W-:Y:S05]  /*13890*/  BSYNC.RECONVERGENT B3 ;  /* 0x0000000000037941 */ /* 0x000fea0003800200 */
.L_x_2790:
        /* <DEDUP_REMOVED lines=132> */
.L_x_2795:
[----:B------:R-:W-:Y:S05]  /*140e0*/  BSYNC.RECONVERGENT B4 ;  /* 0x0000000000047941 */ /* 0x000fea0003800200 */
.L_x_2794:
[----:B------:R-:W-:-:S07]  /*140f0*/  VIADD R94, R42, 0x1 ;  /* 0x000000012a5e7836 */ /* 0x000fce0000000000 */
.L_x_2793:
[----:B------:R-:W-:Y:S05]  /*14100*/  BSYNC.RECONVERGENT B3 ;  /* 0x0000000000037941 */ /* 0x000fea0003800200 */
.L_x_2792:
        /* <DEDUP_REMOVED lines=41> */
.L_x_2797:
[----:B------:R-:W-:Y:S05]  /*143a0*/  BSYNC.RECONVERGENT B3 ;  /* 0x0000000000037941 */ /* 0x000fea0003800200 */
.L_x_2796:
        /* <DEDUP_REMOVED lines=157> */
.L_x_2801:
[----:B------:R-:W-:Y:S05]  /*14d80*/  BSYNC.RECONVERGENT B4 ;  /* 0x0000000000047941 */ /* 0x000fea0003800200 */
.L_x_2800:
[----:B------:R-:W-:-:S07]  /*14d90*/  VIADD R94, R42, 0x1 ;  /* 0x000000012a5e7836 */ /* 0x000fce0000000000 */
.L_x_2799:
[----:B------:R-:W-:Y:S05]  /*14da0*/  BSYNC.RECONVERGENT B3 ;  /* 0x0000000000037941 */ /* 0x000fea0003800200 */
.L_x_2798:
        /* <DEDUP_REMOVED lines=41> */
.L_x_2803:
[----:B------:R-:W-:Y:S05]  /*15040*/  BSYNC.RECONVERGENT B3 ;  /* 0x0000000000037941 */ /* 0x000fea0003800200 */
.L_x_2802:
        /* <DEDUP_REMOVED lines=102> */
.L_x_2807:
[----:B------:R-:W-:Y:S05]  /*156b0*/  BSYNC.RECONVERGENT B4 ;  /* 0x0000000000047941 */ /* 0x000fea0003800200 */
.L_x_2806:
[----:B------:R-:W-:-:S07]  /*156c0*/  VIADD R90, R42, 0x1 ;  /* 0x000000012a5a7836 */ /* 0x000fce0000000000 */
.L_x_2805:
[----:B------:R-:W-:Y:S05]  /*156d0*/  BSYNC.RECONVERGENT B3 ;  /* 0x0000000000037941 */ /* 0x000fea0003800200 */
.L_x_2804:
        /* <DEDUP_REMOVED lines=41> */
.L_x_2809:
[----:B------:R-:W-:Y:S05]  /*15970*/  BSYNC.RECONVERGENT B3 ;  /* 0x0000000000037941 */ /* 0x000fea0003800200 */
.L_x_2808:
        /* <DEDUP_REMOVED lines=99> */
.L_x_2813:
[----:B------:R-:W-:Y:S05]  /*15fb0*/  BSYNC.RECONVERGENT B4 ;  /* 0x0000000000047941 */ /* 0x000fea0003800200 */
.L_x_2812:
[----:B------:R-:W-:-:S07]  /*15fc0*/  VIADD R90, R42, 0x1 ;  /* 0x000000012a5a7836 */ /* 0x000fce0000000000 */
.L_x_2811:
[----:B------:R-:W-:Y:S05]  /*15fd0*/  BSYNC.RECONVERGENT B3 ;  /* 0x0000000000037941 */ /* 0x000fea0003800200 */
.L_x_2810:
        /* <DEDUP_REMOVED lines=41> */
.L_x_2815:
[----:B------:R-:W-:Y:S05]  /*16270*/  BSYNC.RECONVERGENT B3 ;  /* 0x0000000000037941 */ /* 0x000fea0003800200 */
.L_x_2814:
        /* <DEDUP_REMOVED lines=127> */
.L_x_2819:
[----:B------:R-:W-:Y:S05]  /*16a70*/  BSYNC.RECONVERGENT B4 ;  /* 0x0000000000047941 */ /* 0x000fea0003800200 */
.L_x_2818:
[----:B------:R-:W-:-:S07]  /*16a80*/  VIADD R90, R42, 0x1 ;  /* 0x000000012a5a7836 */ /* 0x000fce0000000000 */
.L_x_2817:
[----:B------:R-:W-:Y:S05]  /*16a90*/  BSYNC.RECONVERGENT B3 ;  /* 0x0000000000037941 */ /* 0x000fea0003800200 */
.L_x_2816:
        /* <DEDUP_REMOVED lines=41> */
.L_x_2821:
[----:B------:R-:W-:Y:S05]  /*16d30*/  BSYNC.RECONVERGENT B3 ;  /* 0x0000000000037941 */ /* 0x000fea0003800200 */
.L_x_2820:
        /* <DEDUP_REMOVED lines=102> */
.L_x_2825:
[----:B------:R-:W-:Y:S05]  /*173a0*/  BSYNC.RECONVERGENT B4 ;  /* 0x0000000000047941 */ /* 0x000fea0003800200 */
.L_x_2824:
[----:B------:R-:W-:-:S07]  /*173b0*/  VIADD R90, R42, 0x1 ;  /* 0x000000012a5a7836 */ /* 0x000fce0000000000 */
.L_x_2823:
[----:B------:R-:W-:Y:S05]  /*173c0*/  BSYNC.RECONVERGENT B3 ;  /* 0x0000000000037941 */ /* 0x000fea0003800200 */
.L_x_2822:
        /* <DEDUP_REMOVED lines=41> */
.L_x_2827:
[----:B------:R-:W-:Y:S05]  /*17660*/  BSYNC.RECONVERGENT B3 ;  /* 0x0000000000037941 */ /* 0x000fea0003800200 */
.L_x_2826:
        /* <DEDUP_REMOVED lines=82> */
.L_x_2779:
[----:B------:R-:W-:Y:S05]  /*17b90*/  BSYNC.RECONVERGENT B2 ;  /* 0x0000000000027941 */ /* 0x000fea0003800200 */
.L_x_2778:
[----:B------:R-:W-:-:S04]  /*17ba0*/  ULOP3.LUT UR7, UR4, 0x3, URZ, 0x3c, !UPT ;  /* 0x0000000304077892 */ /* 0x000fc8000f8e3cff */
[----:B------:R-:W-:-:S09]  /*17bb0*/  UISETP.GE.U32.AND UP0, UPT, UR7, UR4, UPT ;  /* 0x000000040700728c */ /* 0x000fd2000bf06070 */
[----:B------:R-:W-:Y:S05]  /*17bc0*/  BRA.U UP0, `(.L_x_2777) ;  /* 0x000000fd00647547 */ /* 0x000fea000b800000 */
[----:B------:R-:W3:Y:S01]  /*17bd0*/  LDCU UR7, c[0x0][0x39c] ;  /* 0x00007380ff0777ac */ /* 0x000ee20008000800 */
[----:B------:R-:W-:Y:S01]  /*17be0*/  VIADD R40, R57, 0x4 ;  /* 0x0000000439287836 */ /* 0x000fe20000000000 */
[----:B------:R-:W-:Y:S04]  /*17bf0*/  BSSY.RECONVERGENT B2, `(.L_x_2828) ;  /* 0x0000544000027945 */ /* 0x000fe80003800200 */
[----:B---3--:R-:W-:-:S04]  /*17c00*/  ISETP.GE.AND P1, PT, R40, UR7, PT ;  /* 0x0000000728007c0c */ /* 0x008fc8000bf26270 */
[----:B------:R-:W-:-:S04]  /*17c10*/  ISETP.LT.OR P1, PT, R40, RZ, P1 ;  /* 0x000000ff2800720c */ /* 0x000fc80000f21670 */
[----:B------:R-:W-:-:S13]  /*17c20*/  PLOP3.LUT P1, PT, P1, P5, PT, 0xf8, 0x8f ;  /* 0x00000000008f781c */ /* 0x000fda0000f2bf70 */
        /* <DEDUP_REMOVED lines=24> */
.L_x_2833:
[----:B------:R-:W-:Y:S05]  /*17db0*/  BSYNC.RECONVERGENT B4 ;  /* 0x0000000000047941 */ /* 0x000fea0003800200 */
.L_x_2832:
[----:B------:R-:W-:-:S07]  /*17dc0*/  VIADD R83, R42, 0x1 ;  /* 0x000000012a537836 */ /* 0x000fce0000000000 */
.L_x_2831:
[----:B------:R-:W-:Y:S05]  /*17dd0*/  BSYNC.RECONVERGENT B3 ;  /* 0x0000000000037941 */ /* 0x000fea0003800200 */
.L_x_2830:
        /* <DEDUP_REMOVED lines=41> */
.L_x_2835:
[----:B------:R-:W-:Y:S05]  /*18070*/  BSYNC.RECONVERGENT B3 ;  /* 0x0000000000037941 */ /* 0x000fea0003800200 */
.L_x_2834:
        /* <DEDUP_REMOVED lines=159> */
.L_x_2839:
[----:B------:R-:W-:Y:S05]  /*18a70*/  BSYNC.RECONVERGENT B4 ;  /* 0x0000000000047941 */ /* 0x000fea0003800200 */
.L_x_2838:
[----:B------:R-:W-:-:S07]  /*18a80*/  VIADD R94, R42, 0x1 ;  /* 0x000000012a5e7836 */ /* 0x000fce0000000000 */
.L_x_2837:
[----:B------:R-:W-:Y:S05]  /*18a90*/  BSYNC.RECONVERGENT B3 ;  /* 0x0000000000037941 */ /* 0x000fea0003800200 */
.L_x_2836:
        /* <DEDUP_REMOVED lines=41> */
.L_x_2841:
[----:B------:R-:W-:Y:S05]  /*18d30*/  BSYNC.RECONVERGENT B3 ;  /* 0x0000000000037941 */ /* 0x000fea0003800200 */
.L_x_2840:
        /* <DEDUP_REMOVED lines=132> */
.L_x_2845:
[----:B------:R-:W-:Y:S05]  /*19580*/  BSYNC.RECONVERGENT B4 ;  /* 0x0000000000047941 */ /* 0x000fea0003800200 */
.L_x_2844:
[----:B------:R-:W-:-:S07]  /*19590*/  VIADD R94, R42, 0x1 ;  /* 0x000000012a5e7836 */ /* 0x000fce0000000000 */
.L_x_2843:
[----:B------:R-:W-:Y:S05]  /*195a0*/  BSYNC.RECONVERGENT B3 ;  /* 0x0000000000037941 */ /* 0x000fea0003800200 */
.L_x_2842:
        /* <DEDUP_REMOVED lines=41> */
.L_x_2847:
[----:B------:R-:W-:Y:S05]  /*19840*/  BSYNC.RECONVERGENT B3 ;  /* 0x0000000000037941 */ /* 0x000fea0003800200 */
.L_x_2846:
        /* <DEDUP_REMOVED lines=157> */
.L_x_2851:
[----:B------:R-:W-:Y:S05]  /*1a220*/  BSYNC.RECONVERGENT B4 ;  /* 0x0000000000047941 */ /* 0x000fea0003800200 */
.L_x_2850:
[----:B------:R-:W-:-:S07]  /*1a230*/  VIADD R94, R42, 0x1 ;  /* 0x000000012a5e7836 */ /* 0x000fce0000000000 */
.L_x_2849:
[----:B------:R-:W-:Y:S05]  /*1a240*/  BSYNC.RECONVERGENT B3 ;  /* 0x0000000000037941 */ /* 0x000fea0003800200 */
.L_x_2848:
        /* <DEDUP_REMOVED lines=41> */
.L_x_2853:
[----:B------:R-:W-:Y:S05]  /*1a4e0*/  BSYNC.RECONVERGENT B3 ;  /* 0x0000000000037941 */ /* 0x000fea0003800200 */
.L_x_2852:
        /* <DEDUP_REMOVED lines=102> */
.L_x_2857:
[----:B------:R-:W-:Y:S05]  /*1ab50*/  BSYNC.RECONVERGENT B4 ;  /* 0x0000000000047941 */ /* 0x000fea0003800200 */
.L_x_2856:
[----:B------:R-:W-:-:S07]  /*1ab60*/  VIADD R90, R42, 0x1 ;  /* 0x000000012a5a7836 */ /* 0x000fce0000000000 */
.L_x_2855:
[----:B------:R-:W-:Y:S05]  /*1ab70*/  BSYNC.RECONVERGENT B3 ;  /* 0x0000000000037941 */ /* 0x000fea0003800200 */
.L_x_2854:
        /* <DEDUP_REMOVED lines=41> */
.L_x_2859:
[----:B------:R-:W-:Y:S05]  /*1ae10*/  BSYNC.RECONVERGENT B3 ;  /* 0x0000000000037941 */ /* 0x000fea0003800200 */
.L_x_2858:
        /* <DEDUP_REMOVED lines=99> */
.L_x_2863:
[----:B------:R-:W-:Y:S05]  /*1b450*/  BSYNC.RECONVERGENT B4 ;  /* 0x0000000000047941 */ /* 0x000fea0003800200 */
.L_x_2862:
[----:B------:R-:W-:-:S07]  /*1b460*/  VIADD R90, R42, 0x1 ;  /* 0x000000012a5a7836 */ /* 0x000fce0000000000 */
.L_x_2861:
[----:B------:R-:W-:Y:S05]  /*1b470*/  BSYNC.RECONVERGENT B3 ;  /* 0x0000000000037941 */ /* 0x000fea0003800200 */
.L_x_2860:
        /* <DEDUP_REMOVED lines=41> */
.L_x_2865:
[----:B------:R-:W-:Y:S05]  /*1b710*/  BSYNC.RECONVERGENT B3 ;  /* 0x0000000000037941 */ /* 0x000fea0003800200 */
.L_x_2864:
        /* <DEDUP_REMOVED lines=127> */
.L_x_2869:
[----:B------:R-:W-:Y:S05]  /*1bf10*/  BSYNC.RECONVERGENT B4 ;  /* 0x0000000000047941 */ /* 0x000fea0003800200 */
.L_x_2868:
[----:B------:R-:W-:-:S07]  /*1bf20*/  VIADD R90, R42, 0x1 ;  /* 0x000000012a5a7836 */ /* 0x000fce0000000000 */
.L_x_2867:
[----:B------:R-:W-:Y:S05]  /*1bf30*/  BSYNC.RECONVERGENT B3 ;  /* 0x0000000000037941 */ /* 0x000fea0003800200 */
.L_x_2866:
        /* <DEDUP_REMOVED lines=41> */
.L_x_2871:
[----:B------:R-:W-:Y:S05]  /*1c1d0*/  BSYNC.RECONVERGENT B3 ;  /* 0x0000000000037941 */ /* 0x000fea0003800200 */
.L_x_2870:
        /* <DEDUP_REMOVED lines=102> */
.L_x_2875:
[----:B------:R-:W-:Y:S05]  /*1c840*/  BSYNC.RECONVERGENT B4 ;  /* 0x0000000000047941 */ /* 0x000fea0003800200 */
.L_x_2874:
[----:B------:R-:W-:-:S07]  /*1c850*/  VIADD R90, R42, 0x1 ;  /* 0x000000012a5a7836 */ /* 0x000fce0000000000 */
.L_x_2873:
[----:B------:R-:W-:Y:S05]  /*1c860*/  BSYNC.RECONVERGENT B3 ;  /* 0x0000000000037941 */ /* 0x000fea0003800200 */
.L_x_2872:
        /* <DEDUP_REMOVED lines=41> */
.L_x_2877:
[----:B------:R-:W-:Y:S05]  /*1cb00*/  BSYNC.RECONVERGENT B3 ;  /* 0x0000000000037941 */ /* 0x000fea0003800200 */
.L_x_2876:
        /* <DEDUP_REMOVED lines=82> */
.L_x_2829:
[----:B------:R-:W-:Y:S05]  /*1d030*/  BSYNC.RECONVERGENT B2 ;  /* 0x0000000000027941 */ /* 0x000fea0003800200 */
.L_x_2828:
[----:B------:R-:W-:-:S04]  /*1d040*/  UIADD3 UR7, UPT, UPT, -UR4, 0x4, URZ ;  /* 0x0000000404077890 */ /* 0x000fc8000fffe1ff */
        /* <DEDUP_REMOVED lines=32> */
.L_x_2883:
[----:B------:R-:W-:Y:S05]  /*1d250*/  BSYNC.RECONVERGENT B4 ;  /* 0x0000000000047941 */ /* 0x000fea0003800200 */
.L_x_2882:
[----:B------:R-:W-:-:S07]  /*1d260*/  VIADD R83, R42, 0x1 ;  /* 0x000000012a537836 */ /* 0x000fce0000000000 */
.L_x_2881:
[----:B------:R-:W-:Y:S05]  /*1d270*/  BSYNC.RECONVERGENT B3 ;  /* 0x0000000000037941 */ /* 0x000fea0003800200 */
.L_x_2880:
        /* <DEDUP_REMOVED lines=41> */
.L_x_2885:
[----:B------:R-:W-:Y:S05]  /*1d510*/  BSYNC.RECONVERGENT B3 ;  /* 0x0000000000037941 */ /* 0x000fea0003800200 */
.L_x_2884:
        /* <DEDUP_REMOVED lines=159> */
.L_x_2889:
[----:B------:R-:W-:Y:S05]  /*1df10*/  BSYNC.RECONVERGENT B4 ;  /* 0x0000000000047941 */ /* 0x000fea0003800200 */
.L_x_2888:
[----:B------:R-:W-:-:S07]  /*1df20*/  VIADD R94, R42, 0x1 ;  /* 0x000000012a5e7836 */ /* 0x000fce0000000000 */
.L_x_2887:
[----:B------:R-:W-:Y:S05]  /*1df30*/  BSYNC.RECONVERGENT B3 ;  /* 0x0000000000037941 */ /* 0x000fea0003800200 */
.L_x_2886:
        /* <DEDUP_REMOVED lines=41> */
.L_x_2891:
[----:B------:R-:W-:Y:S05]  /*1e1d0*/  BSYNC.RECONVERGENT B3 ;  /* 0x0000000000037941 */ /* 0x000fea0003800200 */
.L_x_2890:
        /* <DEDUP_REMOVED lines=132> */
.L_x_2895:
[----:B------:R-:W-:Y:S05]  /*1ea20*/  BSYNC.RECONVERGENT B4 ;  /* 0x0000000000047941 */ /* 0x000fea0003800200 */
.L_x_2894:
[----:B------:R-:W-:-:S07]  /*1ea30*/  VIADD R94, R42, 0x1 ;  /* 0x000000012a5e7836 */ /* 0x000fce0000000000 */
.L_x_2893:
[----:B------:R-:W-:Y:S05]  /*1ea40*/  BSYNC.RECONVERGENT B3 ;  /* 0x0000000000037941 */ /* 0x000fea0003800200 */
.L_x_2892:
        /* <DEDUP_REMOVED lines=41> */
.L_x_2897:
[----:B------:R-:W-:Y:S05]  /*1ece0*/  BSYNC.RECONVERGENT B3 ;  /* 0x0000000000037941 */ /* 0x000fea0003800200 */
.L_x_2896:
        /* <DEDUP_REMOVED lines=157> */
.L_x_2901:
[----:B------:R-:W-:Y:S05]  /*1f6c0*/  BSYNC.RECONVERGENT B4 ;  /* 0x0000000000047941 */ /* 0x000fea0003800200 */
.L_x_2900:
[----:B------:R-:W-:-:S07]  /*1f6d0*/  VIADD R94, R42, 0x1 ;  /* 0x000000012a5e7836 */ /* 0x000fce0000000000 */
.L_x_2899:
[----:B------:R-:W-:Y:S05]  /*1f6e0*/  BSYNC.RECONVERGENT B3 ;  /* 0x0000000000037941 */ /* 0x000fea0003800200 */
.L_x_2898:
        /* <DEDUP_REMOVED lines=41> */
.L_x_2903:
[----:B------:R-:W-:Y:S05]  /*1f980*/  BSYNC.RECONVERGENT B3 ;  /* 0x0000000000037941 */ /* 0x000fea0003800200 */
.L_x_2902:
        /* <DEDUP_REMOVED lines=102> */
.L_x_2907:
[----:B------:R-:W-:Y:S05]  /*1fff0*/  BSYNC.RECONVERGENT B4 ;  /* 0x0000000000047941 */ /* 0x000fea0003800200 */
.L_x_2906:
[----:B------:R-:W-:-:S07]  /*20000*/  VIADD R90, R42, 0x1 ;  /* 0x000000012a5a7836 */ /* 0x000fce0000000000 */
.L_x_2905:
[----:B------:R-:W-:Y:S05]  /*20010*/  BSYNC.RECONVERGENT B3 ;  /* 0x0000000000037941 */ /* 0x000fea0003800200 */
.L_x_2904:
        /* <DEDUP_REMOVED lines=41> */
.L_x_2909:
[----:B------:R-:W-:Y:S05]  /*202b0*/  BSYNC.RECONVERGENT B3 ;  /* 0x0000000000037941 */ /* 0x000fea0003800200 */
.L_x_2908:
        /* <DEDUP_REMOVED lines=99> */
.L_x_2913:
[----:B------:R-:W-:Y:S05]  /*208f0*/  BSYNC.RECONVERGENT B4 ;  /* 0x0000000000047941 */ /* 0x000fea0003800200 */
.L_x_2912:
[----:B------:R-:W-:-:S07]  /*20900*/  VIADD R90, R42, 0x1 ;  /* 0x000000012a5a7836 */ /* 0x000fce0000000000 */
.L_x_2911:
[----:B------:R-:W-:Y:S05]  /*20910*/  BSYNC.RECONVERGENT B3 ;  /* 0x0000000000037941 */ /* 0x000fea0003800200 */
.L_x_2910:
        /* <DEDUP_REMOVED lines=41> */
.L_x_2915:
[----:B------:R-:W-:Y:S05]  /*20bb0*/  BSYNC.RECONVERGENT B3 ;  /* 0x0000000000037941 */ /* 0x000fea0003800200 */
.L_x_2914:
        /* <DEDUP_REMOVED lines=127> */
.L_x_2919:
[----:B------:R-:W-:Y:S05]  /*213b0*/  BSYNC.RECONVERGENT B4 ;  /* 0x0000000000047941 */ /* 0x000fea0003800200 */
.L_x_2918:
[----:B------:R-:W-:-:S07]  /*213c0*/  VIADD R90, R42, 0x1 ;  /* 0x000000012a5a7836 */ /* 0x000fce0000000000 */
.L_x_2917:
[----:B------:R-:W-:Y:S05]  /*213d0*/  BSYNC.RECONVERGENT B3 ;  /* 0x0000000000037941 */ /* 0x000fea0003800200 */
.L_x_2916:
        /* <DEDUP_REMOVED lines=41> */
.L_x_2921:
[----:B------:R-:W-:Y:S05]  /*21670*/  BSYNC.RECONVERGENT B3 ;  /* 0x0000000000037941 */ /* 0x000fea0003800200 */
.L_x_2920:
        /* <DEDUP_REMOVED lines=102> */
.L_x_2925:
[----:B------:R-:W-:Y:S05]  /*21ce0*/  BSYNC.RECONVERGENT B4 ;  /* 0x0000000000047941 */ /* 0x000fea0003800200 */
.L_x_2924:
[----:B------:R-:W-:-:S07]  /*21cf0*/  VIADD R90, R42, 0x1 ;  /* 0x000000012a5a7836 */ /* 0x000fce0000000000 */
.L_x_2923:
[----:B------:R-:W-:Y:S05]  /*21d00*/  BSYNC.RECONVERGENT B3 ;  /* 0x0000000000037941 */ /* 0x000fea0003800200 */
.L_x_2922:
        /* <DEDUP_REMOVED lines=41> */
.L_x_2927:
[----:B------:R-:W-:Y:S05]  /*21fa0*/  BSYNC.RECONVERGENT B3 ;  /* 0x0000000000037941 */ /* 0x000fea0003800200 */
.L_x_2926:
        /* <DEDUP_REMOVED lines=82> */
.L_x_2879:
[----:B------:R-:W-:Y:S05]  /*224d0*/  BSYNC.RECONVERGENT B2 ;  /* 0x0000000000027941 */ /* 0x000fea0003800200 */
.L_x_2878:
        /* <DEDUP_REMOVED lines=10> */
[----:B------:R-:W0:Y:S01]  /*22580*/  LDCU UR7, c[0x0][0x3a4] ;  /* 0x00007480ff0777ac */ /* 0x000e220008000800 */
[----:B------:R-:W-:Y:S01]  /*22590*/  DSETP.NEU.AND P5, PT, |R72|, +INF , PT ;  /* 0x7ff000004800742a */ /* 0x000fe20003fad200 */
[----:B------:R-:W-:Y:S01]  /*225a0*/  BSSY.RECONVERGENT B3, `(.L_x_2929) ;  /* 0x0000017000037945 */ /* 0x000fe20003800200 */
[----:B------:R-:W-:Y:S01]  /*225b0*/  IMAD.MOV.U32 R90, RZ, RZ, 0x1 ;  /* 0x00000001ff5a7424 */ /* 0x000fe200078e00ff */
[----:B------:R-:W3:Y:S01]  /*225c0*/  LDCU UR8, c[0x0][0x3a8] ;  /* 0x00007500ff0877ac */ /* 0x000ee20008000800 */
[----:B------:R-:W-:Y:S02]  /*225d0*/  IMAD.MOV.U32 R82, RZ, RZ, R70 ;  /* 0x000000ffff527224 */ /* 0x000fe400078e0046 */
[----:B------:R-:W-:Y:S02]  /*225e0*/  IMAD.MOV.U32 R83, RZ, RZ, R71 ;  /* 0x000000ffff537224 */ /* 0x000fe400078e0047 */
[----:B012---:R-:W-:Y:S02]  /*225f0*/  IMAD R81, R40, UR7, RZ ;  /* 0x0000000728517c24 */ /* 0x007fe4000f8e02ff */
[----:B---3--:R-:W-:-:S02]  /*22600*/  IMAD R80, R61, UR8, RZ ;  /* 0x000000083d507c24 */ /* 0x008fc4000f8e02ff */
        /* <DEDUP_REMOVED lines=14> */
.L_x_2932:
[----:B------:R-:W-:Y:S05]  /*226f0*/  BSYNC.RECONVERGENT B4 ;  /* 0x0000000000047941 */ /* 0x000fea0003800200 */
.L_x_2931:
[----:B------:R-:W-:-:S07]  /*22700*/  VIADD R90, R42, 0x1 ;  /* 0x000000012a5a7836 */ /* 0x000fce0000000000 */
.L_x_2930:
[----:B------:R-:W-:Y:S05]  /*22710*/  BSYNC.RECONVERGENT B3 ;  /* 0x0000000000037941 */ /* 0x000fea0003800200 */
.L_x_2929:
        /* <DEDUP_REMOVED lines=41> */
.L_x_2934:
[----:B------:R-:W-:Y:S05]  /*229b0*/  BSYNC.RECONVERGENT B3 ;  /* 0x0000000000037941 */ /* 0x000fea0003800200 */
.L_x_2933:
        /* <DEDUP_REMOVED lines=29> */
[----:B------:R-:W-:-:S04]  /*22b90*/  IMAD.HI.U32 R95, R87, R95, R86 ;  /* 0x0000005f575f7227 */ /* 0x000fc800078e0056 */
[--C-:B-1----:R-:W-:Y:S02]  /*22ba0*/  IMAD.MOV R98, RZ, RZ, -R85.reuse ;  /* 0x000000ffff627224 */ /* 0x102fe400078e0a55 */
[----:B------:R-:W-:Y:S02]  /*22bb0*/  IMAD.MOV.U32 R86, RZ, RZ, 0x20fd8164 ;  /* 0x20fd8164ff567424 */ /* 0x000fe400078e00ff */
[----:B------:R-:W-:Y:S01]  /*22bc0*/  IMAD R93, R98, R91, RZ ;  /* 0x0000005b625d7224 */ /* 0x000fe200078e02ff */
[----:B------:R-:W-:Y:S01]  /*22bd0*/  IABS R98, R80 ;  /* 0x0000005000627213 */ /* 0x000fe20000000000 */
        /* <DEDUP_REMOVED lines=124> */
.L_x_2938:
[----:B------:R-:W-:Y:S05]  /*233a0*/  BSYNC.RECONVERGENT B4 ;  /* 0x0000000000047941 */ /* 0x000fea0003800200 */
.L_x_2937:
[----:B------:R-:W-:-:S07]  /*233b0*/  VIADD R90, R42, 0x1 ;  /* 0x000000012a5a7836 */ /* 0x000fce0000000000 */
.L_x_2936:
[----:B------:R-:W-:Y:S05]  /*233c0*/  BSYNC.RECONVERGENT B3 ;  /* 0x0000000000037941 */ /* 0x000fea0003800200 */
.L_x_2935:
        /* <DEDUP_REMOVED lines=41> */
.L_x_2940:
[----:B------:R-:W-:Y:S05]  /*23660*/  BSYNC.RECONVERGENT B3 ;  /* 0x0000000000037941 */ /* 0x000fea0003800200 */
.L_x_2939:
        /* <DEDUP_REMOVED lines=130> */
[----:B------:R-:W-:Y:S05]  /*23e90*/  CALL.REL.NOINC `($_Z21render_braille_kernelPKhjjjiiiiiidhhPhS1_S1_$__internal_trig_reduction_slowpathd) ;  /* 0x00000e7400fc7944 */ /* 0x000fea0003c00000 */
[----:B------:R-:W-:Y:S02]  /*23ea0*/  IMAD.MOV.U32 R82, RZ, RZ, R46 ;  /* 0x000000ffff527224 */ /* 0x000fe400078e002e */
[----:B------:R-:W-:-:S07]  /*23eb0*/  IMAD.MOV.U32 R83, RZ, RZ, R47 ;  /* 0x000000ffff537224 */ /* 0x000fce00078e002f */
.L_x_2944:
[----:B------:R-:W-:Y:S05]  /*23ec0*/  BSYNC.RECONVERGENT B4 ;  /* 0x0000000000047941 */ /* 0x000fea0003800200 */
.L_x_2943:
[----:B------:R-:W-:-:S07]  /*23ed0*/  VIADD R90, R42, 0x1 ;  /* 0x000000012a5a7836 */ /* 0x000fce0000000000 */
.L_x_2942:
[----:B------:R-:W-:Y:S05]  /*23ee0*/  BSYNC.RECONVERGENT B3 ;  /* 0x0000000000037941 */ /* 0x000fea0003800200 */
.L_x_2941:
        /* <DEDUP_REMOVED lines=41> */
.L_x_2946:
[----:B------:R-:W-:Y:S05]  /*24180*/  BSYNC.RECONVERGENT B3 ;  /* 0x0000000000037941 */ /* 0x000fea0003800200 */
.L_x_2945:
        /* <DEDUP_REMOVED lines=54> */
[----:B------:R2:W3:Y:S07]  /*244f0*/  I2F.F64 R102, R44 ;  /* 0x0000002c00667312 */ /* 0x0004ee0000201c00 */
[----:B------:R-:W-:Y:S01]  /*24500*/  DFMA R40, R50, R88, R88 ;  /* 0x000000583228722b */ /* 0x000fe20000000058 */
[----:B--2---:R-:W-:Y:S01]  /*24510*/  IMAD.MOV.U32 R44, RZ, RZ, RZ ;  /* 0x000000ffff2c7224 */ /* 0x004fe200078e00ff */
[----:B------:R-:W-:-:S02]  /*24520*/  DFMA R50, R86, R50, 1 ;  /* 0x3ff000005632742b */ /* 0x000fc40000000032 */
[----:B---3--:R-:W-:-:S08]  /*24530*/  DFMA R102, R76, -0.5, R102 ;  /* 0xbfe000004c66782b */ /* 0x008fd00000000066 */
        /* <DEDUP_REMOVED lines=36> */
[----:B-1----:R-:W-:Y:S01]  /*24780*/  IABS R85, R84 ;  /* 0x0000005400557213 */ /* 0x002fe20000000000 */
[----:B------:R-:W-:Y:S01]  /*24790*/  VIADD R81, R81, UR7 ;  /* 0x0000000751517c36 */ /* 0x000fe20008000000 */
[----:B------:R-:W-:Y:S01]  /*247a0*/  UMOV UR8, 0xe5604189 ;  /* 0xe560418900087882 */ /* 0x000fe20000000000 */
[----:B------:R-:W-:Y:S01]  /*247b0*/  UMOV UR9, 0x3fd322d0 ;  /* 0x3fd322d000097882 */ /* 0x000fe20000000000 */
[----:B------:R-:W0:Y:S01]  /*247c0*/  I2F.RP R42, R85 ;  /* 0x00000055002a7306 */ /* 0x000e220000209400 */
[----:B------:R-:W-:Y:S01]  /*247d0*/  BSSY.RECONVERGENT B3, `(.L_x_2947) ;  /* 0x000003b000037945 */ /* 0x000fe20003800200 */
[----:B------:R-:W-:-:S02]  /*247e0*/  IMAD.MOV.U32 R90, RZ, RZ, 0x1 ;  /* 0x00000001ff5a7424 */ /* 0x000fc400078e00ff */
[----:B------:R-:W-:Y:S02]  /*247f0*/  IMAD.MOV.U32 R86, RZ, RZ, R70 ;  /* 0x000000ffff567224 */ /* 0x000fe400078e0046 */
[----:B------:R-:W-:Y:S02]  /*24800*/  IMAD.MOV.U32 R87, RZ, RZ, R71 ;  /* 0x000000ffff577224 */ /* 0x000fe400078e0047 */
[----:B0-----:R-:W0:Y:S02]  /*24810*/  MUFU.RCP R42, R42 ;  /* 0x0000002a002a7308 */ /* 0x001e240000001000 */
[----:B0-----:R-:W-:-:S06]  /*24820*/  VIADD R40, R42, 0xffffffe ;  /* 0x0ffffffe2a287836 */ /* 0x001fcc0000000000 */
[----:B------:R0:W1:Y:S02]  /*24830*/  F2I.FTZ.U32.TRUNC.NTZ R41, R40 ;  /* 0x0000002800297305 */ /* 0x000064000021f000 */
[----:B0-----:R-:W-:Y:S02]  /*24840*/  IMAD.MOV.U32 R40, RZ, RZ, RZ ;  /* 0x000000ffff287224 */ /* 0x001fe400078e00ff */
[----:B-1----:R-:W-:-:S04]  /*24850*/  IMAD.MOV R82, RZ, RZ, -R41 ;  /* 0x000000ffff527224 */ /* 0x002fc800078e0a29 */
[----:B------:R-:W-:Y:S01]  /*24860*/  IMAD R43, R82, R85, RZ ;  /* 0x00000055522b7224 */ /* 0x000fe200078e02ff */
        /* <DEDUP_REMOVED lines=44> */
[----:B------:R-:W-:Y:S05]  /*24b30*/  CALL.REL.NOINC `($_Z21render_braille_kernelPKhjjjiiiiiidhhPhS1_S1_$__internal_trig_reduction_slowpathd) ;  /* 0x00000e6800d47944 */ /* 0x000fea0003c00000 */
[----:B------:R-:W-:Y:S02]  /*24b40*/  IMAD.MOV.U32 R86, RZ, RZ, R46 ;  /* 0x000000ffff567224 */ /* 0x000fe400078e002e */
[----:B------:R-:W-:-:S07]  /*24b50*/  IMAD.MOV.U32 R87, RZ, RZ, R47 ;  /* 0x000000ffff577224 */ /* 0x000fce00078e002f */
.L_x_2950:
[----:B------:R-:W-:Y:S05]  /*24b60*/  BSYNC.RECONVERGENT B4 ;  /* 0x0000000000047941 */ /* 0x000fea0003800200 */
.L_x_2949:
[----:B------:R-:W-:-:S07]  /*24b70*/  VIADD R90, R42, 0x1 ;  /* 0x000000012a5a7836 */ /* 0x000fce0000000000 */
.L_x_2948:
[----:B------:R-:W-:Y:S05]  /*24b80*/  BSYNC.RECONVERGENT B3 ;  /* 0x0000000000037941 */ /* 0x000fea0003800200 */
.L_x_2947:
        /* <DEDUP_REMOVED lines=41> */
.L_x_2952:
[----:B------:R-:W-:Y:S05]  /*24e20*/  BSYNC.RECONVERGENT B3 ;  /* 0x0000000000037941 */ /* 0x000fea0003800200 */
.L_x_2951:
        /* <DEDUP_REMOVED lines=102> */
.L_x_2956:
[----:B------:R-:W-:Y:S05]  /*25490*/  BSYNC.RECONVERGENT B4 ;  /* 0x0000000000047941 */ /* 0x000fea0003800200 */
.L_x_2955:
[----:B------:R-:W-:-:S07]  /*254a0*/  VIADD R81, R42, 0x1 ;  /* 0x000000012a517836 */ /* 0x000fce0000000000 */
.L_x_2954:
[----:B------:R-:W-:Y:S05]  /*254b0*/  BSYNC.RECONVERGENT B3 ;  /* 0x0000000000037941 */ /* 0x000fea0003800200 */
.L_x_2953:
        /* <DEDUP_REMOVED lines=41> */
.L_x_2958:
[----:B------:R-:W-:Y:S05]  /*25750*/  BSYNC.RECONVERGENT B3 ;  /* 0x0000000000037941 */ /* 0x000fea0003800200 */
.L_x_2957:
        /* <DEDUP_REMOVED lines=98> */
.L_x_2962:
[----:B------:R-:W-:Y:S05]  /*25d80*/  BSYNC.RECONVERGENT B4 ;  /* 0x0000000000047941 */ /* 0x000fea0003800200 */
.L_x_2961:
[----:B------:R-:W-:-:S07]  /*25d90*/  VIADD R81, R42, 0x1 ;  /* 0x000000012a517836 */ /* 0x000fce0000000000 */
.L_x_2960:
[----:B------:R-:W-:Y:S05]  /*25da0*/  BSYNC.RECONVERGENT B3 ;  /* 0x0000000000037941 */ /* 0x000fea0003800200 */
.L_x_2959:
        /* <DEDUP_REMOVED lines=41> */
.L_x_2964:
[----:B------:R-:W-:Y:S05]  /*26040*/  BSYNC.RECONVERGENT B3 ;  /* 0x0000000000037941 */ /* 0x000fea0003800200 */
.L_x_2963:
        /* <DEDUP_REMOVED lines=68> */
[----:B------:R-:W-:Y:S01]  /*26490*/  DSETP.NEU.AND P5, PT, |R72|, +INF , PT ;  /* 0x7ff000004800742a */ /* 0x000fe20003fad200 */
[----:B------:R-:W-:Y:S06]  /*264a0*/  BSSY.RECONVERGENT B3, `(.L_x_2965) ;  /* 0x000003c000037945 */ /* 0x000fec0003800200 */
        /* <DEDUP_REMOVED lines=18> */
[----:B------:R-:W-:Y:S02]  /*265d0*/  IMAD.MOV.U32 R81, RZ, RZ, 0x1 ;  /* 0x00000001ff517424 */ /* 0x000fe400078e00ff */
[----:B------:R-:W-:-:S10]  /*265e0*/  IMAD.MOV.U32 R82, RZ, RZ, R70 ;  /* 0x000000ffff527224 */ /* 0x000fd400078e0046 */
        /* <DEDUP_REMOVED lines=37> */
.L_x_2968:
[----:B------:R-:W-:Y:S05]  /*26840*/  BSYNC.RECONVERGENT B4 ;  /* 0x0000000000047941 */ /* 0x000fea0003800200 */
.L_x_2967:
[----:B------:R-:W-:-:S07]  /*26850*/  VIADD R81, R42, 0x1 ;  /* 0x000000012a517836 */ /* 0x000fce0000000000 */
.L_x_2966:
[----:B------:R-:W-:Y:S05]  /*26860*/  BSYNC.RECONVERGENT B3 ;  /* 0x0000000000037941 */ /* 0x000fea0003800200 */
.L_x_2965:
        /* <DEDUP_REMOVED lines=41> */
.L_x_2970:
[----:B------:R-:W-:Y:S05]  /*26b00*/  BSYNC.RECONVERGENT B3 ;  /* 0x0000000000037941 */ /* 0x000fea0003800200 */
.L_x_2969:
        /* <DEDUP_REMOVED lines=101> */
.L_x_2974:
[----:B------:R-:W-:Y:S05]  /*27160*/  BSYNC.RECONVERGENT B4 ;  /* 0x0000000000047941 */ /* 0x000fea0003800200 */
.L_x_2973:
[----:B------:R-:W-:-:S07]  /*27170*/  VIADD R90, R42, 0x1 ;  /* 0x000000012a5a7836 */ /* 0x000fce0000000000 */
.L_x_2972:
[----:B------:R-:W-:Y:S05]  /*27180*/  BSYNC.RECONVERGENT B3 ;  /* 0x0000000000037941 */ /* 0x000fea0003800200 */
.L_x_2971:
        /* <DEDUP_REMOVED lines=41> */
.L_x_2976:
[----:B------:R-:W-:Y:S05]  /*27420*/  BSYNC.RECONVERGENT B3 ;  /* 0x0000000000037941 */ /* 0x000fea0003800200 */
.L_x_2975:
        /* <DEDUP_REMOVED lines=82> */
.L_x_2928:
[----:B------:R-:W-:Y:S05]  /*27950*/  BSYNC.RECONVERGENT B2 ;  /* 0x0000000000027941 */ /* 0x000fea0003800200 */
.L_x_2777:
[----:B------:R-:W3:Y:S01]  /*27960*/  LDCU UR7, c[0x0][0x3a0] ;  /* 0x00007400ff0777ac */ /* 0x000ee20008000800 */
[----:B0-----:R-:W-:Y:S01]  /*27970*/  VIADD R61, R60, 0x1 ;  /* 0x000000013c3d7836 */ /* 0x001fe20000000000 */
[----:B------:R-:W-:Y:S04]  /*27980*/  BSSY.RECONVERGENT B2, `(.L_x_2977) ;  /* 0x0000542000027945 */ /* 0x000fe80003800200 */
[----:B---3--:R-:W-:-:S04]  /*27990*/  ISETP.GE.AND P5, PT, R61, UR7, PT ;  /* 0x000000073d007c0c */ /* 0x008fc8000bfa6270 */
[C---:B------:R-:W-:Y:S01]  /*279a0*/  ISETP.LT.OR P5, PT, R61.reuse, RZ, P5 ;  /* 0x000000ff3d00720c */ /* 0x040fe20002fa1670 */
[----:B------:R-:W-:-:S03]  /*279b0*/  IMAD.SHL.U32 R61, R61, 0x4, RZ ;  /* 0x000000043d3d7824 */ /* 0x000fc600078e00ff */
        /* <DEDUP_REMOVED lines=10> */
[----:B-12---:R-:W-:-:S02]  /*27a60*/  IMAD R81, R61, UR8, RZ ;  /* 0x000000083d517c24 */ /* 0x006fc4000f8e02ff */
        /* <DEDUP_REMOVED lines=14> */
.L_x_2982:
[----:B------:R-:W-:Y:S05]  /*27b50*/  BSYNC.RECONVERGENT B4 ;  /* 0x0000000000047941 */ /* 0x000fea0003800200 */
.L_x_2981:
[----:B------:R-:W-:-:S07]  /*27b60*/  VIADD R83, R42, 0x1 ;  /* 0x000000012a537836 */ /* 0x000fce0000000000 */
.L_x_2980:
[----:B------:R-:W-:Y:S05]  /*27b70*/  BSYNC.RECONVERGENT B3 ;  /* 0x0000000000037941 */ /* 0x000fea0003800200 */
.L_x_2979:
        /* <DEDUP_REMOVED lines=41> */
.L_x_2984:
[----:B------:R-:W-:Y:S05]  /*27e10*/  BSYNC.RECONVERGENT B3 ;  /* 0x0000000000037941 */ /* 0x000fea0003800200 */
.L_x_2983:
        /* <DEDUP_REMOVED lines=159> */
.L_x_2988:
[----:B------:R-:W-:Y:S05]  /*28810*/  BSYNC.RECONVERGENT B4 ;  /* 0x0000000000047941 */ /* 0x000fea0003800200 */
.L_x_2987:
[----:B------:R-:W-:-:S07]  /*28820*/  VIADD R94, R42, 0x1 ;  /* 0x000000012a5e7836 */ /* 0x000fce0000000000 */
.L_x_2986:
[----:B------:R-:W-:Y:S05]  /*28830*/  BSYNC.RECONVERGENT B3 ;  /* 0x0000000000037941 */ /* 0x000fea0003800200 */
.L_x_2985:
        /* <DEDUP_REMOVED lines=41> */
.L_x_2990:
[----:B------:R-:W-:Y:S05]  /*28ad0*/  BSYNC.RECONVERGENT B3 ;  /* 0x0000000000037941 */ /* 0x000fea0003800200 */
.L_x_2989:
        /* <DEDUP_REMOVED lines=131> */
.L_x_2994:
[----:B------:R-:W-:Y:S05]  /*29310*/  BSYNC.RECONVERGENT B4 ;  /* 0x0000000000047941 */ /* 0x000fea0003800200 */
.L_x_2993:
[----:B------:R-:W-:-:S07]  /*29320*/  VIADD R94, R42, 0x1 ;  /* 0x000000012a5e7836 */ /* 0x000fce0000000000 */
.L_x_2992:
[----:B------:R-:W-:Y:S05]  /*29330*/  BSYNC.RECONVERGENT B3 ;  /* 0x0000000000037941 */ /* 0x000fea0003800200 */
.L_x_2991:
        /* <DEDUP_REMOVED lines=41> */
.L_x_2996:
[----:B------:R-:W-:Y:S05]  /*295d0*/  BSYNC.RECONVERGENT B3 ;  /* 0x0000000000037941 */ /* 0x000fea0003800200 */
.L_x_2995:
        /* <DEDUP_REMOVED lines=89> */
[----:B------:R-:W3:Y:S04]  /*29b70*/  @!P1 LDG.E.U8 R51, desc[UR10][R44.64+0x2] ;  /* 0x0000020a2c339981 */ /* 0x000ee8000c1e1100 */
[----:B------:R-:W4:Y:S04]  /*29b80*/  @!P1 LDG.E.U8 R47, desc[UR10][R44.64+0x1] ;  /* 0x0000010a2c2f9981 */ /* 0x000f28000c1e1100 */
[----:B------:R-:W5:Y:S01]  /*29b90*/  @!P1 LDG.E.U8 R49, desc[UR10][R44.64] ;  /* 0x0000000a2c319981 */ /* 0x000f62000c1e1100 */
[-C--:B--2---:R-:W-:Y:S01]  /*29ba0*/  IABS R84, R83.reuse ;  /* 0x0000005300547213 */ /* 0x084fe20000000000 */
[----:B------:R-:W-:Y:S01]  /*29bb0*/  VIADD R82, R82, UR7 ;  /* 0x0000000752527c36 */ /* 0x000fe20008000000 */
[----:B------:R-:W-:Y:S01]  /*29bc0*/  UMOV UR8, 0xe5604189 ;  /* 0xe560418900087882 */ /* 0x000fe20000000000 */
[----:B------:R-:W-:Y:S01]  /*29bd0*/  UMOV UR9, 0x3fd322d0 ;  /* 0x3fd322d000097882 */ /* 0x000fe20000000000 */
[----:B------:R-:W0:Y:S01]  /*29be0*/  I2F.RP R42, R84 ;  /* 0x00000054002a7306 */ /* 0x000e220000209400 */
[----:B------:R-:W-:Y:S01]  /*29bf0*/  ISETP.NE.AND P4, PT, R83, RZ, PT ;  /* 0x000000ff5300720c */ /* 0x000fe20003f85270 */
        /* <DEDUP_REMOVED lines=58> */
.L_x_3000:
[----:B------:R-:W-:Y:S05]  /*29fa0*/  BSYNC.RECONVERGENT B4 ;  /* 0x0000000000047941 */ /* 0x000fea0003800200 */
.L_x_2999:
[----:B------:R-:W-:-:S07]  /*29fb0*/  VIADD R83, R42, 0x1 ;  /* 0x000000012a537836 */ /* 0x000fce0000000000 */
.L_x_2998:
[----:B------:R-:W-:Y:S05]  /*29fc0*/  BSYNC.RECONVERGENT B3 ;  /* 0x0000000000037941 */ /* 0x000fea0003800200 */
.L_x_2997:
        /* <DEDUP_REMOVED lines=41> */
.L_x_3002:
[----:B------:R-:W-:Y:S05]  /*2a260*/  BSYNC.RECONVERGENT B3 ;  /* 0x0000000000037941 */ /* 0x000fea0003800200 */
.L_x_3001:
        /* <DEDUP_REMOVED lines=102> */
.L_x_3006:
[----:B------:R-:W-:Y:S05]  /*2a8d0*/  BSYNC.RECONVERGENT B4 ;  /* 0x0000000000047941 */ /* 0x000fea0003800200 */
.L_x_3005:
[----:B------:R-:W-:-:S07]  /*2a8e0*/  VIADD R90, R42, 0x1 ;  /* 0x000000012a5a7836 */ /* 0x000fce0000000000 */
.L_x_3004:
[----:B------:R-:W-:Y:S05]  /*2a8f0*/  BSYNC.RECONVERGENT B3 ;  /* 0x0000000000037941 */ /* 0x000fea0003800200 */
.L_x_3003:
        /* <DEDUP_REMOVED lines=41> */
.L_x_3008:
[----:B------:R-:W-:Y:S05]  /*2ab90*/  BSYNC.RECONVERGENT B3 ;  /* 0x0000000000037941 */ /* 0x000fea0003800200 */
.L_x_3007:
        /* <DEDUP_REMOVED lines=99> */
.L_x_3012:
[----:B------:R-:W-:Y:S05]  /*2b1d0*/  BSYNC.RECONVERGENT B4 ;  /* 0x0000000000047941 */ /* 0x000fea0003800200 */
.L_x_3011:
[----:B------:R-:W-:-:S07]  /*2b1e0*/  VIADD R90, R42, 0x1 ;  /* 0x000000012a5a7836 */ /* 0x000fce0000000000 */
.L_x_3010:
[----:B------:R-:W-:Y:S05]  /*2b1f0*/  BSYNC.RECONVERGENT B3 ;  /* 0x0000000000037941 */ /* 0x000fea0003800200 */
.L_x_3009:
        /* <DEDUP_REMOVED lines=41> */
.L_x_3014:
[----:B------:R-:W-:Y:S05]  /*2b490*/  BSYNC.RECONVERGENT B3 ;  /* 0x0000000000037941 */ /* 0x000fea0003800200 */
.L_x_3013:
        /* <DEDUP_REMOVED lines=60> */
[----:B------:R-:W3:Y:S04]  /*2b860*/  @!P1 LDG.E.U8 R51, desc[UR10][R42.64+0x2] ;  /* 0x0000020a2a339981 */ /* 0x000ee8000c1e1100 */
        /* <DEDUP_REMOVED lines=30> */
[----:B------:R-:W-:-:S03]  /*2ba50*/  DSETP.NEU.AND P1, PT, |R72|, +INF , PT ;  /* 0x7ff000004800742a */ /* 0x000fc60003f2d200 */
        /* <DEDUP_REMOVED lines=34> */
.L_x_3018:
[----:B------:R-:W-:Y:S05]  /*2bc80*/  BSYNC.RECONVERGENT B4 ;  /* 0x0000000000047941 */ /* 0x000fea0003800200 */
.L_x_3017:
[----:B------:R-:W-:-:S07]  /*2bc90*/  VIADD R90, R42, 0x1 ;  /* 0x000000012a5a7836 */ /* 0x000fce0000000000 */
.L_x_3016:
[----:B------:R-:W-:Y:S05]  /*2bca0*/  BSYNC.RECONVERGENT B3 ;  /* 0x0000000000037941 */ /* 0x000fea0003800200 */
.L_x_3015:
        /* <DEDUP_REMOVED lines=41> */
.L_x_3020:
[----:B------:R-:W-:Y:S05]  /*2bf40*/  BSYNC.RECONVERGENT B3 ;  /* 0x0000000000037941 */ /* 0x000fea0003800200 */
.L_x_3019:
        /* <DEDUP_REMOVED lines=102> */
.L_x_3024:
[----:B------:R-:W-:Y:S05]  /*2c5b0*/  BSYNC.RECONVERGENT B4 ;  /* 0x0000000000047941 */ /* 0x000fea0003800200 */
.L_x_3023:
[----:B------:R-:W-:-:S07]  /*2c5c0*/  VIADD R90, R42, 0x1 ;  /* 0x000000012a5a7836 */ /* 0x000fce0000000000 */
.L_x_3022:
[----:B------:R-:W-:Y:S05]  /*2c5d0*/  BSYNC.RECONVERGENT B3 ;  /* 0x0000000000037941 */ /* 0x000fea0003800200 */
.L_x_3021:
        /* <DEDUP_REMOVED lines=41> */
.L_x_3026:
[----:B------:R-:W-:Y:S05]  /*2c870*/  BSYNC.RECONVERGENT B3 ;  /* 0x0000000000037941 */ /* 0x000fea0003800200 */
.L_x_3025:
        /* <DEDUP_REMOVED lines=82> */
.L_x_2978:
[----:B------:R-:W-:Y:S05]  /*2cda0*/  BSYNC.RECONVERGENT B2 ;  /* 0x0000000000027941 */ /* 0x000fea0003800200 */
.L_x_2977:
[----:B------:R-:W3:Y:S01]  /*2cdb0*/  LDCU UR7, c[0x0][0x39c] ;  /* 0x00007380ff0777ac */ /* 0x000ee20008000800 */
[----:B------:R-:W-:Y:S01]  /*2cdc0*/  BSSY.RECONVERGENT B2, `(.L_x_3027) ;  /* 0x0000546000027945 */ /* 0x000fe20003800200 */
        /* <DEDUP_REMOVED lines=27> */
.L_x_3032:
[----:B------:R-:W-:Y:S05]  /*2cf80*/  BSYNC.RECONVERGENT B4 ;  /* 0x0000000000047941 */ /* 0x000fea0003800200 */
.L_x_3031:
[----:B------:R-:W-:-:S07]  /*2cf90*/  VIADD R83, R42, 0x1 ;  /* 0x000000012a537836 */ /* 0x000fce0000000000 */
.L_x_3030:
[----:B------:R-:W-:Y:S05]  /*2cfa0*/  BSYNC.RECONVERGENT B3 ;  /* 0x0000000000037941 */ /* 0x000fea0003800200 */
.L_x_3029:
        /* <DEDUP_REMOVED lines=41> */
.L_x_3034:
[----:B------:R-:W-:Y:S05]  /*2d240*/  BSYNC.RECONVERGENT B3 ;  /* 0x0000000000037941 */ /* 0x000fea0003800200 */
.L_x_3033:
        /* <DEDUP_REMOVED lines=160> */
.L_x_3038:
[----:B------:R-:W-:Y:S05]  /*2dc50*/  BSYNC.RECONVERGENT B4 ;  /* 0x0000000000047941 */ /* 0x000fea0003800200 */
.L_x_3037:
[----:B------:R-:W-:-:S07]  /*2dc60*/  VIADD R94, R42, 0x1 ;  /* 0x000000012a5e7836 */ /* 0x000fce0000000000 */
.L_x_3036:
[----:B------:R-:W-:Y:S05]  /*2dc70*/  BSYNC.RECONVERGENT B3 ;  /* 0x0000000000037941 */ /* 0x000fea0003800200 */
.L_x_3035:
        /* <DEDUP_REMOVED lines=41> */
.L_x_3040:
[----:B------:R-:W-:Y:S05]  /*2df10*/  BSYNC.RECONVERGENT B3 ;  /* 0x0000000000037941 */ /* 0x000fea0003800200 */
.L_x_3039:
        /* <DEDUP_REMOVED lines=132> */
.L_x_3044:
[----:B------:R-:W-:Y:S05]  /*2e760*/  BSYNC.RECONVERGENT B4 ;  /* 0x0000000000047941 */ /* 0x000fea0003800200 */
.L_x_3043:
[----:B------:R-:W-:-:S07]  /*2e770*/  VIADD R94, R42, 0x1 ;  /* 0x000000012a5e7836 */ /* 0x000fce0000000000 */
.L_x_3042:
[----:B------:R-:W-:Y:S05]  /*2e780*/  BSYNC.RECONVERGENT B3 ;  /* 0x0000000000037941 */ /* 0x000fea0003800200 */
.L_x_3041:
        /* <DEDUP_REMOVED lines=41> */
.L_x_3046:
[----:B------:R-:W-:Y:S05]  /*2ea20*/  BSYNC.RECONVERGENT B3 ;  /* 0x0000000000037941 */ /* 0x000fea0003800200 */
.L_x_3045:
        /* <DEDUP_REMOVED lines=91> */
[----:B------:R-:W2:Y:S04]  /*2efe0*/  @!P1 LDG.E.U8 R51, desc[UR10][R44.64+0x2] ;  /* 0x0000020a2c339981 */ /* 0x000ea8000c1e1100 */
[----:B------:R-:W3:Y:S04]  /*2eff0*/  @!P1 LDG.E.U8 R47, desc[UR10][R44.64+0x1] ;  /* 0x0000010a2c2f9981 */ /* 0x000ee8000c1e1100 */
[----:B------:R-:W4:Y:S01]  /*2f000*/  @!P1 LDG.E.U8 R49, desc[UR10][R44.64] ;  /* 0x0000000a2c319981 */ /* 0x000f22000c1e1100 */
[-C--:B-1----:R-:W-:Y:S01]  /*2f010*/  IABS R84, R83.reuse ;  /* 0x0000005300547213 */ /* 0x082fe20000000000 */
        /* <DEDUP_REMOVED lines=63> */
.L_x_3050:
[----:B------:R-:W-:Y:S05]  /*2f410*/  BSYNC.RECONVERGENT B4 ;  /* 0x0000000000047941 */ /* 0x000fea0003800200 */
.L_x_3049:
[----:B------:R-:W-:-:S07]  /*2f420*/  VIADD R83, R42, 0x1 ;  /* 0x000000012a537836 */ /* 0x000fce0000000000 */
.L_x_3048:
[----:B------:R-:W-:Y:S05]  /*2f430*/  BSYNC.RECONVERGENT B3 ;  /* 0x0000000000037941 */ /* 0x000fea0003800200 */
.L_x_3047:
        /* <DEDUP_REMOVED lines=41> */
.L_x_3052:
[----:B------:R-:W-:Y:S05]  /*2f6d0*/  BSYNC.RECONVERGENT B3 ;  /* 0x0000000000037941 */ /* 0x000fea0003800200 */
.L_x_3051:
        /* <DEDUP_REMOVED lines=102> */
.L_x_3056:
[----:B------:R-:W-:Y:S05]  /*2fd40*/  BSYNC.RECONVERGENT B4 ;  /* 0x0000000000047941 */ /* 0x000fea0003800200 */
.L_x_3055:
[----:B------:R-:W-:-:S07]  /*2fd50*/  VIADD R90, R42, 0x1 ;  /* 0x000000012a5a7836 */ /* 0x000fce0000000000 */
.L_x_3054:
[----:B------:R-:W-:Y:S05]  /*2fd60*/  BSYNC.RECONVERGENT B3 ;  /* 0x0000000000037941 */ /* 0x000fea0003800200 */
.L_x_3053:
        /* <DEDUP_REMOVED lines=41> */
.L_x_3058:
[----:B------:R-:W-:Y:S05]  /*30000*/  BSYNC.RECONVERGENT B3 ;  /* 0x0000000000037941 */ /* 0x000fea0003800200 */
.L_x_3057:
        /* <DEDUP_REMOVED lines=99> */
.L_x_3062:
[----:B------:R-:W-:Y:S05]  /*30640*/  BSYNC.RECONVERGENT B4 ;  /* 0x0000000000047941 */ /* 0x000fea0003800200 */
.L_x_3061:
[----:B------:R-:W-:-:S07]  /*30650*/  VIADD R90, R42, 0x1 ;  /* 0x000000012a5a7836 */ /* 0x000fce0000000000 */
.L_x_3060:
[----:B------:R-:W-:Y:S05]  /*30660*/  BSYNC.RECONVERGENT B3 ;  /* 0x0000000000037941 */ /* 0x000fea0003800200 */
.L_x_3059:
        /* <DEDUP_REMOVED lines=41> */
.L_x_3064:
[----:B------:R-:W-:Y:S05]  /*30900*/  BSYNC.RECONVERGENT B3 ;  /* 0x0000000000037941 */ /* 0x000fea0003800200 */
.L_x_3063:
        /* <DEDUP_REMOVED lines=127> */
.L_x_3068:
[----:B------:R-:W-:Y:S05]  /*31100*/  BSYNC.RECONVERGENT B4 ;  /* 0x0000000000047941 */ /* 0x000fea0003800200 */
.L_x_3067:
[----:B------:R-:W-:-:S07]  /*31110*/  VIADD R90, R42, 0x1 ;  /* 0x000000012a5a7836 */ /* 0x000fce0000000000 */
.L_x_3066:
[----:B------:R-:W-:Y:S05]  /*31120*/  BSYNC.RECONVERGENT B3 ;  /* 0x0000000000037941 */ /* 0x000fea0003800200 */
.L_x_3065:
        /* <DEDUP_REMOVED lines=41> */
.L_x_3070:
[----:B------:R-:W-:Y:S05]  /*313c0*/  BSYNC.RECONVERGENT B3 ;  /* 0x0000000000037941 */ /* 0x000fea0003800200 */
.L_x_3069:
        /* <DEDUP_REMOVED lines=102> */
.L_x_3074:
[----:B------:R-:W-:Y:S05]  /*31a30*/  BSYNC.RECONVERGENT B4 ;  /* 0x0000000000047941 */ /* 0x000fea0003800200 */
.L_x_3073:
[----:B------:R-:W-:-:S07]  /*31a40*/  VIADD R90, R42, 0x1 ;  /* 0x000000012a5a7836 */ /* 0x000fce0000000000 */
.L_x_3072:
[----:B------:R-:W-:Y:S05]  /*31a50*/  BSYNC.RECONVERGENT B3 ;  /* 0x0000000000037941 */ /* 0x000fea0003800200 */
.L_x_3071:
        /* <DEDUP_REMOVED lines=41> */
.L_x_3076:
[----:B------:R-:W-:Y:S05]  /*31cf0*/  BSYNC.RECONVERGENT B3 ;  /* 0x0000000000037941 */ /* 0x000fea0003800200 */
.L_x_3075:
        /* <DEDUP_REMOVED lines=82> */
.L_x_3028:
[----:B------:R-:W-:Y:S05]  /*32220*/  BSYNC.RECONVERGENT B2 ;  /* 0x0000000000027941 */ /* 0x000fea0003800200 */
.L_x_3027:
[----:B------:R-:W3:Y:S01]  /*32230*/  LDCU UR7, c[0x0][0x39c] ;  /* 0x00007380ff0777ac */ /* 0x000ee20008000800 */
[----:B------:R-:W-:Y:S01]  /*32240*/  VIADD R40, R57, 0x2 ;  /* 0x0000000239287836 */ /* 0x000fe20000000000 */
[----:B------:R-:W-:Y:S04]  /*32250*/  BSSY.RECONVERGENT B2, `(.L_x_3077) ;  /* 0x0000544000027945 */ /* 0x000fe80003800200 */
[----:B---3--:R-:W-:-:S04]  /*32260*/  ISETP.GE.AND P1, PT, R40, UR7, PT ;  /* 0x0000000728007c0c */ /* 0x008fc8000bf26270 */
[----:B------:R-:W-:-:S04]  /*32270*/  ISETP.LT.OR P1, PT, R40, RZ, P1 ;  /* 0x000000ff2800720c */ /* 0x000fc80000f21670 */
[----:B------:R-:W-:-:S13]  /*32280*/  PLOP3.LUT P1, PT, P1, P5, PT, 0xf8, 0x8f ;  /* 0x00000000008f781c */ /* 0x000fda0000f2bf70 */
[----:B------:R-:W-:Y:S05]  /*32290*/  @P1 BRA `(.L_x_3078) ;  /* 0x0000005000fc1947 */ /* 0x000fea0003800000 */
[----:B------:R-:W3:Y:S01]  /*322a0*/  LDC R82, c[0x0][0x3a4] ;  /* 0x0000e900ff527b82 */ /* 0x000ee20000000800 */
[----:B------:R-:W0:Y:S01]  /*322b0*/  LDCU UR7, c[0x0][0x3a8] ;  /* 0x00007500ff0777ac */ /* 0x000e220008000800 */
[----:B------:R-:W-:Y:S01]  /*322c0*/  DSETP.NEU.AND P1, PT, |R72|, +INF , PT ;  /* 0x7ff000004800742a */ /* 0x000fe20003f2d200 */
[----:B------:R-:W-:Y:S01]  /*322d0*/  BSSY.RECONVERGENT B3, `(.L_x_3079) ;  /* 0x0000016000037945 */ /* 0x000fe20003800200 */
[----:B------:R-:W-:Y:S02]  /*322e0*/  IMAD.MOV.U32 R83, RZ, RZ, 0x1 ;  /* 0x00000001ff537424 */ /* 0x000fe400078e00ff */
[----:B------:R-:W-:Y:S02]  /*322f0*/  IMAD.MOV.U32 R84, RZ, RZ, R70 ;  /* 0x000000ffff547224 */ /* 0x000fe400078e0046 */
[----:B------:R-:W-:Y:S02]  /*32300*/  IMAD.MOV.U32 R85, RZ, RZ, R71 ;  /* 0x000000ffff557224 */ /* 0x000fe400078e0047 */
[----:B012---:R-:W-:-:S02]  /*32310*/  IMAD R81, R61, UR7, RZ ;  /* 0x000000073d517c24 */ /* 0x007fc4000f8e02ff */
[----:B---3--:R-:W-:-:S04]  /*32320*/  IMAD R82, R59, R82, R82 ;  /* 0x000000523b527224 */ /* 0x008fc800078e0252 */
        /* <DEDUP_REMOVED lines=14> */
.L_x_3082:
[----:B------:R-:W-:Y:S05]  /*32410*/  BSYNC.RECONVERGENT B4 ;  /* 0x0000000000047941 */ /* 0x000fea0003800200 */
.L_x_3081:
[----:B------:R-:W-:-:S07]  /*32420*/  VIADD R83, R42, 0x1 ;  /* 0x000000012a537836 */ /* 0x000fce0000000000 */
.L_x_3080:
[----:B------:R-:W-:Y:S05]  /*32430*/  BSYNC.RECONVERGENT B3 ;  /* 0x0000000000037941 */ /* 0x000fea0003800200 */
.L_x_3079:
        /* <DEDUP_REMOVED lines=41> */
.L_x_3084:
[----:B------:R-:W-:Y:S05]  /*326d0*/  BSYNC.RECONVERGENT B3 ;  /* 0x0000000000037941 */ /* 0x000fea0003800200 */
.L_x_3083:
        /* <DEDUP_REMOVED lines=159> */
.L_x_3088:
[----:B------:R-:W-:Y:S05]  /*330d0*/  BSYNC.RECONVERGENT B4 ;  /* 0x0000000000047941 */ /* 0x000fea0003800200 */
.L_x_3087:
[----:B------:R-:W-:-:S07]  /*330e0*/  VIADD R94, R42, 0x1 ;  /* 0x000000012a5e7836 */ /* 0x000fce0000000000 */
.L_x_3086:
[----:B------:R-:W-:Y:S05]  /*330f0*/  BSYNC.RECONVERGENT B3 ;  /* 0x0000000000037941 */ /* 0x000fea0003800200 */
.L_x_3085:
        /* <DEDUP_REMOVED lines=41> */
.L_x_3090:
[----:B------:R-:W-:Y:S05]  /*33390*/  BSYNC.RECONVERGENT B3 ;  /* 0x0000000000037941 */ /* 0x000fea0003800200 */
.L_x_3089:
        /* <DEDUP_REMOVED lines=132> */
.L_x_3094:
[----:B------:R-:W-:Y:S05]  /*33be0*/  BSYNC.RECONVERGENT B4 ;  /* 0x0000000000047941 */ /* 0x000fea0003800200 */
.L_x_3093:
[----:B------:R-:W-:-:S07]  /*33bf0*/  VIADD R94, R42, 0x1 ;  /* 0x000000012a5e7836 */ /* 0x000fce0000000000 */
.L_x_3092:
[----:B------:R-:W-:Y:S05]  /*33c00*/  BSYNC.RECONVERGENT B3 ;  /* 0x0000000000037941 */ /* 0x000fea0003800200 */
.L_x_3091:
        /* <DEDUP_REMOVED lines=41> */
.L_x_3096:
[----:B------:R-:W-:Y:S05]  /*33ea0*/  BSYNC.RECONVERGENT B3 ;  /* 0x0000000000037941 */ /* 0x000fea0003800200 */
.L_x_3095:
        /* <DEDUP_REMOVED lines=157> */
.L_x_3100:
[----:B------:R-:W-:Y:S05]  /*34880*/  BSYNC.RECONVERGENT B4 ;  /* 0x0000000000047941 */ /* 0x000fea0003800200 */
.L_x_3099:
[----:B------:R-:W-:-:S07]  /*34890*/  VIADD R94, R42, 0x1 ;  /* 0x000000012a5e7836 */ /* 0x000fce0000000000 */
.L_x_3098:
[----:B------:R-:W-:Y:S05]  /*348a0*/  BSYNC.RECONVERGENT B3 ;  /* 0x0000000000037941 */ /* 0x000fea0003800200 */
.L_x_3097:
        /* <DEDUP_REMOVED lines=41> */
.L_x_3102:
[----:B------:R-:W-:Y:S05]  /*34b40*/  BSYNC.RECONVERGENT B3 ;  /* 0x0000000000037941 */ /* 0x000fea0003800200 */
.L_x_3101:
        /* <DEDUP_REMOVED lines=102> */
.L_x_3106:
[----:B------:R-:W-:Y:S05]  /*351b0*/  BSYNC.RECONVERGENT B4 ;  /* 0x0000000000047941 */ /* 0x000fea0003800200 */
.L_x_3105:
[----:B------:R-:W-:-:S07]  /*351c0*/  VIADD R90, R42, 0x1 ;  /* 0x000000012a5a7836 */ /* 0x000fce0000000000 */
.L_x_3104:
[----:B------:R-:W-:Y:S05]  /*351d0*/  BSYNC.RECONVERGENT B3 ;  /* 0x0000000000037941 */ /* 0x000fea0003800200 */
.L_x_3103:
        /* <DEDUP_REMOVED lines=41> */
.L_x_3108:
[----:B------:R-:W-:Y:S05]  /*35470*/  BSYNC.RECONVERGENT B3 ;  /* 0x0000000000037941 */ /* 0x000fea0003800200 */
.L_x_3107:
        /* <DEDUP_REMOVED lines=99> */
.L_x_3112:
[----:B------:R-:W-:Y:S05]  /*35ab0*/  BSYNC.RECONVERGENT B4 ;  /* 0x0000000000047941 */ /* 0x000fea0003800200 */
.L_x_3111:
[----:B------:R-:W-:-:S07]  /*35ac0*/  VIADD R90, R42, 0x1 ;  /* 0x000000012a5a7836 */ /* 0x000fce0000000000 */
.L_x_3110:
[----:B------:R-:W-:Y:S05]  /*35ad0*/  BSYNC.RECONVERGENT B3 ;  /* 0x0000000000037941 */ /* 0x000fea0003800200 */
.L_x_3109:
        /* <DEDUP_REMOVED lines=41> */
.L_x_3114:
[----:B------:R-:W-:Y:S05]  /*35d70*/  BSYNC.RECONVERGENT B3 ;  /* 0x0000000000037941 */ /* 0x000fea0003800200 */
.L_x_3113:
        /* <DEDUP_REMOVED lines=127> */
.L_x_3118:
[----:B------:R-:W-:Y:S05]  /*36570*/  BSYNC.RECONVERGENT B4 ;  /* 0x0000000000047941 */ /* 0x000fea0003800200 */
.L_x_3117:
[----:B------:R-:W-:-:S07]  /*36580*/  VIADD R90, R42, 0x1 ;  /* 0x000000012a5a7836 */ /* 0x000fce0000000000 */
.L_x_3116:
[----:B------:R-:W-:Y:S05]  /*36590*/  BSYNC.RECONVERGENT B3 ;  /* 0x0000000000037941 */ /* 0x000fea0003800200 */
.L_x_3115:
        /* <DEDUP_REMOVED lines=41> */
.L_x_3120:
[----:B------:R-:W-:Y:S05]  /*36830*/  BSYNC.RECONVERGENT B3 ;  /* 0x0000000000037941 */ /* 0x000fea0003800200 */
.L_x_3119:
        /* <DEDUP_REMOVED lines=102> */
.L_x_3124:
[----:B------:R-:W-:Y:S05]  /*36ea0*/  BSYNC.RECONVERGENT B4 ;  /* 0x0000000000047941 */ /* 0x000fea0003800200 */
.L_x_3123:
[----:B------:R-:W-:-:S07]  /*36eb0*/  VIADD R90, R42, 0x1 ;  /* 0x000000012a5a7836 */ /* 0x000fce0000000000 */
.L_x_3122:
[----:B------:R-:W-:Y:S05]  /*36ec0*/  BSYNC.RECONVERGENT B3 ;  /* 0x0000000000037941 */ /* 0x000fea0003800200 */
.L_x_3121:
        /* <DEDUP_REMOVED lines=41> */
.L_x_3126:
[----:B------:R-:W-:Y:S05]  /*37160*/  BSYNC.RECONVERGENT B3 ;  /* 0x0000000000037941 */ /* 0x000fea0003800200 */
.L_x_3125:
        /* <DEDUP_REMOVED lines=82> */
.L_x_3078:
[----:B------:R-:W-:Y:S05]  /*37690*/  BSYNC.RECONVERGENT B2 ;  /* 0x0000000000027941 */ /* 0x000fea0003800200 */
.L_x_3077:
[----:B------:R-:W-:-:S04]  /*376a0*/  UIADD3 UR7, UPT, UPT, -UR4, 0x2, URZ ;  /* 0x0000000204077890 */ /* 0x000fc8000fffe1ff */
[----:B------:R-:W-:-:S09]  /*376b0*/  UISETP.GE.AND UP0, UPT, UR7, UR4, UPT ;  /* 0x000000040700728c */ /* 0x000fd2000bf06270 */
[----:B------:R-:W-:Y:S05]  /*376c0*/  BRA.U UP0, `(.L_x_3127) ;  /* 0x0000015100b07547 */ /* 0x000fea000b800000 */
[----:B------:R-:W3:Y:S01]  /*376d0*/  LDCU UR8, c[0x0][0x39c] ;  /* 0x00007380ff0877ac */ /* 0x000ee20008000800 */
[----:B------:R-:W-:Y:S01]  /*376e0*/  BSSY.RECONVERGENT B2, `(.L_x_3128) ;  /* 0x0000548000027945 */ /* 0x000fe20003800200 */
[----:B------:R-:W-:-:S06]  /*376f0*/  ULOP3.LUT UR7, UR4, 0x3, URZ, 0x3c, !UPT ;  /* 0x0000000304077892 */ /* 0x000fcc000f8e3cff */
[----:B------:R-:W-:-:S05]  /*37700*/  VIADD R40, R55, UR7 ;  /* 0x0000000737287c36 */ /* 0x000fca0008000000 */
        /* <DEDUP_REMOVED lines=27> */
.L_x_3133:
[----:B------:R-:W-:Y:S05]  /*378c0*/  BSYNC.RECONVERGENT B4 ;  /* 0x0000000000047941 */ /* 0x000fea0003800200 */
.L_x_3132:
[----:B------:R-:W-:-:S07]  /*378d0*/  VIADD R83, R42, 0x1 ;  /* 0x000000012a537836 */ /* 0x000fce0000000000 */
.L_x_3131:
[----:B------:R-:W-:Y:S05]  /*378e0*/  BSYNC.RECONVERGENT B3 ;  /* 0x0000000000037941 */ /* 0x000fea0003800200 */
.L_x_3130:
        /* <DEDUP_REMOVED lines=41> */
.L_x_3135:
[----:B------:R-:W-:Y:S05]  /*37b80*/  BSYNC.RECONVERGENT B3 ;  /* 0x0000000000037941 */ /* 0x000fea0003800200 */
.L_x_3134:
        /* <DEDUP_REMOVED lines=160> */
.L_x_3139:
[----:B------:R-:W-:Y:S05]  /*38590*/  BSYNC.RECONVERGENT B4 ;  /* 0x0000000000047941 */ /* 0x000fea0003800200 */
.L_x_3138:
[----:B------:R-:W-:-:S07]  /*385a0*/  VIADD R94, R42, 0x1 ;  /* 0x000000012a5e7836 */ /* 0x000fce0000000000 */
.L_x_3137:
[----:B------:R-:W-:Y:S05]  /*385b0*/  BSYNC.RECONVERGENT B3 ;  /* 0x0000000000037941 */ /* 0x000fea0003800200 */
.L_x_3136:
        /* <DEDUP_REMOVED lines=41> */
.L_x_3141:
[----:B------:R-:W-:Y:S05]  /*38850*/  BSYNC.RECONVERGENT B3 ;  /* 0x0000000000037941 */ /* 0x000fea0003800200 */
.L_x_3140:
        /* <DEDUP_REMOVED lines=132> */
.L_x_3145:
[----:B------:R-:W-:Y:S05]  /*390a0*/  BSYNC.RECONVERGENT B4 ;  /* 0x0000000000047941 */ /* 0x000fea0003800200 */
.L_x_3144:
[----:B------:R-:W-:-:S07]  /*390b0*/  VIADD R94, R42, 0x1 ;  /* 0x000000012a5e7836 */ /* 0x000fce0000000000 */
.L_x_3143:
[----:B------:R-:W-:Y:S05]  /*390c0*/  BSYNC.RECONVERGENT B3 ;  /* 0x0000000000037941 */ /* 0x000fea0003800200 */
.L_x_3142:
        /* <DEDUP_REMOVED lines=41> */
.L_x_3147:
[----:B------:R-:W-:Y:S05]  /*39360*/  BSYNC.RECONVERGENT B3 ;  /* 0x0000000000037941 */ /* 0x000fea0003800200 */
.L_x_3146:
        /* <DEDUP_REMOVED lines=158> */
.L_x_3151:
[----:B------:R-:W-:Y:S05]  /*39d50*/  BSYNC.RECONVERGENT B4 ;  /* 0x0000000000047941 */ /* 0x000fea0003800200 */
.L_x_3150:
[----:B------:R-:W-:-:S07]  /*39d60*/  VIADD R83, R42, 0x1 ;  /* 0x000000012a537836 */ /* 0x000fce0000000000 */
.L_x_3149:
[----:B------:R-:W-:Y:S05]  /*39d70*/  BSYNC.RECONVERGENT B3 ;  /* 0x0000000000037941 */ /* 0x000fea0003800200 */
.L_x_3148:
        /* <DEDUP_REMOVED lines=41> */
.L_x_3153:
[----:B------:R-:W-:Y:S05]  /*3a010*/  BSYNC.RECONVERGENT B3 ;  /* 0x0000000000037941 */ /* 0x000fea0003800200 */
.L_x_3152:
        /* <DEDUP_REMOVED lines=102> */
.L_x_3157:
[----:B------:R-:W-:Y:S05]  /*3a680*/  BSYNC.RECONVERGENT B4 ;  /* 0x0000000000047941 */ /* 0x000fea0003800200 */
.L_x_3156:
[----:B------:R-:W-:-:S07]  /*3a690*/  VIADD R90, R42, 0x1 ;  /* 0x000000012a5a7836 */ /* 0x000fce0000000000 */
.L_x_3155:
[----:B------:R-:W-:Y:S05]  /*3a6a0*/  BSYNC.RECONVERGENT B3 ;  /* 0x0000000000037941 */ /* 0x000fea0003800200 */
.L_x_3154:
        /* <DEDUP_REMOVED lines=41> */
.L_x_3159:
[----:B------:R-:W-:Y:S05]  /*3a940*/  BSYNC.RECONVERGENT B3 ;  /* 0x0000000000037941 */ /* 0x000fea0003800200 */
.L_x_3158:
        /* <DEDUP_REMOVED lines=99> */
.L_x_3163:
[----:B------:R-:W-:Y:S05]  /*3af80*/  BSYNC.RECONVERGENT B4 ;  /* 0x0000000000047941 */ /* 0x000fea0003800200 */
.L_x_3162:
[----:B------:R-:W-:-:S07]  /*3af90*/  VIADD R90, R42, 0x1 ;  /* 0x000000012a5a7836 */ /* 0x000fce0000000000 */
.L_x_3161:
[----:B------:R-:W-:Y:S05]  /*3afa0*/  BSYNC.RECONVERGENT B3 ;  /* 0x0000000000037941 */ /* 0x000fea0003800200 */
.L_x_3160:
        /* <DEDUP_REMOVED lines=41> */
.L_x_3165:
[----:B------:R-:W-:Y:S05]  /*3b240*/  BSYNC.RECONVERGENT B3 ;  /* 0x0000000000037941 */ /* 0x000fea0003800200 */
.L_x_3164:
        /* <DEDUP_REMOVED lines=127> */
.L_x_3169:
[----:B------:R-:W-:Y:S05]  /*3ba40*/  BSYNC.RECONVERGENT B4 ;  /* 0x0000000000047941 */ /* 0x000fea0003800200 */
.L_x_3168:
[----:B------:R-:W-:-:S07]  /*3ba50*/  VIADD R90, R42, 0x1 ;  /* 0x000000012a5a7836 */ /* 0x000fce0000000000 */
.L_x_3167:
[----:B------:R-:W-:Y:S05]  /*3ba60*/  BSYNC.RECONVERGENT B3 ;  /* 0x0000000000037941 */ /* 0x000fea0003800200 */
.L_x_3166:
        /* <DEDUP_REMOVED lines=41> */
.L_x_3171:
[----:B------:R-:W-:Y:S05]  /*3bd00*/  BSYNC.RECONVERGENT B3 ;  /* 0x0000000000037941 */ /* 0x000fea0003800200 */
.L_x_3170:
        /* <DEDUP_REMOVED lines=102> */
.L_x_3175:
[----:B------:R-:W-:Y:S05]  /*3c370*/  BSYNC.RECONVERGENT B4 ;  /* 0x0000000000047941 */ /* 0x000fea0003800200 */
.L_x_3174:
[----:B------:R-:W-:-:S07]  /*3c380*/  VIADD R90, R42, 0x1 ;  /* 0x000000012a5a7836 */ /* 0x000fce0000000000 */
.L_x_3173:
[----:B------:R-:W-:Y:S05]  /*3c390*/  BSYNC.RECONVERGENT B3 ;  /* 0x0000000000037941 */ /* 0x000fea0003800200 */
.L_x_3172:
        /* <DEDUP_REMOVED lines=41> */
.L_x_3177:
[----:B------:R-:W-:Y:S05]  /*3c630*/  BSYNC.RECONVERGENT B3 ;  /* 0x0000000000037941 */ /* 0x000fea0003800200 */
.L_x_3176:
        /* <DEDUP_REMOVED lines=82> */
.L_x_3129:
[----:B------:R-:W-:Y:S05]  /*3cb60*/  BSYNC.RECONVERGENT B2 ;  /* 0x0000000000027941 */ /* 0x000fea0003800200 */
.L_x_3128:
        /* <DEDUP_REMOVED lines=33> */
.L_x_3183:
[----:B------:R-:W-:Y:S05]  /*3cd80*/  BSYNC.RECONVERGENT B4 ;  /* 0x0000000000047941 */ /* 0x000fea0003800200 */
.L_x_3182:
[----:B------:R-:W-:-:S07]  /*3cd90*/  VIADD R83, R42, 0x1 ;  /* 0x000000012a537836 */ /* 0x000fce0000000000 */
.L_x_3181:
[----:B------:R-:W-:Y:S05]  /*3cda0*/  BSYNC.RECONVERGENT B3 ;  /* 0x0000000000037941 */ /* 0x000fea0003800200 */
.L_x_3180:
        /* <DEDUP_REMOVED lines=41> */
.L_x_3185:
[----:B------:R-:W-:Y:S05]  /*3d040*/  BSYNC.RECONVERGENT B3 ;  /* 0x0000000000037941 */ /* 0x000fea0003800200 */
.L_x_3184:
        /* <DEDUP_REMOVED lines=160> */
.L_x_3189:
[----:B------:R-:W-:Y:S05]  /*3da50*/  BSYNC.RECONVERGENT B4 ;  /* 0x0000000000047941 */ /* 0x000fea0003800200 */
.L_x_3188:
[----:B------:R-:W-:-:S07]  /*3da60*/  VIADD R94, R42, 0x1 ;  /* 0x000000012a5e7836 */ /* 0x000fce0000000000 */
.L_x_3187:
[----:B------:R-:W-:Y:S05]  /*3da70*/  BSYNC.RECONVERGENT B3 ;  /* 0x0000000000037941 */ /* 0x000fea0003800200 */
.L_x_3186:
        /* <DEDUP_REMOVED lines=41> */
.L_x_3191:
[----:B------:R-:W-:Y:S05]  /*3dd10*/  BSYNC.RECONVERGENT B3 ;  /* 0x0000000000037941 */ /* 0x000fea0003800200 */
.L_x_3190:
        /* <DEDUP_REMOVED lines=132> */
.L_x_3195:
[----:B------:R-:W-:Y:S05]  /*3e560*/  BSYNC.RECONVERGENT B4 ;  /* 0x0000000000047941 */ /* 0x000fea0003800200 */
.L_x_3194:
[----:B------:R-:W-:-:S07]  /*3e570*/  VIADD R94, R42, 0x1 ;  /* 0x000000012a5e7836 */ /* 0x000fce0000000000 */
.L_x_3193:
[----:B------:R-:W-:Y:S05]  /*3e580*/  BSYNC.RECONVERGENT B3 ;  /* 0x0000000000037941 */ /* 0x000fea0003800200 */
.L_x_3192:
        /* <DEDUP_REMOVED lines=41> */
.L_x_3197:
[----:B------:R-:W-:Y:S05]  /*3e820*/  BSYNC.RECONVERGENT B3 ;  /* 0x0000000000037941 */ /* 0x000fea0003800200 */
.L_x_3196:
        /* <DEDUP_REMOVED lines=158> */
.L_x_3201:
[----:B------:R-:W-:Y:S05]  /*3f210*/  BSYNC.RECONVERGENT B4 ;  /* 0x0000000000047941 */ /* 0x000fea0003800200 */
.L_x_3200:
[----:B------:R-:W-:-:S07]  /*3f220*/  VIADD R83, R42, 0x1 ;  /* 0x000000012a537836 */ /* 0x000fce0000000000 */
.L_x_3199:
[----:B------:R-:W-:Y:S05]  /*3f230*/  BSYNC.RECONVERGENT B3 ;  /* 0x0000000000037941 */ /* 0x000fea0003800200 */
.L_x_3198:
        /* <DEDUP_REMOVED lines=41> */
.L_x_3203:
[----:B------:R-:W-:Y:S05]  /*3f4d0*/  BSYNC.RECONVERGENT B3 ;  /* 0x0000000000037941 */ /* 0x000fea0003800200 */
.L_x_3202:
        /* <DEDUP_REMOVED lines=102> */
.L_x_3207:
[----:B------:R-:W-:Y:S05]  /*3fb40*/  BSYNC.RECONVERGENT B4 ;  /* 0x0000000000047941 */ /* 0x000fea0003800200 */
.L_x_3206:
[----:B------:R-:W-:-:S07]  /*3fb50*/  VIADD R90, R42, 0x1 ;  /* 0x000000012a5a7836 */ /* 0x000fce0000000000 */
.L_x_3205:
[----:B------:R-:W-:Y:S05]  /*3fb60*/  BSYNC.RECONVERGENT B3 ;  /* 0x0000000000037941 */ /* 0x000fea0003800200 */
.L_x_3204:
        /* <DEDUP_REMOVED lines=41> */
.L_x_3209:
[----:B------:R-:W-:Y:S05]  /*3fe00*/  BSYNC.RECONVERGENT B3 ;  /* 0x0000000000037941 */ /* 0x000fea0003800200 */
.L_x_3208:
        /* <DEDUP_REMOVED lines=99> */
.L_x_3213:
[----:B------:R-:W-:Y:S05]  /*40440*/  BSYNC.RECONVERGENT B4 ;  /* 0x0000000000047941 */ /* 0x000fea0003800200 */
.L_x_3212:
[----:B------:R-:W-:-:S07]  /*40450*/  VIADD R90, R42, 0x1 ;  /* 0x000000012a5a7836 */ /* 0x000fce0000000000 */
.L_x_3211:
[----:B------:R-:W-:Y:S05]  /*40460*/  BSYNC.RECONVERGENT B3 ;  /* 0x0000000000037941 */ /* 0x000fea0003800200 */
.L_x_3210:
        /* <DEDUP_REMOVED lines=41> */
.L_x_3215:
[----:B------:R-:W-:Y:S05]  /*40700*/  BSYNC.RECONVERGENT B3 ;  /* 0x0000000000037941 */ /* 0x000fea0003800200 */
.L_x_3214:
        /* <DEDUP_REMOVED lines=127> */
.L_x_3219:
[----:B------:R-:W-:Y:S05]  /*40f00*/  BSYNC.RECONVERGENT B4 ;  /* 0x0000000000047941 */ /* 0x000fea0003800200 */
.L_x_3218:
[----:B------:R-:W-:-:S07]  /*40f10*/  VIADD R90, R42, 0x1 ;  /* 0x000000012a5a7836 */ /* 0x000fce0000000000 */
.L_x_3217:
[----:B------:R-:W-:Y:S05]  /*40f20*/  BSYNC.RECONVERGENT B3 ;  /* 0x0000000000037941 */ /* 0x000fea0003800200 */
.L_x_3216:
        /* <DEDUP_REMOVED lines=41> */
.L_x_3221:
[----:B------:R-:W-:Y:S05]  /*411c0*/  BSYNC.RECONVERGENT B3 ;  /* 0x0000000000037941 */ /* 0x000fea0003800200 */
.L_x_3220:
        /* <DEDUP_REMOVED lines=102> */
.L_x_3225:
[----:B------:R-:W-:Y:S05]  /*41830*/  BSYNC.RECONVERGENT B4 ;  /* 0x0000000000047941 */ /* 0x000fea0003800200 */
.L_x_3224:
[----:B------:R-:W-:-:S07]  /*41840*/  VIADD R90, R42, 0x1 ;  /* 0x000000012a5a7836 */ /* 0x000fce0000000000 */
.L_x_3223:
[----:B------:R-:W-:Y:S05]  /*41850*/  BSYNC.RECONVERGENT B3 ;  /* 0x0000000000037941 */ /* 0x000fea0003800200 */
.L_x_3222:
        /* <DEDUP_REMOVED lines=41> */
.L_x_3227:
[----:B------:R-:W-:Y:S05]  /*41af0*/  BSYNC.RECONVERGENT B3 ;  /* 0x0000000000037941 */ /* 0x000fea0003800200 */
.L_x_3226:
        /* <DEDUP_REMOVED lines=82> */
.L_x_3179:
[----:B------:R-:W-:Y:S05]  /*42020*/  BSYNC.RECONVERGENT B2 ;  /* 0x0000000000027941 */ /* 0x000fea0003800200 */
.L_x_3178:
        /* <DEDUP_REMOVED lines=33> */
.L_x_3233:
[----:B------:R-:W-:Y:S05]  /*42240*/  BSYNC.RECONVERGENT B4 ;  /* 0x0000000000047941 */ /* 0x000fea0003800200 */
.L_x_3232:
[----:B------:R-:W-:-:S07]  /*42250*/  VIADD R83, R42, 0x1 ;  /* 0x000000012a537836 */ /* 0x000fce0000000000 */
.L_x_3231:
[----:B------:R-:W-:Y:S05]  /*42260*/  BSYNC.RECONVERGENT B3 ;  /* 0x0000000000037941 */ /* 0x000fea0003800200 */
.L_x_3230:
        /* <DEDUP_REMOVED lines=41> */
.L_x_3235:
[----:B------:R-:W-:Y:S05]  /*42500*/  BSYNC.RECONVERGENT B3 ;  /* 0x0000000000037941 */ /* 0x000fea0003800200 */
.L_x_3234:
        /* <DEDUP_REMOVED lines=160> */
.L_x_3239:
[----:B------:R-:W-:Y:S05]  /*42f10*/  BSYNC.RECONVERGENT B4 ;  /* 0x0000000000047941 */ /* 0x000fea0003800200 */
.L_x_3238:
[----:B------:R-:W-:-:S07]  /*42f20*/  VIADD R94, R42, 0x1 ;  /* 0x000000012a5e7836 */ /* 0x000fce0000000000 */
.L_x_3237:
[----:B------:R-:W-:Y:S05]  /*42f30*/  BSYNC.RECONVERGENT B3 ;  /* 0x0000000000037941 */ /* 0x000fea0003800200 */
.L_x_3236:
        /* <DEDUP_REMOVED lines=41> */
.L_x_3241:
[----:B------:R-:W-:Y:S05]  /*431d0*/  BSYNC.RECONVERGENT B3 ;  /* 0x0000000000037941 */ /* 0x000fea0003800200 */
.L_x_3240:
        /* <DEDUP_REMOVED lines=132> */
.L_x_3245:
[----:B------:R-:W-:Y:S05]  /*43a20*/  BSYNC.RECONVERGENT B4 ;  /* 0x0000000000047941 */ /* 0x000fea0003800200 */
.L_x_3244:
[----:B------:R-:W-:-:S07]  /*43a30*/  VIADD R94, R42, 0x1 ;  /* 0x000000012a5e7836 */ /* 0x000fce0000000000 */
.L_x_3243:
[----:B------:R-:W-:Y:S05]  /*43a40*/  BSYNC.RECONVERGENT B3 ;  /* 0x0000000000037941 */ /* 0x000fea0003800200 */
.L_x_3242:
        /* <DEDUP_REMOVED lines=41> */
.L_x_3247:
[----:B------:R-:W-:Y:S05]  /*43ce0*/  BSYNC.RECONVERGENT B3 ;  /* 0x0000000000037941 */ /* 0x000fea0003800200 */
.L_x_3246:
        /* <DEDUP_REMOVED lines=158> */
.L_x_3251:
[----:B------:R-:W-:Y:S05]  /*446d0*/  BSYNC.RECONVERGENT B4 ;  /* 0x0000000000047941 */ /* 0x000fea0003800200 */
.L_x_3250:
[----:B------:R-:W-:-:S07]  /*446e0*/  VIADD R83, R42, 0x1 ;  /* 0x000000012a537836 */ /* 0x000fce0000000000 */
.L_x_3249:
[----:B------:R-:W-:Y:S05]  /*446f0*/  BSYNC.RECONVERGENT B3 ;  /* 0x0000000000037941 */ /* 0x000fea0003800200 */
.L_x_3248:
        /* <DEDUP_REMOVED lines=41> */
.L_x_3253:
[----:B------:R-:W-:Y:S05]  /*44990*/  BSYNC.RECONVERGENT B3 ;  /* 0x0000000000037941 */ /* 0x000fea0003800200 */
.L_x_3252:
        /* <DEDUP_REMOVED lines=102> */
.L_x_3257:
[----:B------:R-:W-:Y:S05]  /*45000*/  BSYNC.RECONVERGENT B4 ;  /* 0x0000000000047941 */ /* 0x000fea0003800200 */
.L_x_3256:
[----:B------:R-:W-:-:S07]  /*45010*/  VIADD R90, R42, 0x1 ;  /* 0x000000012a5a7836 */ /* 0x000fce0000000000 */
.L_x_3255:
[----:B------:R-:W-:Y:S05]  /*45020*/  BSYNC.RECONVERGENT B3 ;  /* 0x0000000000037941 */ /* 0x000fea0003800200 */
.L_x_3254:
        /* <DEDUP_REMOVED lines=41> */
.L_x_3259:
[----:B------:R-:W-:Y:S05]  /*452c0*/  BSYNC.RECONVERGENT B3 ;  /* 0x0000000000037941 */ /* 0x000fea0003800200 */
.L_x_3258:
        /* <DEDUP_REMOVED lines=99> */
.L_x_3263:
[----:B------:R-:W-:Y:S05]  /*45900*/  BSYNC.RECONVERGENT B4 ;  /* 0x0000000000047941 */ /* 0x000fea0003800200 */
.L_x_3262:
[----:B------:R-:W-:-:S07]  /*45910*/  VIADD R90, R42, 0x1 ;  /* 0x000000012a5a7836 */ /* 0x000fce0000000000 */
.L_x_3261:
[----:B------:R-:W-:Y:S05]  /*45920*/  BSYNC.RECONVERGENT B3 ;  /* 0x0000000000037941 */ /* 0x000fea0003800200 */
.L_x_3260:
        /* <DEDUP_REMOVED lines=41> */
.L_x_3265:
[----:B------:R-:W-:Y:S05]  /*45bc0*/  BSYNC.RECONVERGENT B3 ;  /* 0x0000000000037941 */ /* 0x000fea0003800200 */
.L_x_3264:
        /* <DEDUP_REMOVED lines=127> */
.L_x_3269:
[----:B------:R-:W-:Y:S05]  /*463c0*/  BSYNC.RECONVERGENT B4 ;  /* 0x0000000000047941 */ /* 0x000fea0003800200 */
.L_x_3268:
[----:B------:R-:W-:-:S07]  /*463d0*/  VIADD R90, R42, 0x1 ;  /* 0x000000012a5a7836 */ /* 0x000fce0000000000 */
.L_x_3267:
[----:B------:R-:W-:Y:S05]  /*463e0*/  BSYNC.RECONVERGENT B3 ;  /* 0x0000000000037941 */ /* 0x000fea0003800200 */
.L_x_3266:
        /* <DEDUP_REMOVED lines=41> */
.L_x_3271:
[----:B------:R-:W-:Y:S05]  /*46680*/  BSYNC.RECONVERGENT B3 ;  /* 0x0000000000037941 */ /* 0x000fea0003800200 */
.L_x_3270:
        /* <DEDUP_REMOVED lines=102> */
.L_x_3275:
[----:B------:R-:W-:Y:S05]  /*46cf0*/  BSYNC.RECONVERGENT B4 ;  /* 0x0000000000047941 */ /* 0x000fea0003800200 */
.L_x_3274:
[----:B------:R-:W-:-:S07]  /*46d00*/  VIADD R90, R42, 0x1 ;  /* 0x000000012a5a7836 */ /* 0x000fce0000000000 */
.L_x_3273:
[----:B------:R-:W-:Y:S05]  /*46d10*/  BSYNC.RECONVERGENT B3 ;  /* 0x0000000000037941 */ /* 0x000fea0003800200 */
.L_x_3272:
        /* <DEDUP_REMOVED lines=41> */
.L_x_3277:
[----:B------:R-:W-:Y:S05]  /*46fb0*/  BSYNC.RECONVERGENT B3 ;  /* 0x0000000000037941 */ /* 0x000fea0003800200 */
.L_x_3276:
        /* <DEDUP_REMOVED lines=82> */
.L_x_3229:
[----:B------:R-:W-:Y:S05]  /*474e0*/  BSYNC.RECONVERGENT B2 ;  /* 0x0000000000027941 */ /* 0x000fea0003800200 */
.L_x_3228:
        /* <DEDUP_REMOVED lines=33> */
.L_x_3282:
[----:B------:R-:W-:Y:S05]  /*47700*/  BSYNC.RECONVERGENT B4 ;  /* 0x0000000000047941 */ /* 0x000fea0003800200 */
.L_x_3281:
[----:B------:R-:W-:-:S07]  /*47710*/  VIADD R90, R42, 0x1 ;  /* 0x000000012a5a7836 */ /* 0x000fce0000000000 */
.L_x_3280:
[----:B------:R-:W-:Y:S05]  /*47720*/  BSYNC.RECONVERGENT B3 ;  /* 0x0000000000037941 */ /* 0x000fea0003800200 */
.L_x_3279:
        /* <DEDUP_REMOVED lines=41> */
.L_x_3284:
[----:B------:R-:W-:Y:S05]  /*479c0*/  BSYNC.RECONVERGENT B3 ;  /* 0x0000000000037941 */ /* 0x000fea0003800200 */
.L_x_3283:
        /* <DEDUP_REMOVED lines=159> */
.L_x_3288:
[----:B------:R-:W-:Y:S05]  /*483c0*/  BSYNC.RECONVERGENT B4 ;  /* 0x0000000000047941 */ /* 0x000fea0003800200 */
.L_x_3287:
[----:B------:R-:W-:-:S07]  /*483d0*/  VIADD R90, R42, 0x1 ;  /* 0x000000012a5a7836 */ /* 0x000fce0000000000 */
.L_x_3286:
[----:B------:R-:W-:Y:S05]  /*483e0*/  BSYNC.RECONVERGENT B3 ;  /* 0x0000000000037941 */ /* 0x000fea0003800200 */
.L_x_3285:
        /* <DEDUP_REMOVED lines=41> */
.L_x_3290:
[----:B------:R-:W-:Y:S05]  /*48680*/  BSYNC.RECONVERGENT B3 ;  /* 0x0000000000037941 */ /* 0x000fea0003800200 */
.L_x_3289:
        /* <DEDUP_REMOVED lines=133> */
.L_x_3294:
[----:B------:R-:W-:Y:S05]  /*48ee0*/  BSYNC.RECONVERGENT B4 ;  /* 0x0000000000047941 */ /* 0x000fea0003800200 */
.L_x_3293:
[----:B------:R-:W-:-:S07]  /*48ef0*/  VIADD R90, R42, 0x1 ;  /* 0x000000012a5a7836 */ /* 0x000fce0000000000 */
.L_x_3292:
[----:B------:R-:W-:Y:S05]  /*48f00*/  BSYNC.RECONVERGENT B3 ;  /* 0x0000000000037941 */ /* 0x000fea0003800200 */
.L_x_3291:
        /* <DEDUP_REMOVED lines=41> */
.L_x_3296:
[----:B------:R-:W-:Y:S05]  /*491a0*/  BSYNC.RECONVERGENT B3 ;  /* 0x0000000000037941 */ /* 0x000fea0003800200 */
.L_x_3295:
        /* <DEDUP_REMOVED lines=158> */
.L_x_3300:
[----:B------:R-:W-:Y:S05]  /*49b90*/  BSYNC.RECONVERGENT B4 ;  /* 0x0000000000047941 */ /* 0x000fea0003800200 */
.L_x_3299:
[----:B------:R-:W-:-:S07]  /*49ba0*/  VIADD R90, R42, 0x1 ;  /* 0x000000012a5a7836 */ /* 0x000fce0000000000 */
.L_x_3298:
[----:B------:R-:W-:Y:S05]  /*49bb0*/  BSYNC.RECONVERGENT B3 ;  /* 0x0000000000037941 */ /* 0x000fea0003800200 */
.L_x_3297:
        /* <DEDUP_REMOVED lines=41> */
.L_x_3302:
[----:B------:R-:W-:Y:S05]  /*49e50*/  BSYNC.RECONVERGENT B3 ;  /* 0x0000000000037941 */ /* 0x000fea0003800200 */
.L_x_3301:
        /* <DEDUP_REMOVED lines=102> */
.L_x_3306:
[----:B------:R-:W-:Y:S05]  /*4a4c0*/  BSYNC.RECONVERGENT B4 ;  /* 0x0000000000047941 */ /* 0x000fea0003800200 */
.L_x_3305:
[----:B------:R-:W-:-:S07]  /*4a4d0*/  VIADD R81, R42, 0x1 ;  /* 0x000000012a517836 */ /* 0x000fce0000000000 */
.L_x_3304:
[----:B------:R-:W-:Y:S05]  /*4a4e0*/  BSYNC.RECONVERGENT B3 ;  /* 0x0000000000037941 */ /* 0x000fea0003800200 */
.L_x_3303:
        /* <DEDUP_REMOVED lines=41> */
.L_x_3308:
[----:B------:R-:W-:Y:S05]  /*4a780*/  BSYNC.RECONVERGENT B3 ;  /* 0x0000000000037941 */ /* 0x000fea0003800200 */
.L_x_3307:
        /* <DEDUP_REMOVED lines=98> */
.L_x_3312:
[----:B------:R-:W-:Y:S05]  /*4adb0*/  BSYNC.RECONVERGENT B4 ;  /* 0x0000000000047941 */ /* 0x000fea0003800200 */
.L_x_3311:
[----:B------:R-:W-:-:S07]  /*4adc0*/  VIADD R81, R42, 0x1 ;  /* 0x000000012a517836 */ /* 0x000fce0000000000 */
.L_x_3310:
[----:B------:R-:W-:Y:S05]  /*4add0*/  BSYNC.RECONVERGENT B3 ;  /* 0x0000000000037941 */ /* 0x000fea0003800200 */
.L_x_3309:
        /* <DEDUP_REMOVED lines=41> */
.L_x_3314:
[----:B------:R-:W-:Y:S05]  /*4b070*/  BSYNC.RECONVERGENT B3 ;  /* 0x0000000000037941 */ /* 0x000fea0003800200 */
.L_x_3313:
        /* <DEDUP_REMOVED lines=127> */
.L_x_3318:
[----:B------:R-:W-:Y:S05]  /*4b870*/  BSYNC.RECONVERGENT B4 ;  /* 0x0000000000047941 */ /* 0x000fea0003800200 */
.L_x_3317:
[----:B------:R-:W-:-:S07]  /*4b880*/  VIADD R81, R42, 0x1 ;  /* 0x000000012a517836 */ /* 0x000fce0000000000 */
.L_x_3316:
[----:B------:R-:W-:Y:S05]  /*4b890*/  BSYNC.RECONVERGENT B3 ;  /* 0x0000000000037941 */ /* 0x000fea0003800200 */
.L_x_3315:
        /* <DEDUP_REMOVED lines=41> */
.L_x_3320:
[----:B------:R-:W-:Y:S05]  /*4bb30*/  BSYNC.RECONVERGENT B3 ;  /* 0x0000000000037941 */ /* 0x000fea0003800200 */
.L_x_3319:
        /* <DEDUP_REMOVED lines=101> */
.L_x_3324:
[----:B------:R-:W-:Y:S05]  /*4c190*/  BSYNC.RECONVERGENT B4 ;  /* 0x0000000000047941 */ /* 0x000fea0003800200 */
.L_x_3323:
[----:B------:R-:W-:-:S07]  /*4c1a0*/  VIADD R90, R42, 0x1 ;  /* 0x000000012a5a7836 */ /* 0x000fce0000000000 */
.L_x_3322:
[----:B------:R-:W-:Y:S05]  /*4c1b0*/  BSYNC.RECONVERGENT B3 ;  /* 0x0000000000037941 */ /* 0x000fea0003800200 */
.L_x_3321:
        /* <DEDUP_REMOVED lines=41> */
.L_x_3326:
[----:B------:R-:W-:Y:S05]  /*4c450*/  BSYNC.RECONVERGENT B3 ;  /* 0x0000000000037941 */ /* 0x000fea0003800200 */
.L_x_3325:
        /* <DEDUP_REMOVED lines=82> */
.L_x_3278:
[----:B------:R-:W-:Y:S05]  /*4c980*/  BSYNC.RECONVERGENT B2 ;  /* 0x0000000000027941 */ /* 0x000fea0003800200 */
.L_x_3127:
[----:B------:R-:W3:Y:S01]  /*4c990*/  LDCU UR7, c[0x0][0x3a0] ;  /* 0x00007400ff0777ac */ /* 0x000ee20008000800 */
[C---:B0-----:R-:W-:Y:S01]  /*4c9a0*/  VIADD R61, R60.reuse, 0x2 ;  /* 0x000000023c3d7836 */ /* 0x041fe20000000000 */
[----:B------:R-:W-:Y:S01]  /*4c9b0*/  BSSY.RECONVERGENT B2, `(.L_x_3327) ;  /* 0x0000543000027945 */ /* 0x000fe20003800200 */
[----:B------:R-:W-:-:S03]  /*4c9c0*/  VIADD R40, R60, 0x1 ;  /* 0x000000013c287836 */ /* 0x000fc60000000000 */
[C---:B---3--:R-:W-:Y:S01]  /*4c9d0*/  ISETP.GE.AND P5, PT, R61.reuse, UR7, PT ;  /* 0x000000073d007c0c */ /* 0x048fe2000bfa6270 */
[----:B------:R-:W-:-:S03]  /*4c9e0*/  IMAD.SHL.U32 R61, R61, 0x4, RZ ;  /* 0x000000043d3d7824 */ /* 0x000fc600078e00ff */
[----:B------:R-:W-:-:S04]  /*4c9f0*/  ISETP.LT.OR P5, PT, R40, -0x1, P5 ;  /* 0xffffffff2800780c */ /* 0x000fc80002fa1670 */
        /* <DEDUP_REMOVED lines=25> */
.L_x_3332:
[----:B------:R-:W-:Y:S05]  /*4cb90*/  BSYNC.RECONVERGENT B4 ;  /* 0x0000000000047941 */ /* 0x000fea0003800200 */
.L_x_3331:
[----:B------:R-:W-:-:S07]  /*4cba0*/  VIADD R83, R42, 0x1 ;  /* 0x000000012a537836 */ /* 0x000fce0000000000 */
.L_x_3330:
[----:B------:R-:W-:Y:S05]  /*4cbb0*/  BSYNC.RECONVERGENT B3 ;  /* 0x0000000000037941 */ /* 0x000fea0003800200 */
.L_x_3329:
        /* <DEDUP_REMOVED lines=41> */
.L_x_3334:
[----:B------:R-:W-:Y:S05]  /*4ce50*/  BSYNC.RECONVERGENT B3 ;  /* 0x0000000000037941 */ /* 0x000fea0003800200 */
.L_x_3333:
        /* <DEDUP_REMOVED lines=159> */
.L_x_3338:
[----:B------:R-:W-:Y:S05]  /*4d850*/  BSYNC.RECONVERGENT B4 ;  /* 0x0000000000047941 */ /* 0x000fea0003800200 */
.L_x_3337:
[----:B------:R-:W-:-:S07]  /*4d860*/  VIADD R94, R42, 0x1 ;  /* 0x000000012a5e7836 */ /* 0x000fce0000000000 */
.L_x_3336:
[----:B------:R-:W-:Y:S05]  /*4d870*/  BSYNC.RECONVERGENT B3 ;  /* 0x0000000000037941 */ /* 0x000fea0003800200 */
.L_x_3335:
        /* <DEDUP_REMOVED lines=41> */
.L_x_3340:
[----:B------:R-:W-:Y:S05]  /*4db10*/  BSYNC.RECONVERGENT B3 ;  /* 0x0000000000037941 */ /* 0x000fea0003800200 */
.L_x_3339:
        /* <DEDUP_REMOVED lines=131> */
.L_x_3344:
[----:B------:R-:W-:Y:S05]  /*4e350*/  BSYNC.RECONVERGENT B4 ;  /* 0x0000000000047941 */ /* 0x000fea0003800200 */
.L_x_3343:
[----:B------:R-:W-:-:S07]  /*4e360*/  VIADD R94, R42, 0x1 ;  /* 0x000000012a5e7836 */ /* 0x000fce0000000000 */
.L_x_3342:
[----:B------:R-:W-:Y:S05]  /*4e370*/  BSYNC.RECONVERGENT B3 ;  /* 0x0000000000037941 */ /* 0x000fea0003800200 */
.L_x_3341:
        /* <DEDUP_REMOVED lines=41> */
.L_x_3346:
[----:B------:R-:W-:Y:S05]  /*4e610*/  BSYNC.RECONVERGENT B3 ;  /* 0x0000000000037941 */ /* 0x000fea0003800200 */
.L_x_3345:
        /* <DEDUP_REMOVED lines=156> */
.L_x_3350:
[----:B------:R-:W-:Y:S05]  /*4efe0*/  BSYNC.RECONVERGENT B4 ;  /* 0x0000000000047941 */ /* 0x000fea0003800200 */
.L_x_3349:
[----:B------:R-:W-:-:S07]  /*4eff0*/  VIADD R83, R42, 0x1 ;  /* 0x000000012a537836 */ /* 0x000fce0000000000 */
.L_x_3348:
[----:B------:R-:W-:Y:S05]  /*4f000*/  BSYNC.RECONVERGENT B3 ;  /* 0x0000000000037941 */ /* 0x000fea0003800200 */
.L_x_3347:
        /* <DEDUP_REMOVED lines=41> */
.L_x_3352:
[----:B------:R-:W-:Y:S05]  /*4f2a0*/  BSYNC.RECONVERGENT B3 ;  /* 0x0000000000037941 */ /* 0x000fea0003800200 */
.L_x_3351:
        /* <DEDUP_REMOVED lines=102> */
.L_x_3356:
[----:B------:R-:W-:Y:S05]  /*4f910*/  BSYNC.RECONVERGENT B4 ;  /* 0x0000000000047941 */ /* 0x000fea0003800200 */
.L_x_3355:
[----:B------:R-:W-:-:S07]  /*4f920*/  VIADD R90, R42, 0x1 ;  /* 0x000000012a5a7836 */ /* 0x000fce0000000000 */
.L_x_3354:
[----:B------:R-:W-:Y:S05]  /*4f930*/  BSYNC.RECONVERGENT B3 ;  /* 0x0000000000037941 */ /* 0x000fea0003800200 */
.L_x_3353:
        /* <DEDUP_REMOVED lines=41> */
.L_x_3358:
[----:B------:R-:W-:Y:S05]  /*4fbd0*/  BSYNC.RECONVERGENT B3 ;  /* 0x0000000000037941 */ /* 0x000fea0003800200 */
.L_x_3357:
        /* <DEDUP_REMOVED lines=99> */
.L_x_3362:
[----:B------:R-:W-:Y:S05]  /*50210*/  BSYNC.RECONVERGENT B4 ;  /* 0x0000000000047941 */ /* 0x000fea0003800200 */
.L_x_3361:
[----:B------:R-:W-:-:S07]  /*50220*/  VIADD R90, R42, 0x1 ;  /* 0x000000012a5a7836 */ /* 0x000fce0000000000 */
.L_x_3360:
[----:B------:R-:W-:Y:S05]  /*50230*/  BSYNC.RECONVERGENT B3 ;  /* 0x0000000000037941 */ /* 0x000fea0003800200 */
.L_x_3359:
        /* <DEDUP_REMOVED lines=41> */
.L_x_3364:
[----:B------:R-:W-:Y:S05]  /*504d0*/  BSYNC.RECONVERGENT B3 ;  /* 0x0000000000037941 */ /* 0x000fea0003800200 */
.L_x_3363:
        /* <DEDUP_REMOVED lines=126> */
.L_x_3368:
[----:B------:R-:W-:Y:S05]  /*50cc0*/  BSYNC.RECONVERGENT B4 ;  /* 0x0000000000047941 */ /* 0x000fea0003800200 */
.L_x_3367:
[----:B------:R-:W-:-:S07]  /*50cd0*/  VIADD R90, R42, 0x1 ;  /* 0x000000012a5a7836 */ /* 0x000fce0000000000 */
.L_x_3366:
[----:B------:R-:W-:Y:S05]  /*50ce0*/  BSYNC.RECONVERGENT B3 ;  /* 0x0000000000037941 */ /* 0x000fea0003800200 */
.L_x_3365:
        /* <DEDUP_REMOVED lines=41> */
.L_x_3370:
[----:B------:R-:W-:Y:S05]  /*50f80*/  BSYNC.RECONVERGENT B3 ;  /* 0x0000000000037941 */ /* 0x000fea0003800200 */
.L_x_3369:
        /* <DEDUP_REMOVED lines=102> */
.L_x_3374:
[----:B------:R-:W-:Y:S05]  /*515f0*/  BSYNC.RECONVERGENT B4 ;  /* 0x0000000000047941 */ /* 0x000fea0003800200 */
.L_x_3373:
[----:B------:R-:W-:-:S07]  /*51600*/  VIADD R90, R42, 0x1 ;  /* 0x000000012a5a7836 */ /* 0x000fce0000000000 */
.L_x_3372:
[----:B------:R-:W-:Y:S05]  /*51610*/  BSYNC.RECONVERGENT B3 ;  /* 0x0000000000037941 */ /* 0x000fea0003800200 */
.L_x_3371:
        /* <DEDUP_REMOVED lines=41> */
.L_x_3376:
[----:B------:R-:W-:Y:S05]  /*518b0*/  BSYNC.RECONVERGENT B3 ;  /* 0x0000000000037941 */ /* 0x000fea0003800200 */
.L_x_3375:
        /* <DEDUP_REMOVED lines=82> */
.L_x_3328:
[----:B------:R-:W-:Y:S05]  /*51de0*/  BSYNC.RECONVERGENT B2 ;  /* 0x0000000000027941 */ /* 0x000fea0003800200 */
.L_x_3327:
        /* <DEDUP_REMOVED lines=29> */
.L_x_3382:
[----:B------:R-:W-:Y:S05]  /*51fc0*/  BSYNC.RECONVERGENT B4 ;  /* 0x0000000000047941 */ /* 0x000fea0003800200 */
.L_x_3381:
[----:B------:R-:W-:-:S07]  /*51fd0*/  VIADD R83, R42, 0x1 ;  /* 0x000000012a537836 */ /* 0x000fce0000000000 */
.L_x_3380:
[----:B------:R-:W-:Y:S05]  /*51fe0*/  BSYNC.RECONVERGENT B3 ;  /* 0x0000000000037941 */ /* 0x000fea0003800200 */
.L_x_3379:
        /* <DEDUP_REMOVED lines=41> */
.L_x_3384:
[----:B------:R-:W-:Y:S05]  /*52280*/  BSYNC.RECONVERGENT B3 ;  /* 0x0000000000037941 */ /* 0x000fea0003800200 */
.L_x_3383:
        /* <DEDUP_REMOVED lines=160> */
.L_x_3388:
[----:B------:R-:W-:Y:S05]  /*52c90*/  BSYNC.RECONVERGENT B4 ;  /* 0x0000000000047941 */ /* 0x000fea0003800200 */
.L_x_3387:
[----:B------:R-:W-:-:S07]  /*52ca0*/  VIADD R94, R42, 0x1 ;  /* 0x000000012a5e7836 */ /* 0x000fce0000000000 */
.L_x_3386:
[----:B------:R-:W-:Y:S05]  /*52cb0*/  BSYNC.RECONVERGENT B3 ;  /* 0x0000000000037941 */ /* 0x000fea0003800200 */
.L_x_3385:
        /* <DEDUP_REMOVED lines=41> */
.L_x_3390:
[----:B------:R-:W-:Y:S05]  /*52f50*/  BSYNC.RECONVERGENT B3 ;  /* 0x0000000000037941 */ /* 0x000fea0003800200 */
.L_x_3389:
        /* <DEDUP_REMOVED lines=132> */
.L_x_3394:
[----:B------:R-:W-:Y:S05]  /*537a0*/  BSYNC.RECONVERGENT B4 ;  /* 0x0000000000047941 */ /* 0x000fea0003800200 */
.L_x_3393:
[----:B------:R-:W-:-:S07]  /*537b0*/  VIADD R94, R42, 0x1 ;  /* 0x000000012a5e7836 */ /* 0x000fce0000000000 */
.L_x_3392:
[----:B------:R-:W-:Y:S05]  /*537c0*/  BSYNC.RECONVERGENT B3 ;  /* 0x0000000000037941 */ /* 0x000fea0003800200 */
.L_x_3391:
        /* <DEDUP_REMOVED lines=41> */
.L_x_3396:
[----:B------:R-:W-:Y:S05]  /*53a60*/  BSYNC.RECONVERGENT B3 ;  /* 0x0000000000037941 */ /* 0x000fea0003800200 */
.L_x_3395:
        /* <DEDUP_REMOVED lines=158> */
.L_x_3400:
[----:B------:R-:W-:Y:S05]  /*54450*/  BSYNC.RECONVERGENT B4 ;  /* 0x0000000000047941 */ /* 0x000fea0003800200 */
.L_x_3399:
[----:B------:R-:W-:-:S07]  /*54460*/  VIADD R83, R42, 0x1 ;  /* 0x000000012a537836 */ /* 0x000fce0000000000 */
.L_x_3398:
[----:B------:R-:W-:Y:S05]  /*54470*/  BSYNC.RECONVERGENT B3 ;  /* 0x0000000000037941 */ /* 0x000fea0003800200 */
.L_x_3397:
        /* <DEDUP_REMOVED lines=41> */
.L_x_3402:
[----:B------:R-:W-:Y:S05]  /*54710*/  BSYNC.RECONVERGENT B3 ;  /* 0x0000000000037941 */ /* 0x000fea0003800200 */
.L_x_3401:
        /* <DEDUP_REMOVED lines=102> */
.L_x_3406:
[----:B------:R-:W-:Y:S05]  /*54d80*/  BSYNC.RECONVERGENT B4 ;  /* 0x0000000000047941 */ /* 0x000fea0003800200 */
.L_x_3405:
[----:B------:R-:W-:-:S07]  /*54d90*/  VIADD R90, R42, 0x1 ;  /* 0x000000012a5a7836 */ /* 0x000fce0000000000 */
.L_x_3404:
[----:B------:R-:W-:Y:S05]  /*54da0*/  BSYNC.RECONVERGENT B3 ;  /* 0x0000000000037941 */ /* 0x000fea0003800200 */
.L_x_3403:
        /* <DEDUP_REMOVED lines=41> */
.L_x_3408:
[----:B------:R-:W-:Y:S05]  /*55040*/  BSYNC.RECONVERGENT B3 ;  /* 0x0000000000037941 */ /* 0x000fea0003800200 */
.L_x_3407:
        /* <DEDUP_REMOVED lines=99> */
.L_x_3412:
[----:B------:R-:W-:Y:S05]  /*55680*/  BSYNC.RECONVERGENT B4 ;  /* 0x0000000000047941 */ /* 0x000fea0003800200 */
.L_x_3411:
[----:B------:R-:W-:-:S07]  /*55690*/  VIADD R90, R42, 0x1 ;  /* 0x000000012a5a7836 */ /* 0x000fce0000000000 */
.L_x_3410:
[----:B------:R-:W-:Y:S05]  /*556a0*/  BSYNC.RECONVERGENT B3 ;  /* 0x0000000000037941 */ /* 0x000fea0003800200 */
.L_x_3409:
        /* <DEDUP_REMOVED lines=41> */
.L_x_3414:
[----:B------:R-:W-:Y:S05]  /*55940*/  BSYNC.RECONVERGENT B3 ;  /* 0x0000000000037941 */ /* 0x000fea0003800200 */
.L_x_3413:
        /* <DEDUP_REMOVED lines=127> */
.L_x_3418:
[----:B------:R-:W-:Y:S05]  /*56140*/  BSYNC.RECONVERGENT B4 ;  /* 0x0000000000047941 */ /* 0x000fea0003800200 */
.L_x_3417:
[----:B------:R-:W-:-:S07]  /*56150*/  VIADD R90, R42, 0x1 ;  /* 0x000000012a5a7836 */ /* 0x000fce0000000000 */
.L_x_3416:
[----:B------:R-:W-:Y:S05]  /*56160*/  BSYNC.RECONVERGENT B3 ;  /* 0x0000000000037941 */ /* 0x000fea0003800200 */
.L_x_3415:
        /* <DEDUP_REMOVED lines=41> */
.L_x_3420:
[----:B------:R-:W-:Y:S05]  /*56400*/  BSYNC.RECONVERGENT B3 ;  /* 0x0000000000037941 */ /* 0x000fea0003800200 */
.L_x_3419:
        /* <DEDUP_REMOVED lines=102> */
.L_x_3424:
[----:B------:R-:W-:Y:S05]  /*56a70*/  BSYNC.RECONVERGENT B4 ;  /* 0x0000000000047941 */ /* 0x000fea0003800200 */
.L_x_3423:
[----:B------:R-:W-:-:S07]  /*56a80*/  VIADD R90, R42, 0x1 ;  /* 0x000000012a5a7836 */ /* 0x000fce0000000000 */
.L_x_3422:
[----:B------:R-:W-:Y:S05]  /*56a90*/  BSYNC.RECONVERGENT B3 ;  /* 0x0000000000037941 */ /* 0x000fea0003800200 */
.L_x_3421:
        /* <DEDUP_REMOVED lines=41> */
.L_x_3426:
[----:B------:R-:W-:Y:S05]  /*56d30*/  BSYNC.RECONVERGENT B3 ;  /* 0x0000000000037941 */ /* 0x000fea0003800200 */
.L_x_3425:
        /* <DEDUP_REMOVED lines=82> */
.L_x_3378:
[----:B------:R-:W-:Y:S05]  /*57260*/  BSYNC.RECONVERGENT B2 ;  /* 0x0000000000027941 */ /* 0x000fea0003800200 */
.L_x_3377:
        /* <DEDUP_REMOVED lines=30> */
.L_x_3432:
[----:B------:R-:W-:Y:S05]  /*57450*/  BSYNC.RECONVERGENT B4 ;  /* 0x0000000000047941 */ /* 0x000fea0003800200 */
.L_x_3431:
[----:B------:R-:W-:-:S07]  /*57460*/  VIADD R83, R42, 0x1 ;  /* 0x000000012a537836 */ /* 0x000fce0000000000 */
.L_x_3430:
[----:B------:R-:W-:Y:S05]  /*57470*/  BSYNC.RECONVERGENT B3 ;  /* 0x0000000000037941 */ /* 0x000fea0003800200 */
.L_x_3429:
        /* <DEDUP_REMOVED lines=41> */
.L_x_3434:
[----:B------:R-:W-:Y:S05]  /*57710*/  BSYNC.RECONVERGENT B3 ;  /* 0x0000000000037941 */ /* 0x000fea0003800200 */
.L_x_3433:
        /* <DEDUP_REMOVED lines=160> */
.L_x_3438:
[----:B------:R-:W-:Y:S05]  /*58120*/  BSYNC.RECONVERGENT B4 ;  /* 0x0000000000047941 */ /* 0x000fea0003800200 */
.L_x_3437:
[----:B------:R-:W-:-:S07]  /*58130*/  VIADD R94, R42, 0x1 ;  /* 0x000000012a5e7836 */ /* 0x000fce0000000000 */
.L_x_3436:
[----:B------:R-:W-:Y:S05]  /*58140*/  BSYNC.RECONVERGENT B3 ;  /* 0x0000000000037941 */ /* 0x000fea0003800200 */
.L_x_3435:
        /* <DEDUP_REMOVED lines=41> */
.L_x_3440:
[----:B------:R-:W-:Y:S05]  /*583e0*/  BSYNC.RECONVERGENT B3 ;  /* 0x0000000000037941 */ /* 0x000fea0003800200 */
.L_x_3439:
        /* <DEDUP_REMOVED lines=132> */
.L_x_3444:
[----:B------:R-:W-:Y:S05]  /*58c30*/  BSYNC.RECONVERGENT B4 ;  /* 0x0000000000047941 */ /* 0x000fea0003800200 */
.L_x_3443:
[----:B------:R-:W-:-:S07]  /*58c40*/  VIADD R94, R42, 0x1 ;  /* 0x000000012a5e7836 */ /* 0x000fce0000000000 */
.L_x_3442:
[----:B------:R-:W-:Y:S05]  /*58c50*/  BSYNC.RECONVERGENT B3 ;  /* 0x0000000000037941 */ /* 0x000fea0003800200 */
.L_x_3441:
        /* <DEDUP_REMOVED lines=41> */
.L_x_3446:
[----:B------:R-:W-:Y:S05]  /*58ef0*/  BSYNC.RECONVERGENT B3 ;  /* 0x0000000000037941 */ /* 0x000fea0003800200 */
.L_x_3445:
        /* <DEDUP_REMOVED lines=158> */
.L_x_3450:
[----:B------:R-:W-:Y:S05]  /*598e0*/  BSYNC.RECONVERGENT B4 ;  /* 0x0000000000047941 */ /* 0x000fea0003800200 */
.L_x_3449:
[----:B------:R-:W-:-:S07]  /*598f0*/  VIADD R83, R42, 0x1 ;  /* 0x000000012a537836 */ /* 0x000fce0000000000 */
.L_x_3448:
[----:B------:R-:W-:Y:S05]  /*59900*/  BSYNC.RECONVERGENT B3 ;  /* 0x0000000000037941 */ /* 0x000fea0003800200 */
.L_x_3447:
        /* <DEDUP_REMOVED lines=41> */
.L_x_3452:
[----:B------:R-:W-:Y:S05]  /*59ba0*/  BSYNC.RECONVERGENT B3 ;  /* 0x0000000000037941 */ /* 0x000fea0003800200 */
.L_x_3451:
        /* <DEDUP_REMOVED lines=102> */
.L_x_3456:
[----:B------:R-:W-:Y:S05]  /*5a210*/  BSYNC.RECONVERGENT B4 ;  /* 0x0000000000047941 */ /* 0x000fea0003800200 */
.L_x_3455:
[----:B------:R-:W-:-:S07]  /*5a220*/  VIADD R90, R42, 0x1 ;  /* 0x000000012a5a7836 */ /* 0x000fce0000000000 */
.L_x_3454:
[----:B------:R-:W-:Y:S05]  /*5a230*/  BSYNC.RECONVERGENT B3 ;  /* 0x0000000000037941 */ /* 0x000fea0003800200 */
.L_x_3453:
        /* <DEDUP_REMOVED lines=41> */
.L_x_3458:
[----:B------:R-:W-:Y:S05]  /*5a4d0*/  BSYNC.RECONVERGENT B3 ;  /* 0x0000000000037941 */ /* 0x000fea0003800200 */
.L_x_3457:
        /* <DEDUP_REMOVED lines=99> */
.L_x_3462:
[----:B------:R-:W-:Y:S05]  /*5ab10*/  BSYNC.RECONVERGENT B4 ;  /* 0x0000000000047941 */ /* 0x000fea0003800200 */
.L_x_3461:
[----:B------:R-:W-:-:S07]  /*5ab20*/  VIADD R90, R42, 0x1 ;  /* 0x000000012a5a7836 */ /* 0x000fce0000000000 */
.L_x_3460:
[----:B------:R-:W-:Y:S05]  /*5ab30*/  BSYNC.RECONVERGENT B3 ;  /* 0x0000000000037941 */ /* 0x000fea0003800200 */
.L_x_3459:
        /* <DEDUP_REMOVED lines=41> */
.L_x_3464:
[----:B------:R-:W-:Y:S05]  /*5add0*/  BSYNC.RECONVERGENT B3 ;  /* 0x0000000000037941 */ /* 0x000fea0003800200 */
.L_x_3463:
        /* <DEDUP_REMOVED lines=127> */
.L_x_3468:
[----:B------:R-:W-:Y:S05]  /*5b5d0*/  BSYNC.RECONVERGENT B4 ;  /* 0x0000000000047941 */ /* 0x000fea0003800200 */
.L_x_3467:
[----:B------:R-:W-:-:S07]  /*5b5e0*/  VIADD R90, R42, 0x1 ;  /* 0x000000012a5a7836 */ /* 0x000fce0000000000 */
.L_x_3466:
[----:B------:R-:W-:Y:S05]  /*5b5f0*/  BSYNC.RECONVERGENT B3 ;  /* 0x0000000000037941 */ /* 0x000fea0003800200 */
.L_x_3465:
        /* <DEDUP_REMOVED lines=41> */
.L_x_3470:
[----:B------:R-:W-:Y:S05]  /*5b890*/  BSYNC.RECONVERGENT B3 ;  /* 0x0000000000037941 */ /* 0x000fea0003800200 */
.L_x_3469:
        /* <DEDUP_REMOVED lines=102> */
.L_x_3474:
[----:B------:R-:W-:Y:S05]  /*5bf00*/  BSYNC.RECONVERGENT B4 ;  /* 0x0000000000047941 */ /* 0x000fea0003800200 */
.L_x_3473:
[----:B------:R-:W-:-:S07]  /*5bf10*/  VIADD R90, R42, 0x1 ;  /* 0x000000012a5a7836 */ /* 0x000fce0000000000 */
.L_x_3472:
[----:B------:R-:W-:Y:S05]  /*5bf20*/  BSYNC.RECONVERGENT B3 ;  /* 0x0000000000037941 */ /* 0x000fea0003800200 */
.L_x_3471:
        /* <DEDUP_REMOVED lines=41> */
.L_x_3476:
[----:B------:R-:W-:Y:S05]  /*5c1c0*/  BSYNC.RECONVERGENT B3 ;  /* 0x0000000000037941 */ /* 0x000fea0003800200 */
.L_x_3475:
        /* <DEDUP_REMOVED lines=82> */
.L_x_3428:
[----:B------:R-:W-:Y:S05]  /*5c6f0*/  BSYNC.RECONVERGENT B2 ;  /* 0x0000000000027941 */ /* 0x000fea0003800200 */
.L_x_3427:
        /* <DEDUP_REMOVED lines=34> */
.L_x_3483:
[----:B------:R-:W-:Y:S05]  /*5c920*/  BSYNC.RECONVERGENT B4 ;  /* 0x0000000000047941 */ /* 0x000fea0003800200 */
.L_x_3482:
[----:B------:R-:W-:-:S07]  /*5c930*/  VIADD R83, R42, 0x1 ;  /* 0x000000012a537836 */ /* 0x000fce0000000000 */
.L_x_3481:
[----:B------:R-:W-:Y:S05]  /*5c940*/  BSYNC.RECONVERGENT B3 ;  /* 0x0000000000037941 */ /* 0x000fea0003800200 */
.L_x_3480:
        /* <DEDUP_REMOVED lines=41> */
.L_x_3485:
[----:B------:R-:W-:Y:S05]  /*5cbe0*/  BSYNC.RECONVERGENT B3 ;  /* 0x0000000000037941 */ /* 0x000fea0003800200 */
.L_x_3484:
        /* <DEDUP_REMOVED lines=160> */
.L_x_3489:
[----:B------:R-:W-:Y:S05]  /*5d5f0*/  BSYNC.RECONVERGENT B4 ;  /* 0x0000000000047941 */ /* 0x000fea0003800200 */
.L_x_3488:
[----:B------:R-:W-:-:S07]  /*5d600*/  VIADD R94, R42, 0x1 ;  /* 0x000000012a5e7836 */ /* 0x000fce0000000000 */
.L_x_3487:
[----:B------:R-:W-:Y:S05]  /*5d610*/  BSYNC.RECONVERGENT B3 ;  /* 0x0000000000037941 */ /* 0x000fea0003800200 */
.L_x_3486:
        /* <DEDUP_REMOVED lines=41> */
.L_x_3491:
[----:B------:R-:W-:Y:S05]  /*5d8b0*/  BSYNC.RECONVERGENT B3 ;  /* 0x0000000000037941 */ /* 0x000fea0003800200 */
.L_x_3490:
        /* <DEDUP_REMOVED lines=132> */
.L_x_3495:
[----:B------:R-:W-:Y:S05]  /*5e100*/  BSYNC.RECONVERGENT B4 ;  /* 0x0000000000047941 */ /* 0x000fea0003800200 */
.L_x_3494:
[----:B------:R-:W-:-:S07]  /*5e110*/  VIADD R94, R42, 0x1 ;  /* 0x000000012a5e7836 */ /* 0x000fce0000000000 */
.L_x_3493:
[----:B------:R-:W-:Y:S05]  /*5e120*/  BSYNC.RECONVERGENT B3 ;  /* 0x0000000000037941 */ /* 0x000fea0003800200 */
.L_x_3492:
        /* <DEDUP_REMOVED lines=41> */
.L_x_3497:
[----:B------:R-:W-:Y:S05]  /*5e3c0*/  BSYNC.RECONVERGENT B3 ;  /* 0x0000000000037941 */ /* 0x000fea0003800200 */
.L_x_3496:
        /* <DEDUP_REMOVED lines=158> */
.L_x_3501:
[----:B------:R-:W-:Y:S05]  /*5edb0*/  BSYNC.RECONVERGENT B4 ;  /* 0x0000000000047941 */ /* 0x000fea0003800200 */
.L_x_3500:
[----:B------:R-:W-:-:S07]  /*5edc0*/  VIADD R83, R42, 0x1 ;  /* 0x000000012a537836 */ /* 0x000fce0000000000 */
.L_x_3499:
[----:B------:R-:W-:Y:S05]  /*5edd0*/  BSYNC.RECONVERGENT B3 ;  /* 0x0000000000037941 */ /* 0x000fea0003800200 */
.L_x_3498:
        /* <DEDUP_REMOVED lines=41> */
.L_x_3503:
[----:B------:R-:W-:Y:S05]  /*5f070*/  BSYNC.RECONVERGENT B3 ;  /* 0x0000000000037941 */ /* 0x000fea0003800200 */
.L_x_3502:
        /* <DEDUP_REMOVED lines=102> */
.L_x_3507:
[----:B------:R-:W-:Y:S05]  /*5f6e0*/  BSYNC.RECONVERGENT B4 ;  /* 0x0000000000047941 */ /* 0x000fea0003800200 */
.L_x_3506:
[----:B------:R-:W-:-:S07]  /*5f6f0*/  VIADD R90, R42, 0x1 ;  /* 0x000000012a5a7836 */ /* 0x000fce0000000000 */
.L_x_3505:
[----:B------:R-:W-:Y:S05]  /*5f700*/  BSYNC.RECONVERGENT B3 ;  /* 0x0000000000037941 */ /* 0x000fea0003800200 */
.L_x_3504:
        /* <DEDUP_REMOVED lines=41> */
.L_x_3509:
[----:B------:R-:W-:Y:S05]  /*5f9a0*/  BSYNC.RECONVERGENT B3 ;  /* 0x0000000000037941 */ /* 0x000fea0003800200 */
.L_x_3508:
        /* <DEDUP_REMOVED lines=99> */
.L_x_3513:
[----:B------:R-:W-:Y:S05]  /*5ffe0*/  BSYNC.RECONVERGENT B4 ;  /* 0x0000000000047941 */ /* 0x000fea0003800200 */
.L_x_3512:
[----:B------:R-:W-:-:S07]  /*5fff0*/  VIADD R90, R42, 0x1 ;  /* 0x000000012a5a7836 */ /* 0x000fce0000000000 */
.L_x_3511:
[----:B------:R-:W-:Y:S05]  /*60000*/  BSYNC.RECONVERGENT B3 ;  /* 0x0000000000037941 */ /* 0x000fea0003800200 */
.L_x_3510:
        /* <DEDUP_REMOVED lines=41> */
.L_x_3515:
[----:B------:R-:W-:Y:S05]  /*602a0*/  BSYNC.RECONVERGENT B3 ;  /* 0x0000000000037941 */ /* 0x000fea0003800200 */
.L_x_3514:
        /* <DEDUP_REMOVED lines=127> */
.L_x_3519:
[----:B------:R-:W-:Y:S05]  /*60aa0*/  BSYNC.RECONVERGENT B4 ;  /* 0x0000000000047941 */ /* 0x000fea0003800200 */
.L_x_3518:
[----:B------:R-:W-:-:S07]  /*60ab0*/  VIADD R90, R42, 0x1 ;  /* 0x000000012a5a7836 */ /* 0x000fce0000000000 */
.L_x_3517:
[----:B------:R-:W-:Y:S05]  /*60ac0*/  BSYNC.RECONVERGENT B3 ;  /* 0x0000000000037941 */ /* 0x000fea0003800200 */
.L_x_3516:
        /* <DEDUP_REMOVED lines=41> */
.L_x_3521:
[----:B------:R-:W-:Y:S05]  /*60d60*/  BSYNC.RECONVERGENT B3 ;  /* 0x0000000000037941 */ /* 0x000fea0003800200 */
.L_x_3520:
        /* <DEDUP_REMOVED lines=102> */
.L_x_3525:
[----:B------:R-:W-:Y:S05]  /*613d0*/  BSYNC.RECONVERGENT B4 ;  /* 0x0000000000047941 */ /* 0x000fea0003800200 */
.L_x_3524:
[----:B------:R-:W-:-:S07]  /*613e0*/  VIADD R90, R42, 0x1 ;  /* 0x000000012a5a7836 */ /* 0x000fce0000000000 */
.L_x_3523:
[----:B------:R-:W-:Y:S05]  /*613f0*/  BSYNC.RECONVERGENT B3 ;  /* 0x0000000000037941 */ /* 0x000fea0003800200 */
.L_x_3522:
        /* <DEDUP_REMOVED lines=41> */
.L_x_3527:
[----:B------:R-:W-:Y:S05]  /*61690*/  BSYNC.RECONVERGENT B3 ;  /* 0x0000000000037941 */ /* 0x000fea0003800200 */
.L_x_3526:
        /* <DEDUP_REMOVED lines=82> */
.L_x_3479:
[----:B------:R-:W-:Y:S05]  /*61bc0*/  BSYNC.RECONVERGENT B2 ;  /* 0x0000000000027941 */ /* 0x000fea0003800200 */
.L_x_3478:
        /* <DEDUP_REMOVED lines=33> */
.L_x_3533:
[----:B------:R-:W-:Y:S05]  /*61de0*/  BSYNC.RECONVERGENT B4 ;  /* 0x0000000000047941 */ /* 0x000fea0003800200 */
.L_x_3532:
[----:B------:R-:W-:-:S07]  /*61df0*/  VIADD R83, R42, 0x1 ;  /* 0x000000012a537836 */ /* 0x000fce0000000000 */
.L_x_3531:
[----:B------:R-:W-:Y:S05]  /*61e00*/  BSYNC.RECONVERGENT B3 ;  /* 0x0000000000037941 */ /* 0x000fea0003800200 */
.L_x_3530:
        /* <DEDUP_REMOVED lines=41> */
.L_x_3535:
[----:B------:R-:W-:Y:S05]  /*620a0*/  BSYNC.RECONVERGENT B3 ;  /* 0x0000000000037941 */ /* 0x000fea0003800200 */
.L_x_3534:
        /* <DEDUP_REMOVED lines=160> */
.L_x_3539:
[----:B------:R-:W-:Y:S05]  /*62ab0*/  BSYNC.RECONVERGENT B4 ;  /* 0x0000000000047941 */ /* 0x000fea0003800200 */
.L_x_3538:
[----:B------:R-:W-:-:S07]  /*62ac0*/  VIADD R94, R42, 0x1 ;  /* 0x000000012a5e7836 */ /* 0x000fce0000000000 */
.L_x_3537:
[----:B------:R-:W-:Y:S05]  /*62ad0*/  BSYNC.RECONVERGENT B3 ;  /* 0x0000000000037941 */ /* 0x000fea0003800200 */
.L_x_3536:
        /* <DEDUP_REMOVED lines=41> */
.L_x_3541:
[----:B------:R-:W-:Y:S05]  /*62d70*/  BSYNC.RECONVERGENT B3 ;  /* 0x0000000000037941 */ /* 0x000fea0003800200 */
.L_x_3540:
        /* <DEDUP_REMOVED lines=132> */
.L_x_3545:
[----:B------:R-:W-:Y:S05]  /*635c0*/  BSYNC.RECONVERGENT B4 ;  /* 0x0000000000047941 */ /* 0x000fea0003800200 */
.L_x_3544:
[----:B------:R-:W-:-:S07]  /*635d0*/  VIADD R94, R42, 0x1 ;  /* 0x000000012a5e7836 */ /* 0x000fce0000000000 */
.L_x_3543:
[----:B------:R-:W-:Y:S05]  /*635e0*/  BSYNC.RECONVERGENT B3 ;  /* 0x0000000000037941 */ /* 0x000fea0003800200 */
.L_x_3542:
        /* <DEDUP_REMOVED lines=41> */
.L_x_3547:
[----:B------:R-:W-:Y:S05]  /*63880*/  BSYNC.RECONVERGENT B3 ;  /* 0x0000000000037941 */ /* 0x000fea0003800200 */
.L_x_3546:
        /* <DEDUP_REMOVED lines=158> */
.L_x_3551:
[----:B------:R-:W-:Y:S05]  /*64270*/  BSYNC.RECONVERGENT B4 ;  /* 0x0000000000047941 */ /* 0x000fea0003800200 */
.L_x_3550:
[----:B------:R-:W-:-:S07]  /*64280*/  VIADD R83, R42, 0x1 ;  /* 0x000000012a537836 */ /* 0x000fce0000000000 */
.L_x_3549:
[----:B------:R-:W-:Y:S05]  /*64290*/  BSYNC.RECONVERGENT B3 ;  /* 0x0000000000037941 */ /* 0x000fea0003800200 */
.L_x_3548:
        /* <DEDUP_REMOVED lines=41> */
.L_x_3553:
[----:B------:R-:W-:Y:S05]  /*64530*/  BSYNC.RECONVERGENT B3 ;  /* 0x0000000000037941 */ /* 0x000fea0003800200 */
.L_x_3552:
        /* <DEDUP_REMOVED lines=102> */
.L_x_3557:
[----:B------:R-:W-:Y:S05]  /*64ba0*/  BSYNC.RECONVERGENT B4 ;  /* 0x0000000000047941 */ /* 0x000fea0003800200 */
.L_x_3556:
[----:B------:R-:W-:-:S07]  /*64bb0*/  VIADD R90, R42, 0x1 ;  /* 0x000000012a5a7836 */ /* 0x000fce0000000000 */
.L_x_3555:
[----:B------:R-:W-:Y:S05]  /*64bc0*/  BSYNC.RECONVERGENT B3 ;  /* 0x0000000000037941 */ /* 0x000fea0003800200 */
.L_x_3554:
        /* <DEDUP_REMOVED lines=41> */
.L_x_3559:
[----:B------:R-:W-:Y:S05]  /*64e60*/  BSYNC.RECONVERGENT B3 ;  /* 0x0000000000037941 */ /* 0x000fea0003800200 */
.L_x_3558:
        /* <DEDUP_REMOVED lines=99> */
.L_x_3563:
[----:B------:R-:W-:Y:S05]  /*654a0*/  BSYNC.RECONVERGENT B4 ;  /* 0x0000000000047941 */ /* 0x000fea0003800200 */
.L_x_3562:
[----:B------:R-:W-:-:S07]  /*654b0*/  VIADD R90, R42, 0x1 ;  /* 0x000000012a5a7836 */ /* 0x000fce0000000000 */
.L_x_3561:
[----:B------:R-:W-:Y:S05]  /*654c0*/  BSYNC.RECONVERGENT B3 ;  /* 0x0000000000037941 */ /* 0x000fea0003800200 */
.L_x_3560:
        /* <DEDUP_REMOVED lines=41> */
.L_x_3565:
[----:B------:R-:W-:Y:S05]  /*65760*/  BSYNC.RECONVERGENT B3 ;  /* 0x0000000000037941 */ /* 0x000fea0003800200 */
.L_x_3564:
        /* <DEDUP_REMOVED lines=127> */
.L_x_3569:
[----:B------:R-:W-:Y:S05]  /*65f60*/  BSYNC.RECONVERGENT B4 ;  /* 0x0000000000047941 */ /* 0x000fea0003800200 */
.L_x_3568:
[----:B------:R-:W-:-:S07]  /*65f70*/  VIADD R90, R42, 0x1 ;  /* 0x000000012a5a7836 */ /* 0x000fce0000000000 */
.L_x_3567:
[----:B------:R-:W-:Y:S05]  /*65f80*/  BSYNC.RECONVERGENT B3 ;  /* 0x0000000000037941 */ /* 0x000fea0003800200 */
.L_x_3566:
        /* <DEDUP_REMOVED lines=41> */
.L_x_3571:
[----:B------:R-:W-:Y:S05]  /*66220*/  BSYNC.RECONVERGENT B3 ;  /* 0x0000000000037941 */ /* 0x000fea0003800200 */
.L_x_3570:
        /* <DEDUP_REMOVED lines=102> */
.L_x_3575:
[----:B------:R-:W-:Y:S05]  /*66890*/  BSYNC.RECONVERGENT B4 ;  /* 0x0000000000047941 */ /* 0x000fea0003800200 */
.L_x_3574:
[----:B------:R-:W-:-:S07]  /*668a0*/  VIADD R90, R42, 0x1 ;  /* 0x000000012a5a7836 */ /* 0x000fce0000000000 */
.L_x_3573:
[----:B------:R-:W-:Y:S05]  /*668b0*/  BSYNC.RECONVERGENT B3 ;  /* 0x0000000000037941 */ /* 0x000fea0003800200 */
.L_x_3572:
        /* <DEDUP_REMOVED lines=41> */
.L_x_3577:
[----:B------:R-:W-:Y:S05]  /*66b50*/  BSYNC.RECONVERGENT B3 ;  /* 0x0000000000037941 */ /* 0x000fea0003800200 */
.L_x_3576:
        /* <DEDUP_REMOVED lines=82> */
.L_x_3529:
[----:B------:R-:W-:Y:S05]  /*67080*/  BSYNC.RECONVERGENT B2 ;  /* 0x0000000000027941 */ /* 0x000fea0003800200 */
.L_x_3528:
        /* <DEDUP_REMOVED lines=33> */
.L_x_3583:
[----:B------:R-:W-:Y:S05]  /*672a0*/  BSYNC.RECONVERGENT B4 ;  /* 0x0000000000047941 */ /* 0x000fea0003800200 */
.L_x_3582:
[----:B------:R-:W-:-:S07]  /*672b0*/  VIADD R83, R42, 0x1 ;  /* 0x000000012a537836 */ /* 0x000fce0000000000 */
.L_x_3581:
[----:B------:R-:W-:Y:S05]  /*672c0*/  BSYNC.RECONVERGENT B3 ;  /* 0x0000000000037941 */ /* 0x000fea0003800200 */
.L_x_3580:
        /* <DEDUP_REMOVED lines=41> */
.L_x_3585:
[----:B------:R-:W-:Y:S05]  /*67560*/  BSYNC.RECONVERGENT B3 ;  /* 0x0000000000037941 */ /* 0x000fea0003800200 */
.L_x_3584:
        /* <DEDUP_REMOVED lines=160> */
.L_x_3589:
[----:B------:R-:W-:Y:S05]  /*67f70*/  BSYNC.RECONVERGENT B4 ;  /* 0x0000000000047941 */ /* 0x000fea0003800200 */
.L_x_3588:
[----:B------:R-:W-:-:S07]  /*67f80*/  VIADD R94, R42, 0x1 ;  /* 0x000000012a5e7836 */ /* 0x000fce0000000000 */
.L_x_3587:
[----:B------:R-:W-:Y:S05]  /*67f90*/  BSYNC.RECONVERGENT B3 ;  /* 0x0000000000037941 */ /* 0x000fea0003800200 */
.L_x_3586:
        /* <DEDUP_REMOVED lines=41> */
.L_x_3591:
[----:B------:R-:W-:Y:S05]  /*68230*/  BSYNC.RECONVERGENT B3 ;  /* 0x0000000000037941 */ /* 0x000fea0003800200 */
.L_x_3590:
        /* <DEDUP_REMOVED lines=132> */
.L_x_3595:
[----:B------:R-:W-:Y:S05]  /*68a80*/  BSYNC.RECONVERGENT B4 ;  /* 0x0000000000047941 */ /* 0x000fea0003800200 */
.L_x_3594:
[----:B------:R-:W-:-:S07]  /*68a90*/  VIADD R94, R42, 0x1 ;  /* 0x000000012a5e7836 */ /* 0x000fce0000000000 */
.L_x_3593:
[----:B------:R-:W-:Y:S05]  /*68aa0*/  BSYNC.RECONVERGENT B3 ;  /* 0x0000000000037941 */ /* 0x000fea0003800200 */
.L_x_3592:
        /* <DEDUP_REMOVED lines=41> */
.L_x_3597:
[----:B------:R-:W-:Y:S05]  /*68d40*/  BSYNC.RECONVERGENT B3 ;  /* 0x0000000000037941 */ /* 0x000fea0003800200 */
.L_x_3596:
        /* <DEDUP_REMOVED lines=158> */
.L_x_3601:
[----:B------:R-:W-:Y:S05]  /*69730*/  BSYNC.RECONVERGENT B4 ;  /* 0x0000000000047941 */ /* 0x000fea0003800200 */
.L_x_3600:
[----:B------:R-:W-:-:S07]  /*69740*/  VIADD R83, R42, 0x1 ;  /* 0x000000012a537836 */ /* 0x000fce0000000000 */
.L_x_3599:
[----:B------:R-:W-:Y:S05]  /*69750*/  BSYNC.RECONVERGENT B3 ;  /* 0x0000000000037941 */ /* 0x000fea0003800200 */
.L_x_3598:
        /* <DEDUP_REMOVED lines=41> */
.L_x_3603:
[----:B------:R-:W-:Y:S05]  /*699f0*/  BSYNC.RECONVERGENT B3 ;  /* 0x0000000000037941 */ /* 0x000fea0003800200 */
.L_x_3602:
        /* <DEDUP_REMOVED lines=102> */
.L_x_3607:
[----:B------:R-:W-:Y:S05]  /*6a060*/  BSYNC.RECONVERGENT B4 ;  /* 0x0000000000047941 */ /* 0x000fea0003800200 */
.L_x_3606:
[----:B------:R-:W-:-:S07]  /*6a070*/  VIADD R90, R42, 0x1 ;  /* 0x000000012a5a7836 */ /* 0x000fce0000000000 */
.L_x_3605:
[----:B------:R-:W-:Y:S05]  /*6a080*/  BSYNC.RECONVERGENT B3 ;  /* 0x0000000000037941 */ /* 0x000fea0003800200 */
.L_x_3604:
        /* <DEDUP_REMOVED lines=41> */
.L_x_3609:
[----:B------:R-:W-:Y:S05]  /*6a320*/  BSYNC.RECONVERGENT B3 ;  /* 0x0000000000037941 */ /* 0x000fea0003800200 */
.L_x_3608:
        /* <DEDUP_REMOVED lines=99> */
.L_x_3613:
[----:B------:R-:W-:Y:S05]  /*6a960*/  BSYNC.RECONVERGENT B4 ;  /* 0x0000000000047941 */ /* 0x000fea0003800200 */
.L_x_3612:
[----:B------:R-:W-:-:S07]  /*6a970*/  VIADD R90, R42, 0x1 ;  /* 0x000000012a5a7836 */ /* 0x000fce0000000000 */
.L_x_3611:
[----:B------:R-:W-:Y:S05]  /*6a980*/  BSYNC.RECONVERGENT B3 ;  /* 0x0000000000037941 */ /* 0x000fea0003800200 */
.L_x_3610:
        /* <DEDUP_REMOVED lines=41> */
.L_x_3615:
[----:B------:R-:W-:Y:S05]  /*6ac20*/  BSYNC.RECONVERGENT B3 ;  /* 0x0000000000037941 */ /* 0x000fea0003800200 */
.L_x_3614:
        /* <DEDUP_REMOVED lines=127> */
.L_x_3619:
[----:B------:R-:W-:Y:S05]  /*6b420*/  BSYNC.RECONVERGENT B4 ;  /* 0x0000000000047941 */ /* 0x000fea0003800200 */
.L_x_3618:
[----:B------:R-:W-:-:S07]  /*6b430*/  VIADD R90, R42, 0x1 ;  /* 0x000000012a5a7836 */ /* 0x000fce0000000000 */
.L_x_3617:
[----:B------:R-:W-:Y:S05]  /*6b440*/  BSYNC.RECONVERGENT B3 ;  /* 0x0000000000037941 */ /* 0x000fea0003800200 */
.L_x_3616:
        /* <DEDUP_REMOVED lines=41> */
.L_x_3621:
[----:B------:R-:W-:Y:S05]  /*6b6e0*/  BSYNC.RECONVERGENT B3 ;  /* 0x0000000000037941 */ /* 0x000fea0003800200 */
.L_x_3620:
        /* <DEDUP_REMOVED lines=102> */
.L_x_3625:
[----:B------:R-:W-:Y:S05]  /*6bd50*/  BSYNC.RECONVERGENT B4 ;  /* 0x0000000000047941 */ /* 0x000fea0003800200 */
.L_x_3624:
[----:B------:R-:W-:-:S07]  /*6bd60*/  VIADD R90, R42, 0x1 ;  /* 0x000000012a5a7836 */ /* 0x000fce0000000000 */
.L_x_3623:
[----:B------:R-:W-:Y:S05]  /*6bd70*/  BSYNC.RECONVERGENT B3 ;  /* 0x0000000000037941 */ /* 0x000fea0003800200 */
.L_x_3622:
        /* <DEDUP_REMOVED lines=41> */
.L_x_3627:
[----:B------:R-:W-:Y:S05]  /*6c010*/  BSYNC.RECONVERGENT B3 ;  /* 0x0000000000037941 */ /* 0x000fea0003800200 */
.L_x_3626:
        /* <DEDUP_REMOVED lines=82> */
.L_x_3579:
[----:B------:R-:W-:Y:S05]  /*6c540*/  BSYNC.RECONVERGENT B2 ;  /* 0x0000000000027941 */ /* 0x000fea0003800200 */
.L_x_3578:
        /* <DEDUP_REMOVED lines=33> */
.L_x_3632:
[----:B------:R-:W-:Y:S05]  /*6c760*/  BSYNC.RECONVERGENT B4 ;  /* 0x0000000000047941 */ /* 0x000fea0003800200 */
.L_x_3631:
[----:B------:R-:W-:-:S07]  /*6c770*/  VIADD R90, R42, 0x1 ;  /* 0x000000012a5a7836 */ /* 0x000fce0000000000 */
.L_x_3630:
[----:B------:R-:W-:Y:S05]  /*6c780*/  BSYNC.RECONVERGENT B3 ;  /* 0x0000000000037941 */ /* 0x000fea0003800200 */
.L_x_3629:
        /* <DEDUP_REMOVED lines=41> */
.L_x_3634:
[----:B------:R-:W-:Y:S05]  /*6ca20*/  BSYNC.RECONVERGENT B3 ;  /* 0x0000000000037941 */ /* 0x000fea0003800200 */
.L_x_3633:
        /* <DEDUP_REMOVED lines=159> */
.L_x_3638:
[----:B------:R-:W-:Y:S05]  /*6d420*/  BSYNC.RECONVERGENT B4 ;  /* 0x0000000000047941 */ /* 0x000fea0003800200 */
.L_x_3637:
[----:B------:R-:W-:-:S07]  /*6d430*/  VIADD R90, R42, 0x1 ;  /* 0x000000012a5a7836 */ /* 0x000fce0000000000 */
.L_x_3636:
[----:B------:R-:W-:Y:S05]  /*6d440*/  BSYNC.RECONVERGENT B3 ;  /* 0x0000000000037941 */ /* 0x000fea0003800200 */
.L_x_3635:
        /* <DEDUP_REMOVED lines=41> */
.L_x_3640:
[----:B------:R-:W-:Y:S05]  /*6d6e0*/  BSYNC.RECONVERGENT B3 ;  /* 0x0000000000037941 */ /* 0x000fea0003800200 */
.L_x_3639:
        /* <DEDUP_REMOVED lines=133> */
.L_x_3644:
[----:B------:R-:W-:Y:S05]  /*6df40*/  BSYNC.RECONVERGENT B4 ;  /* 0x0000000000047941 */ /* 0x000fea0003800200 */
.L_x_3643:
[----:B------:R-:W-:-:S07]  /*6df50*/  VIADD R90, R42, 0x1 ;  /* 0x000000012a5a7836 */ /* 0x000fce0000000000 */
.L_x_3642:
[----:B------:R-:W-:Y:S05]  /*6df60*/  BSYNC.RECONVERGENT B3 ;  /* 0x0000000000037941 */ /* 0x000fea0003800200 */
.L_x_3641:
        /* <DEDUP_REMOVED lines=41> */
.L_x_3646:
[----:B------:R-:W-:Y:S05]  /*6e200*/  BSYNC.RECONVERGENT B3 ;  /* 0x0000000000037941 */ /* 0x000fea0003800200 */
.L_x_3645:
        /* <DEDUP_REMOVED lines=158> */
.L_x_3650:
[----:B------:R-:W-:Y:S05]  /*6ebf0*/  BSYNC.RECONVERGENT B4 ;  /* 0x0000000000047941 */ /* 0x000fea0003800200 */
.L_x_3649:
[----:B------:R-:W-:-:S07]  /*6ec00*/  VIADD R90, R42, 0x1 ;  /* 0x000000012a5a7836 */ /* 0x000fce0000000000 */
.L_x_3648:
[----:B------:R-:W-:Y:S05]  /*6ec10*/  BSYNC.RECONVERGENT B3 ;  /* 0x0000000000037941 */ /* 0x000fea0003800200 */
.L_x_3647:
        /* <DEDUP_REMOVED lines=41> */
.L_x_3652:
[----:B------:R-:W-:Y:S05]  /*6eeb0*/  BSYNC.RECONVERGENT B3 ;  /* 0x0000000000037941 */ /* 0x000fea0003800200 */
.L_x_3651:
        /* <DEDUP_REMOVED lines=102> */
.L_x_3656:
[----:B------:R-:W-:Y:S05]  /*6f520*/  BSYNC.RECONVERGENT B4 ;  /* 0x0000000000047941 */ /* 0x000fea0003800200 */
.L_x_3655:
[----:B------:R-:W-:-:S07]  /*6f530*/  VIADD R81, R42, 0x1 ;  /* 0x000000012a517836 */ /* 0x000fce0000000000 */
.L_x_3654:
[----:B------:R-:W-:Y:S05]  /*6f540*/  BSYNC.RECONVERGENT B3 ;  /* 0x0000000000037941 */ /* 0x000fea0003800200 */
.L_x_3653:
        /* <DEDUP_REMOVED lines=41> */
.L_x_3658:
[----:B------:R-:W-:Y:S05]  /*6f7e0*/  BSYNC.RECONVERGENT B3 ;  /* 0x0000000000037941 */ /* 0x000fea0003800200 */
.L_x_3657:
        /* <DEDUP_REMOVED lines=98> */
.L_x_3662:
[----:B------:R-:W-:Y:S05]  /*6fe10*/  BSYNC.RECONVERGENT B4 ;  /* 0x0000000000047941 */ /* 0x000fea0003800200 */
.L_x_3661:
[----:B------:R-:W-:-:S07]  /*6fe20*/  VIADD R81, R42, 0x1 ;  /* 0x000000012a517836 */ /* 0x000fce0000000000 */
.L_x_3660:
[----:B------:R-:W-:Y:S05]  /*6fe30*/  BSYNC.RECONVERGENT B3 ;  /* 0x0000000000037941 */ /* 0x000fea0003800200 */
.L_x_3659:
        /* <DEDUP_REMOVED lines=41> */
.L_x_3664:
[----:B------:R-:W-:Y:S05]  /*700d0*/  BSYNC.RECONVERGENT B3 ;  /* 0x0000000000037941 */ /* 0x000fea0003800200 */
.L_x_3663:
        /* <DEDUP_REMOVED lines=127> */
.L_x_3668:
[----:B------:R-:W-:Y:S05]  /*708d0*/  BSYNC.RECONVERGENT B4 ;  /* 0x0000000000047941 */ /* 0x000fea0003800200 */
.L_x_3667:
[----:B------:R-:W-:-:S07]  /*708e0*/  VIADD R81, R42, 0x1 ;  /* 0x000000012a517836 */ /* 0x000fce0000000000 */
.L_x_3666:
[----:B------:R-:W-:Y:S05]  /*708f0*/  BSYNC.RECONVERGENT B3 ;  /* 0x0000000000037941 */ /* 0x000fea0003800200 */
.L_x_3665:
        /* <DEDUP_REMOVED lines=41> */
.L_x_3670:
[----:B------:R-:W-:Y:S05]  /*70b90*/  BSYNC.RECONVERGENT B3 ;  /* 0x0000000000037941 */ /* 0x000fea0003800200 */
.L_x_3669:
        /* <DEDUP_REMOVED lines=101> */
.L_x_3674:
[----:B------:R-:W-:Y:S05]  /*711f0*/  BSYNC.RECONVERGENT B4 ;  /* 0x0000000000047941 */ /* 0x000fea0003800200 */
.L_x_3673:
[----:B------:R-:W-:-:S07]  /*71200*/  VIADD R90, R42, 0x1 ;  /* 0x000000012a5a7836 */ /* 0x000fce0000000000 */
.L_x_3672:
[----:B------:R-:W-:Y:S05]  /*71210*/  BSYNC.RECONVERGENT B3 ;  /* 0x0000000000037941 */ /* 0x000fea0003800200 */
.L_x_3671:
        /* <DEDUP_REMOVED lines=41> */
.L_x_3676:
[----:B------:R-:W-:Y:S05]  /*714b0*/  BSYNC.RECONVERGENT B3 ;  /* 0x0000000000037941 */ /* 0x000fea0003800200 */
.L_x_3675:
        /* <DEDUP_REMOVED lines=82> */
.L_x_3628:
[----:B------:R-:W-:Y:S05]  /*719e0*/  BSYNC.RECONVERGENT B2 ;  /* 0x0000000000027941 */ /* 0x000fea0003800200 */
.L_x_3477:
[----:B------:R-:W-:-:S04]  /*719f0*/  UIADD3 UR7, UPT, UPT, -UR4, 0x2, URZ ;  /* 0x0000000204077890 */ /* 0x000fc8000fffe1ff */
[----:B------:R-:W-:-:S09]  /*71a00*/  UISETP.GE.AND UP0, UPT, UR7, UR4, UPT ;  /* 0x000000040700728c */ /* 0x000fd2000bf06270 */
[----:B------:R-:W-:Y:S05]  /*71a10*/  BRA.U UP0, `(.L_x_3677) ;  /* 0x0000093d00107547 */ /* 0x000fea000b800000 */
[----:B------:R-:W3:Y:S01]  /*71a20*/  LDCU UR8, c[0x0][0x3a0] ;  /* 0x00007400ff0877ac */ /* 0x000ee20008000800 */
[----:B------:R-:W-:Y:S01]  /*71a30*/  BSSY.RECONVERGENT B2, `(.L_x_3678) ;  /* 0x000053f000027945 */ /* 0x000fe20003800200 */
[----:B------:R-:W-:-:S06]  /*71a40*/  ULOP3.LUT UR7, UR4, 0x3, URZ, 0x3c, !UPT ;  /* 0x0000000304077892 */ /* 0x000fcc000f8e3cff */
[----:B012---:R-:W-:-:S04]  /*71a50*/  VIADD R80, R54, UR7 ;  /* 0x0000000736507c36 */ /* 0x007fc80008000000 */
[C---:B------:R-:W-:Y:S01]  /*71a60*/  IMAD.SHL.U32 R61, R80.reuse, 0x4, RZ ;  /* 0x00000004503d7824 */ /* 0x040fe200078e00ff */
[----:B---3--:R-:W-:-:S13]  /*71a70*/  ISETP.GE.OR P1, PT, R80, UR8, P6 ;  /* 0x0000000850007c0c */ /* 0x008fda000b726670 */
        /* <DEDUP_REMOVED lines=24> */
.L_x_3683:
[----:B------:R-:W-:Y:S05]  /*71c00*/  BSYNC.RECONVERGENT B4 ;  /* 0x0000000000047941 */ /* 0x000fea0003800200 */
.L_x_3682:
[----:B------:R-:W-:-:S07]  /*71c10*/  VIADD R83, R42, 0x1 ;  /* 0x000000012a537836 */ /* 0x000fce0000000000 */
.L_x_3681:
[----:B------:R-:W-:Y:S05]  /*71c20*/  BSYNC.RECONVERGENT B3 ;  /* 0x0000000000037941 */ /* 0x000fea0003800200 */
.L_x_3680:
        /* <DEDUP_REMOVED lines=41> */
.L_x_3685:
[----:B------:R-:W-:Y:S05]  /*71ec0*/  BSYNC.RECONVERGENT B3 ;  /* 0x0000000000037941 */ /* 0x000fea0003800200 */
.L_x_3684:
        /* <DEDUP_REMOVED lines=158> */
.L_x_3689:
[----:B------:R-:W-:Y:S05]  /*728b0*/  BSYNC.RECONVERGENT B4 ;  /* 0x0000000000047941 */ /* 0x000fea0003800200 */
.L_x_3688:
[----:B------:R-:W-:-:S07]  /*728c0*/  VIADD R83, R42, 0x1 ;  /* 0x000000012a537836 */ /* 0x000fce0000000000 */
.L_x_3687:
[----:B------:R-:W-:Y:S05]  /*728d0*/  BSYNC.RECONVERGENT B3 ;  /* 0x0000000000037941 */ /* 0x000fea0003800200 */
.L_x_3686:
        /* <DEDUP_REMOVED lines=41> */
.L_x_3691:
[----:B------:R-:W-:Y:S05]  /*72b70*/  BSYNC.RECONVERGENT B3 ;  /* 0x0000000000037941 */ /* 0x000fea0003800200 */
.L_x_3690:
        /* <DEDUP_REMOVED lines=29> */
[----:B------:R-:W-:-:S04]  /*72d50*/  IMAD.HI.U32 R84, R84, R85, RZ ;  /* 0x0000005554547227 */ /* 0x000fc800078e00ff */
[----:B------:R-:W-:Y:S01]  /*72d60*/  IMAD.MOV R86, RZ, RZ, -R84 ;  /* 0x000000ffff567224 */ /* 0x000fe200078e0a54 */
[----:B---3--:R-:W-:-:S08]  /*72d70*/  DFMA R40, R90, R88, R40 ;  /* 0x000000585a28722b */ /* 0x008fd00000000028 */
        /* <DEDUP_REMOVED lines=99> */
.L_x_3695:
[----:B------:R-:W-:Y:S05]  /*733b0*/  BSYNC.RECONVERGENT B4 ;  /* 0x0000000000047941 */ /* 0x000fea0003800200 */
.L_x_3694:
[----:B------:R-:W-:-:S07]  /*733c0*/  VIADD R83, R42, 0x1 ;  /* 0x000000012a537836 */ /* 0x000fce0000000000 */
.L_x_3693:
[----:B------:R-:W-:Y:S05]  /*733d0*/  BSYNC.RECONVERGENT B3 ;  /* 0x0000000000037941 */ /* 0x000fea0003800200 */
.L_x_3692:
        /* <DEDUP_REMOVED lines=41> */
.L_x_3697:
[----:B------:R-:W-:Y:S05]  /*73670*/  BSYNC.RECONVERGENT B3 ;  /* 0x0000000000037941 */ /* 0x000fea0003800200 */
.L_x_3696:
        /* <DEDUP_REMOVED lines=99> */
[----:B------:R-:W-:-:S02]  /*73cb0*/  IMAD.MOV.U32 R90, RZ, RZ, R70 ;  /* 0x000000ffff5a7224 */ /* 0x000fc400078e0046 */
[----:B------:R-:W-:-:S04]  /*73cc0*/  IMAD.MOV.U32 R91, RZ, RZ, R71 ;  /* 0x000000ffff5b7224 */ /* 0x000fc800078e0047 */
        /* <DEDUP_REMOVED lines=19> */
[----:B------:R-:W-:Y:S02]  /*73e00*/  IMAD.MOV.U32 R87, RZ, RZ, R83 ;  /* 0x000000ffff577224 */ /* 0x000fe400078e0053 */
[----:B------:R-:W-:Y:S02]  /*73e10*/  IMAD.MOV.U32 R83, RZ, RZ, 0x1 ;  /* 0x00000001ff537424 */ /* 0x000fe400078e00ff */
        /* <DEDUP_REMOVED lines=34> */
.L_x_3701:
[----:B------:R-:W-:Y:S05]  /*74040*/  BSYNC.RECONVERGENT B4 ;  /* 0x0000000000047941 */ /* 0x000fea0003800200 */
.L_x_3700:
[----:B------:R-:W-:-:S07]  /*74050*/  VIADD R83, R42, 0x1 ;  /* 0x000000012a537836 */ /* 0x000fce0000000000 */
.L_x_3699:
[----:B------:R-:W-:Y:S05]  /*74060*/  BSYNC.RECONVERGENT B3 ;  /* 0x0000000000037941 */ /* 0x000fea0003800200 */
.L_x_3698:
        /* <DEDUP_REMOVED lines=41> */
.L_x_3703:
[----:B------:R-:W-:Y:S05]  /*74300*/  BSYNC.RECONVERGENT B3 ;  /* 0x0000000000037941 */ /* 0x000fea0003800200 */
.L_x_3702:
        /* <DEDUP_REMOVED lines=102> */
.L_x_3707:
[----:B------:R-:W-:Y:S05]  /*74970*/  BSYNC.RECONVERGENT B4 ;  /* 0x0000000000047941 */ /* 0x000fea0003800200 */
.L_x_3706:
[----:B------:R-:W-:-:S07]  /*74980*/  VIADD R83, R42, 0x1 ;  /* 0x000000012a537836 */ /* 0x000fce0000000000 */
.L_x_3705:
[----:B------:R-:W-:Y:S05]  /*74990*/  BSYNC.RECONVERGENT B3 ;  /* 0x0000000000037941 */ /* 0x000fea0003800200 */
.L_x_3704:
        /* <DEDUP_REMOVED lines=41> */
.L_x_3709:
[----:B------:R-:W-:Y:S05]  /*74c30*/  BSYNC.RECONVERGENT B3 ;  /* 0x0000000000037941 */ /* 0x000fea0003800200 */
.L_x_3708:
        /* <DEDUP_REMOVED lines=98> */
.L_x_3713:
[----:B------:R-:W-:Y:S05]  /*75260*/  BSYNC.RECONVERGENT B4 ;  /* 0x0000000000047941 */ /* 0x000fea0003800200 */
.L_x_3712:
[----:B------:R-:W-:-:S07]  /*75270*/  VIADD R94, R42, 0x1 ;  /* 0x000000012a5e7836 */ /* 0x000fce0000000000 */
.L_x_3711:
[----:B------:R-:W-:Y:S05]  /*75280*/  BSYNC.RECONVERGENT B3 ;  /* 0x0000000000037941 */ /* 0x000fea0003800200 */
.L_x_3710:
        /* <DEDUP_REMOVED lines=41> */
.L_x_3715:
[----:B------:R-:W-:Y:S05]  /*75520*/  BSYNC.RECONVERGENT B3 ;  /* 0x0000000000037941 */ /* 0x000fea0003800200 */
.L_x_3714:
        /* <DEDUP_REMOVED lines=126> */
.L_x_3719:
[----:B------:R-:W-:Y:S05]  /*75d10*/  BSYNC.RECONVERGENT B4 ;  /* 0x0000000000047941 */ /* 0x000fea0003800200 */
.L_x_3718:
[----:B------:R-:W-:-:S07]  /*75d20*/  VIADD R83, R42, 0x1 ;  /* 0x000000012a537836 */ /* 0x000fce0000000000 */
.L_x_3717:
[----:B------:R-:W-:Y:S05]  /*75d30*/  BSYNC.RECONVERGENT B3 ;  /* 0x0000000000037941 */ /* 0x000fea0003800200 */
.L_x_3716:
        /* <DEDUP_REMOVED lines=41> */
.L_x_3721:
[----:B------:R-:W-:Y:S05]  /*75fd0*/  BSYNC.RECONVERGENT B3 ;  /* 0x0000000000037941 */ /* 0x000fea0003800200 */
.L_x_3720:
        /* <DEDUP_REMOVED lines=101> */
.L_x_3725:
[----:B------:R-:W-:Y:S05]  /*76630*/  BSYNC.RECONVERGENT B4 ;  /* 0x0000000000047941 */ /* 0x000fea0003800200 */
.L_x_3724:
[----:B------:R-:W-:-:S07]  /*76640*/  VIADD R90, R42, 0x1 ;  /* 0x000000012a5a7836 */ /* 0x000fce0000000000 */
.L_x_3723:
[----:B------:R-:W-:Y:S05]  /*76650*/  BSYNC.RECONVERGENT B3 ;  /* 0x0000000000037941 */ /* 0x000fea0003800200 */
.L_x_3722:
        /* <DEDUP_REMOVED lines=41> */
.L_x_3727:
[----:B------:R-:W-:Y:S05]  /*768f0*/  BSYNC.RECONVERGENT B3 ;  /* 0x0000000000037941 */ /* 0x000fea0003800200 */
.L_x_3726:
        /* <DEDUP_REMOVED lines=82> */
.L_x_3679:
[----:B------:R-:W-:Y:S05]  /*76e20*/  BSYNC.RECONVERGENT B2 ;  /* 0x0000000000027941 */ /* 0x000fea0003800200 */
.L_x_3678:
        /* <DEDUP_REMOVED lines=30> */
.L_x_3733:
[----:B------:R-:W-:Y:S05]  /*77010*/  BSYNC.RECONVERGENT B4 ;  /* 0x0000000000047941 */ /* 0x000fea0003800200 */
.L_x_3732:
[----:B------:R-:W-:-:S07]  /*77020*/  VIADD R83, R42, 0x1 ;  /* 0x000000012a537836 */ /* 0x000fce0000000000 */
.L_x_3731:
[----:B------:R-:W-:Y:S05]  /*77030*/  BSYNC.RECONVERGENT B3 ;  /* 0x0000000000037941 */ /* 0x000fea0003800200 */
.L_x_3730:
        /* <DEDUP_REMOVED lines=41> */
.L_x_3735:
[----:B------:R-:W-:Y:S05]  /*772d0*/  BSYNC.RECONVERGENT B3 ;  /* 0x0000000000037941 */ /* 0x000fea0003800200 */
.L_x_3734:
        /* <DEDUP_REMOVED lines=159> */
.L_x_3739:
[----:B------:R-:W-:Y:S05]  /*77cd0*/  BSYNC.RECONVERGENT B4 ;  /* 0x0000000000047941 */ /* 0x000fea0003800200 */
.L_x_3738:
[----:B------:R-:W-:-:S07]  /*77ce0*/  VIADD R83, R42, 0x1 ;  /* 0x000000012a537836 */ /* 0x000fce0000000000 */
.L_x_3737:
[----:B------:R-:W-:Y:S05]  /*77cf0*/  BSYNC.RECONVERGENT B3 ;  /* 0x0000000000037941 */ /* 0x000fea0003800200 */
.L_x_3736:
        /* <DEDUP_REMOVED lines=41> */
.L_x_3741:
[----:B------:R-:W-:Y:S05]  /*77f90*/  BSYNC.RECONVERGENT B3 ;  /* 0x0000000000037941 */ /* 0x000fea0003800200 */
.L_x_3740:
        /* <DEDUP_REMOVED lines=33> */
[--C-:B------:R-:W-:Y:S02]  /*781b0*/  @!P2 IMAD.IADD R85, R85, 0x1, -R86.reuse ;  /* 0x000000015555a824 */ /* 0x100fe400078e0a56 */
[----:B------:R-:W-:Y:S01]  /*781c0*/  @!P2 VIADD R103, R103, 0x1 ;  /* 0x000000016767a836 */ /* 0x000fe20000000000 */
[----:B------:R-:W-:Y:S02]  /*781d0*/  ISETP.NE.AND P2, PT, R101, RZ, PT ;  /* 0x000000ff6500720c */ /* 0x000fe40003f45270 */
[----:B------:R-:W-:Y:S02]  /*781e0*/  ISETP.GE.U32.AND P3, PT, R85, R86, PT ;  /* 0x000000565500720c */ /* 0x000fe40003f66070 */
[----:B------:R-:W-:-:S11]  /*781f0*/  PRMT R86, RZ, 0x7610, R86 ;  /* 0x00007610ff567816 */ /* 0x000fd60000000056 */
        /* <DEDUP_REMOVED lines=94> */
.L_x_3745:
[----:B------:R-:W-:Y:S05]  /*787e0*/  BSYNC.RECONVERGENT B4 ;  /* 0x0000000000047941 */ /* 0x000fea0003800200 */
.L_x_3744:
[----:B------:R-:W-:-:S07]  /*787f0*/  VIADD R83, R42, 0x1 ;  /* 0x000000012a537836 */ /* 0x000fce0000000000 */
.L_x_3743:
[----:B------:R-:W-:Y:S05]  /*78800*/  BSYNC.RECONVERGENT B3 ;  /* 0x0000000000037941 */ /* 0x000fea0003800200 */
.L_x_3742:
        /* <DEDUP_REMOVED lines=41> */
.L_x_3747:
[----:B------:R-:W-:Y:S05]  /*78aa0*/  BSYNC.RECONVERGENT B3 ;  /* 0x0000000000037941 */ /* 0x000fea0003800200 */
.L_x_3746:
        /* <DEDUP_REMOVED lines=157> */
.L_x_3751:
[----:B------:R-:W-:Y:S05]  /*79480*/  BSYNC.RECONVERGENT B4 ;  /* 0x0000000000047941 */ /* 0x000fea0003800200 */
.L_x_3750:
[----:B------:R-:W-:-:S07]  /*79490*/  VIADD R83, R42, 0x1 ;  /* 0x000000012a537836 */ /* 0x000fce0000000000 */
.L_x_3749:
[----:B------:R-:W-:Y:S05]  /*794a0*/  BSYNC.RECONVERGENT B3 ;  /* 0x0000000000037941 */ /* 0x000fea0003800200 */
.L_x_3748:
        /* <DEDUP_REMOVED lines=41> */
.L_x_3753:
[----:B------:R-:W-:Y:S05]  /*79740*/  BSYNC.RECONVERGENT B3 ;  /* 0x0000000000037941 */ /* 0x000fea0003800200 */
.L_x_3752:
        /* <DEDUP_REMOVED lines=102> */
.L_x_3757:
[----:B------:R-:W-:Y:S05]  /*79db0*/  BSYNC.RECONVERGENT B4 ;  /* 0x0000000000047941 */ /* 0x000fea0003800200 */
.L_x_3756:
[----:B------:R-:W-:-:S07]  /*79dc0*/  VIADD R83, R42, 0x1 ;  /* 0x000000012a537836 */ /* 0x000fce0000000000 */
.L_x_3755:
[----:B------:R-:W-:Y:S05]  /*79dd0*/  BSYNC.RECONVERGENT B3 ;  /* 0x0000000000037941 */ /* 0x000fea0003800200 */
.L_x_3754:
        /* <DEDUP_REMOVED lines=41> */
.L_x_3759:
[----:B------:R-:W-:Y:S05]  /*7a070*/  BSYNC.RECONVERGENT B3 ;  /* 0x0000000000037941 */ /* 0x000fea0003800200 */
.L_x_3758:
        /* <DEDUP_REMOVED lines=98> */
.L_x_3763:
[----:B------:R-:W-:Y:S05]  /*7a6a0*/  BSYNC.RECONVERGENT B4 ;  /* 0x0000000000047941 */ /* 0x000fea0003800200 */
.L_x_3762:
[----:B------:R-:W-:-:S07]  /*7a6b0*/  VIADD R94, R42, 0x1 ;  /* 0x000000012a5e7836 */ /* 0x000fce0000000000 */
.L_x_3761:
[----:B------:R-:W-:Y:S05]  /*7a6c0*/  BSYNC.RECONVERGENT B3 ;  /* 0x0000000000037941 */ /* 0x000fea0003800200 */
.L_x_3760:
        /* <DEDUP_REMOVED lines=41> */
.L_x_3765:
[----:B------:R-:W-:Y:S05]  /*7a960*/  BSYNC.RECONVERGENT B3 ;  /* 0x0000000000037941 */ /* 0x000fea0003800200 */
.L_x_3764:
        /* <DEDUP_REMOVED lines=69> */
[----:B------:R-:W-:Y:S01]  /*7adc0*/  BSSY.RECONVERGENT B3, `(.L_x_3766) ;  /* 0x000003c000037945 */ /* 0x000fe20003800200 */
[----:B------:R-:W-:-:S02]  /*7add0*/  IMAD.MOV.U32 R88, RZ, RZ, R70 ;  /* 0x000000ffff587224 */ /* 0x000fc400078e0046 */
[----:B------:R-:W-:-:S03]  /*7ade0*/  IMAD.MOV.U32 R89, RZ, RZ, R71 ;  /* 0x000000ffff597224 */ /* 0x000fc600078e0047 */
        /* <DEDUP_REMOVED lines=55> */
.L_x_3769:
[----:B------:R-:W-:Y:S05]  /*7b160*/  BSYNC.RECONVERGENT B4 ;  /* 0x0000000000047941 */ /* 0x000fea0003800200 */
.L_x_3768:
[----:B------:R-:W-:-:S07]  /*7b170*/  VIADD R83, R42, 0x1 ;  /* 0x000000012a537836 */ /* 0x000fce0000000000 */
.L_x_3767:
[----:B------:R-:W-:Y:S05]  /*7b180*/  BSYNC.RECONVERGENT B3 ;  /* 0x0000000000037941 */ /* 0x000fea0003800200 */
.L_x_3766:
        /* <DEDUP_REMOVED lines=41> */
.L_x_3771:
[----:B------:R-:W-:Y:S05]  /*7b420*/  BSYNC.RECONVERGENT B3 ;  /* 0x0000000000037941 */ /* 0x000fea0003800200 */
.L_x_3770:
        /* <DEDUP_REMOVED lines=101> */
.L_x_3775:
[----:B------:R-:W-:Y:S05]  /*7ba80*/  BSYNC.RECONVERGENT B4 ;  /* 0x0000000000047941 */ /* 0x000fea0003800200 */
.L_x_3774:
[----:B------:R-:W-:-:S07]  /*7ba90*/  VIADD R90, R42, 0x1 ;  /* 0x000000012a5a7836 */ /* 0x000fce0000000000 */
.L_x_3773:
[----:B------:R-:W-:Y:S05]  /*7baa0*/  BSYNC.RECONVERGENT B3 ;  /* 0x0000000000037941 */ /* 0x000fea0003800200 */
.L_x_3772:
        /* <DEDUP_REMOVED lines=41> */
.L_x_3777:
[----:B------:R-:W-:Y:S05]  /*7bd40*/  BSYNC.RECONVERGENT B3 ;  /* 0x0000000000037941 */ /* 0x000fea0003800200 */
.L_x_3776:
        /* <DEDUP_REMOVED lines=82> */
.L_x_3729:
[----:B------:R-:W-:Y:S05]  /*7c270*/  BSYNC.RECONVERGENT B2 ;  /* 0x0000000000027941 */ /* 0x000fea0003800200 */
.L_x_3728:
[----:B------:R-:W2:Y:S01]  /*7c280*/  LDCU UR7, c[0x0][0x3a0] ;  /* 0x00007400ff0777ac */ /* 0x000ea20008000800 */
[----:B01----:R-:W-:Y:S01]  /*7c290*/  VIADD R40, R57, 0x2 ;  /* 0x0000000239287836 */ /* 0x003fe20000000000 */
[----:B------:R-:W-:Y:S01]  /*7c2a0*/  BSSY.RECONVERGENT B2, `(.L_x_3778) ;  /* 0x0000543000027945 */ /* 0x000fe20003800200 */
[----:B------:R-:W0:Y:S01]  /*7c2b0*/  LDCU UR8, c[0x0][0x39c] ;  /* 0x00007380ff0877ac */ /* 0x000e220008000800 */
[----:B--2---:R-:W-:-:S04]  /*7c2c0*/  ISETP.GE.AND P1, PT, R80, UR7, PT ;  /* 0x0000000750007c0c */ /* 0x004fc8000bf26270 */
[----:B0-----:R-:W-:-:S04]  /*7c2d0*/  ISETP.GE.OR P1, PT, R40, UR8, P1 ;  /* 0x0000000828007c0c */ /* 0x001fc80008f26670 */
        /* <DEDUP_REMOVED lines=25> */
.L_x_3783:
[----:B------:R-:W-:Y:S05]  /*7c470*/  BSYNC.RECONVERGENT B4 ;  /* 0x0000000000047941 */ /* 0x000fea0003800200 */
.L_x_3782:
[----:B------:R-:W-:-:S07]  /*7c480*/  VIADD R83, R42, 0x1 ;  /* 0x000000012a537836 */ /* 0x000fce0000000000 */
.L_x_3781:
[----:B------:R-:W-:Y:S05]  /*7c490*/  BSYNC.RECONVERGENT B3 ;  /* 0x0000000000037941 */ /* 0x000fea0003800200 */
.L_x_3780:
        /* <DEDUP_REMOVED lines=41> */
.L_x_3785:
[----:B------:R-:W-:Y:S05]  /*7c730*/  BSYNC.RECONVERGENT B3 ;  /* 0x0000000000037941 */ /* 0x000fea0003800200 */
.L_x_3784:
        /* <DEDUP_REMOVED lines=159> */
.L_x_3789:
[----:B------:R-:W-:Y:S05]  /*7d130*/  BSYNC.RECONVERGENT B4 ;  /* 0x0000000000047941 */ /* 0x000fea0003800200 */
.L_x_3788:
[----:B------:R-:W-:-:S07]  /*7d140*/  VIADD R83, R42, 0x1 ;  /* 0x000000012a537836 */ /* 0x000fce0000000000 */
.L_x_3787:
[----:B------:R-:W-:Y:S05]  /*7d150*/  BSYNC.RECONVERGENT B3 ;  /* 0x0000000000037941 */ /* 0x000fea0003800200 */
.L_x_3786:
        /* <DEDUP_REMOVED lines=41> */
.L_x_3791:
[----:B------:R-:W-:Y:S05]  /*7d3f0*/  BSYNC.RECONVERGENT B3 ;  /* 0x0000000000037941 */ /* 0x000fea0003800200 */
.L_x_3790:
        /* <DEDUP_REMOVED lines=132> */
.L_x_3795:
[----:B------:R-:W-:Y:S05]  /*7dc40*/  BSYNC.RECONVERGENT B4 ;  /* 0x0000000000047941 */ /* 0x000fea0003800200 */
.L_x_3794:
[----:B------:R-:W-:-:S07]  /*7dc50*/  VIADD R83, R42, 0x1 ;  /* 0x000000012a537836 */ /* 0x000fce0000000000 */
.L_x_3793:
[----:B------:R-:W-:Y:S05]  /*7dc60*/  BSYNC.RECONVERGENT B3 ;  /* 0x0000000000037941 */ /* 0x000fea0003800200 */
.L_x_3792:
        /* <DEDUP_REMOVED lines=41> */
.L_x_3797:
[----:B------:R-:W-:Y:S05]  /*7df00*/  BSYNC.RECONVERGENT B3 ;  /* 0x0000000000037941 */ /* 0x000fea0003800200 */
.L_x_3796:
        /* <DEDUP_REMOVED lines=157> */
.L_x_3801:
[----:B------:R-:W-:Y:S05]  /*7e8e0*/  BSYNC.RECONVERGENT B4 ;  /* 0x0000000000047941 */ /* 0x000fea0003800200 */
.L_x_3800:
[----:B------:R-:W-:-:S07]  /*7e8f0*/  VIADD R83, R42, 0x1 ;  /* 0x000000012a537836 */ /* 0x000fce0000000000 */
.L_x_3799:
[----:B------:R-:W-:Y:S05]  /*7e900*/  BSYNC.RECONVERGENT B3 ;  /* 0x0000000000037941 */ /* 0x000fea0003800200 */
.L_x_3798:
        /* <DEDUP_REMOVED lines=41> */
.L_x_3803:
[----:B------:R-:W-:Y:S05]  /*7eba0*/  BSYNC.RECONVERGENT B3 ;  /* 0x0000000000037941 */ /* 0x000fea0003800200 */
.L_x_3802:
        /* <DEDUP_REMOVED lines=102> */
.L_x_3807:
[----:B------:R-:W-:Y:S05]  /*7f210*/  BSYNC.RECONVERGENT B4 ;  /* 0x0000000000047941 */ /* 0x000fea0003800200 */
.L_x_3806:
[----:B------:R-:W-:-:S07]  /*7f220*/  VIADD R83, R42, 0x1 ;  /* 0x000000012a537836 */ /* 0x000fce0000000000 */
.L_x_3805:
[----:B------:R-:W-:Y:S05]  /*7f230*/  BSYNC.RECONVERGENT B3 ;  /* 0x0000000000037941 */ /* 0x000fea0003800200 */
.L_x_3804:
        /* <DEDUP_REMOVED lines=41> */
.L_x_3809:
[----:B------:R-:W-:Y:S05]  /*7f4d0*/  BSYNC.RECONVERGENT B3 ;  /* 0x0000000000037941 */ /* 0x000fea0003800200 */
.L_x_3808:
        /* <DEDUP_REMOVED lines=98> */
.L_x_3813:
[----:B------:R-:W-:Y:S05]  /*7fb00*/  BSYNC.RECONVERGENT B4 ;  /* 0x0000000000047941 */ /* 0x000fea0003800200 */
.L_x_3812:
[----:B------:R-:W-:-:S07]  /*7fb10*/  VIADD R94, R42, 0x1 ;  /* 0x000000012a5e7836 */ /* 0x000fce0000000000 */
.L_x_3811:
[----:B------:R-:W-:Y:S05]  /*7fb20*/  BSYNC.RECONVERGENT B3 ;  /* 0x0000000000037941 */ /* 0x000fea0003800200 */
.L_x_3810:
        /* <DEDUP_REMOVED lines=41> */
.L_x_3815:
[----:B------:R-:W-:Y:S05]  /*7fdc0*/  BSYNC.RECONVERGENT B3 ;  /* 0x0000000000037941 */ /* 0x000fea0003800200 */
.L_x_3814:
        /* <DEDUP_REMOVED lines=127> */
.L_x_3819:
[----:B------:R-:W-:Y:S05]  /*805c0*/  BSYNC.RECONVERGENT B4 ;  /* 0x0000000000047941 */ /* 0x000fea0003800200 */
.L_x_3818:
[----:B------:R-:W-:-:S07]  /*805d0*/  VIADD R83, R42, 0x1 ;  /* 0x000000012a537836 */ /* 0x000fce0000000000 */
.L_x_3817:
[----:B------:R-:W-:Y:S05]  /*805e0*/  BSYNC.RECONVERGENT B3 ;  /* 0x0000000000037941 */ /* 0x000fea0003800200 */
.L_x_3816:
        /* <DEDUP_REMOVED lines=41> */
.L_x_3821:
[----:B------:R-:W-:Y:S05]  /*80880*/  BSYNC.RECONVERGENT B3 ;  /* 0x0000000000037941 */ /* 0x000fea0003800200 */
.L_x_3820:
        /* <DEDUP_REMOVED lines=101> */
.L_x_3825:
[----:B------:R-:W-:Y:S05]  /*80ee0*/  BSYNC.RECONVERGENT B4 ;  /* 0x0000000000047941 */ /* 0x000fea0003800200 */
.L_x_3824:
[----:B------:R-:W-:-:S07]  /*80ef0*/  VIADD R90, R42, 0x1 ;  /* 0x000000012a5a7836 */ /* 0x000fce0000000000 */
.L_x_3823:
[----:B------:R-:W-:Y:S05]  /*80f00*/  BSYNC.RECONVERGENT B3 ;  /* 0x0000000000037941 */ /* 0x000fea0003800200 */
.L_x_3822:
        /* <DEDUP_REMOVED lines=41> */
.L_x_3827:
[----:B------:R-:W-:Y:S05]  /*811a0*/  BSYNC.RECONVERGENT B3 ;  /* 0x0000000000037941 */ /* 0x000fea0003800200 */
.L_x_3826:
        /* <DEDUP_REMOVED lines=82> */
.L_x_3779:
[----:B------:R-:W-:Y:S05]  /*816d0*/  BSYNC.RECONVERGENT B2 ;  /* 0x0000000000027941 */ /* 0x000fea0003800200 */
.L_x_3778:
[----:B------:R-:W1:Y:S01]  /*816e0*/  LDCU UR7, c[0x0][0x3a0] ;  /* 0x00007400ff0777ac */ /* 0x000e620008000800 */
[----:B------:R-:W-:Y:S01]  /*816f0*/  BSSY.RECONVERGENT B2, `(.L_x_3828) ;  /* 0x0000545000027945 */ /* 0x000fe20003800200 */
[----:B------:R-:W2:Y:S01]  /*81700*/  LDCU UR9, c[0x0][0x39c] ;  /* 0x00007380ff0977ac */ /* 0x000ea20008000800 */
[----:B------:R-:W-:-:S06]  /*81710*/  ULOP3.LUT UR8, UR4, 0x3, URZ, 0x3c, !UPT ;  /* 0x0000000304087892 */ /* 0x000fcc000f8e3cff */
[----:B0-----:R-:W-:Y:S01]  /*81720*/  VIADD R40, R55, UR8 ;  /* 0x0000000837287c36 */ /* 0x001fe20008000000 */
        /* <DEDUP_REMOVED lines=27> */
.L_x_3833:
[----:B------:R-:W-:Y:S05]  /*818e0*/  BSYNC.RECONVERGENT B4 ;  /* 0x0000000000047941 */ /* 0x000fea0003800200 */
.L_x_3832:
[----:B------:R-:W-:-:S07]  /*818f0*/  VIADD R83, R42, 0x1 ;  /* 0x000000012a537836 */ /* 0x000fce0000000000 */
.L_x_3831:
[----:B------:R-:W-:Y:S05]  /*81900*/  BSYNC.RECONVERGENT B3 ;  /* 0x0000000000037941 */ /* 0x000fea0003800200 */
.L_x_3830:
        /* <DEDUP_REMOVED lines=41> */
.L_x_3835:
[----:B------:R-:W-:Y:S05]  /*81ba0*/  BSYNC.RECONVERGENT B3 ;  /* 0x0000000000037941 */ /* 0x000fea0003800200 */
.L_x_3834:
        /* <DEDUP_REMOVED lines=159> */
.L_x_3839:
[----:B------:R-:W-:Y:S05]  /*825a0*/  BSYNC.RECONVERGENT B4 ;  /* 0x0000000000047941 */ /* 0x000fea0003800200 */
.L_x_3838:
[----:B------:R-:W-:-:S07]  /*825b0*/  VIADD R83, R42, 0x1 ;  /* 0x000000012a537836 */ /* 0x000fce0000000000 */
.L_x_3837:
[----:B------:R-:W-:Y:S05]  /*825c0*/  BSYNC.RECONVERGENT B3 ;  /* 0x0000000000037941 */ /* 0x000fea0003800200 */
.L_x_3836:
        /* <DEDUP_REMOVED lines=41> */
.L_x_3841:
[----:B------:R-:W-:Y:S05]  /*82860*/  BSYNC.RECONVERGENT B3 ;  /* 0x0000000000037941 */ /* 0x000fea0003800200 */
.L_x_3840:
        /* <DEDUP_REMOVED lines=132> */
.L_x_3845:
[----:B------:R-:W-:Y:S05]  /*830b0*/  BSYNC.RECONVERGENT B4 ;  /* 0x0000000000047941 */ /* 0x000fea0003800200 */
.L_x_3844:
[----:B------:R-:W-:-:S07]  /*830c0*/  VIADD R83, R42, 0x1 ;  /* 0x000000012a537836 */ /* 0x000fce0000000000 */
.L_x_3843:
[----:B------:R-:W-:Y:S05]  /*830d0*/  BSYNC.RECONVERGENT B3 ;  /* 0x0000000000037941 */ /* 0x000fea0003800200 */
.L_x_3842:
        /* <DEDUP_REMOVED lines=41> */
.L_x_3847:
[----:B------:R-:W-:Y:S05]  /*83370*/  BSYNC.RECONVERGENT B3 ;  /* 0x0000000000037941 */ /* 0x000fea0003800200 */
.L_x_3846:
        /* <DEDUP_REMOVED lines=157> */
.L_x_3851:
[----:B------:R-:W-:Y:S05]  /*83d50*/  BSYNC.RECONVERGENT B4 ;  /* 0x0000000000047941 */ /* 0x000fea0003800200 */
.L_x_3850:
[----:B------:R-:W-:-:S07]  /*83d60*/  VIADD R83, R42, 0x1 ;  /* 0x000000012a537836 */ /* 0x000fce0000000000 */
.L_x_3849:
[----:B------:R-:W-:Y:S05]  /*83d70*/  BSYNC.RECONVERGENT B3 ;  /* 0x0000000000037941 */ /* 0x000fea0003800200 */
.L_x_3848:
        /* <DEDUP_REMOVED lines=41> */
.L_x_3853:
[----:B------:R-:W-:Y:S05]  /*84010*/  BSYNC.RECONVERGENT B3 ;  /* 0x0000000000037941 */ /* 0x000fea0003800200 */
.L_x_3852:
        /* <DEDUP_REMOVED lines=102> */
.L_x_3857:
[----:B------:R-:W-:Y:S05]  /*84680*/  BSYNC.RECONVERGENT B4 ;  /* 0x0000000000047941 */ /* 0x000fea0003800200 */
.L_x_3856:
[----:B------:R-:W-:-:S07]  /*84690*/  VIADD R83, R42, 0x1 ;  /* 0x000000012a537836 */ /* 0x000fce0000000000 */
.L_x_3855:
[----:B------:R-:W-:Y:S05]  /*846a0*/  BSYNC.RECONVERGENT B3 ;  /* 0x0000000000037941 */ /* 0x000fea0003800200 */
.L_x_3854:
        /* <DEDUP_REMOVED lines=41> */
.L_x_3859:
[----:B------:R-:W-:Y:S05]  /*84940*/  BSYNC.RECONVERGENT B3 ;  /* 0x0000000000037941 */ /* 0x000fea0003800200 */
.L_x_3858:
        /* <DEDUP_REMOVED lines=98> */
.L_x_3863:
[----:B------:R-:W-:Y:S05]  /*84f70*/  BSYNC.RECONVERGENT B4 ;  /* 0x0000000000047941 */ /* 0x000fea0003800200 */
.L_x_3862:
[----:B------:R-:W-:-:S07]  /*84f80*/  VIADD R94, R42, 0x1 ;  /* 0x000000012a5e7836 */ /* 0x000fce0000000000 */
.L_x_3861:
[----:B------:R-:W-:Y:S05]  /*84f90*/  BSYNC.RECONVERGENT B3 ;  /* 0x0000000000037941 */ /* 0x000fea0003800200 */
.L_x_3860:
        /* <DEDUP_REMOVED lines=41> */
.L_x_3865:
[----:B------:R-:W-:Y:S05]  /*85230*/  BSYNC.RECONVERGENT B3 ;  /* 0x0000000000037941 */ /* 0x000fea0003800200 */
.L_x_3864:
        /* <DEDUP_REMOVED lines=127> */
.L_x_3869:
[----:B------:R-:W-:Y:S05]  /*85a30*/  BSYNC.RECONVERGENT B4 ;  /* 0x0000000000047941 */ /* 0x000fea0003800200 */
.L_x_3868:
[----:B------:R-:W-:-:S07]  /*85a40*/  VIADD R83, R42, 0x1 ;  /* 0x000000012a537836 */ /* 0x000fce0000000000 */
.L_x_3867:
[----:B------:R-:W-:Y:S05]  /*85a50*/  BSYNC.RECONVERGENT B3 ;  /* 0x0000000000037941 */ /* 0x000fea0003800200 */
.L_x_3866:
        /* <DEDUP_REMOVED lines=41> */
.L_x_3871:
[----:B------:R-:W-:Y:S05]  /*85cf0*/  BSYNC.RECONVERGENT B3 ;  /* 0x0000000000037941 */ /* 0x000fea0003800200 */
.L_x_3870:
        /* <DEDUP_REMOVED lines=101> */
.L_x_3875:
[----:B------:R-:W-:Y:S05]  /*86350*/  BSYNC.RECONVERGENT B4 ;  /* 0x0000000000047941 */ /* 0x000fea0003800200 */
.L_x_3874:
[----:B------:R-:W-:-:S07]  /*86360*/  VIADD R90, R42, 0x1 ;  /* 0x000000012a5a7836 */ /* 0x000fce0000000000 */
.L_x_3873:
[----:B------:R-:W-:Y:S05]  /*86370*/  BSYNC.RECONVERGENT B3 ;  /* 0x0000000000037941 */ /* 0x000fea0003800200 */
.L_x_3872:
        /* <DEDUP_REMOVED lines=41> */
.L_x_3877:
[----:B------:R-:W-:Y:S05]  /*86610*/  BSYNC.RECONVERGENT B3 ;  /* 0x0000000000037941 */ /* 0x000fea0003800200 */
.L_x_3876:
        /* <DEDUP_REMOVED lines=82> */
.L_x_3829:
[----:B------:R-:W-:Y:S05]  /*86b40*/  BSYNC.RECONVERGENT B2 ;  /* 0x0000000000027941 */ /* 0x000fea0003800200 */
.L_x_3828:
[----:B------:R-:W-:-:S04]  /*86b50*/  ULOP3.LUT UR7, UR4, 0x3, URZ, 0x3c, !UPT ;  /* 0x0000000304077892 */ /* 0x000fc8000f8e3cff */
[----:B------:R-:W-:-:S09]  /*86b60*/  UISETP.GE.U32.AND UP0, UPT, UR7, UR4, UPT ;  /* 0x000000040700728c */ /* 0x000fd2000bf06070 */
[----:B------:R-:W-:Y:S05]  /*86b70*/  BRA.U UP0, `(.L_x_3878) ;  /* 0x000000fd00687547 */ /* 0x000fea000b800000 */
[----:B------:R-:W1:Y:S01]  /*86b80*/  LDCU UR7, c[0x0][0x3a0] ;  /* 0x00007400ff0777ac */ /* 0x000e620008000800 */
[----:B0-----:R-:W-:Y:S01]  /*86b90*/  VIADD R40, R57, 0x4 ;  /* 0x0000000439287836 */ /* 0x001fe20000000000 */
[----:B------:R-:W-:Y:S01]  /*86ba0*/  BSSY.RECONVERGENT B2, `(.L_x_3879) ;  /* 0x0000543000027945 */ /* 0x000fe20003800200 */
[----:B------:R-:W0:Y:S01]  /*86bb0*/  LDCU UR8, c[0x0][0x39c] ;  /* 0x00007380ff0877ac */ /* 0x000e220008000800 */
[----:B-1----:R-:W-:-:S04]  /*86bc0*/  ISETP.GE.AND P1, PT, R80, UR7, PT ;  /* 0x0000000750007c0c */ /* 0x002fc8000bf26270 */
[----:B0-----:R-:W-:-:S04]  /*86bd0*/  ISETP.GE.OR P1, PT, R40, UR8, P1 ;  /* 0x0000000828007c0c */ /* 0x001fc80008f26670 */
        /* <DEDUP_REMOVED lines=25> */
.L_x_3884:
[----:B------:R-:W-:Y:S05]  /*86d70*/  BSYNC.RECONVERGENT B4 ;  /* 0x0000000000047941 */ /* 0x000fea0003800200 */
.L_x_3883:
[----:B------:R-:W-:-:S07]  /*86d80*/  VIADD R83, R42, 0x1 ;  /* 0x000000012a537836 */ /* 0x000fce0000000000 */
.L_x_3882:
[----:B------:R-:W-:Y:S05]  /*86d90*/  BSYNC.RECONVERGENT B3 ;  /* 0x0000000000037941 */ /* 0x000fea0003800200 */
.L_x_3881:
        /* <DEDUP_REMOVED lines=41> */
.L_x_3886:
[----:B------:R-:W-:Y:S05]  /*87030*/  BSYNC.RECONVERGENT B3 ;  /* 0x0000000000037941 */ /* 0x000fea0003800200 */
.L_x_3885:
        /* <DEDUP_REMOVED lines=159> */
.L_x_3890:
[----:B------:R-:W-:Y:S05]  /*87a30*/  BSYNC.RECONVERGENT B4 ;  /* 0x0000000000047941 */ /* 0x000fea0003800200 */
.L_x_3889:
[----:B------:R-:W-:-:S07]  /*87a40*/  VIADD R83, R42, 0x1 ;  /* 0x000000012a537836 */ /* 0x000fce0000000000 */
.L_x_3888:
[----:B------:R-:W-:Y:S05]  /*87a50*/  BSYNC.RECONVERGENT B3 ;  /* 0x0000000000037941 */ /* 0x000fea0003800200 */
.L_x_3887:
        /* <DEDUP_REMOVED lines=41> */
.L_x_3892:
[----:B------:R-:W-:Y:S05]  /*87cf0*/  BSYNC.RECONVERGENT B3 ;  /* 0x0000000000037941 */ /* 0x000fea0003800200 */
.L_x_3891:
        /* <DEDUP_REMOVED lines=132> */
.L_x_3896:
[----:B------:R-:W-:Y:S05]  /*88540*/  BSYNC.RECONVERGENT B4 ;  /* 0x0000000000047941 */ /* 0x000fea0003800200 */
.L_x_3895:
[----:B------:R-:W-:-:S07]  /*88550*/  VIADD R83, R42, 0x1 ;  /* 0x000000012a537836 */ /* 0x000fce0000000000 */
.L_x_3894:
[----:B------:R-:W-:Y:S05]  /*88560*/  BSYNC.RECONVERGENT B3 ;  /* 0x0000000000037941 */ /* 0x000fea0003800200 */
.L_x_3893:
        /* <DEDUP_REMOVED lines=41> */
.L_x_3898:
[----:B------:R-:W-:Y:S05]  /*88800*/  BSYNC.RECONVERGENT B3 ;  /* 0x0000000000037941 */ /* 0x000fea0003800200 */
.L_x_3897:
        /* <DEDUP_REMOVED lines=157> */
.L_x_3902:
[----:B------:R-:W-:Y:S05]  /*891e0*/  BSYNC.RECONVERGENT B4 ;  /* 0x0000000000047941 */ /* 0x000fea0003800200 */
.L_x_3901:
[----:B------:R-:W-:-:S07]  /*891f0*/  VIADD R83, R42, 0x1 ;  /* 0x000000012a537836 */ /* 0x000fce0000000000 */
.L_x_3900:
[----:B------:R-:W-:Y:S05]  /*89200*/  BSYNC.RECONVERGENT B3 ;  /* 0x0000000000037941 */ /* 0x000fea0003800200 */
.L_x_3899:
        /* <DEDUP_REMOVED lines=41> */
.L_x_3904:
[----:B------:R-:W-:Y:S05]  /*894a0*/  BSYNC.RECONVERGENT B3 ;  /* 0x0000000000037941 */ /* 0x000fea0003800200 */
.L_x_3903:
        /* <DEDUP_REMOVED lines=102> */
.L_x_3908:
[----:B------:R-:W-:Y:S05]  /*89b10*/  BSYNC.RECONVERGENT B4 ;  /* 0x0000000000047941 */ /* 0x000fea0003800200 */
.L_x_3907:
[----:B------:R-:W-:-:S07]  /*89b20*/  VIADD R83, R42, 0x1 ;  /* 0x000000012a537836 */ /* 0x000fce0000000000 */
.L_x_3906:
[----:B------:R-:W-:Y:S05]  /*89b30*/  BSYNC.RECONVERGENT B3 ;  /* 0x0000000000037941 */ /* 0x000fea0003800200 */
.L_x_3905:
        /* <DEDUP_REMOVED lines=41> */
.L_x_3910:
[----:B------:R-:W-:Y:S05]  /*89dd0*/  BSYNC.RECONVERGENT B3 ;  /* 0x0000000000037941 */ /* 0x000fea0003800200 */
.L_x_3909:
        /* <DEDUP_REMOVED lines=98> */
.L_x_3914:
[----:B------:R-:W-:Y:S05]  /*8a400*/  BSYNC.RECONVERGENT B4 ;  /* 0x0000000000047941 */ /* 0x000fea0003800200 */
.L_x_3913:
[----:B------:R-:W-:-:S07]  /*8a410*/  VIADD R94, R42, 0x1 ;  /* 0x000000012a5e7836 */ /* 0x000fce0000000000 */
.L_x_3912:
[----:B------:R-:W-:Y:S05]  /*8a420*/  BSYNC.RECONVERGENT B3 ;  /* 0x0000000000037941 */ /* 0x000fea0003800200 */
.L_x_3911:
        /* <DEDUP_REMOVED lines=41> */
.L_x_3916:
[----:B------:R-:W-:Y:S05]  /*8a6c0*/  BSYNC.RECONVERGENT B3 ;  /* 0x0000000000037941 */ /* 0x000fea0003800200 */
.L_x_3915:
        /* <DEDUP_REMOVED lines=127> */
.L_x_3920:
[----:B------:R-:W-:Y:S05]  /*8aec0*/  BSYNC.RECONVERGENT B4 ;  /* 0x0000000000047941 */ /* 0x000fea0003800200 */
.L_x_3919:
[----:B------:R-:W-:-:S07]  /*8aed0*/  VIADD R83, R42, 0x1 ;  /* 0x000000012a537836 */ /* 0x000fce0000000000 */
.L_x_3918:
[----:B------:R-:W-:Y:S05]  /*8aee0*/  BSYNC.RECONVERGENT B3 ;  /* 0x0000000000037941 */ /* 0x000fea0003800200 */
.L_x_3917:
        /* <DEDUP_REMOVED lines=41> */
.L_x_3922:
[----:B------:R-:W-:Y:S05]  /*8b180*/  BSYNC.RECONVERGENT B3 ;  /* 0x0000000000037941 */ /* 0x000fea0003800200 */
.L_x_3921:
        /* <DEDUP_REMOVED lines=101> */
.L_x_3926:
[----:B------:R-:W-:Y:S05]  /*8b7e0*/  BSYNC.RECONVERGENT B4 ;  /* 0x0000000000047941 */ /* 0x000fea0003800200 */
.L_x_3925:
[----:B------:R-:W-:-:S07]  /*8b7f0*/  VIADD R90, R42, 0x1 ;  /* 0x000000012a5a7836 */ /* 0x000fce0000000000 */
.L_x_3924:
[----:B------:R-:W-:Y:S05]  /*8b800*/  BSYNC.RECONVERGENT B3 ;  /* 0x0000000000037941 */ /* 0x000fea0003800200 */
.L_x_3923:
        /* <DEDUP_REMOVED lines=41> */
.L_x_3928:
[----:B------:R-:W-:Y:S05]  /*8baa0*/  BSYNC.RECONVERGENT B3 ;  /* 0x0000000000037941 */ /* 0x000fea0003800200 */
.L_x_3927:
        /* <DEDUP_REMOVED lines=82> */
.L_x_3880:
[----:B------:R-:W-:Y:S05]  /*8bfd0*/  BSYNC.RECONVERGENT B2 ;  /* 0x0000000000027941 */ /* 0x000fea0003800200 */
.L_x_3879:
[----:B------:R-:W-:-:S04]  /*8bfe0*/  UIADD3 UR7, UPT, UPT, -UR4, 0x4, URZ ;  /* 0x0000000404077890 */ /* 0x000fc8000fffe1ff */
        /* <DEDUP_REMOVED lines=33> */
.L_x_3934:
[----:B------:R-:W-:Y:S05]  /*8c200*/  BSYNC.RECONVERGENT B4 ;  /* 0x0000000000047941 */ /* 0x000fea0003800200 */
.L_x_3933:
[----:B------:R-:W-:-:S07]  /*8c210*/  VIADD R83, R42, 0x1 ;  /* 0x000000012a537836 */ /* 0x000fce0000000000 */
.L_x_3932:
[----:B------:R-:W-:Y:S05]  /*8c220*/  BSYNC.RECONVERGENT B3 ;  /* 0x0000000000037941 */ /* 0x000fea0003800200 */
.L_x_3931:
        /* <DEDUP_REMOVED lines=41> */
.L_x_3936:
[----:B------:R-:W-:Y:S05]  /*8c4c0*/  BSYNC.RECONVERGENT B3 ;  /* 0x0000000000037941 */ /* 0x000fea0003800200 */
.L_x_3935:
        /* <DEDUP_REMOVED lines=159> */
.L_x_3940:
[----:B------:R-:W-:Y:S05]  /*8cec0*/  BSYNC.RECONVERGENT B4 ;  /* 0x0000000000047941 */ /* 0x000fea0003800200 */
.L_x_3939:
[----:B------:R-:W-:-:S07]  /*8ced0*/  VIADD R83, R42, 0x1 ;  /* 0x000000012a537836 */ /* 0x000fce0000000000 */
.L_x_3938:
[----:B------:R-:W-:Y:S05]  /*8cee0*/  BSYNC.RECONVERGENT B3 ;  /* 0x0000000000037941 */ /* 0x000fea0003800200 */
.L_x_3937:
        /* <DEDUP_REMOVED lines=41> */
.L_x_3942:
[----:B------:R-:W-:Y:S05]  /*8d180*/  BSYNC.RECONVERGENT B3 ;  /* 0x0000000000037941 */ /* 0x000fea0003800200 */
.L_x_3941:
        /* <DEDUP_REMOVED lines=132> */
.L_x_3946:
[----:B------:R-:W-:Y:S05]  /*8d9d0*/  BSYNC.RECONVERGENT B4 ;  /* 0x0000000000047941 */ /* 0x000fea0003800200 */
.L_x_3945:
[----:B------:R-:W-:-:S07]  /*8d9e0*/  VIADD R83, R42, 0x1 ;  /* 0x000000012a537836 */ /* 0x000fce0000000000 */
.L_x_3944:
[----:B------:R-:W-:Y:S05]  /*8d9f0*/  BSYNC.RECONVERGENT B3 ;  /* 0x0000000000037941 */ /* 0x000fea0003800200 */
.L_x_3943:
        /* <DEDUP_REMOVED lines=41> */
.L_x_3948:
[----:B------:R-:W-:Y:S05]  /*8dc90*/  BSYNC.RECONVERGENT B3 ;  /* 0x0000000000037941 */ /* 0x000fea0003800200 */
.L_x_3947:
        /* <DEDUP_REMOVED lines=157> */
.L_x_3952:
[----:B------:R-:W-:Y:S05]  /*8e670*/  BSYNC.RECONVERGENT B4 ;  /* 0x0000000000047941 */ /* 0x000fea0003800200 */
.L_x_3951:
[----:B------:R-:W-:-:S07]  /*8e680*/  VIADD R83, R42, 0x1 ;  /* 0x000000012a537836 */ /* 0x000fce0000000000 */
.L_x_3950:
[----:B------:R-:W-:Y:S05]  /*8e690*/  BSYNC.RECONVERGENT B3 ;  /* 0x0000000000037941 */ /* 0x000fea0003800200 */
.L_x_3949:
        /* <DEDUP_REMOVED lines=41> */
.L_x_3954:
[----:B------:R-:W-:Y:S05]  /*8e930*/  BSYNC.RECONVERGENT B3 ;  /* 0x0000000000037941 */ /* 0x000fea0003800200 */
.L_x_3953:
        /* <DEDUP_REMOVED lines=102> */
.L_x_3958:
[----:B------:R-:W-:Y:S05]  /*8efa0*/  BSYNC.RECONVERGENT B4 ;  /* 0x0000000000047941 */ /* 0x000fea0003800200 */
.L_x_3957:
[----:B------:R-:W-:-:S07]  /*8efb0*/  VIADD R83, R42, 0x1 ;  /* 0x000000012a537836 */ /* 0x000fce0000000000 */
.L_x_3956:
[----:B------:R-:W-:Y:S05]  /*8efc0*/  BSYNC.RECONVERGENT B3 ;  /* 0x0000000000037941 */ /* 0x000fea0003800200 */
.L_x_3955:
        /* <DEDUP_REMOVED lines=41> */
.L_x_3960:
[----:B------:R-:W-:Y:S05]  /*8f260*/  BSYNC.RECONVERGENT B3 ;  /* 0x0000000000037941 */ /* 0x000fea0003800200 */
.L_x_3959:
        /* <DEDUP_REMOVED lines=98> */
.L_x_3964:
[----:B------:R-:W-:Y:S05]  /*8f890*/  BSYNC.RECONVERGENT B4 ;  /* 0x0000000000047941 */ /* 0x000fea0003800200 */
.L_x_3963:
[----:B------:R-:W-:-:S07]  /*8f8a0*/  VIADD R94, R42, 0x1 ;  /* 0x000000012a5e7836 */ /* 0x000fce0000000000 */
.L_x_3962:
[----:B------:R-:W-:Y:S05]  /*8f8b0*/  BSYNC.RECONVERGENT B3 ;  /* 0x0000000000037941 */ /* 0x000fea0003800200 */
.L_x_3961:
        /* <DEDUP_REMOVED lines=41> */
.L_x_3966:
[----:B------:R-:W-:Y:S05]  /*8fb50*/  BSYNC.RECONVERGENT B3 ;  /* 0x0000000000037941 */ /* 0x000fea0003800200 */
.L_x_3965:
        /* <DEDUP_REMOVED lines=127> */
.L_x_3970:
[----:B------:R-:W-:Y:S05]  /*90350*/  BSYNC.RECONVERGENT B4 ;  /* 0x0000000000047941 */ /* 0x000fea0003800200 */
.L_x_3969:
[----:B------:R-:W-:-:S07]  /*90360*/  VIADD R83, R42, 0x1 ;  /* 0x000000012a537836 */ /* 0x000fce0000000000 */
.L_x_3968:
[----:B------:R-:W-:Y:S05]  /*90370*/  BSYNC.RECONVERGENT B3 ;  /* 0x0000000000037941 */ /* 0x000fea0003800200 */
.L_x_3967:
        /* <DEDUP_REMOVED lines=41> */
.L_x_3972:
[----:B------:R-:W-:Y:S05]  /*90610*/  BSYNC.RECONVERGENT B3 ;  /* 0x0000000000037941 */ /* 0x000fea0003800200 */
.L_x_3971:
        /* <DEDUP_REMOVED lines=101> */
.L_x_3976:
[----:B------:R-:W-:Y:S05]  /*90c70*/  BSYNC.RECONVERGENT B4 ;  /* 0x0000000000047941 */ /* 0x000fea0003800200 */
.L_x_3975:
[----:B------:R-:W-:-:S07]  /*90c80*/  VIADD R90, R42, 0x1 ;  /* 0x000000012a5a7836 */ /* 0x000fce0000000000 */
.L_x_3974:
[----:B------:R-:W-:Y:S05]  /*90c90*/  BSYNC.RECONVERGENT B3 ;  /* 0x0000000000037941 */ /* 0x000fea0003800200 */
.L_x_3973:
        /* <DEDUP_REMOVED lines=41> */
.L_x_3978:
[----:B------:R-:W-:Y:S05]  /*90f30*/  BSYNC.RECONVERGENT B3 ;  /* 0x0000000000037941 */ /* 0x000fea0003800200 */
.L_x_3977:
        /* <DEDUP_REMOVED lines=82> */
.L_x_3930:
[----:B------:R-:W-:Y:S05]  /*91460*/  BSYNC.RECONVERGENT B2 ;  /* 0x0000000000027941 */ /* 0x000fea0003800200 */
.L_x_3929:
        /* <DEDUP_REMOVED lines=34> */
.L_x_3983:
[----:B------:R-:W-:Y:S05]  /*91690*/  BSYNC.RECONVERGENT B4 ;  /* 0x0000000000047941 */ /* 0x000fea0003800200 */
.L_x_3982:
[----:B------:R-:W-:-:S07]  /*916a0*/  VIADD R90, R42, 0x1 ;  /* 0x000000012a5a7836 */ /* 0x000fce0000000000 */
.L_x_3981:
[----:B------:R-:W-:Y:S05]  /*916b0*/  BSYNC.RECONVERGENT B3 ;  /* 0x0000000000037941 */ /* 0x000fea0003800200 */
.L_x_3980:
        /* <DEDUP_REMOVED lines=41> */
.L_x_3985:
[----:B------:R-:W-:Y:S05]  /*91950*/  BSYNC.RECONVERGENT B3 ;  /* 0x0000000000037941 */ /* 0x000fea0003800200 */
.L_x_3984:
        /* <DEDUP_REMOVED lines=159> */
.L_x_3989:
[----:B------:R-:W-:Y:S05]  /*92350*/  BSYNC.RECONVERGENT B4 ;  /* 0x0000000000047941 */ /* 0x000fea0003800200 */
.L_x_3988:
[----:B------:R-:W-:-:S07]  /*92360*/  VIADD R90, R42, 0x1 ;  /* 0x000000012a5a7836 */ /* 0x000fce0000000000 */
.L_x_3987:
[----:B------:R-:W-:Y:S05]  /*92370*/  BSYNC.RECONVERGENT B3 ;  /* 0x0000000000037941 */ /* 0x000fea0003800200 */
.L_x_3986:
        /* <DEDUP_REMOVED lines=41> */
.L_x_3991:
[----:B------:R-:W-:Y:S05]  /*92610*/  BSYNC.RECONVERGENT B3 ;  /* 0x0000000000037941 */ /* 0x000fea0003800200 */
.L_x_3990:
        /* <DEDUP_REMOVED lines=133> */
.L_x_3995:
[----:B------:R-:W-:Y:S05]  /*92e70*/  BSYNC.RECONVERGENT B4 ;  /* 0x0000000000047941 */ /* 0x000fea0003800200 */
.L_x_3994:
[----:B------:R-:W-:-:S07]  /*92e80*/  VIADD R90, R42, 0x1 ;  /* 0x000000012a5a7836 */ /* 0x000fce0000000000 */
.L_x_3993:
[----:B------:R-:W-:Y:S05]  /*92e90*/  BSYNC.RECONVERGENT B3 ;  /* 0x0000000000037941 */ /* 0x000fea0003800200 */
.L_x_3992:
        /* <DEDUP_REMOVED lines=41> */
.L_x_3997:
[----:B------:R-:W-:Y:S05]  /*93130*/  BSYNC.RECONVERGENT B3 ;  /* 0x0000000000037941 */ /* 0x000fea0003800200 */
.L_x_3996:
        /* <DEDUP_REMOVED lines=158> */
.L_x_4001:
[----:B------:R-:W-:Y:S05]  /*93b20*/  BSYNC.RECONVERGENT B4 ;  /* 0x0000000000047941 */ /* 0x000fea0003800200 */
.L_x_4000:
[----:B------:R-:W-:-:S07]  /*93b30*/  VIADD R90, R42, 0x1 ;  /* 0x000000012a5a7836 */ /* 0x000fce0000000000 */
.L_x_3999:
[----:B------:R-:W-:Y:S05]  /*93b40*/  BSYNC.RECONVERGENT B3 ;  /* 0x0000000000037941 */ /* 0x000fea0003800200 */
.L_x_3998:
        /* <DEDUP_REMOVED lines=41> */
.L_x_4003:
[----:B------:R-:W-:Y:S05]  /*93de0*/  BSYNC.RECONVERGENT B3 ;  /* 0x0000000000037941 */ /* 0x000fea0003800200 */
.L_x_4002:
        /* <DEDUP_REMOVED lines=102> */
.L_x_4007:
[----:B------:R-:W-:Y:S05]  /*94450*/  BSYNC.RECONVERGENT B4 ;  /* 0x0000000000047941 */ /* 0x000fea0003800200 */
.L_x_4006:
[----:B------:R-:W-:-:S07]  /*94460*/  VIADD R81, R42, 0x1 ;  /* 0x000000012a517836 */ /* 0x000fce0000000000 */
.L_x_4005:
[----:B------:R-:W-:Y:S05]  /*94470*/  BSYNC.RECONVERGENT B3 ;  /* 0x0000000000037941 */ /* 0x000fea0003800200 */
.L_x_4004:
        /* <DEDUP_REMOVED lines=41> */
.L_x_4009:
[----:B------:R-:W-:Y:S05]  /*94710*/  BSYNC.RECONVERGENT B3 ;  /* 0x0000000000037941 */ /* 0x000fea0003800200 */
.L_x_4008:
        /* <DEDUP_REMOVED lines=98> */
.L_x_4013:
[----:B------:R-:W-:Y:S05]  /*94d40*/  BSYNC.RECONVERGENT B4 ;  /* 0x0000000000047941 */ /* 0x000fea0003800200 */
.L_x_4012:
[----:B------:R-:W-:-:S07]  /*94d50*/  VIADD R81, R42, 0x1 ;  /* 0x000000012a517836 */ /* 0x000fce0000000000 */
.L_x_4011:
[----:B------:R-:W-:Y:S05]  /*94d60*/  BSYNC.RECONVERGENT B3 ;  /* 0x0000000000037941 */ /* 0x000fea0003800200 */
.L_x_4010:
        /* <DEDUP_REMOVED lines=41> */
.L_x_4015:
[----:B------:R-:W-:Y:S05]  /*95000*/  BSYNC.RECONVERGENT B3 ;  /* 0x0000000000037941 */ /* 0x000fea0003800200 */
.L_x_4014:
        /* <DEDUP_REMOVED lines=127> */
.L_x_4019:
[----:B------:R-:W-:Y:S05]  /*95800*/  BSYNC.RECONVERGENT B4 ;  /* 0x0000000000047941 */ /* 0x000fea0003800200 */
.L_x_4018:
[----:B------:R-:W-:-:S07]  /*95810*/  VIADD R81, R42, 0x1 ;  /* 0x000000012a517836 */ /* 0x000fce0000000000 */
.L_x_4017:
[----:B------:R-:W-:Y:S05]  /*95820*/  BSYNC.RECONVERGENT B3 ;  /* 0x0000000000037941 */ /* 0x000fea0003800200 */
.L_x_4016:
        /* <DEDUP_REMOVED lines=41> */
.L_x_4021:
[----:B------:R-:W-:Y:S05]  /*95ac0*/  BSYNC.RECONVERGENT B3 ;  /* 0x0000000000037941 */ /* 0x000fea0003800200 */
.L_x_4020:
        /* <DEDUP_REMOVED lines=101> */
.L_x_4025:
[----:B------:R-:W-:Y:S05]  /*96120*/  BSYNC.RECONVERGENT B4 ;  /* 0x0000000000047941 */ /* 0x000fea0003800200 */
.L_x_4024:
[----:B------:R-:W-:-:S07]  /*96130*/  VIADD R90, R42, 0x1 ;  /* 0x000000012a5a7836 */ /* 0x000fce0000000000 */
.L_x_4023:
[----:B------:R-:W-:Y:S05]  /*96140*/  BSYNC.RECONVERGENT B3 ;  /* 0x0000000000037941 */ /* 0x000fea0003800200 */
.L_x_4022:
        /* <DEDUP_REMOVED lines=41> */
.L_x_4027:
[----:B------:R-:W-:Y:S05]  /*963e0*/  BSYNC.RECONVERGENT B3 ;  /* 0x0000000000037941 */ /* 0x000fea0003800200 */
.L_x_4026:
        /* <DEDUP_REMOVED lines=82> */
.L_x_3979:
[----:B------:R-:W-:Y:S05]  /*96910*/  BSYNC.RECONVERGENT B2 ;  /* 0x0000000000027941 */ /* 0x000fea0003800200 */
.L_x_3878:
[----:B------:R-:W-:-:S04]  /*96920*/  ULOP3.LUT UR7, UR4, 0x3, URZ, 0x3c, !UPT ;  /* 0x0000000304077892 */ /* 0x000fc8000f8e3cff */
[----:B------:R-:W-:-:S09]  /*96930*/  UISETP.GE.U32.AND UP0, UPT, UR7, UR4, UPT ;  /* 0x000000040700728c */ /* 0x000fd2000bf06070 */
[----:B------:R-:W-:Y:S05]  /*96940*/  BRA.U UP0, `(.L_x_3677) ;  /* 0x000006ed00447547 */ /* 0x000fea000b800000 */
[----:B------:R-:W1:Y:S01]  /*96950*/  LDCU UR7, c[0x0][0x3a0] ;  /* 0x00007400ff0777ac */ /* 0x000e620008000800 */
[----:B0-----:R-:W-:Y:S01]  /*96960*/  VIADD R80, R60, 0x4 ;  /* 0x000000043c507836 */ /* 0x001fe20000000000 */
[----:B------:R-:W-:Y:S03]  /*96970*/  BSSY.RECONVERGENT B2, `(.L_x_4028) ;  /* 0x000053d000027945 */ /* 0x000fe60003800200 */
[C---:B------:R-:W-:Y:S01]  /*96980*/  IMAD.SHL.U32 R61, R80.reuse, 0x4, RZ ;  /* 0x00000004503d7824 */ /* 0x040fe200078e00ff */
[----:B-1----:R-:W-:-:S13]  /*96990*/  ISETP.GE.OR P1, PT, R80, UR7, P6 ;  /* 0x0000000750007c0c */ /* 0x002fda000b726670 */
        /* <DEDUP_REMOVED lines=24> */
.L_x_4033:
[----:B------:R-:W-:Y:S05]  /*96b20*/  BSYNC.RECONVERGENT B4 ;  /* 0x0000000000047941 */ /* 0x000fea0003800200 */
.L_x_4032:
[----:B------:R-:W-:-:S07]  /*96b30*/  VIADD R83, R42, 0x1 ;  /* 0x000000012a537836 */ /* 0x000fce0000000000 */
.L_x_4031:
[----:B------:R-:W-:Y:S05]  /*96b40*/  BSYNC.RECONVERGENT B3 ;  /* 0x0000000000037941 */ /* 0x000fea0003800200 */
.L_x_4030:
        /* <DEDUP_REMOVED lines=41> */
.L_x_4035:
[----:B------:R-:W-:Y:S05]  /*96de0*/  BSYNC.RECONVERGENT B3 ;  /* 0x0000000000037941 */ /* 0x000fea0003800200 */
.L_x_4034:
        /* <DEDUP_REMOVED lines=158> */
.L_x_4039:
[----:B------:R-:W-:Y:S05]  /*977d0*/  BSYNC.RECONVERGENT B4 ;  /* 0x0000000000047941 */ /* 0x000fea0003800200 */
.L_x_4038:
[----:B------:R-:W-:-:S07]  /*977e0*/  VIADD R83, R42, 0x1 ;  /* 0x000000012a537836 */ /* 0x000fce0000000000 */
.L_x_4037:
[----:B------:R-:W-:Y:S05]  /*977f0*/  BSYNC.RECONVERGENT B3 ;  /* 0x0000000000037941 */ /* 0x000fea0003800200 */
.L_x_4036:
        /* <DEDUP_REMOVED lines=41> */
.L_x_4041:
[----:B------:R-:W-:Y:S05]  /*97a90*/  BSYNC.RECONVERGENT B3 ;  /* 0x0000000000037941 */ /* 0x000fea0003800200 */
.L_x_4040:
        /* <DEDUP_REMOVED lines=131> */
.L_x_4045:
[----:B------:R-:W-:Y:S05]  /*982d0*/  BSYNC.RECONVERGENT B4 ;  /* 0x0000000000047941 */ /* 0x000fea0003800200 */
.L_x_4044:
[----:B------:R-:W-:-:S07]  /*982e0*/  VIADD R83, R42, 0x1 ;  /* 0x000000012a537836 */ /* 0x000fce0000000000 */
.L_x_4043:
[----:B------:R-:W-:Y:S05]  /*982f0*/  BSYNC.RECONVERGENT B3 ;  /* 0x0000000000037941 */ /* 0x000fea0003800200 */
.L_x_4042:
        /* <DEDUP_REMOVED lines=41> */
.L_x_4047:
[----:B------:R-:W-:Y:S05]  /*98590*/  BSYNC.RECONVERGENT B3 ;  /* 0x0000000000037941 */ /* 0x000fea0003800200 */
.L_x_4046:
        /* <DEDUP_REMOVED lines=156> */
.L_x_4051:
[----:B------:R-:W-:Y:S05]  /*98f60*/  BSYNC.RECONVERGENT B4 ;  /* 0x0000000000047941 */ /* 0x000fea0003800200 */
.L_x_4050:
[----:B------:R-:W-:-:S07]  /*98f70*/  VIADD R83, R42, 0x1 ;  /* 0x000000012a537836 */ /* 0x000fce0000000000 */
.L_x_4049:
[----:B------:R-:W-:Y:S05]  /*98f80*/  BSYNC.RECONVERGENT B3 ;  /* 0x0000000000037941 */ /* 0x000fea0003800200 */
.L_x_4048:
        /* <DEDUP_REMOVED lines=41> */
.L_x_4053:
[----:B------:R-:W-:Y:S05]  /*99220*/  BSYNC.RECONVERGENT B3 ;  /* 0x0000000000037941 */ /* 0x000fea0003800200 */
.L_x_4052:
        /* <DEDUP_REMOVED lines=102> */
.L_x_4057:
[----:B------:R-:W-:Y:S05]  /*99890*/  BSYNC.RECONVERGENT B4 ;  /* 0x0000000000047941 */ /* 0x000fea0003800200 */
.L_x_4056:
[----:B------:R-:W-:-:S07]  /*998a0*/  VIADD R83, R42, 0x1 ;  /* 0x000000012a537836 */ /* 0x000fce0000000000 */
.L_x_4055:
[----:B------:R-:W-:Y:S05]  /*998b0*/  BSYNC.RECONVERGENT B3 ;  /* 0x0000000000037941 */ /* 0x000fea0003800200 */
.L_x_4054:
        /* <DEDUP_REMOVED lines=41> */
.L_x_4059:
[----:B------:R-:W-:Y:S05]  /*99b50*/  BSYNC.RECONVERGENT B3 ;  /* 0x0000000000037941 */ /* 0x000fea0003800200 */
.L_x_4058:
        /* <DEDUP_REMOVED lines=98> */
.L_x_4063:
[----:B------:R-:W-:Y:S05]  /*9a180*/  BSYNC.RECONVERGENT B4 ;  /* 0x0000000000047941 */ /* 0x000fea0003800200 */
.L_x_4062:
[----:B------:R-:W-:-:S07]  /*9a190*/  VIADD R94, R42, 0x1 ;  /* 0x000000012a5e7836 */ /* 0x000fce0000000000 */
.L_x_4061:
[----:B------:R-:W-:Y:S05]  /*9a1a0*/  BSYNC.RECONVERGENT B3 ;  /* 0x0000000000037941 */ /* 0x000fea0003800200 */
.L_x_4060:
        /* <DEDUP_REMOVED lines=41> */
.L_x_4065:
[----:B------:R-:W-:Y:S05]  /*9a440*/  BSYNC.RECONVERGENT B3 ;  /* 0x0000000000037941 */ /* 0x000fea0003800200 */
.L_x_4064:
        /* <DEDUP_REMOVED lines=126> */
.L_x_4069:
[----:B------:R-:W-:Y:S05]  /*9ac30*/  BSYNC.RECONVERGENT B4 ;  /* 0x0000000000047941 */ /* 0x000fea0003800200 */
.L_x_4068:
[----:B------:R-:W-:-:S07]  /*9ac40*/  VIADD R83, R42, 0x1 ;  /* 0x000000012a537836 */ /* 0x000fce0000000000 */
.L_x_4067:
[----:B------:R-:W-:Y:S05]  /*9ac50*/  BSYNC.RECONVERGENT B3 ;  /* 0x0000000000037941 */ /* 0x000fea0003800200 */
.L_x_4066:
        /* <DEDUP_REMOVED lines=41> */
.L_x_4071:
[----:B------:R-:W-:Y:S05]  /*9aef0*/  BSYNC.RECONVERGENT B3 ;  /* 0x0000000000037941 */ /* 0x000fea0003800200 */
.L_x_4070:
        /* <DEDUP_REMOVED lines=101> */
.L_x_4075:
[----:B------:R-:W-:Y:S05]  /*9b550*/  BSYNC.RECONVERGENT B4 ;  /* 0x0000000000047941 */ /* 0x000fea0003800200 */
.L_x_4074:
[----:B------:R-:W-:-:S07]  /*9b560*/  VIADD R90, R42, 0x1 ;  /* 0x000000012a5a7836 */ /* 0x000fce0000000000 */
.L_x_4073:
[----:B------:R-:W-:Y:S05]  /*9b570*/  BSYNC.RECONVERGENT B3 ;  /* 0x0000000000037941 */ /* 0x000fea0003800200 */
.L_x_4072:
        /* <DEDUP_REMOVED lines=41> */
.L_x_4077:
[----:B------:R-:W-:Y:S05]  /*9b810*/  BSYNC.RECONVERGENT B3 ;  /* 0x0000000000037941 */ /* 0x000fea0003800200 */
.L_x_4076:
        /* <DEDUP_REMOVED lines=82> */
.L_x_4029:
[----:B------:R-:W-:Y:S05]  /*9bd40*/  BSYNC.RECONVERGENT B2 ;  /* 0x0000000000027941 */ /* 0x000fea0003800200 */
.L_x_4028:
        /* <DEDUP_REMOVED lines=30> */
.L_x_4083:
[----:B------:R-:W-:Y:S05]  /*9bf30*/  BSYNC.RECONVERGENT B4 ;  /* 0x0000000000047941 */ /* 0x000fea0003800200 */
.L_x_4082:
[----:B------:R-:W-:-:S07]  /*9bf40*/  VIADD R83, R42, 0x1 ;  /* 0x000000012a537836 */ /* 0x000fce0000000000 */
.L_x_4081:
[----:B------:R-:W-:Y:S05]  /*9bf50*/  BSYNC.RECONVERGENT B3 ;  /* 0x0000000000037941 */ /* 0x000fea0003800200 */
.L_x_4080:
        /* <DEDUP_REMOVED lines=41> */
.L_x_4085:
[----:B------:R-:W-:Y:S05]  /*9c1f0*/  BSYNC.RECONVERGENT B3 ;  /* 0x0000000000037941 */ /* 0x000fea0003800200 */
.L_x_4084:
        /* <DEDUP_REMOVED lines=159> */
.L_x_4089:
[----:B------:R-:W-:Y:S05]  /*9cbf0*/  BSYNC.RECONVERGENT B4 ;  /* 0x0000000000047941 */ /* 0x000fea0003800200 */
.L_x_4088:
[----:B------:R-:W-:-:S07]  /*9cc00*/  VIADD R83, R42, 0x1 ;  /* 0x000000012a537836 */ /* 0x000fce0000000000 */
.L_x_4087:
[----:B------:R-:W-:Y:S05]  /*9cc10*/  BSYNC.RECONVERGENT B3 ;  /* 0x0000000000037941 */ /* 0x000fea0003800200 */
.L_x_4086:
        /* <DEDUP_REMOVED lines=41> */
.L_x_4091:
[----:B------:R-:W-:Y:S05]  /*9ceb0*/  BSYNC.RECONVERGENT B3 ;  /* 0x0000000000037941 */ /* 0x000fea0003800200 */
.L_x_4090:
        /* <DEDUP_REMOVED lines=132> */
.L_x_4095:
[----:B------:R-:W-:Y:S05]  /*9d700*/  BSYNC.RECONVERGENT B4 ;  /* 0x0000000000047941 */ /* 0x000fea0003800200 */
.L_x_4094:
[----:B------:R-:W-:-:S07]  /*9d710*/  VIADD R83, R42, 0x1 ;  /* 0x000000012a537836 */ /* 0x000fce0000000000 */
.L_x_4093:
[----:B------:R-:W-:Y:S05]  /*9d720*/  BSYNC.RECONVERGENT B3 ;  /* 0x0000000000037941 */ /* 0x000fea0003800200 */
.L_x_4092:
        /* <DEDUP_REMOVED lines=41> */
.L_x_4097:
[----:B------:R-:W-:Y:S05]  /*9d9c0*/  BSYNC.RECONVERGENT B3 ;  /* 0x0000000000037941 */ /* 0x000fea0003800200 */
.L_x_4096:
        /* <DEDUP_REMOVED lines=157> */
.L_x_4101:
[----:B------:R-:W-:Y:S05]  /*9e3a0*/  BSYNC.RECONVERGENT B4 ;  /* 0x0000000000047941 */ /* 0x000fea0003800200 */
.L_x_4100:
[----:B------:R-:W-:-:S07]  /*9e3b0*/  VIADD R83, R42, 0x1 ;  /* 0x000000012a537836 */ /* 0x000fce0000000000 */
.L_x_4099:
[----:B------:R-:W-:Y:S05]  /*9e3c0*/  BSYNC.RECONVERGENT B3 ;  /* 0x0000000000037941 */ /* 0x000fea0003800200 */
.L_x_4098:
        /* <DEDUP_REMOVED lines=41> */
.L_x_4103:
[----:B------:R-:W-:Y:S05]  /*9e660*/  BSYNC.RECONVERGENT B3 ;  /* 0x0000000000037941 */ /* 0x000fea0003800200 */
.L_x_4102:
        /* <DEDUP_REMOVED lines=102> */
.L_x_4107:
[----:B------:R-:W-:Y:S05]  /*9ecd0*/  BSYNC.RECONVERGENT B4 ;  /* 0x0000000000047941 */ /* 0x000fea0003800200 */
.L_x_4106:
[----:B------:R-:W-:-:S07]  /*9ece0*/  VIADD R83, R42, 0x1 ;  /* 0x000000012a537836 */ /* 0x000fce0000000000 */
.L_x_4105:
[----:B------:R-:W-:Y:S05]  /*9ecf0*/  BSYNC.RECONVERGENT B3 ;  /* 0x0000000000037941 */ /* 0x000fea0003800200 */
.L_x_4104:
        /* <DEDUP_REMOVED lines=41> */
.L_x_4109:
[----:B------:R-:W-:Y:S05]  /*9ef90*/  BSYNC.RECONVERGENT B3 ;  /* 0x0000000000037941 */ /* 0x000fea0003800200 */
.L_x_4108:
        /* <DEDUP_REMOVED lines=98> */
.L_x_4113:
[----:B------:R-:W-:Y:S05]  /*9f5c0*/  BSYNC.RECONVERGENT B4 ;  /* 0x0000000000047941 */ /* 0x000fea0003800200 */
.L_x_4112:
[----:B------:R-:W-:-:S07]  /*9f5d0*/  VIADD R94, R42, 0x1 ;  /* 0x000000012a5e7836 */ /* 0x000fce0000000000 */
.L_x_4111:
[----:B------:R-:W-:Y:S05]  /*9f5e0*/  BSYNC.RECONVERGENT B3 ;  /* 0x0000000000037941 */ /* 0x000fea0003800200 */
.L_x_4110:
        /* <DEDUP_REMOVED lines=41> */
.L_x_4115:
[----:B------:R-:W-:Y:S05]  /*9f880*/  BSYNC.RECONVERGENT B3 ;  /* 0x0000000000037941 */ /* 0x000fea0003800200 */
.L_x_4114:
        /* <DEDUP_REMOVED lines=127> */
.L_x_4119:
[----:B------:R-:W-:Y:S05]  /*a0080*/  BSYNC.RECONVERGENT B4 ;  /* 0x0000000000047941 */ /* 0x000fea0003800200 */
.L_x_4118:
[----:B------:R-:W-:-:S07]  /*a0090*/  VIADD R83, R42, 0x1 ;  /* 0x000000012a537836 */ /* 0x000fce0000000000 */
.L_x_4117:
[----:B------:R-:W-:Y:S05]  /*a00a0*/  BSYNC.RECONVERGENT B3 ;  /* 0x0000000000037941 */ /* 0x000fea0003800200 */
.L_x_4116:
        /* <DEDUP_REMOVED lines=41> */
.L_x_4121:
[----:B------:R-:W-:Y:S05]  /*a0340*/  BSYNC.RECONVERGENT B3 ;  /* 0x0000000000037941 */ /* 0x000fea0003800200 */
.L_x_4120:
        /* <DEDUP_REMOVED lines=101> */
.L_x_4125:
[----:B------:R-:W-:Y:S05]  /*a09a0*/  BSYNC.RECONVERGENT B4 ;  /* 0x0000000000047941 */ /* 0x000fea0003800200 */
.L_x_4124:
[----:B------:R-:W-:-:S07]  /*a09b0*/  VIADD R90, R42, 0x1 ;  /* 0x000000012a5a7836 */ /* 0x000fce0000000000 */
.L_x_4123:
[----:B------:R-:W-:Y:S05]  /*a09c0*/  BSYNC.RECONVERGENT B3 ;  /* 0x0000000000037941 */ /* 0x000fea0003800200 */
.L_x_4122:
        /* <DEDUP_REMOVED lines=41> */
.L_x_4127:
[----:B------:R-:W-:Y:S05]  /*a0c60*/  BSYNC.RECONVERGENT B3 ;  /* 0x0000000000037941 */ /* 0x000fea0003800200 */
.L_x_4126:
        /* <DEDUP_REMOVED lines=82> */
.L_x_4079:
[----:B------:R-:W-:Y:S05]  /*a1190*/  BSYNC.RECONVERGENT B2 ;  /* 0x0000000000027941 */ /* 0x000fea0003800200 */
.L_x_4078:
        /* <DEDUP_REMOVED lines=31> */
.L_x_4133:
[----:B------:R-:W-:Y:S05]  /*a1390*/  BSYNC.RECONVERGENT B4 ;  /* 0x0000000000047941 */ /* 0x000fea0003800200 */
.L_x_4132:
[----:B------:R-:W-:-:S07]  /*a13a0*/  VIADD R83, R42, 0x1 ;  /* 0x000000012a537836 */ /* 0x000fce0000000000 */
.L_x_4131:
[----:B------:R-:W-:Y:S05]  /*a13b0*/  BSYNC.RECONVERGENT B3 ;  /* 0x0000000000037941 */ /* 0x000fea0003800200 */
.L_x_4130:
        /* <DEDUP_REMOVED lines=41> */
.L_x_4135:
[----:B------:R-:W-:Y:S05]  /*a1650*/  BSYNC.RECONVERGENT B3 ;  /* 0x0000000000037941 */ /* 0x000fea0003800200 */
.L_x_4134:
        /* <DEDUP_REMOVED lines=159> */
.L_x_4139:
[----:B------:R-:W-:Y:S05]  /*a2050*/  BSYNC.RECONVERGENT B4 ;  /* 0x0000000000047941 */ /* 0x000fea0003800200 */
.L_x_4138:
[----:B------:R-:W-:-:S07]  /*a2060*/  VIADD R83, R42, 0x1 ;  /* 0x000000012a537836 */ /* 0x000fce0000000000 */
.L_x_4137:
[----:B------:R-:W-:Y:S05]  /*a2070*/  BSYNC.RECONVERGENT B3 ;  /* 0x0000000000037941 */ /* 0x000fea0003800200 */
.L_x_4136:
        /* <DEDUP_REMOVED lines=41> */
.L_x_4141:
[----:B------:R-:W-:Y:S05]  /*a2310*/  BSYNC.RECONVERGENT B3 ;  /* 0x0000000000037941 */ /* 0x000fea0003800200 */
.L_x_4140:
        /* <DEDUP_REMOVED lines=132> */
.L_x_4145:
[----:B------:R-:W-:Y:S05]  /*a2b60*/  BSYNC.RECONVERGENT B4 ;  /* 0x0000000000047941 */ /* 0x000fea0003800200 */
.L_x_4144:
[----:B------:R-:W-:-:S07]  /*a2b70*/  VIADD R83, R42, 0x1 ;  /* 0x000000012a537836 */ /* 0x000fce0000000000 */
.L_x_4143:
[----:B------:R-:W-:Y:S05]  /*a2b80*/  BSYNC.RECONVERGENT B3 ;  /* 0x0000000000037941 */ /* 0x000fea0003800200 */
.L_x_4142:
        /* <DEDUP_REMOVED lines=41> */
.L_x_4147:
[----:B------:R-:W-:Y:S05]  /*a2e20*/  BSYNC.RECONVERGENT B3 ;  /* 0x0000000000037941 */ /* 0x000fea0003800200 */
.L_x_4146:
        /* <DEDUP_REMOVED lines=157> */
.L_x_4151:
[----:B------:R-:W-:Y:S05]  /*a3800*/  BSYNC.RECONVERGENT B4 ;  /* 0x0000000000047941 */ /* 0x000fea0003800200 */
.L_x_4150:
[----:B------:R-:W-:-:S07]  /*a3810*/  VIADD R83, R42, 0x1 ;  /* 0x000000012a537836 */ /* 0x000fce0000000000 */
.L_x_4149:
[----:B------:R-:W-:Y:S05]  /*a3820*/  BSYNC.RECONVERGENT B3 ;  /* 0x0000000000037941 */ /* 0x000fea0003800200 */
.L_x_4148:
        /* <DEDUP_REMOVED lines=41> */
.L_x_4153:
[----:B------:R-:W-:Y:S05]  /*a3ac0*/  BSYNC.RECONVERGENT B3 ;  /* 0x0000000000037941 */ /* 0x000fea0003800200 */
.L_x_4152:
        /* <DEDUP_REMOVED lines=102> */
.L_x_4157:
[----:B------:R-:W-:Y:S05]  /*a4130*/  BSYNC.RECONVERGENT B4 ;  /* 0x0000000000047941 */ /* 0x000fea0003800200 */
.L_x_4156:
[----:B------:R-:W-:-:S07]  /*a4140*/  VIADD R83, R42, 0x1 ;  /* 0x000000012a537836 */ /* 0x000fce0000000000 */
.L_x_4155:
[----:B------:R-:W-:Y:S05]  /*a4150*/  BSYNC.RECONVERGENT B3 ;  /* 0x0000000000037941 */ /* 0x000fea0003800200 */
.L_x_4154:
        /* <DEDUP_REMOVED lines=41> */
.L_x_4159:
[----:B------:R-:W-:Y:S05]  /*a43f0*/  BSYNC.RECONVERGENT B3 ;  /* 0x0000000000037941 */ /* 0x000fea0003800200 */
.L_x_4158:
        /* <DEDUP_REMOVED lines=98> */
.L_x_4163:
[----:B------:R-:W-:Y:S05]  /*a4a20*/  BSYNC.RECONVERGENT B4 ;  /* 0x0000000000047941 */ /* 0x000fea0003800200 */
.L_x_4162:
[----:B------:R-:W-:-:S07]  /*a4a30*/  VIADD R94, R42, 0x1 ;  /* 0x000000012a5e7836 */ /* 0x000fce0000000000 */
.L_x_4161:
[----:B------:R-:W-:Y:S05]  /*a4a40*/  BSYNC.RECONVERGENT B3 ;  /* 0x0000000000037941 */ /* 0x000fea0003800200 */
.L_x_4160:
        /* <DEDUP_REMOVED lines=41> */
.L_x_4165:
[----:B------:R-:W-:Y:S05]  /*a4ce0*/  BSYNC.RECONVERGENT B3 ;  /* 0x0000000000037941 */ /* 0x000fea0003800200 */
.L_x_4164:
        /* <DEDUP_REMOVED lines=127> */
.L_x_4169:
[----:B------:R-:W-:Y:S05]  /*a54e0*/  BSYNC.RECONVERGENT B4 ;  /* 0x0000000000047941 */ /* 0x000fea0003800200 */
.L_x_4168:
[----:B------:R-:W-:-:S07]  /*a54f0*/  VIADD R83, R42, 0x1 ;  /* 0x000000012a537836 */ /* 0x000fce0000000000 */
.L_x_4167:
[----:B------:R-:W-:Y:S05]  /*a5500*/  BSYNC.RECONVERGENT B3 ;  /* 0x0000000000037941 */ /* 0x000fea0003800200 */
.L_x_4166:
        /* <DEDUP_REMOVED lines=41> */
.L_x_4171:
[----:B------:R-:W-:Y:S05]  /*a57a0*/  BSYNC.RECONVERGENT B3 ;  /* 0x0000000000037941 */ /* 0x000fea0003800200 */
.L_x_4170:
        /* <DEDUP_REMOVED lines=101> */
.L_x_4175:
[----:B------:R-:W-:Y:S05]  /*a5e00*/  BSYNC.RECONVERGENT B4 ;  /* 0x0000000000047941 */ /* 0x000fea0003800200 */
.L_x_4174:
[----:B------:R-:W-:-:S07]  /*a5e10*/  VIADD R90, R42, 0x1 ;  /* 0x000000012a5a7836 */ /* 0x000fce0000000000 */
.L_x_4173:
[----:B------:R-:W-:Y:S05]  /*a5e20*/  BSYNC.RECONVERGENT B3 ;  /* 0x0000000000037941 */ /* 0x000fea0003800200 */
.L_x_4172:
        /* <DEDUP_REMOVED lines=41> */
.L_x_4177:
[----:B------:R-:W-:Y:S05]  /*a60c0*/  BSYNC.RECONVERGENT B3 ;  /* 0x0000000000037941 */ /* 0x000fea0003800200 */
.L_x_4176:
        /* <DEDUP_REMOVED lines=82> */
.L_x_4129:
[----:B------:R-:W-:Y:S05]  /*a65f0*/  BSYNC.RECONVERGENT B2 ;  /* 0x0000000000027941 */ /* 0x000fea0003800200 */
.L_x_4128:
        /* <DEDUP_REMOVED lines=32> */
.L_x_4183:
[----:B------:R-:W-:Y:S05]  /*a6800*/  BSYNC.RECONVERGENT B4 ;  /* 0x0000000000047941 */ /* 0x000fea0003800200 */
.L_x_4182:
[----:B------:R-:W-:-:S07]  /*a6810*/  VIADD R83, R42, 0x1 ;  /* 0x000000012a537836 */ /* 0x000fce0000000000 */
.L_x_4181:
[----:B------:R-:W-:Y:S05]  /*a6820*/  BSYNC.RECONVERGENT B3 ;  /* 0x0000000000037941 */ /* 0x000fea0003800200 */
.L_x_4180:
        /* <DEDUP_REMOVED lines=41> */
.L_x_4185:
[----:B------:R-:W-:Y:S05]  /*a6ac0*/  BSYNC.RECONVERGENT B3 ;  /* 0x0000000000037941 */ /* 0x000fea0003800200 */
.L_x_4184:
        /* <DEDUP_REMOVED lines=159> */
.L_x_4189:
[----:B------:R-:W-:Y:S05]  /*a74c0*/  BSYNC.RECONVERGENT B4 ;  /* 0x0000000000047941 */ /* 0x000fea0003800200 */
.L_x_4188:
[----:B------:R-:W-:-:S07]  /*a74d0*/  VIADD R83, R42, 0x1 ;  /* 0x000000012a537836 */ /* 0x000fce0000000000 */
.L_x_4187:
[----:B------:R-:W-:Y:S05]  /*a74e0*/  BSYNC.RECONVERGENT B3 ;  /* 0x0000000000037941 */ /* 0x000fea0003800200 */
.L_x_4186:
        /* <DEDUP_REMOVED lines=41> */
.L_x_4191:
[----:B------:R-:W-:Y:S05]  /*a7780*/  BSYNC.RECONVERGENT B3 ;  /* 0x0000000000037941 */ /* 0x000fea0003800200 */
.L_x_4190:
        /* <DEDUP_REMOVED lines=132> */
.L_x_4195:
[----:B------:R-:W-:Y:S05]  /*a7fd0*/  BSYNC.RECONVERGENT B4 ;  /* 0x0000000000047941 */ /* 0x000fea0003800200 */
.L_x_4194:
[----:B------:R-:W-:-:S07]  /*a7fe0*/  VIADD R83, R42, 0x1 ;  /* 0x000000012a537836 */ /* 0x000fce0000000000 */
.L_x_4193:
[----:B------:R-:W-:Y:S05]  /*a7ff0*/  BSYNC.RECONVERGENT B3 ;  /* 0x0000000000037941 */ /* 0x000fea0003800200 */
.L_x_4192:
        /* <DEDUP_REMOVED lines=41> */
.L_x_4197:
[----:B------:R-:W-:Y:S05]  /*a8290*/  BSYNC.RECONVERGENT B3 ;  /* 0x0000000000037941 */ /* 0x000fea0003800200 */
.L_x_4196:
        /* <DEDUP_REMOVED lines=157> */
.L_x_4201:
[----:B------:R-:W-:Y:S05]  /*a8c70*/  BSYNC.RECONVERGENT B4 ;  /* 0x0000000000047941 */ /* 0x000fea0003800200 */
.L_x_4200:
[----:B------:R-:W-:-:S07]  /*a8c80*/  VIADD R83, R42, 0x1 ;  /* 0x000000012a537836 */ /* 0x000fce0000000000 */
.L_x_4199:
[----:B------:R-:W-:Y:S05]  /*a8c90*/  BSYNC.RECONVERGENT B3 ;  /* 0x0000000000037941 */ /* 0x000fea0003800200 */
.L_x_4198:
        /* <DEDUP_REMOVED lines=41> */
.L_x_4203:
[----:B------:R-:W-:Y:S05]  /*a8f30*/  BSYNC.RECONVERGENT B3 ;  /* 0x0000000000037941 */ /* 0x000fea0003800200 */
.L_x_4202:
        /* <DEDUP_REMOVED lines=102> */
.L_x_4207:
[----:B------:R-:W-:Y:S05]  /*a95a0*/  BSYNC.RECONVERGENT B4 ;  /* 0x0000000000047941 */ /* 0x000fea0003800200 */
.L_x_4206:
[----:B------:R-:W-:-:S07]  /*a95b0*/  VIADD R83, R42, 0x1 ;  /* 0x000000012a537836 */ /* 0x000fce0000000000 */
.L_x_4205:
[----:B------:R-:W-:Y:S05]  /*a95c0*/  BSYNC.RECONVERGENT B3 ;  /* 0x0000000000037941 */ /* 0x000fea0003800200 */
.L_x_4204:
        /* <DEDUP_REMOVED lines=41> */
.L_x_4209:
[----:B------:R-:W-:Y:S05]  /*a9860*/  BSYNC.RECONVERGENT B3 ;  /* 0x0000000000037941 */ /* 0x000fea0003800200 */
.L_x_4208:
        /* <DEDUP_REMOVED lines=98> */
.L_x_4213:
[----:B------:R-:W-:Y:S05]  /*a9e90*/  BSYNC.RECONVERGENT B4 ;  /* 0x0000000000047941 */ /* 0x000fea0003800200 */
.L_x_4212:
[----:B------:R-:W-:-:S07]  /*a9ea0*/  VIADD R94, R42, 0x1 ;  /* 0x000000012a5e7836 */ /* 0x000fce0000000000 */
.L_x_4211:
[----:B------:R-:W-:Y:S05]  /*a9eb0*/  BSYNC.RECONVERGENT B3 ;  /* 0x0000000000037941 */ /* 0x000fea0003800200 */
.L_x_4210:
        /* <DEDUP_REMOVED lines=41> */
.L_x_4215:
[----:B------:R-:W-:Y:S05]  /*aa150*/  BSYNC.RECONVERGENT B3 ;  /* 0x0000000000037941 */ /* 0x000fea0003800200 */
.L_x_4214:
        /* <DEDUP_REMOVED lines=127> */
.L_x_4219:
[----:B------:R-:W-:Y:S05]  /*aa950*/  BSYNC.RECONVERGENT B4 ;  /* 0x0000000000047941 */ /* 0x000fea0003800200 */
.L_x_4218:
[----:B------:R-:W-:-:S07]  /*aa960*/  VIADD R83, R42, 0x1 ;  /* 0x000000012a537836 */ /* 0x000fce0000000000 */
.L_x_4217:
[----:B------:R-:W-:Y:S05]  /*aa970*/  BSYNC.RECONVERGENT B3 ;  /* 0x0000000000037941 */ /* 0x000fea0003800200 */
.L_x_4216:
        /* <DEDUP_REMOVED lines=41> */
.L_x_4221:
[----:B------:R-:W-:Y:S05]  /*aac10*/  BSYNC.RECONVERGENT B3 ;  /* 0x0000000000037941 */ /* 0x000fea0003800200 */
.L_x_4220:
        /* <DEDUP_REMOVED lines=101> */
.L_x_4225:
[----:B------:R-:W-:Y:S05]  /*ab270*/  BSYNC.RECONVERGENT B4 ;  /* 0x0000000000047941 */ /* 0x000fea0003800200 */
.L_x_4224:
[----:B------:R-:W-:-:S07]  /*ab280*/  VIADD R90, R42, 0x1 ;  /* 0x000000012a5a7836 */ /* 0x000fce0000000000 */
.L_x_4223:
[----:B------:R-:W-:Y:S05]  /*ab290*/  BSYNC.RECONVERGENT B3 ;  /* 0x0000000000037941 */ /* 0x000fea0003800200 */
.L_x_4222:
        /* <DEDUP_REMOVED lines=41> */
.L_x_4227:
[----:B------:R-:W-:Y:S05]  /*ab530*/  BSYNC.RECONVERGENT B3 ;  /* 0x0000000000037941 */ /* 0x000fea0003800200 */
.L_x_4226:
        /* <DEDUP_REMOVED lines=82> */
.L_x_4179:
[----:B------:R-:W-:Y:S05]  /*aba60*/  BSYNC.RECONVERGENT B2 ;  /* 0x0000000000027941 */ /* 0x000fea0003800200 */
.L_x_4178:
        /* <DEDUP_REMOVED lines=31> */
.L_x_4233:
[----:B------:R-:W-:Y:S05]  /*abc60*/  BSYNC.RECONVERGENT B4 ;  /* 0x0000000000047941 */ /* 0x000fea0003800200 */
.L_x_4232:
[----:B------:R-:W-:-:S07]  /*abc70*/  VIADD R83, R42, 0x1 ;  /* 0x000000012a537836 */ /* 0x000fce0000000000 */
.L_x_4231:
[----:B------:R-:W-:Y:S05]  /*abc80*/  BSYNC.RECONVERGENT B3 ;  /* 0x0000000000037941 */ /* 0x000fea0003800200 */
.L_x_4230:
        /* <DEDUP_REMOVED lines=41> */
.L_x_4235:
[----:B------:R-:W-:Y:S05]  /*abf20*/  BSYNC.RECONVERGENT B3 ;  /* 0x0000000000037941 */ /* 0x000fea0003800200 */
.L_x_4234:
        /* <DEDUP_REMOVED lines=159> */
.L_x_4239:
[----:B------:R-:W-:Y:S05]  /*ac920*/  BSYNC.RECONVERGENT B4 ;  /* 0x0000000000047941 */ /* 0x000fea0003800200 */
.L_x_4238:
[----:B------:R-:W-:-:S07]  /*ac930*/  VIADD R83, R42, 0x1 ;  /* 0x000000012a537836 */ /* 0x000fce0000000000 */
.L_x_4237:
[----:B------:R-:W-:Y:S05]  /*ac940*/  BSYNC.RECONVERGENT B3 ;  /* 0x0000000000037941 */ /* 0x000fea0003800200 */
.L_x_4236:
        /* <DEDUP_REMOVED lines=41> */
.L_x_4241:
[----:B------:R-:W-:Y:S05]  /*acbe0*/  BSYNC.RECONVERGENT B3 ;  /* 0x0000000000037941 */ /* 0x000fea0003800200 */
.L_x_4240:
        /* <DEDUP_REMOVED lines=132> */
.L_x_4245:
[----:B------:R-:W-:Y:S05]  /*ad430*/  BSYNC.RECONVERGENT B4 ;  /* 0x0000000000047941 */ /* 0x000fea0003800200 */
.L_x_4244:
[----:B------:R-:W-:-:S07]  /*ad440*/  VIADD R83, R42, 0x1 ;  /* 0x000000012a537836 */ /* 0x000fce0000000000 */
.L_x_4243:
[----:B------:R-:W-:Y:S05]  /*ad450*/  BSYNC.RECONVERGENT B3 ;  /* 0x0000000000037941 */ /* 0x000fea0003800200 */
.L_x_4242:
        /* <DEDUP_REMOVED lines=41> */
.L_x_4247:
[----:B------:R-:W-:Y:S05]  /*ad6f0*/  BSYNC.RECONVERGENT B3 ;  /* 0x0000000000037941 */ /* 0x000fea0003800200 */
.L_x_4246:
        /* <DEDUP_REMOVED lines=157> */
.L_x_4251:
[----:B------:R-:W-:Y:S05]  /*ae0d0*/  BSYNC.RECONVERGENT B4 ;  /* 0x0000000000047941 */ /* 0x000fea0003800200 */
.L_x_4250:
[----:B------:R-:W-:-:S07]  /*ae0e0*/  VIADD R83, R42, 0x1 ;  /* 0x000000012a537836 */ /* 0x000fce0000000000 */
.L_x_4249:
[----:B------:R-:W-:Y:S05]  /*ae0f0*/  BSYNC.RECONVERGENT B3 ;  /* 0x0000000000037941 */ /* 0x000fea0003800200 */
.L_x_4248:
        /* <DEDUP_REMOVED lines=41> */
.L_x_4253:
[----:B------:R-:W-:Y:S05]  /*ae390*/  BSYNC.RECONVERGENT B3 ;  /* 0x0000000000037941 */ /* 0x000fea0003800200 */
.L_x_4252:
        /* <DEDUP_REMOVED lines=102> */
.L_x_4257:
[----:B------:R-:W-:Y:S05]  /*aea00*/  BSYNC.RECONVERGENT B4 ;  /* 0x0000000000047941 */ /* 0x000fea0003800200 */
.L_x_4256:
[----:B------:R-:W-:-:S07]  /*aea10*/  VIADD R83, R42, 0x1 ;  /* 0x000000012a537836 */ /* 0x000fce0000000000 */
.L_x_4255:
[----:B------:R-:W-:Y:S05]  /*aea20*/  BSYNC.RECONVERGENT B3 ;  /* 0x0000000000037941 */ /* 0x000fea0003800200 */
.L_x_4254:
        /* <DEDUP_REMOVED lines=41> */
.L_x_4259:
[----:B------:R-:W-:Y:S05]  /*aecc0*/  BSYNC.RECONVERGENT B3 ;  /* 0x0000000000037941 */ /* 0x000fea0003800200 */
.L_x_4258:
        /* <DEDUP_REMOVED lines=98> */
.L_x_4263:
[----:B------:R-:W-:Y:S05]  /*af2f0*/  BSYNC.RECONVERGENT B4 ;  /* 0x0000000000047941 */ /* 0x000fea0003800200 */
.L_x_4262:
[----:B------:R-:W-:-:S07]  /*af300*/  VIADD R94, R42, 0x1 ;  /* 0x000000012a5e7836 */ /* 0x000fce0000000000 */
.L_x_4261:
[----:B------:R-:W-:Y:S05]  /*af310*/  BSYNC.RECONVERGENT B3 ;  /* 0x0000000000037941 */ /* 0x000fea0003800200 */
.L_x_4260:
        /* <DEDUP_REMOVED lines=41> */
.L_x_4265:
[----:B------:R-:W-:Y:S05]  /*af5b0*/  BSYNC.RECONVERGENT B3 ;  /* 0x0000000000037941 */ /* 0x000fea0003800200 */
.L_x_4264:
        /* <DEDUP_REMOVED lines=127> */
.L_x_4269:
[----:B------:R-:W-:Y:S05]  /*afdb0*/  BSYNC.RECONVERGENT B4 ;  /* 0x0000000000047941 */ /* 0x000fea0003800200 */
.L_x_4268:
[----:B------:R-:W-:-:S07]  /*afdc0*/  VIADD R83, R42, 0x1 ;  /* 0x000000012a537836 */ /* 0x000fce0000000000 */
.L_x_4267:
[----:B------:R-:W-:Y:S05]  /*afdd0*/  BSYNC.RECONVERGENT B3 ;  /* 0x0000000000037941 */ /* 0x000fea0003800200 */
.L_x_4266:
        /* <DEDUP_REMOVED lines=41> */
.L_x_4271:
[----:B------:R-:W-:Y:S05]  /*b0070*/  BSYNC.RECONVERGENT B3 ;  /* 0x0000000000037941 */ /* 0x000fea0003800200 */
.L_x_4270:
        /* <DEDUP_REMOVED lines=101> */
.L_x_4275:
[----:B------:R-:W-:Y:S05]  /*b06d0*/  BSYNC.RECONVERGENT B4 ;  /* 0x0000000000047941 */ /* 0x000fea0003800200 */
.L_x_4274:
[----:B------:R-:W-:-:S07]  /*b06e0*/  VIADD R90, R42, 0x1 ;  /* 0x000000012a5a7836 */ /* 0x000fce0000000000 */
.L_x_4273:
[----:B------:R-:W-:Y:S05]  /*b06f0*/  BSYNC.RECONVERGENT B3 ;  /* 0x0000000000037941 */ /* 0x000fea0003800200 */
.L_x_4272:
        /* <DEDUP_REMOVED lines=41> */
.L_x_4277:
[----:B------:R-:W-:Y:S05]  /*b0990*/  BSYNC.RECONVERGENT B3 ;  /* 0x0000000000037941 */ /* 0x000fea0003800200 */
.L_x_4276:
        /* <DEDUP_REMOVED lines=82> */
.L_x_4229:
[----:B------:R-:W-:Y:S05]  /*b0ec0*/  BSYNC.RECONVERGENT B2 ;  /* 0x0000000000027941 */ /* 0x000fea0003800200 */
.L_x_4228:
        /* <DEDUP_REMOVED lines=34> */
.L_x_4284:
[----:B------:R-:W-:Y:S05]  /*b10f0*/  BSYNC.RECONVERGENT B4 ;  /* 0x0000000000047941 */ /* 0x000fea0003800200 */
.L_x_4283:
[----:B------:R-:W-:-:S07]  /*b1100*/  VIADD R83, R42, 0x1 ;  /* 0x000000012a537836 */ /* 0x000fce0000000000 */
.L_x_4282:
[----:B------:R-:W-:Y:S05]  /*b1110*/  BSYNC.RECONVERGENT B3 ;  /* 0x0000000000037941 */ /* 0x000fea0003800200 */
.L_x_4281:
        /* <DEDUP_REMOVED lines=41> */
.L_x_4286:
[----:B------:R-:W-:Y:S05]  /*b13b0*/  BSYNC.RECONVERGENT B3 ;  /* 0x0000000000037941 */ /* 0x000fea0003800200 */
.L_x_4285:
        /* <DEDUP_REMOVED lines=159> */
.L_x_4290:
[----:B------:R-:W-:Y:S05]  /*b1db0*/  BSYNC.RECONVERGENT B4 ;  /* 0x0000000000047941 */ /* 0x000fea0003800200 */
.L_x_4289:
[----:B------:R-:W-:-:S07]  /*b1dc0*/  VIADD R83, R42, 0x1 ;  /* 0x000000012a537836 */ /* 0x000fce0000000000 */
.L_x_4288:
[----:B------:R-:W-:Y:S05]  /*b1dd0*/  BSYNC.RECONVERGENT B3 ;  /* 0x0000000000037941 */ /* 0x000fea0003800200 */
.L_x_4287:
        /* <DEDUP_REMOVED lines=41> */
.L_x_4292:
[----:B------:R-:W-:Y:S05]  /*b2070*/  BSYNC.RECONVERGENT B3 ;  /* 0x0000000000037941 */ /* 0x000fea0003800200 */
.L_x_4291:
        /* <DEDUP_REMOVED lines=132> */
.L_x_4296:
[----:B------:R-:W-:Y:S05]  /*b28c0*/  BSYNC.RECONVERGENT B4 ;  /* 0x0000000000047941 */ /* 0x000fea0003800200 */
.L_x_4295:
[----:B------:R-:W-:-:S07]  /*b28d0*/  VIADD R83, R42, 0x1 ;  /* 0x000000012a537836 */ /* 0x000fce0000000000 */
.L_x_4294:
[----:B------:R-:W-:Y:S05]  /*b28e0*/  BSYNC.RECONVERGENT B3 ;  /* 0x0000000000037941 */ /* 0x000fea0003800200 */
.L_x_4293:
        /* <DEDUP_REMOVED lines=41> */
.L_x_4298:
[----:B------:R-:W-:Y:S05]  /*b2b80*/  BSYNC.RECONVERGENT B3 ;  /* 0x0000000000037941 */ /* 0x000fea0003800200 */
.L_x_4297:
        /* <DEDUP_REMOVED lines=157> */
.L_x_4302:
[----:B------:R-:W-:Y:S05]  /*b3560*/  BSYNC.RECONVERGENT B4 ;  /* 0x0000000000047941 */ /* 0x000fea0003800200 */
.L_x_4301:
[----:B------:R-:W-:-:S07]  /*b3570*/  VIADD R83, R42, 0x1 ;  /* 0x000000012a537836 */ /* 0x000fce0000000000 */
.L_x_4300:
[----:B------:R-:W-:Y:S05]  /*b3580*/  BSYNC.RECONVERGENT B3 ;  /* 0x0000000000037941 */ /* 0x000fea0003800200 */
.L_x_4299:
        /* <DEDUP_REMOVED lines=41> */
.L_x_4304:
[----:B------:R-:W-:Y:S05]  /*b3820*/  BSYNC.RECONVERGENT B3 ;  /* 0x0000000000037941 */ /* 0x000fea0003800200 */
.L_x_4303:
        /* <DEDUP_REMOVED lines=102> */
.L_x_4308:
[----:B------:R-:W-:Y:S05]  /*b3e90*/  BSYNC.RECONVERGENT B4 ;  /* 0x0000000000047941 */ /* 0x000fea0003800200 */
.L_x_4307:
[----:B------:R-:W-:-:S07]  /*b3ea0*/  VIADD R83, R42, 0x1 ;  /* 0x000000012a537836 */ /* 0x000fce0000000000 */
.L_x_4306:
[----:B------:R-:W-:Y:S05]  /*b3eb0*/  BSYNC.RECONVERGENT B3 ;  /* 0x0000000000037941 */ /* 0x000fea0003800200 */
.L_x_4305:
        /* <DEDUP_REMOVED lines=41> */
.L_x_4310:
[----:B------:R-:W-:Y:S05]  /*b4150*/  BSYNC.RECONVERGENT B3 ;  /* 0x0000000000037941 */ /* 0x000fea0003800200 */
.L_x_4309:
        /* <DEDUP_REMOVED lines=98> */
.L_x_4314:
[----:B------:R-:W-:Y:S05]  /*b4780*/  BSYNC.RECONVERGENT B4 ;  /* 0x0000000000047941 */ /* 0x000fea0003800200 */
.L_x_4313:
[----:B------:R-:W-:-:S07]  /*b4790*/  VIADD R94, R42, 0x1 ;  /* 0x000000012a5e7836 */ /* 0x000fce0000000000 */
.L_x_4312:
[----:B------:R-:W-:Y:S05]  /*b47a0*/  BSYNC.RECONVERGENT B3 ;  /* 0x0000000000037941 */ /* 0x000fea0003800200 */
.L_x_4311:
        /* <DEDUP_REMOVED lines=41> */
.L_x_4316:
[----:B------:R-:W-:Y:S05]  /*b4a40*/  BSYNC.RECONVERGENT B3 ;  /* 0x0000000000037941 */ /* 0x000fea0003800200 */
.L_x_4315:
        /* <DEDUP_REMOVED lines=127> */
.L_x_4320:
[----:B------:R-:W-:Y:S05]  /*b5240*/  BSYNC.RECONVERGENT B4 ;  /* 0x0000000000047941 */ /* 0x000fea0003800200 */
.L_x_4319:
[----:B------:R-:W-:-:S07]  /*b5250*/  VIADD R83, R42, 0x1 ;  /* 0x000000012a537836 */ /* 0x000fce0000000000 */
.L_x_4318:
[----:B------:R-:W-:Y:S05]  /*b5260*/  BSYNC.RECONVERGENT B3 ;  /* 0x0000000000037941 */ /* 0x000fea0003800200 */
.L_x_4317:
        /* <DEDUP_REMOVED lines=41> */
.L_x_4322:
[----:B------:R-:W-:Y:S05]  /*b5500*/  BSYNC.RECONVERGENT B3 ;  /* 0x0000000000037941 */ /* 0x000fea0003800200 */
.L_x_4321:
        /* <DEDUP_REMOVED lines=101> */
.L_x_4326:
[----:B------:R-:W-:Y:S05]  /*b5b60*/  BSYNC.RECONVERGENT B4 ;  /* 0x0000000000047941 */ /* 0x000fea0003800200 */
.L_x_4325:
[----:B------:R-:W-:-:S07]  /*b5b70*/  VIADD R90, R42, 0x1 ;  /* 0x000000012a5a7836 */ /* 0x000fce0000000000 */
.L_x_4324:
[----:B------:R-:W-:Y:S05]  /*b5b80*/  BSYNC.RECONVERGENT B3 ;  /* 0x0000000000037941 */ /* 0x000fea0003800200 */
.L_x_4323:
        /* <DEDUP_REMOVED lines=41> */
.L_x_4328:
[----:B------:R-:W-:Y:S05]  /*b5e20*/  BSYNC.RECONVERGENT B3 ;  /* 0x0000000000037941 */ /* 0x000fea0003800200 */
.L_x_4327:
        /* <DEDUP_REMOVED lines=82> */
.L_x_4280:
[----:B------:R-:W-:Y:S05]  /*b6350*/  BSYNC.RECONVERGENT B2 ;  /* 0x0000000000027941 */ /* 0x000fea0003800200 */
.L_x_4279:
        /* <DEDUP_REMOVED lines=34> */
.L_x_4333:
[----:B------:R-:W-:Y:S05]  /*b6580*/  BSYNC.RECONVERGENT B4 ;  /* 0x0000000000047941 */ /* 0x000fea0003800200 */
.L_x_4332:
[----:B------:R-:W-:-:S07]  /*b6590*/  VIADD R90, R42, 0x1 ;  /* 0x000000012a5a7836 */ /* 0x000fce0000000000 */
.L_x_4331:
[----:B------:R-:W-:Y:S05]  /*b65a0*/  BSYNC.RECONVERGENT B3 ;  /* 0x0000000000037941 */ /* 0x000fea0003800200 */
.L_x_4330:
        /* <DEDUP_REMOVED lines=41> */
.L_x_4335:
[----:B------:R-:W-:Y:S05]  /*b6840*/  BSYNC.RECONVERGENT B3 ;  /* 0x0000000000037941 */ /* 0x000fea0003800200 */
.L_x_4334:
        /* <DEDUP_REMOVED lines=159> */
.L_x_4339:
[----:B------:R-:W-:Y:S05]  /*b7240*/  BSYNC.RECONVERGENT B4 ;  /* 0x0000000000047941 */ /* 0x000fea0003800200 */
.L_x_4338:
[----:B------:R-:W-:-:S07]  /*b7250*/  VIADD R90, R42, 0x1 ;  /* 0x000000012a5a7836 */ /* 0x000fce0000000000 */
.L_x_4337:
[----:B------:R-:W-:Y:S05]  /*b7260*/  BSYNC.RECONVERGENT B3 ;  /* 0x0000000000037941 */ /* 0x000fea0003800200 */
.L_x_4336:
        /* <DEDUP_REMOVED lines=41> */
.L_x_4341:
[----:B------:R-:W-:Y:S05]  /*b7500*/  BSYNC.RECONVERGENT B3 ;  /* 0x0000000000037941 */ /* 0x000fea0003800200 */
.L_x_4340:
        /* <DEDUP_REMOVED lines=133> */
.L_x_4345:
[----:B------:R-:W-:Y:S05]  /*b7d60*/  BSYNC.RECONVERGENT B4 ;  /* 0x0000000000047941 */ /* 0x000fea0003800200 */
.L_x_4344:
[----:B------:R-:W-:-:S07]  /*b7d70*/  VIADD R90, R42, 0x1 ;  /* 0x000000012a5a7836 */ /* 0x000fce0000000000 */
.L_x_4343:
[----:B------:R-:W-:Y:S05]  /*b7d80*/  BSYNC.RECONVERGENT B3 ;  /* 0x0000000000037941 */ /* 0x000fea0003800200 */
.L_x_4342:
        /* <DEDUP_REMOVED lines=41> */
.L_x_4347:
[----:B------:R-:W-:Y:S05]  /*b8020*/  BSYNC.RECONVERGENT B3 ;  /* 0x0000000000037941 */ /* 0x000fea0003800200 */
.L_x_4346:
        /* <DEDUP_REMOVED lines=158> */
.L_x_4351:
[----:B------:R-:W-:Y:S05]  /*b8a10*/  BSYNC.RECONVERGENT B4 ;  /* 0x0000000000047941 */ /* 0x000fea0003800200 */
.L_x_4350:
[----:B------:R-:W-:-:S07]  /*b8a20*/  VIADD R90, R42, 0x1 ;  /* 0x000000012a5a7836 */ /* 0x000fce0000000000 */
.L_x_4349:
[----:B------:R-:W-:Y:S05]  /*b8a30*/  BSYNC.RECONVERGENT B3 ;  /* 0x0000000000037941 */ /* 0x000fea0003800200 */
.L_x_4348:
        /* <DEDUP_REMOVED lines=41> */
.L_x_4353:
[----:B------:R-:W-:Y:S05]  /*b8cd0*/  BSYNC.RECONVERGENT B3 ;  /* 0x0000000000037941 */ /* 0x000fea0003800200 */
.L_x_4352:
        /* <DEDUP_REMOVED lines=102> */
.L_x_4357:
[----:B------:R-:W-:Y:S05]  /*b9340*/  BSYNC.RECONVERGENT B4 ;  /* 0x0000000000047941 */ /* 0x000fea0003800200 */
.L_x_4356:
[----:B------:R-:W-:-:S07]  /*b9350*/  VIADD R81, R42, 0x1 ;  /* 0x000000012a517836 */ /* 0x000fce0000000000 */
.L_x_4355:
[----:B------:R-:W-:Y:S05]  /*b9360*/  BSYNC.RECONVERGENT B3 ;  /* 0x0000000000037941 */ /* 0x000fea0003800200 */
.L_x_4354:
        /* <DEDUP_REMOVED lines=41> */
.L_x_4359:
[----:B------:R-:W-:Y:S05]  /*b9600*/  BSYNC.RECONVERGENT B3 ;  /* 0x0000000000037941 */ /* 0x000fea0003800200 */
.L_x_4358:
        /* <DEDUP_REMOVED lines=98> */
.L_x_4363:
[----:B------:R-:W-:Y:S05]  /*b9c30*/  BSYNC.RECONVERGENT B4 ;  /* 0x0000000000047941 */ /* 0x000fea0003800200 */
.L_x_4362:
[----:B------:R-:W-:-:S07]  /*b9c40*/  VIADD R81, R42, 0x1 ;  /* 0x000000012a517836 */ /* 0x000fce0000000000 */
.L_x_4361:
[----:B------:R-:W-:Y:S05]  /*b9c50*/  BSYNC.RECONVERGENT B3 ;  /* 0x0000000000037941 */ /* 0x000fea0003800200 */
.L_x_4360:
        /* <DEDUP_REMOVED lines=41> */
.L_x_4365:
[----:B------:R-:W-:Y:S05]  /*b9ef0*/  BSYNC.RECONVERGENT B3 ;  /* 0x0000000000037941 */ /* 0x000fea0003800200 */
.L_x_4364:
        /* <DEDUP_REMOVED lines=127> */
.L_x_4369:
[----:B------:R-:W-:Y:S05]  /*ba6f0*/  BSYNC.RECONVERGENT B4 ;  /* 0x0000000000047941 */ /* 0x000fea0003800200 */
.L_x_4368:
[----:B------:R-:W-:-:S07]  /*ba700*/  VIADD R81, R42, 0x1 ;  /* 0x000000012a517836 */ /* 0x000fce0000000000 */
.L_x_4367:
[----:B------:R-:W-:Y:S05]  /*ba710*/  BSYNC.RECONVERGENT B3 ;  /* 0x0000000000037941 */ /* 0x000fea0003800200 */
.L_x_4366:
        /* <DEDUP_REMOVED lines=41> */
.L_x_4371:
[----:B------:R-:W-:Y:S05]  /*ba9b0*/  BSYNC.RECONVERGENT B3 ;  /* 0x0000000000037941 */ /* 0x000fea0003800200 */
.L_x_4370:
        /* <DEDUP_REMOVED lines=101> */
.L_x_4375:
[----:B------:R-:W-:Y:S05]  /*bb010*/  BSYNC.RECONVERGENT B4 ;  /* 0x0000000000047941 */ /* 0x000fea0003800200 */
.L_x_4374:
[----:B------:R-:W-:-:S07]  /*bb020*/  VIADD R90, R42, 0x1 ;  /* 0x000000012a5a7836 */ /* 0x000fce0000000000 */
.L_x_4373:
[----:B------:R-:W-:Y:S05]  /*bb030*/  BSYNC.RECONVERGENT B3 ;  /* 0x0000000000037941 */ /* 0x000fea0003800200 */
.L_x_4372:
        /* <DEDUP_REMOVED lines=41> */
.L_x_4377:
[----:B------:R-:W-:Y:S05]  /*bb2d0*/  BSYNC.RECONVERGENT B3 ;  /* 0x0000000000037941 */ /* 0x000fea0003800200 */
.L_x_4376:
        /* <DEDUP_REMOVED lines=82> */
.L_x_4329:
[----:B------:R-:W-:Y:S05]  /*bb800*/  BSYNC.RECONVERGENT B2 ;  /* 0x0000000000027941 */ /* 0x000fea0003800200 */
.L_x_4278:
[----:B------:R-:W-:-:S04]  /*bb810*/  UIADD3 UR7, UPT, UPT, -UR4, 0x4, URZ ;  /* 0x0000000404077890 */ /* 0x000fc8000fffe1ff */
        /* <DEDUP_REMOVED lines=31> */
.L_x_4383:
[----:B------:R-:W-:Y:S05]  /*bba10*/  BSYNC.RECONVERGENT B4 ;  /* 0x0000000000047941 */ /* 0x000fea0003800200 */
.L_x_4382:
[----:B------:R-:W-:-:S07]  /*bba20*/  VIADD R83, R42, 0x1 ;  /* 0x000000012a537836 */ /* 0x000fce0000000000 */
.L_x_4381:
[----:B------:R-:W-:Y:S05]  /*bba30*/  BSYNC.RECONVERGENT B3 ;  /* 0x0000000000037941 */ /* 0x000fea0003800200 */
.L_x_4380:
        /* <DEDUP_REMOVED lines=41> */
.L_x_4385:
[----:B------:R-:W-:Y:S05]  /*bbcd0*/  BSYNC.RECONVERGENT B3 ;  /* 0x0000000000037941 */ /* 0x000fea0003800200 */
.L_x_4384:
        /* <DEDUP_REMOVED lines=158> */
.L_x_4389:
[----:B------:R-:W-:Y:S05]  /*bc6c0*/  BSYNC.RECONVERGENT B4 ;  /* 0x0000000000047941 */ /* 0x000fea0003800200 */
.L_x_4388:
[----:B------:R-:W-:-:S07]  /*bc6d0*/  VIADD R94, R42, 0x1 ;  /* 0x000000012a5e7836 */ /* 0x000fce0000000000 */
.L_x_4387:
[----:B------:R-:W-:Y:S05]  /*bc6e0*/  BSYNC.RECONVERGENT B3 ;  /* 0x0000000000037941 */ /* 0x000fea0003800200 */
.L_x_4386:
        /* <DEDUP_REMOVED lines=41> */
.L_x_4391:
[----:B------:R-:W-:Y:S05]  /*bc980*/  BSYNC.RECONVERGENT B3 ;  /* 0x0000000000037941 */ /* 0x000fea0003800200 */
.L_x_4390:
        /* <DEDUP_REMOVED lines=49> */
[----:B------:R-:W-:Y:S01]  /*bcca0*/  DFMA R42, R40, R90, R90 ;  /* 0x0000005a282a722b */ /* 0x000fe2000000005a */
[----:B------:R-:W-:Y:S01]  /*bccb0*/  PRMT R83, RZ, 0x7610, R83 ;  /* 0x00007610ff537816 */ /* 0x000fe20000000053 */
        /* <DEDUP_REMOVED lines=80> */
.L_x_4395:
[----:B------:R-:W-:Y:S05]  /*bd1c0*/  BSYNC.RECONVERGENT B4 ;  /* 0x0000000000047941 */ /* 0x000fea0003800200 */
.L_x_4394:
[----:B------:R-:W-:-:S07]  /*bd1d0*/  VIADD R94, R42, 0x1 ;  /* 0x000000012a5e7836 */ /* 0x000fce0000000000 */
.L_x_4393:
[----:B------:R-:W-:Y:S05]  /*bd1e0*/  BSYNC.RECONVERGENT B3 ;  /* 0x0000000000037941 */ /* 0x000fea0003800200 */
.L_x_4392:
        /* <DEDUP_REMOVED lines=41> */
.L_x_4397:
[----:B------:R-:W-:Y:S05]  /*bd480*/  BSYNC.RECONVERGENT B3 ;  /* 0x0000000000037941 */ /* 0x000fea0003800200 */
.L_x_4396:
        /* <DEDUP_REMOVED lines=155> */
.L_x_4401:
[----:B------:R-:W-:Y:S05]  /*bde40*/  BSYNC.RECONVERGENT B4 ;  /* 0x0000000000047941 */ /* 0x000fea0003800200 */
.L_x_4400:
[----:B------:R-:W-:-:S07]  /*bde50*/  VIADD R83, R42, 0x1 ;  /* 0x000000012a537836 */ /* 0x000fce0000000000 */
.L_x_4399:
[----:B------:R-:W-:Y:S05]  /*bde60*/  BSYNC.RECONVERGENT B3 ;  /* 0x0000000000037941 */ /* 0x000fea0003800200 */
.L_x_4398:
        /* <DEDUP_REMOVED lines=41> */
.L_x_4403:
[----:B------:R-:W-:Y:S05]  /*be100*/  BSYNC.RECONVERGENT B3 ;  /* 0x0000000000037941 */ /* 0x000fea0003800200 */
.L_x_4402:
        /* <DEDUP_REMOVED lines=102> */
.L_x_4407:
[----:B------:R-:W-:Y:S05]  /*be770*/  BSYNC.RECONVERGENT B4 ;  /* 0x0000000000047941 */ /* 0x000fea0003800200 */
.L_x_4406:
[----:B------:R-:W-:-:S07]  /*be780*/  VIADD R90, R42, 0x1 ;  /* 0x000000012a5a7836 */ /* 0x000fce0000000000 */
.L_x_4405:
[----:B------:R-:W-:Y:S05]  /*be790*/  BSYNC.RECONVERGENT B3 ;  /* 0x0000000000037941 */ /* 0x000fea0003800200 */
.L_x_4404:
        /* <DEDUP_REMOVED lines=41> */
.L_x_4409:
[----:B------:R-:W-:Y:S05]  /*bea30*/  BSYNC.RECONVERGENT B3 ;  /* 0x0000000000037941 */ /* 0x000fea0003800200 */
.L_x_4408:
        /* <DEDUP_REMOVED lines=98> */
.L_x_4413:
[----:B------:R-:W-:Y:S05]  /*bf060*/  BSYNC.RECONVERGENT B4 ;  /* 0x0000000000047941 */ /* 0x000fea0003800200 */
.L_x_4412:
[----:B------:R-:W-:-:S07]  /*bf070*/  VIADD R90, R42, 0x1 ;  /* 0x000000012a5a7836 */ /* 0x000fce0000000000 */
.L_x_4411:
[----:B------:R-:W-:Y:S05]  /*bf080*/  BSYNC.RECONVERGENT B3 ;  /* 0x0000000000037941 */ /* 0x000fea0003800200 */
.L_x_4410:
        /* <DEDUP_REMOVED lines=41> */
.L_x_4415:
[----:B------:R-:W-:Y:S05]  /*bf320*/  BSYNC.RECONVERGENT B3 ;  /* 0x0000000000037941 */ /* 0x000fea0003800200 */
.L_x_4414:
        /* <DEDUP_REMOVED lines=126> */
.L_x_4419:
[----:B------:R-:W-:Y:S05]  /*bfb10*/  BSYNC.RECONVERGENT B4 ;  /* 0x0000000000047941 */ /* 0x000fea0003800200 */
.L_x_4418:
[----:B------:R-:W-:-:S07]  /*bfb20*/  VIADD R90, R42, 0x1 ;  /* 0x000000012a5a7836 */ /* 0x000fce0000000000 */
.L_x_4417:
[----:B------:R-:W-:Y:S05]  /*bfb30*/  BSYNC.RECONVERGENT B3 ;  /* 0x0000000000037941 */ /* 0x000fea0003800200 */
.L_x_4416:
        /* <DEDUP_REMOVED lines=41> */
.L_x_4421:
[----:B------:R-:W-:Y:S05]  /*bfdd0*/  BSYNC.RECONVERGENT B3 ;  /* 0x0000000000037941 */ /* 0x000fea0003800200 */
.L_x_4420:
        /* <DEDUP_REMOVED lines=101> */
.L_x_4425:
[----:B------:R-:W-:Y:S05]  /*c0430*/  BSYNC.RECONVERGENT B4 ;  /* 0x0000000000047941 */ /* 0x000fea0003800200 */
.L_x_4424:
[----:B------:R-:W-:-:S07]  /*c0440*/  VIADD R90, R42, 0x1 ;  /* 0x000000012a5a7836 */ /* 0x000fce0000000000 */
.L_x_4423:
[----:B------:R-:W-:Y:S05]  /*c0450*/  BSYNC.RECONVERGENT B3 ;  /* 0x0000000000037941 */ /* 0x000fea0003800200 */
.L_x_4422:
        /* <DEDUP_REMOVED lines=41> */
.L_x_4427:
[----:B------:R-:W-:Y:S05]  /*c06f0*/  BSYNC.RECONVERGENT B3 ;  /* 0x0000000000037941 */ /* 0x000fea0003800200 */
.L_x_4426:
        /* <DEDUP_REMOVED lines=82> */
.L_x_4379:
[----:B------:R-:W-:Y:S05]  /*c0c20*/  BSYNC.RECONVERGENT B2 ;  /* 0x0000000000027941 */ /* 0x000fea0003800200 */
.L_x_4378:
        /* <DEDUP_REMOVED lines=30> */
.L_x_4433:
[----:B------:R-:W-:Y:S05]  /*c0e10*/  BSYNC.RECONVERGENT B4 ;  /* 0x0000000000047941 */ /* 0x000fea0003800200 */
.L_x_4432:
[----:B------:R-:W-:-:S07]  /*c0e20*/  VIADD R83, R42, 0x1 ;  /* 0x000000012a537836 */ /* 0x000fce0000000000 */
.L_x_4431:
[----:B------:R-:W-:Y:S05]  /*c0e30*/  BSYNC.RECONVERGENT B3 ;  /* 0x0000000000037941 */ /* 0x000fea0003800200 */
.L_x_4430:
        /* <DEDUP_REMOVED lines=41> */
.L_x_4435:
[----:B------:R-:W-:Y:S05]  /*c10d0*/  BSYNC.RECONVERGENT B3 ;  /* 0x0000000000037941 */ /* 0x000fea0003800200 */
.L_x_4434:
        /* <DEDUP_REMOVED lines=159> */
.L_x_4439:
[----:B------:R-:W-:Y:S05]  /*c1ad0*/  BSYNC.RECONVERGENT B4 ;  /* 0x0000000000047941 */ /* 0x000fea0003800200 */
.L_x_4438:
[----:B------:R-:W-:-:S07]  /*c1ae0*/  VIADD R94, R42, 0x1 ;  /* 0x000000012a5e7836 */ /* 0x000fce0000000000 */
.L_x_4437:
[----:B------:R-:W-:Y:S05]  /*c1af0*/  BSYNC.RECONVERGENT B3 ;  /* 0x0000000000037941 */ /* 0x000fea0003800200 */
.L_x_4436:
        /* <DEDUP_REMOVED lines=41> */
.L_x_4441:
[----:B------:R-:W-:Y:S05]  /*c1d90*/  BSYNC.RECONVERGENT B3 ;  /* 0x0000000000037941 */ /* 0x000fea0003800200 */
.L_x_4440:
        /* <DEDUP_REMOVED lines=132> */
.L_x_4445:
[----:B------:R-:W-:Y:S05]  /*c25e0*/  BSYNC.RECONVERGENT B4 ;  /* 0x0000000000047941 */ /* 0x000fea0003800200 */
.L_x_4444:
[----:B------:R-:W-:-:S07]  /*c25f0*/  VIADD R94, R42, 0x1 ;  /* 0x000000012a5e7836 */ /* 0x000fce0000000000 */
.L_x_4443:
[----:B------:R-:W-:Y:S05]  /*c2600*/  BSYNC.RECONVERGENT B3 ;  /* 0x0000000000037941 */ /* 0x000fea0003800200 */
.L_x_4442:
        /* <DEDUP_REMOVED lines=41> */
.L_x_4447:
[----:B------:R-:W-:Y:S05]  /*c28a0*/  BSYNC.RECONVERGENT B3 ;  /* 0x0000000000037941 */ /* 0x000fea0003800200 */
.L_x_4446:
        /* <DEDUP_REMOVED lines=157> */
.L_x_4451:
[----:B------:R-:W-:Y:S05]  /*c3280*/  BSYNC.RECONVERGENT B4 ;  /* 0x0000000000047941 */ /* 0x000fea0003800200 */
.L_x_4450:
[----:B------:R-:W-:-:S07]  /*c3290*/  VIADD R83, R42, 0x1 ;  /* 0x000000012a537836 */ /* 0x000fce0000000000 */
.L_x_4449:
[----:B------:R-:W-:Y:S05]  /*c32a0*/  BSYNC.RECONVERGENT B3 ;  /* 0x0000000000037941 */ /* 0x000fea0003800200 */
.L_x_4448:
        /* <DEDUP_REMOVED lines=41> */
.L_x_4453:
[----:B------:R-:W-:Y:S05]  /*c3540*/  BSYNC.RECONVERGENT B3 ;  /* 0x0000000000037941 */ /* 0x000fea0003800200 */
.L_x_4452:
        /* <DEDUP_REMOVED lines=102> */
.L_x_4457:
[----:B------:R-:W-:Y:S05]  /*c3bb0*/  BSYNC.RECONVERGENT B4 ;  /* 0x0000000000047941 */ /* 0x000fea0003800200 */
.L_x_4456:
[----:B------:R-:W-:-:S07]  /*c3bc0*/  VIADD R90, R42, 0x1 ;  /* 0x000000012a5a7836 */ /* 0x000fce0000000000 */
.L_x_4455:
[----:B------:R-:W-:Y:S05]  /*c3bd0*/  BSYNC.RECONVERGENT B3 ;  /* 0x0000000000037941 */ /* 0x000fea0003800200 */
.L_x_4454:
        /* <DEDUP_REMOVED lines=41> */
.L_x_4459:
[----:B------:R-:W-:Y:S05]  /*c3e70*/  BSYNC.RECONVERGENT B3 ;  /* 0x0000000000037941 */ /* 0x000fea0003800200 */
.L_x_4458:
        /* <DEDUP_REMOVED lines=98> */
.L_x_4463:
[----:B------:R-:W-:Y:S05]  /*c44a0*/  BSYNC.RECONVERGENT B4 ;  /* 0x0000000000047941 */ /* 0x000fea0003800200 */
.L_x_4462:
[----:B------:R-:W-:-:S07]  /*c44b0*/  VIADD R90, R42, 0x1 ;  /* 0x000000012a5a7836 */ /* 0x000fce0000000000 */
.L_x_4461:
[----:B------:R-:W-:Y:S05]  /*c44c0*/  BSYNC.RECONVERGENT B3 ;  /* 0x0000000000037941 */ /* 0x000fea0003800200 */
.L_x_4460:
        /* <DEDUP_REMOVED lines=41> */
.L_x_4465:
[----:B------:R-:W-:Y:S05]  /*c4760*/  BSYNC.RECONVERGENT B3 ;  /* 0x0000000000037941 */ /* 0x000fea0003800200 */
.L_x_4464:
        /* <DEDUP_REMOVED lines=127> */
.L_x_4469:
[----:B------:R-:W-:Y:S05]  /*c4f60*/  BSYNC.RECONVERGENT B4 ;  /* 0x0000000000047941 */ /* 0x000fea0003800200 */
.L_x_4468:
[----:B------:R-:W-:-:S07]  /*c4f70*/  VIADD R90, R42, 0x1 ;  /* 0x000000012a5a7836 */ /* 0x000fce0000000000 */
.L_x_4467:
[----:B------:R-:W-:Y:S05]  /*c4f80*/  BSYNC.RECONVERGENT B3 ;  /* 0x0000000000037941 */ /* 0x000fea0003800200 */
.L_x_4466:
        /* <DEDUP_REMOVED lines=41> */
.L_x_4471:
[----:B------:R-:W-:Y:S05]  /*c5220*/  BSYNC.RECONVERGENT B3 ;  /* 0x0000000000037941 */ /* 0x000fea0003800200 */
.L_x_4470:
        /* <DEDUP_REMOVED lines=101> */
.L_x_4475:
[----:B------:R-:W-:Y:S05]  /*c5880*/  BSYNC.RECONVERGENT B4 ;  /* 0x0000000000047941 */ /* 0x000fea0003800200 */
.L_x_4474:
[----:B------:R-:W-:-:S07]  /*c5890*/  VIADD R90, R42, 0x1 ;  /* 0x000000012a5a7836 */ /* 0x000fce0000000000 */
.L_x_4473:
[----:B------:R-:W-:Y:S05]  /*c58a0*/  BSYNC.RECONVERGENT B3 ;  /* 0x0000000000037941 */ /* 0x000fea0003800200 */
.L_x_4472:
        /* <DEDUP_REMOVED lines=41> */
.L_x_4477:
[----:B------:R-:W-:Y:S05]  /*c5b40*/  BSYNC.RECONVERGENT B3 ;  /* 0x0000000000037941 */ /* 0x000fea0003800200 */
.L_x_4476:
        /* <DEDUP_REMOVED lines=82> */
.L_x_4429:
[----:B------:R-:W-:Y:S05]  /*c6070*/  BSYNC.RECONVERGENT B2 ;  /* 0x0000000000027941 */ /* 0x000fea0003800200 */
.L_x_4428:
        /* <DEDUP_REMOVED lines=8> */
[----:B------:R-:W2:Y:S01]  /*c6100*/  LDC R40, c[0x0][0x3a4] ;  /* 0x0000e900ff287b82 */ /* 0x000ea20000000800 */
[----:B------:R-:W0:Y:S01]  /*c6110*/  LDCU UR7, c[0x0][0x3a8] ;  /* 0x00007500ff0777ac */ /* 0x000e220008000800 */
[----:B------:R-:W-:Y:S01]  /*c6120*/  DSETP.NEU.AND P5, PT, |R72|, +INF , PT ;  /* 0x7ff000004800742a */ /* 0x000fe20003fad200 */
[----:B------:R-:W-:Y:S01]  /*c6130*/  BSSY.RECONVERGENT B3, `(.L_x_4480) ;  /* 0x0000016000037945 */ /* 0x000fe20003800200 */
[----:B------:R-:W-:Y:S02]  /*c6140*/  IMAD.MOV.U32 R83, RZ, RZ, 0x1 ;  /* 0x00000001ff537424 */ /* 0x000fe400078e00ff */
[----:B------:R-:W-:Y:S02]  /*c6150*/  IMAD.MOV.U32 R84, RZ, RZ, R70 ;  /* 0x000000ffff547224 */ /* 0x000fe400078e0046 */
[----:B------:R-:W-:Y:S02]  /*c6160*/  IMAD.MOV.U32 R85, RZ, RZ, R71 ;  /* 0x000000ffff557224 */ /* 0x000fe400078e0047 */
[----:B01----:R-:W-:-:S02]  /*c6170*/  IMAD R81, R60, UR7, RZ ;  /* 0x000000073c517c24 */ /* 0x003fc4000f8e02ff */
        /* <DEDUP_REMOVED lines=15> */
.L_x_4483:
[----:B------:R-:W-:Y:S05]  /*c6270*/  BSYNC.RECONVERGENT B4 ;  /* 0x0000000000047941 */ /* 0x000fea0003800200 */
.L_x_4482:
[----:B------:R-:W-:-:S07]  /*c6280*/  VIADD R83, R42, 0x1 ;  /* 0x000000012a537836 */ /* 0x000fce0000000000 */
.L_x_4481:
[----:B------:R-:W-:Y:S05]  /*c6290*/  BSYNC.RECONVERGENT B3 ;  /* 0x0000000000037941 */ /* 0x000fea0003800200 */
.L_x_4480:
        /* <DEDUP_REMOVED lines=41> */
.L_x_4485:
[----:B------:R-:W-:Y:S05]  /*c6530*/  BSYNC.RECONVERGENT B3 ;  /* 0x0000000000037941 */ /* 0x000fea0003800200 */
.L_x_4484:
        /* <DEDUP_REMOVED lines=159> */
.L_x_4489:
[----:B------:R-:W-:Y:S05]  /*c6f30*/  BSYNC.RECONVERGENT B4 ;  /* 0x0000000000047941 */ /* 0x000fea0003800200 */
.L_x_4488:
[----:B------:R-:W-:-:S07]  /*c6f40*/  VIADD R94, R42, 0x1 ;  /* 0x000000012a5e7836 */ /* 0x000fce0000000000 */
.L_x_4487:
[----:B------:R-:W-:Y:S05]  /*c6f50*/  BSYNC.RECONVERGENT B3 ;  /* 0x0000000000037941 */ /* 0x000fea0003800200 */
.L_x_4486:
        /* <DEDUP_REMOVED lines=41> */
.L_x_4491:
[----:B------:R-:W-:Y:S05]  /*c71f0*/  BSYNC.RECONVERGENT B3 ;  /* 0x0000000000037941 */ /* 0x000fea0003800200 */
.L_x_4490:
        /* <DEDUP_REMOVED lines=132> */
.L_x_4495:
[----:B------:R-:W-:Y:S05]  /*c7a40*/  BSYNC.RECONVERGENT B4 ;  /* 0x0000000000047941 */ /* 0x000fea0003800200 */
.L_x_4494:
[----:B------:R-:W-:-:S07]  /*c7a50*/  VIADD R94, R42, 0x1 ;  /* 0x000000012a5e7836 */ /* 0x000fce0000000000 */
.L_x_4493:
[----:B------:R-:W-:Y:S05]  /*c7a60*/  BSYNC.RECONVERGENT B3 ;  /* 0x0000000000037941 */ /* 0x000fea0003800200 */
.L_x_4492:
        /* <DEDUP_REMOVED lines=41> */
.L_x_4497:
[----:B------:R-:W-:Y:S05]  /*c7d00*/  BSYNC.RECONVERGENT B3 ;  /* 0x0000000000037941 */ /* 0x000fea0003800200 */
.L_x_4496:
        /* <DEDUP_REMOVED lines=157> */
.L_x_4501:
[----:B------:R-:W-:Y:S05]  /*c86e0*/  BSYNC.RECONVERGENT B4 ;  /* 0x0000000000047941 */ /* 0x000fea0003800200 */
.L_x_4500:
[----:B------:R-:W-:-:S07]  /*c86f0*/  VIADD R83, R42, 0x1 ;  /* 0x000000012a537836 */ /* 0x000fce0000000000 */
.L_x_4499:
[----:B------:R-:W-:Y:S05]  /*c8700*/  BSYNC.RECONVERGENT B3 ;  /* 0x0000000000037941 */ /* 0x000fea0003800200 */
.L_x_4498:
        /* <DEDUP_REMOVED lines=41> */
.L_x_4503:
[----:B------:R-:W-:Y:S05]  /*c89a0*/  BSYNC.RECONVERGENT B3 ;  /* 0x0000000000037941 */ /* 0x000fea0003800200 */
.L_x_4502:
        /* <DEDUP_REMOVED lines=102> */
.L_x_4507:
[----:B------:R-:W-:Y:S05]  /*c9010*/  BSYNC.RECONVERGENT B4 ;  /* 0x0000000000047941 */ /* 0x000fea0003800200 */
.L_x_4506:
[----:B------:R-:W-:-:S07]  /*c9020*/  VIADD R90, R42, 0x1 ;  /* 0x000000012a5a7836 */ /* 0x000fce0000000000 */
.L_x_4505:
[----:B------:R-:W-:Y:S05]  /*c9030*/  BSYNC.RECONVERGENT B3 ;  /* 0x0000000000037941 */ /* 0x000fea0003800200 */
.L_x_4504:
        /* <DEDUP_REMOVED lines=41> */
.L_x_4509:
[----:B------:R-:W-:Y:S05]  /*c92d0*/  BSYNC.RECONVERGENT B3 ;  /* 0x0000000000037941 */ /* 0x000fea0003800200 */
.L_x_4508:
        /* <DEDUP_REMOVED lines=98> */
.L_x_4513:
[----:B------:R-:W-:Y:S05]  /*c9900*/  BSYNC.RECONVERGENT B4 ;  /* 0x0000000000047941 */ /* 0x000fea0003800200 */
.L_x_4512:
[----:B------:R-:W-:-:S07]  /*c9910*/  VIADD R90, R42, 0x1 ;  /* 0x000000012a5a7836 */ /* 0x000fce0000000000 */
.L_x_4511:
[----:B------:R-:W-:Y:S05]  /*c9920*/  BSYNC.RECONVERGENT B3 ;  /* 0x0000000000037941 */ /* 0x000fea0003800200 */
.L_x_4510:
        /* <DEDUP_REMOVED lines=41> */
.L_x_4515:
[----:B------:R-:W-:Y:S05]  /*c9bc0*/  BSYNC.RECONVERGENT B3 ;  /* 0x0000000000037941 */ /* 0x000fea0003800200 */
.L_x_4514:
        /* <DEDUP_REMOVED lines=127> */
.L_x_4519:
[----:B------:R-:W-:Y:S05]  /*ca3c0*/  BSYNC.RECONVERGENT B4 ;  /* 0x0000000000047941 */ /* 0x000fea0003800200 */
.L_x_4518:
[----:B------:R-:W-:-:S07]  /*ca3d0*/  VIADD R90, R42, 0x1 ;  /* 0x000000012a5a7836 */ /* 0x000fce0000000000 */
.L_x_4517:
[----:B------:R-:W-:Y:S05]  /*ca3e0*/  BSYNC.RECONVERGENT B3 ;  /* 0x0000000000037941 */ /* 0x000fea0003800200 */
.L_x_4516:
        /* <DEDUP_REMOVED lines=41> */
.L_x_4521:
[----:B------:R-:W-:Y:S05]  /*ca680*/  BSYNC.RECONVERGENT B3 ;  /* 0x0000000000037941 */ /* 0x000fea0003800200 */
.L_x_4520:
        /* <DEDUP_REMOVED lines=101> */
.L_x_4525:
[----:B------:R-:W-:Y:S05]  /*cace0*/  BSYNC.RECONVERGENT B4 ;  /* 0x0000000000047941 */ /* 0x000fea0003800200 */
.L_x_4524:
[----:B------:R-:W-:-:S07]  /*cacf0*/  VIADD R90, R42, 0x1 ;  /* 0x000000012a5a7836 */ /* 0x000fce0000000000 */
.L_x_4523:
[----:B------:R-:W-:Y:S05]  /*cad00*/  BSYNC.RECONVERGENT B3 ;  /* 0x0000000000037941 */ /* 0x000fea0003800200 */
.L_x_4522:
        /* <DEDUP_REMOVED lines=41> */
.L_x_4527:
[----:B------:R-:W-:Y:S05]  /*cafa0*/  BSYNC.RECONVERGENT B3 ;  /* 0x0000000000037941 */ /* 0x000fea0003800200 */
.L_x_4526:
        /* <DEDUP_REMOVED lines=82> */
.L_x_4479:
[----:B------:R-:W-:Y:S05]  /*cb4d0*/  BSYNC.RECONVERGENT B2 ;  /* 0x0000000000027941 */ /* 0x000fea0003800200 */
.L_x_4478:
[----:B------:R-:W-:Y:S01]  /*cb4e0*/  ISETP.GT.U32.AND P1, PT, R58, 0x12b, PT ;  /* 0x0000012b3a00780c */ /* 0x000fe20003f24070 */
[----:B------:R-:W-:-:S12]  /*cb4f0*/  BSSY.RECONVERGENT B2, `(.L_x_4528) ;  /* 0x0001522000027945 */ /* 0x000fd80003800200 */
[----:B------:R-:W-:Y:S05]  /*cb500*/  @P1 BRA `(.L_x_4529) ;  /* 0x0000015000801947 */ /* 0x000fea0003800000 */
[----:B------:R-:W3:Y:S01]  /*cb510*/  LDCU UR7, c[0x0][0x3a0] ;  /* 0x00007400ff0777ac */ /* 0x000ee20008000800 */
[----:B------:R-:W-:Y:S01]  /*cb520*/  BSSY.RECONVERGENT B3, `(.L_x_4530) ;  /* 0x0000545000037945 */ /* 0x000fe20003800200 */
[----:B------:R-:W4:Y:S01]  /*cb530*/  LDCU UR9, c[0x0][0x39c] ;  /* 0x00007380ff0977ac */ /* 0x000f220008000800 */
[----:B------:R-:W-:-:S06]  /*cb540*/  ULOP3.LUT UR8, UR4, 0x3, URZ, 0x3c, !UPT ;  /* 0x0000000304087892 */ /* 0x000fcc000f8e3cff */
[----:B------:R-:W-:Y:S01]  /*cb550*/  VIADD R40, R55, UR8 ;  /* 0x0000000837287c36 */ /* 0x000fe20008000000 */
        /* <DEDUP_REMOVED lines=27> */
.L_x_4535:
[----:B------:R-:W-:Y:S05]  /*cb710*/  BSYNC.RECONVERGENT B5 ;  /* 0x0000000000057941 */ /* 0x000fea0003800200 */
.L_x_4534:
[----:B------:R-:W-:-:S07]  /*cb720*/  VIADD R83, R42, 0x1 ;  /* 0x000000012a537836 */ /* 0x000fce0000000000 */
.L_x_4533:
[----:B------:R-:W-:Y:S05]  /*cb730*/  BSYNC.RECONVERGENT B4 ;  /* 0x0000000000047941 */ /* 0x000fea0003800200 */
.L_x_4532:
        /* <DEDUP_REMOVED lines=41> */
.L_x_4537:
[----:B------:R-:W-:Y:S05]  /*cb9d0*/  BSYNC.RECONVERGENT B4 ;  /* 0x0000000000047941 */ /* 0x000fea0003800200 */
.L_x_4536:
        /* <DEDUP_REMOVED lines=159> */
.L_x_4541:
[----:B------:R-:W-:Y:S05]  /*cc3d0*/  BSYNC.RECONVERGENT B5 ;  /* 0x0000000000057941 */ /* 0x000fea0003800200 */
.L_x_4540:
[----:B------:R-:W-:-:S07]  /*cc3e0*/  VIADD R94, R42, 0x1 ;  /* 0x000000012a5e7836 */ /* 0x000fce0000000000 */
.L_x_4539:
[----:B------:R-:W-:Y:S05]  /*cc3f0*/  BSYNC.RECONVERGENT B4 ;  /* 0x0000000000047941 */ /* 0x000fea0003800200 */
.L_x_4538:
        /* <DEDUP_REMOVED lines=41> */
.L_x_4543:
[----:B------:R-:W-:Y:S05]  /*cc690*/  BSYNC.RECONVERGENT B4 ;  /* 0x0000000000047941 */ /* 0x000fea0003800200 */
.L_x_4542:
        /* <DEDUP_REMOVED lines=132> */
.L_x_4547:
[----:B------:R-:W-:Y:S05]  /*ccee0*/  BSYNC.RECONVERGENT B5 ;  /* 0x0000000000057941 */ /* 0x000fea0003800200 */
.L_x_4546:
[----:B------:R-:W-:-:S07]  /*ccef0*/  VIADD R94, R42, 0x1 ;  /* 0x000000012a5e7836 */ /* 0x000fce0000000000 */
.L_x_4545:
[----:B------:R-:W-:Y:S05]  /*ccf00*/  BSYNC.RECONVERGENT B4 ;  /* 0x0000000000047941 */ /* 0x000fea0003800200 */
.L_x_4544:
        /* <DEDUP_REMOVED lines=41> */
.L_x_4549:
[----:B------:R-:W-:Y:S05]  /*cd1a0*/  BSYNC.RECONVERGENT B4 ;  /* 0x0000000000047941 */ /* 0x000fea0003800200 */
.L_x_4548:
        /* <DEDUP_REMOVED lines=157> */
.L_x_4553:
[----:B------:R-:W-:Y:S05]  /*cdb80*/  BSYNC.RECONVERGENT B5 ;  /* 0x0000000000057941 */ /* 0x000fea0003800200 */
.L_x_4552:
[----:B------:R-:W-:-:S07]  /*cdb90*/  VIADD R83, R42, 0x1 ;  /* 0x000000012a537836 */ /* 0x000fce0000000000 */
.L_x_4551:
[----:B------:R-:W-:Y:S05]  /*cdba0*/  BSYNC.RECONVERGENT B4 ;  /* 0x0000000000047941 */ /* 0x000fea0003800200 */
.L_x_4550:
        /* <DEDUP_REMOVED lines=41> */
.L_x_4555:
[----:B------:R-:W-:Y:S05]  /*cde40*/  BSYNC.RECONVERGENT B4 ;  /* 0x0000000000047941 */ /* 0x000fea0003800200 */
.L_x_4554:
        /* <DEDUP_REMOVED lines=102> */
.L_x_4559:
[----:B------:R-:W-:Y:S05]  /*ce4b0*/  BSYNC.RECONVERGENT B5 ;  /* 0x0000000000057941 */ /* 0x000fea0003800200 */
.L_x_4558:
[----:B------:R-:W-:-:S07]  /*ce4c0*/  VIADD R90, R42, 0x1 ;  /* 0x000000012a5a7836 */ /* 0x000fce0000000000 */
.L_x_4557:
[----:B------:R-:W-:Y:S05]  /*ce4d0*/  BSYNC.RECONVERGENT B4 ;  /* 0x0000000000047941 */ /* 0x000fea0003800200 */
.L_x_4556:
        /* <DEDUP_REMOVED lines=41> */
.L_x_4561:
[----:B------:R-:W-:Y:S05]  /*ce770*/  BSYNC.RECONVERGENT B4 ;  /* 0x0000000000047941 */ /* 0x000fea0003800200 */
.L_x_4560:
        /* <DEDUP_REMOVED lines=98> */
.L_x_4565:
[----:B------:R-:W-:Y:S05]  /*ceda0*/  BSYNC.RECONVERGENT B5 ;  /* 0x0000000000057941 */ /* 0x000fea0003800200 */
.L_x_4564:
[----:B------:R-:W-:-:S07]  /*cedb0*/  VIADD R90, R42, 0x1 ;  /* 0x000000012a5a7836 */ /* 0x000fce0000000000 */
.L_x_4563:
[----:B------:R-:W-:Y:S05]  /*cedc0*/  BSYNC.RECONVERGENT B4 ;  /* 0x0000000000047941 */ /* 0x000fea0003800200 */
.L_x_4562:
        /* <DEDUP_REMOVED lines=41> */
.L_x_4567:
[----:B------:R-:W-:Y:S05]  /*cf060*/  BSYNC.RECONVERGENT B4 ;  /* 0x0000000000047941 */ /* 0x000fea0003800200 */
.L_x_4566:
        /* <DEDUP_REMOVED lines=127> */
.L_x_4571:
[----:B------:R-:W-:Y:S05]  /*cf860*/  BSYNC.RECONVERGENT B5 ;  /* 0x0000000000057941 */ /* 0x000fea0003800200 */
.L_x_4570:
[----:B------:R-:W-:-:S07]  /*cf870*/  VIADD R90, R42, 0x1 ;  /* 0x000000012a5a7836 */ /* 0x000fce0000000000 */
.L_x_4569:
[----:B------:R-:W-:Y:S05]  /*cf880*/  BSYNC.RECONVERGENT B4 ;  /* 0x0000000000047941 */ /* 0x000fea0003800200 */
.L_x_4568:
        /* <DEDUP_REMOVED lines=41> */
.L_x_4573:
[----:B------:R-:W-:Y:S05]  /*cfb20*/  BSYNC.RECONVERGENT B4 ;  /* 0x0000000000047941 */ /* 0x000fea0003800200 */
.L_x_4572:
        /* <DEDUP_REMOVED lines=101> */
.L_x_4577:
[----:B------:R-:W-:Y:S05]  /*d0180*/  BSYNC.RECONVERGENT B5 ;  /* 0x0000000000057941 */ /* 0x000fea0003800200 */
.L_x_4576:
[----:B------:R-:W-:-:S07]  /*d0190*/  VIADD R90, R42, 0x1 ;  /* 0x000000012a5a7836 */ /* 0x000fce0000000000 */
.L_x_4575:
[----:B------:R-:W-:Y:S05]  /*d01a0*/  BSYNC.RECONVERGENT B4 ;  /* 0x0000000000047941 */ /* 0x000fea0003800200 */
.L_x_4574:
        /* <DEDUP_REMOVED lines=41> */
.L_x_4579:
[----:B------:R-:W-:Y:S05]  /*d0440*/  BSYNC.RECONVERGENT B4 ;  /* 0x0000000000047941 */ /* 0x000fea0003800200 */
.L_x_4578:
        /* <DEDUP_REMOVED lines=82> */
.L_x_4531:
[----:B------:R-:W-:Y:S05]  /*d0970*/  BSYNC.RECONVERGENT B3 ;  /* 0x0000000000037941 */ /* 0x000fea0003800200 */
.L_x_4530:
        /* <DEDUP_REMOVED lines=33> */
.L_x_4585:
[----:B------:R-:W-:Y:S05]  /*d0b90*/  BSYNC.RECONVERGENT B5 ;  /* 0x0000000000057941 */ /* 0x000fea0003800200 */
.L_x_4584:
[----:B------:R-:W-:-:S07]  /*d0ba0*/  VIADD R83, R42, 0x1 ;  /* 0x000000012a537836 */ /* 0x000fce0000000000 */
.L_x_4583:
[----:B------:R-:W-:Y:S05]  /*d0bb0*/  BSYNC.RECONVERGENT B4 ;  /* 0x0000000000047941 */ /* 0x000fea0003800200 */
.L_x_4582:
        /* <DEDUP_REMOVED lines=41> */
.L_x_4587:
[----:B------:R-:W-:Y:S05]  /*d0e50*/  BSYNC.RECONVERGENT B4 ;  /* 0x0000000000047941 */ /* 0x000fea0003800200 */
.L_x_4586:
        /* <DEDUP_REMOVED lines=159> */
.L_x_4591:
[----:B------:R-:W-:Y:S05]  /*d1850*/  BSYNC.RECONVERGENT B5 ;  /* 0x0000000000057941 */ /* 0x000fea0003800200 */
.L_x_4590:
[----:B------:R-:W-:-:S07]  /*d1860*/  VIADD R94, R42, 0x1 ;  /* 0x000000012a5e7836 */ /* 0x000fce0000000000 */
.L_x_4589:
[----:B------:R-:W-:Y:S05]  /*d1870*/  BSYNC.RECONVERGENT B4 ;  /* 0x0000000000047941 */ /* 0x000fea0003800200 */
.L_x_4588:
        /* <DEDUP_REMOVED lines=41> */
.L_x_4593:
[----:B------:R-:W-:Y:S05]  /*d1b10*/  BSYNC.RECONVERGENT B4 ;  /* 0x0000000000047941 */ /* 0x000fea0003800200 */
.L_x_4592:
        /* <DEDUP_REMOVED lines=132> */
.L_x_4597:
[----:B------:R-:W-:Y:S05]  /*d2360*/  BSYNC.RECONVERGENT B5 ;  /* 0x0000000000057941 */ /* 0x000fea0003800200 */
.L_x_4596:
[----:B------:R-:W-:-:S07]  /*d2370*/  VIADD R94, R42, 0x1 ;  /* 0x000000012a5e7836 */ /* 0x000fce0000000000 */
.L_x_4595:
[----:B------:R-:W-:Y:S05]  /*d2380*/  BSYNC.RECONVERGENT B4 ;  /* 0x0000000000047941 */ /* 0x000fea0003800200 */
.L_x_4594:
        /* <DEDUP_REMOVED lines=41> */
.L_x_4599:
[----:B------:R-:W-:Y:S05]  /*d2620*/  BSYNC.RECONVERGENT B4 ;  /* 0x0000000000047941 */ /* 0x000fea0003800200 */
.L_x_4598:
        /* <DEDUP_REMOVED lines=157> */
.L_x_4603:
[----:B------:R-:W-:Y:S05]  /*d3000*/  BSYNC.RECONVERGENT B5 ;  /* 0x0000000000057941 */ /* 0x000fea0003800200 */
.L_x_4602:
[----:B------:R-:W-:-:S07]  /*d3010*/  VIADD R83, R42, 0x1 ;  /* 0x000000012a537836 */ /* 0x000fce0000000000 */
.L_x_4601:
[----:B------:R-:W-:Y:S05]  /*d3020*/  BSYNC.RECONVERGENT B4 ;  /* 0x0000000000047941 */ /* 0x000fea0003800200 */
.L_x_4600:
        /* <DEDUP_REMOVED lines=41> */
.L_x_4605:
[----:B------:R-:W-:Y:S05]  /*d32c0*/  BSYNC.RECONVERGENT B4 ;  /* 0x0000000000047941 */ /* 0x000fea0003800200 */
.L_x_4604:
        /* <DEDUP_REMOVED lines=102> */
.L_x_4609:
[----:B------:R-:W-:Y:S05]  /*d3930*/  BSYNC.RECONVERGENT B5 ;  /* 0x0000000000057941 */ /* 0x000fea0003800200 */
.L_x_4608:
[----:B------:R-:W-:-:S07]  /*d3940*/  VIADD R90, R42, 0x1 ;  /* 0x000000012a5a7836 */ /* 0x000fce0000000000 */
.L_x_4607:
[----:B------:R-:W-:Y:S05]  /*d3950*/  BSYNC.RECONVERGENT B4 ;  /* 0x0000000000047941 */ /* 0x000fea0003800200 */
.L_x_4606:
        /* <DEDUP_REMOVED lines=41> */
.L_x_4611:
[----:B------:R-:W-:Y:S05]  /*d3bf0*/  BSYNC.RECONVERGENT B4 ;  /* 0x0000000000047941 */ /* 0x000fea0003800200 */
.L_x_4610:
        /* <DEDUP_REMOVED lines=98> */
.L_x_4615:
[----:B------:R-:W-:Y:S05]  /*d4220*/  BSYNC.RECONVERGENT B5 ;  /* 0x0000000000057941 */ /* 0x000fea0003800200 */
.L_x_4614:
[----:B------:R-:W-:-:S07]  /*d4230*/  VIADD R90, R42, 0x1 ;  /* 0x000000012a5a7836 */ /* 0x000fce0000000000 */
.L_x_4613:
[----:B------:R-:W-:Y:S05]  /*d4240*/  BSYNC.RECONVERGENT B4 ;  /* 0x0000000000047941 */ /* 0x000fea0003800200 */
.L_x_4612:
        /* <DEDUP_REMOVED lines=41> */
.L_x_4617:
[----:B------:R-:W-:Y:S05]  /*d44e0*/  BSYNC.RECONVERGENT B4 ;  /* 0x0000000000047941 */ /* 0x000fea0003800200 */
.L_x_4616:
        /* <DEDUP_REMOVED lines=127> */
.L_x_4621:
[----:B------:R-:W-:Y:S05]  /*d4ce0*/  BSYNC.RECONVERGENT B5 ;  /* 0x0000000000057941 */ /* 0x000fea0003800200 */
.L_x_4620:
[----:B------:R-:W-:-:S07]  /*d4cf0*/  VIADD R90, R42, 0x1 ;  /* 0x000000012a5a7836 */ /* 0x000fce0000000000 */
.L_x_4619:
[----:B------:R-:W-:Y:S05]  /*d4d00*/  BSYNC.RECONVERGENT B4 ;  /* 0x0000000000047941 */ /* 0x000fea0003800200 */
.L_x_4618:
        /* <DEDUP_REMOVED lines=41> */
.L_x_4623:
[----:B------:R-:W-:Y:S05]  /*d4fa0*/  BSYNC.RECONVERGENT B4 ;  /* 0x0000000000047941 */ /* 0x000fea0003800200 */
.L_x_4622:
        /* <DEDUP_REMOVED lines=101> */
.L_x_4627:
[----:B------:R-:W-:Y:S05]  /*d5600*/  BSYNC.RECONVERGENT B5 ;  /* 0x0000000000057941 */ /* 0x000fea0003800200 */
.L_x_4626:
[----:B------:R-:W-:-:S07]  /*d5610*/  VIADD R90, R42, 0x1 ;  /* 0x000000012a5a7836 */ /* 0x000fce0000000000 */
.L_x_4625:
[----:B------:R-:W-:Y:S05]  /*d5620*/  BSYNC.RECONVERGENT B4 ;  /* 0x0000000000047941 */ /* 0x000fea0003800200 */
.L_x_4624:
        /* <DEDUP_REMOVED lines=41> */
.L_x_4629:
[----:B------:R-:W-:Y:S05]  /*d58c0*/  BSYNC.RECONVERGENT B4 ;  /* 0x0000000000047941 */ /* 0x000fea0003800200 */
.L_x_4628:
        /* <DEDUP_REMOVED lines=82> */
.L_x_4581:
[----:B------:R-:W-:Y:S05]  /*d5df0*/  BSYNC.RECONVERGENT B3 ;  /* 0x0000000000037941 */ /* 0x000fea0003800200 */
.L_x_4580:
        /* <DEDUP_REMOVED lines=33> */
.L_x_4635:
[----:B------:R-:W-:Y:S05]  /*d6010*/  BSYNC.RECONVERGENT B5 ;  /* 0x0000000000057941 */ /* 0x000fea0003800200 */
.L_x_4634:
[----:B------:R-:W-:-:S07]  /*d6020*/  VIADD R83, R42, 0x1 ;  /* 0x000000012a537836 */ /* 0x000fce0000000000 */
.L_x_4633:
[----:B------:R-:W-:Y:S05]  /*d6030*/  BSYNC.RECONVERGENT B4 ;  /* 0x0000000000047941 */ /* 0x000fea0003800200 */
.L_x_4632:
        /* <DEDUP_REMOVED lines=41> */
.L_x_4637:
[----:B------:R-:W-:Y:S05]  /*d62d0*/  BSYNC.RECONVERGENT B4 ;  /* 0x0000000000047941 */ /* 0x000fea0003800200 */
.L_x_4636:
        /* <DEDUP_REMOVED lines=159> */
.L_x_4641:
[----:B------:R-:W-:Y:S05]  /*d6cd0*/  BSYNC.RECONVERGENT B5 ;  /* 0x0000000000057941 */ /* 0x000fea0003800200 */
.L_x_4640:
[----:B------:R-:W-:-:S07]  /*d6ce0*/  VIADD R94, R42, 0x1 ;  /* 0x000000012a5e7836 */ /* 0x000fce0000000000 */
.L_x_4639:
[----:B------:R-:W-:Y:S05]  /*d6cf0*/  BSYNC.RECONVERGENT B4 ;  /* 0x0000000000047941 */ /* 0x000fea0003800200 */
.L_x_4638:
        /* <DEDUP_REMOVED lines=41> */
.L_x_4643:
[----:B------:R-:W-:Y:S05]  /*d6f90*/  BSYNC.RECONVERGENT B4 ;  /* 0x0000000000047941 */ /* 0x000fea0003800200 */
.L_x_4642:
        /* <DEDUP_REMOVED lines=132> */
.L_x_4647:
[----:B------:R-:W-:Y:S05]  /*d77e0*/  BSYNC.RECONVERGENT B5 ;  /* 0x0000000000057941 */ /* 0x000fea0003800200 */
.L_x_4646:
[----:B------:R-:W-:-:S07]  /*d77f0*/  VIADD R94, R42, 0x1 ;  /* 0x000000012a5e7836 */ /* 0x000fce0000000000 */
.L_x_4645:
[----:B------:R-:W-:Y:S05]  /*d7800*/  BSYNC.RECONVERGENT B4 ;  /* 0x0000000000047941 */ /* 0x000fea0003800200 */
.L_x_4644:
        /* <DEDUP_REMOVED lines=41> */
.L_x_4649:
[----:B------:R-:W-:Y:S05]  /*d7aa0*/  BSYNC.RECONVERGENT B4 ;  /* 0x0000000000047941 */ /* 0x000fea0003800200 */
.L_x_4648:
        /* <DEDUP_REMOVED lines=157> */
.L_x_4653:
[----:B------:R-:W-:Y:S05]  /*d8480*/  BSYNC.RECONVERGENT B5 ;  /* 0x0000000000057941 */ /* 0x000fea0003800200 */
.L_x_4652:
[----:B------:R-:W-:-:S07]  /*d8490*/  VIADD R83, R42, 0x1 ;  /* 0x000000012a537836 */ /* 0x000fce0000000000 */
.L_x_4651:
[----:B------:R-:W-:Y:S05]  /*d84a0*/  BSYNC.RECONVERGENT B4 ;  /* 0x0000000000047941 */ /* 0x000fea0003800200 */
.L_x_4650:
        /* <DEDUP_REMOVED lines=41> */
.L_x_4655:
[----:B------:R-:W-:Y:S05]  /*d8740*/  BSYNC.RECONVERGENT B4 ;  /* 0x0000000000047941 */ /* 0x000fea0003800200 */
.L_x_4654:
        /* <DEDUP_REMOVED lines=102> */
.L_x_4659:
[----:B------:R-:W-:Y:S05]  /*d8db0*/  BSYNC.RECONVERGENT B5 ;  /* 0x0000000000057941 */ /* 0x000fea0003800200 */
.L_x_4658:
[----:B------:R-:W-:-:S07]  /*d8dc0*/  VIADD R90, R42, 0x1 ;  /* 0x000000012a5a7836 */ /* 0x000fce0000000000 */
.L_x_4657:
[----:B------:R-:W-:Y:S05]  /*d8dd0*/  BSYNC.RECONVERGENT B4 ;  /* 0x0000000000047941 */ /* 0x000fea0003800200 */
.L_x_4656:
        /* <DEDUP_REMOVED lines=41> */
.L_x_4661:
[----:B------:R-:W-:Y:S05]  /*d9070*/  BSYNC.RECONVERGENT B4 ;  /* 0x0000000000047941 */ /* 0x000fea0003800200 */
.L_x_4660:
        /* <DEDUP_REMOVED lines=98> */
.L_x_4665:
[----:B------:R-:W-:Y:S05]  /*d96a0*/  BSYNC.RECONVERGENT B5 ;  /* 0x0000000000057941 */ /* 0x000fea0003800200 */
.L_x_4664:
[----:B------:R-:W-:-:S07]  /*d96b0*/  VIADD R90, R42, 0x1 ;  /* 0x000000012a5a7836 */ /* 0x000fce0000000000 */
.L_x_4663:
[----:B------:R-:W-:Y:S05]  /*d96c0*/  BSYNC.RECONVERGENT B4 ;  /* 0x0000000000047941 */ /* 0x000fea0003800200 */
.L_x_4662:
        /* <DEDUP_REMOVED lines=41> */
.L_x_4667:
[----:B------:R-:W-:Y:S05]  /*d9960*/  BSYNC.RECONVERGENT B4 ;  /* 0x0000000000047941 */ /* 0x000fea0003800200 */
.L_x_4666:
        /* <DEDUP_REMOVED lines=127> */
.L_x_4671:
[----:B------:R-:W-:Y:S05]  /*da160*/  BSYNC.RECONVERGENT B5 ;  /* 0x0000000000057941 */ /* 0x000fea0003800200 */
.L_x_4670:
[----:B------:R-:W-:-:S07]  /*da170*/  VIADD R90, R42, 0x1 ;  /* 0x000000012a5a7836 */ /* 0x000fce0000000000 */
.L_x_4669:
[----:B------:R-:W-:Y:S05]  /*da180*/  BSYNC.RECONVERGENT B4 ;  /* 0x0000000000047941 */ /* 0x000fea0003800200 */
.L_x_4668:
        /* <DEDUP_REMOVED lines=41> */
.L_x_4673:
[----:B------:R-:W-:Y:S05]  /*da420*/  BSYNC.RECONVERGENT B4 ;  /* 0x0000000000047941 */ /* 0x000fea0003800200 */
.L_x_4672:
        /* <DEDUP_REMOVED lines=101> */
.L_x_4677:
[----:B------:R-:W-:Y:S05]  /*daa80*/  BSYNC.RECONVERGENT B5 ;  /* 0x0000000000057941 */ /* 0x000fea0003800200 */
.L_x_4676:
[----:B------:R-:W-:-:S07]  /*daa90*/  VIADD R90, R42, 0x1 ;  /* 0x000000012a5a7836 */ /* 0x000fce0000000000 */
.L_x_4675:
[----:B------:R-:W-:Y:S05]  /*daaa0*/  BSYNC.RECONVERGENT B4 ;  /* 0x0000000000047941 */ /* 0x000fea0003800200 */
.L_x_4674:
        /* <DEDUP_REMOVED lines=41> */
.L_x_4679:
[----:B------:R-:W-:Y:S05]  /*dad40*/  BSYNC.RECONVERGENT B4 ;  /* 0x0000000000047941 */ /* 0x000fea0003800200 */
.L_x_4678:
        /* <DEDUP_REMOVED lines=82> */
.L_x_4631:
[----:B------:R-:W-:Y:S05]  /*db270*/  BSYNC.RECONVERGENT B3 ;  /* 0x0000000000037941 */ /* 0x000fea0003800200 */
.L_x_4630:
[----:B------:R-:W-:Y:S01]  /*db280*/  UIADD3 UR7, UPT, UPT, -UR4, 0x5, URZ ;  /* 0x0000000504077890 */ /* 0x000fe2000fffe1ff */
[----:B------:R-:W-:-:S05]  /*db290*/  ISETP.GT.U32.AND P1, PT, R58, 0x12b, PT ;  /* 0x0000012b3a00780c */ /* 0x000fca0003f24070 */
[----:B------:R-:W-:-:S05]  /*db2a0*/  IMAD.U32 R40, RZ, RZ, UR7 ;  /* 0x00000007ff287e24 */ /* 0x000fca000f8e00ff */
[----:B------:R-:W-:-:S13]  /*db2b0*/  ISETP.GE.U32.OR P1, PT, R40, UR4, P1 ;  /* 0x0000000428007c0c */ /* 0x000fda0008f26470 */
        /* <DEDUP_REMOVED lines=31> */
.L_x_4683:
[----:B------:R-:W-:Y:S05]  /*db4b0*/  BSYNC.RECONVERGENT B4 ;  /* 0x0000000000047941 */ /* 0x000fea0003800200 */
.L_x_4682:
[----:B------:R-:W-:-:S07]  /*db4c0*/  VIADD R81, R42, 0x1 ;  /* 0x000000012a517836 */ /* 0x000fce0000000000 */
.L_x_4681:
[----:B------:R-:W-:Y:S05]  /*db4d0*/  BSYNC.RECONVERGENT B3 ;  /* 0x0000000000037941 */ /* 0x000fea0003800200 */
.L_x_4680:
        /* <DEDUP_REMOVED lines=41> */
.L_x_4685:
[----:B------:R-:W-:Y:S05]  /*db770*/  BSYNC.RECONVERGENT B3 ;  /* 0x0000000000037941 */ /* 0x000fea0003800200 */
.L_x_4684:
        /* <DEDUP_REMOVED lines=159> */
.L_x_4689:
[----:B------:R-:W-:Y:S05]  /*dc170*/  BSYNC.RECONVERGENT B4 ;  /* 0x0000000000047941 */ /* 0x000fea0003800200 */
.L_x_4688:
[----:B------:R-:W-:-:S07]  /*dc180*/  VIADD R90, R42, 0x1 ;  /* 0x000000012a5a7836 */ /* 0x000fce0000000000 */
.L_x_4687:
[----:B------:R-:W-:Y:S05]  /*dc190*/  BSYNC.RECONVERGENT B3 ;  /* 0x0000000000037941 */ /* 0x000fea0003800200 */
.L_x_4686:
        /* <DEDUP_REMOVED lines=41> */
.L_x_4691:
[----:B------:R-:W-:Y:S05]  /*dc430*/  BSYNC.RECONVERGENT B3 ;  /* 0x0000000000037941 */ /* 0x000fea0003800200 */
.L_x_4690:
        /* <DEDUP_REMOVED lines=132> */
.L_x_4695:
[----:B------:R-:W-:Y:S05]  /*dcc80*/  BSYNC.RECONVERGENT B4 ;  /* 0x0000000000047941 */ /* 0x000fea0003800200 */
.L_x_4694:
[----:B------:R-:W-:-:S07]  /*dcc90*/  VIADD R90, R42, 0x1 ;  /* 0x000000012a5a7836 */ /* 0x000fce0000000000 */
.L_x_4693:
[----:B------:R-:W-:Y:S05]  /*dcca0*/  BSYNC.RECONVERGENT B3 ;  /* 0x0000000000037941 */ /* 0x000fea0003800200 */
.L_x_4692:
        /* <DEDUP_REMOVED lines=41> */
.L_x_4697:
[----:B------:R-:W-:Y:S05]  /*dcf40*/  BSYNC.RECONVERGENT B3 ;  /* 0x0000000000037941 */ /* 0x000fea0003800200 */
.L_x_4696:
        /* <DEDUP_REMOVED lines=157> */
.L_x_4701:
[----:B------:R-:W-:Y:S05]  /*dd920*/  BSYNC.RECONVERGENT B4 ;  /* 0x0000000000047941 */ /* 0x000fea0003800200 */
.L_x_4700:
[----:B------:R-:W-:-:S07]  /*dd930*/  VIADD R81, R42, 0x1 ;  /* 0x000000012a517836 */ /* 0x000fce0000000000 */
.L_x_4699:
[----:B------:R-:W-:Y:S05]  /*dd940*/  BSYNC.RECONVERGENT B3 ;  /* 0x0000000000037941 */ /* 0x000fea0003800200 */
.L_x_4698:
        /* <DEDUP_REMOVED lines=41> */
.L_x_4703:
[----:B------:R-:W-:Y:S05]  /*ddbe0*/  BSYNC.RECONVERGENT B3 ;  /* 0x0000000000037941 */ /* 0x000fea0003800200 */
.L_x_4702:
        /* <DEDUP_REMOVED lines=102> */
.L_x_4707:
[----:B------:R-:W-:Y:S05]  /*de250*/  BSYNC.RECONVERGENT B4 ;  /* 0x0000000000047941 */ /* 0x000fea0003800200 */
.L_x_4706:
[----:B------:R-:W-:-:S07]  /*de260*/  VIADD R90, R42, 0x1 ;  /* 0x000000012a5a7836 */ /* 0x000fce0000000000 */
.L_x_4705:
[----:B------:R-:W-:Y:S05]  /*de270*/  BSYNC.RECONVERGENT B3 ;  /* 0x0000000000037941 */ /* 0x000fea0003800200 */
.L_x_4704:
        /* <DEDUP_REMOVED lines=41> */
.L_x_4709:
[----:B------:R-:W-:Y:S05]  /*de510*/  BSYNC.RECONVERGENT B3 ;  /* 0x0000000000037941 */ /* 0x000fea0003800200 */
.L_x_4708:
        /* <DEDUP_REMOVED lines=98> */
.L_x_4713:
[----:B------:R-:W-:Y:S05]  /*deb40*/  BSYNC.RECONVERGENT B4 ;  /* 0x0000000000047941 */ /* 0x000fea0003800200 */
.L_x_4712:
[----:B------:R-:W-:-:S07]  /*deb50*/  VIADD R90, R42, 0x1 ;  /* 0x000000012a5a7836 */ /* 0x000fce0000000000 */
.L_x_4711:
[----:B------:R-:W-:Y:S05]  /*deb60*/  BSYNC.RECONVERGENT B3 ;  /* 0x0000000000037941 */ /* 0x000fea0003800200 */
.L_x_4710:
        /* <DEDUP_REMOVED lines=41> */
.L_x_4715:
[----:B------:R-:W-:Y:S05]  /*dee00*/  BSYNC.RECONVERGENT B3 ;  /* 0x0000000000037941 */ /* 0x000fea0003800200 */
.L_x_4714:
        /* <DEDUP_REMOVED lines=64> */
[----:B------:R-:W-:Y:S01]  /*df210*/  IMAD.MOV.U32 R40, RZ, RZ, RZ ;  /* 0x000000ffff287224 */ /* 0x000fe200078e00ff */
[----:B------:R-:W-:Y:S01]  /*df220*/  UMOV UR8, 0xe5604189 ;  /* 0xe560418900087882 */ /* 0x000fe20000000000 */
[----:B-1----:R-:W-:Y:S01]  /*df230*/  VIADD R61, R61, UR7 ;  /* 0x000000073d3d7c36 */ /* 0x002fe20008000000 */
[----:B------:R-:W1:Y:S01]  /*df240*/  I2F.RP R44, R50 ;  /* 0x00000032002c7306 */ /* 0x000e620000209400 */
[----:B------:R-:W-:Y:S01]  /*df250*/  UMOV UR9, 0x3fd322d0 ;  /* 0x3fd322d000097882 */ /* 0x000fe20000000000 */
[----:B------:R-:W-:Y:S01]  /*df260*/  DSETP.NEU.AND P5, PT, |R72|, +INF , PT ;  /* 0x7ff000004800742a */ /* 0x000fe20003fad200 */
[----:B------:R-:W-:Y:S01]  /*df270*/  BSSY.RECONVERGENT B3, `(.L_x_4716) ;  /* 0x000003b000037945 */ /* 0x000fe20003800200 */
[----:B------:R-:W-:Y:S01]  /*df280*/  IABS R82, R61 ;  /* 0x0000003d00527213 */ /* 0x000fe20000000000 */
[----:B------:R-:W-:Y:S01]  /*df290*/  IMAD.MOV.U32 R90, RZ, RZ, 0x1 ;  /* 0x00000001ff5a7424 */ /* 0x000fe200078e00ff */
        /* <DEDUP_REMOVED lines=54> */
.L_x_4719:
[----:B------:R-:W-:Y:S05]  /*df600*/  BSYNC.RECONVERGENT B4 ;  /* 0x0000000000047941 */ /* 0x000fea0003800200 */
.L_x_4718:
[----:B------:R-:W-:-:S07]  /*df610*/  VIADD R90, R42, 0x1 ;  /* 0x000000012a5a7836 */ /* 0x000fce0000000000 */
.L_x_4717:
[----:B------:R-:W-:Y:S05]  /*df620*/  BSYNC.RECONVERGENT B3 ;  /* 0x0000000000037941 */ /* 0x000fea0003800200 */
.L_x_4716:
        /* <DEDUP_REMOVED lines=41> */
.L_x_4721:
[----:B------:R-:W-:Y:S05]  /*df8c0*/  BSYNC.RECONVERGENT B3 ;  /* 0x0000000000037941 */ /* 0x000fea0003800200 */
.L_x_4720:
        /* <DEDUP_REMOVED lines=15> */
[----:B------:R1:W5:Y:S02]  /*df9c0*/  I2F.F64 R96, R61 ;  /* 0x0000003d00607312 */ /* 0x0003640000201c00 */
[----:B------:R-:W-:-:S02]  /*df9d0*/  FSEL R86, R86, -8.06006814911005101289e+34, !P1 ;  /* 0xf9785eba56567808 */ /* 0x000fc40004800000 */
[----:B------:R-:W-:Y:S02]  /*df9e0*/  FSEL R87, -R87, 0.11223486810922622681, !P1 ;  /* 0x3de5db6557577808 */ /* 0x000fe40004800100 */
        /* <DEDUP_REMOVED lines=83> */
.L_x_4725:
[----:B------:R-:W-:Y:S05]  /*dff20*/  BSYNC.RECONVERGENT B4 ;  /* 0x0000000000047941 */ /* 0x000fea0003800200 */
.L_x_4724:
[----:B------:R-:W-:-:S07]  /*dff30*/  VIADD R90, R42, 0x1 ;  /* 0x000000012a5a7836 */ /* 0x000fce0000000000 */
.L_x_4723:
[----:B------:R-:W-:Y:S05]  /*dff40*/  BSYNC.RECONVERGENT B3 ;  /* 0x0000000000037941 */ /* 0x000fea0003800200 */
.L_x_4722:
        /* <DEDUP_REMOVED lines=41> */
.L_x_4727:
[----:B------:R-:W-:Y:S05]  /*e01e0*/  BSYNC.RECONVERGENT B3 ;  /* 0x0000000000037941 */ /* 0x000fea0003800200 */
.L_x_4726:
        /* <DEDUP_REMOVED lines=82> */
.L_x_4529:
[----:B------:R-:W-:Y:S05]  /*e0710*/  BSYNC.RECONVERGENT B2 ;  /* 0x0000000000027941 */ /* 0x000fea0003800200 */
.L_x_4528:
[----:B------:R-:W-:Y:S01]  /*e0720*/  UIADD3 UR7, UPT, UPT, -UR4, 0x5, URZ ;  /* 0x0000000504077890 */ /* 0x000fe2000fffe1ff */
[----:B------:R-:W-:Y:S01]  /*e0730*/  ISETP.GT.U32.AND P1, PT, R58, 0x12b, PT ;  /* 0x0000012b3a00780c */ /* 0x000fe20003f24070 */
[----:B------:R-:W-:Y:S04]  /*e0740*/  BSSY.RECONVERGENT B2, `(.L_x_3677) ;  /* 0x00024f1000027945 */ /* 0x000fe80003800200 */
[----:B------:R-:W-:-:S05]  /*e0750*/  IMAD.U32 R40, RZ, RZ, UR7 ;  /* 0x00000007ff287e24 */ /* 0x000fca000f8e00ff */
[----:B------:R-:W-:-:S13]  /*e0760*/  ISETP.GE.U32.OR P1, PT, R40, UR4, P1 ;  /* 0x0000000428007c0c */ /* 0x000fda0008f26470 */
[----:B------:R-:W-:Y:S05]  /*e0770*/  @P1 BRA `(.L_x_4728) ;  /* 0x0000024c00b41947 */ /* 0x000fea0003800000 */
[----:B012---:R-:W0:Y:S01]  /*e0780*/  LDC.U8 R41, c[0x0][0x3b8] ;  /* 0x0000ee00ff297b82 */ /* 0x007e220000000000 */
[----:B------:R-:W1:Y:S01]  /*e0790*/  LDCU UR4, c[0x0][0x3a0] ;  /* 0x00007400ff0477ac */ /* 0x000e620008000800 */
[----:B------:R-:W-:Y:S01]  /*e07a0*/  IMAD.MOV.U32 R40, RZ, RZ, 0x2 ;  /* 0x00000002ff287424 */ /* 0x000fe200078e00ff */
[----:B------:R-:W-:Y:S01]  /*e07b0*/  BSSY.RECONVERGENT B3, `(.L_x_4729) ;  /* 0x0000541000037945 */ /* 0x000fe20003800200 */
[C---:B0-----:R-:W-:Y:S02]  /*e07c0*/  ISETP.GE.U32.AND P2, PT, R41.reuse, 0x32, PT ;  /* 0x000000322900780c */ /* 0x041fe40003f46070 */
[----:B------:R-:W-:Y:S02]  /*e07d0*/  ISETP.GT.U32.AND P1, PT, R41, 0x59, PT ;  /* 0x000000592900780c */ /* 0x000fe40003f24070 */
[----:B------:R-:W-:-:S04]  /*e07e0*/  SEL R40, R40, 0x3, P2 ;  /* 0x0000000328287807 */ /* 0x000fc80001000000 */
[----:B------:R-:W-:-:S04]  /*e07f0*/  SEL R61, R40, 0x1, !P1 ;  /* 0x00000001283d7807 */ /* 0x000fc80004800000 */
[----:B------:R-:W-:-:S04]  /*e0800*/  IADD3 R61, PT, PT, R54, 0x6, -R61 ;  /* 0x00000006363d7810 */ /* 0x000fc80007ffe83d */
[C---:B-1----:R-:W-:Y:S01]  /*e0810*/  ISETP.GE.OR P6, PT, R61.reuse, UR4, P6 ;  /* 0x000000043d007c0c */ /* 0x042fe2000b7c6670 */
[C---:B------:R-:W-:Y:S01]  /*e0820*/  IMAD.SHL.U32 R60, R61.reuse, 0x4, RZ ;  /* 0x000000043d3c7824 */ /* 0x040fe200078e00ff */
[----:B------:R-:W-:-:S04]  /*e0830*/  ISETP.GE.AND P1, PT, R61, UR4, PT ;  /* 0x000000043d007c0c */ /* 0x000fc8000bf26270 */
[----:B------:R-:W-:-:S07]  /*e0840*/  P2R R80, PR, RZ, 0x2 ;  /* 0x00000002ff507803 */ /* 0x000fce0000000000 */
        /* <DEDUP_REMOVED lines=24> */
.L_x_4734:
[----:B------:R-:W-:Y:S05]  /*e09d0*/  BSYNC.RECONVERGENT B5 ;  /* 0x0000000000057941 */ /* 0x000fea0003800200 */
.L_x_4733:
[----:B------:R-:W-:-:S07]  /*e09e0*/  VIADD R83, R42, 0x1 ;  /* 0x000000012a537836 */ /* 0x000fce0000000000 */
.L_x_4732:
[----:B------:R-:W-:Y:S05]  /*e09f0*/  BSYNC.RECONVERGENT B4 ;  /* 0x0000000000047941 */ /* 0x000fea0003800200 */
.L_x_4731:
        /* <DEDUP_REMOVED lines=41> */
.L_x_4736:
[----:B------:R-:W-:Y:S05]  /*e0c90*/  BSYNC.RECONVERGENT B4 ;  /* 0x0000000000047941 */ /* 0x000fea0003800200 */
.L_x_4735:
        /* <DEDUP_REMOVED lines=158> */
.L_x_4740:
[----:B------:R-:W-:Y:S05]  /*e1680*/  BSYNC.RECONVERGENT B5 ;  /* 0x0000000000057941 */ /* 0x000fea0003800200 */
.L_x_4739:
[----:B------:R-:W-:-:S07]  /*e1690*/  VIADD R83, R42, 0x1 ;  /* 0x000000012a537836 */ /* 0x000fce0000000000 */
.L_x_4738:
[----:B------:R-:W-:Y:S05]  /*e16a0*/  BSYNC.RECONVERGENT B4 ;  /* 0x0000000000047941 */ /* 0x000fea0003800200 */
.L_x_4737:
        /* <DEDUP_REMOVED lines=41> */
.L_x_4742:
[----:B------:R-:W-:Y:S05]  /*e1940*/  BSYNC.RECONVERGENT B4 ;  /* 0x0000000000047941 */ /* 0x000fea0003800200 */
.L_x_4741:
        /* <DEDUP_REMOVED lines=130> */
.L_x_4746:
[----:B------:R-:W-:Y:S05]  /*e2170*/  BSYNC.RECONVERGENT B5 ;  /* 0x0000000000057941 */ /* 0x000fea0003800200 */
.L_x_4745:
[----:B------:R-:W-:-:S07]  /*e2180*/  VIADD R83, R42, 0x1 ;  /* 0x000000012a537836 */ /* 0x000fce0000000000 */
.L_x_4744:
[----:B------:R-:W-:Y:S05]  /*e2190*/  BSYNC.RECONVERGENT B4 ;  /* 0x0000000000047941 */ /* 0x000fea0003800200 */
.L_x_4743:
        /* <DEDUP_REMOVED lines=41> */
.L_x_4748:
[----:B------:R-:W-:Y:S05]  /*e2430*/  BSYNC.RECONVERGENT B4 ;  /* 0x0000000000047941 */ /* 0x000fea0003800200 */
.L_x_4747:
        /* <DEDUP_REMOVED lines=156> */
.L_x_4752:
[----:B------:R-:W-:Y:S05]  /*e2e00*/  BSYNC.RECONVERGENT B5 ;  /* 0x0000000000057941 */ /* 0x000fea0003800200 */
.L_x_4751:
[----:B------:R-:W-:-:S07]  /*e2e10*/  VIADD R83, R42, 0x1 ;  /* 0x000000012a537836 */ /* 0x000fce0000000000 */
.L_x_4750:
[----:B------:R-:W-:Y:S05]  /*e2e20*/  BSYNC.RECONVERGENT B4 ;  /* 0x0000000000047941 */ /* 0x000fea0003800200 */
.L_x_4749:
        /* <DEDUP_REMOVED lines=41> */
.L_x_4754:
[----:B------:R-:W-:Y:S05]  /*e30c0*/  BSYNC.RECONVERGENT B4 ;  /* 0x0000000000047941 */ /* 0x000fea0003800200 */
.L_x_4753:
        /* <DEDUP_REMOVED lines=101> */
.L_x_4758:
[----:B------:R-:W-:Y:S05]  /*e3720*/  BSYNC.RECONVERGENT B5 ;  /* 0x0000000000057941 */ /* 0x000fea0003800200 */
.L_x_4757:
[----:B------:R-:W-:-:S07]  /*e3730*/  VIADD R83, R42, 0x1 ;  /* 0x000000012a537836 */ /* 0x000fce0000000000 */
.L_x_4756:
[----:B------:R-:W-:Y:S05]  /*e3740*/  BSYNC.RECONVERGENT B4 ;  /* 0x0000000000047941 */ /* 0x000fea0003800200 */
.L_x_4755:
        /* <DEDUP_REMOVED lines=41> */
.L_x_4760:
[----:B------:R-:W-:Y:S05]  /*e39e0*/  BSYNC.RECONVERGENT B4 ;  /* 0x0000000000047941 */ /* 0x000fea0003800200 */
.L_x_4759:
        /* <DEDUP_REMOVED lines=98> */
.L_x_4764:
[----:B------:R-:W-:Y:S05]  /*e4010*/  BSYNC.RECONVERGENT B5 ;  /* 0x0000000000057941 */ /* 0x000fea0003800200 */
.L_x_4763:
[----:B------:R-:W-:-:S07]  /*e4020*/  VIADD R94, R42, 0x1 ;  /* 0x000000012a5e7836 */ /* 0x000fce0000000000 */
.L_x_4762:
[----:B------:R-:W-:Y:S05]  /*e4030*/  BSYNC.RECONVERGENT B4 ;  /* 0x0000000000047941 */ /* 0x000fea0003800200 */
.L_x_4761:
        /* <DEDUP_REMOVED lines=41> */
.L_x_4766:
[----:B------:R-:W-:Y:S05]  /*e42d0*/  BSYNC.RECONVERGENT B4 ;  /* 0x0000000000047941 */ /* 0x000fea0003800200 */
.L_x_4765:
        /* <DEDUP_REMOVED lines=125> */
.L_x_4770:
[----:B------:R-:W-:Y:S05]  /*e4ab0*/  BSYNC.RECONVERGENT B5 ;  /* 0x0000000000057941 */ /* 0x000fea0003800200 */
.L_x_4769:
[----:B------:R-:W-:-:S07]  /*e4ac0*/  VIADD R83, R42, 0x1 ;  /* 0x000000012a537836 */ /* 0x000fce0000000000 */
.L_x_4768:
[----:B------:R-:W-:Y:S05]  /*e4ad0*/  BSYNC.RECONVERGENT B4 ;  /* 0x0000000000047941 */ /* 0x000fea0003800200 */
.L_x_4767:
        /* <DEDUP_REMOVED lines=41> */
.L_x_4772:
[----:B------:R-:W-:Y:S05]  /*e4d70*/  BSYNC.RECONVERGENT B4 ;  /* 0x0000000000047941 */ /* 0x000fea0003800200 */
.L_x_4771:
        /* <DEDUP_REMOVED lines=101> */
.L_x_4776:
[----:B------:R-:W-:Y:S05]  /*e53d0*/  BSYNC.RECONVERGENT B5 ;  /* 0x0000000000057941 */ /* 0x000fea0003800200 */
.L_x_4775:
[----:B------:R-:W-:-:S07]  /*e53e0*/  VIADD R90, R42, 0x1 ;  /* 0x000000012a5a7836 */ /* 0x000fce0000000000 */
.L_x_4774:
[----:B------:R-:W-:Y:S05]  /*e53f0*/  BSYNC.RECONVERGENT B4 ;  /* 0x0000000000047941 */ /* 0x000fea0003800200 */
.L_x_4773:
        /* <DEDUP_REMOVED lines=41> */
.L_x_4778:
[----:B------:R-:W-:Y:S05]  /*e5690*/  BSYNC.RECONVERGENT B4 ;  /* 0x0000000000047941 */ /* 0x000fea0003800200 */
.L_x_4777:
        /* <DEDUP_REMOVED lines=82> */
.L_x_4730:
[----:B------:R-:W-:Y:S05]  /*e5bc0*/  BSYNC.RECONVERGENT B3 ;  /* 0x0000000000037941 */ /* 0x000fea0003800200 */
.L_x_4729:
[----:B------:R-:W-:-:S13]  /*e5bd0*/  ISETP.GT.U32.AND P1, PT, R58, 0x12b, PT ;  /* 0x0000012b3a00780c */ /* 0x000fda0003f24070 */
[----:B------:R-:W-:Y:S05]  /*e5be0*/  @P1 BRA `(.L_x_4728) ;  /* 0x000001f800981947 */ /* 0x000fea0003800000 */
[----:B------:R-:W1:Y:S01]  /*e5bf0*/  LDCU UR4, c[0x0][0x39c] ;  /* 0x00007380ff0477ac */ /* 0x000e620008000800 */
[----:B------:R-:W-:Y:S01]  /*e5c00*/  ISETP.NE.AND P2, PT, R80, RZ, PT ;  /* 0x000000ff5000720c */ /* 0x000fe20003f45270 */
[----:B------:R-:W-:Y:S03]  /*e5c10*/  BSSY.RECONVERGENT B3, `(.L_x_4779) ;  /* 0x0000541000037945 */ /* 0x000fe60003800200 */
        /* <DEDUP_REMOVED lines=26> */
.L_x_4784:
[----:B------:R-:W-:Y:S05]  /*e5dc0*/  BSYNC.RECONVERGENT B5 ;  /* 0x0000000000057941 */ /* 0x000fea0003800200 */
.L_x_4783:
[----:B------:R-:W-:-:S07]  /*e5dd0*/  VIADD R83, R42, 0x1 ;  /* 0x000000012a537836 */ /* 0x000fce0000000000 */
.L_x_4782:
[----:B------:R-:W-:Y:S05]  /*e5de0*/  BSYNC.RECONVERGENT B4 ;  /* 0x0000000000047941 */ /* 0x000fea0003800200 */
.L_x_4781:
        /* <DEDUP_REMOVED lines=41> */
.L_x_4786:
[----:B------:R-:W-:Y:S05]  /*e6080*/  BSYNC.RECONVERGENT B4 ;  /* 0x0000000000047941 */ /* 0x000fea0003800200 */
.L_x_4785:
        /* <DEDUP_REMOVED lines=162> */
.L_x_4790:
[----:B------:R-:W-:Y:S05]  /*e6ab0*/  BSYNC.RECONVERGENT B5 ;  /* 0x0000000000057941 */ /* 0x000fea0003800200 */
.L_x_4789:
[----:B------:R-:W-:-:S07]  /*e6ac0*/  VIADD R94, R42, 0x1 ;  /* 0x000000012a5e7836 */ /* 0x000fce0000000000 */
.L_x_4788:
[----:B------:R-:W-:Y:S05]  /*e6ad0*/  BSYNC.RECONVERGENT B4 ;  /* 0x0000000000047941 */ /* 0x000fea0003800200 */
.L_x_4787:
        /* <DEDUP_REMOVED lines=41> */
.L_x_4792:
[----:B------:R-:W-:Y:S05]  /*e6d70*/  BSYNC.RECONVERGENT B4 ;  /* 0x0000000000047941 */ /* 0x000fea0003800200 */
.L_x_4791:
        /* <DEDUP_REMOVED lines=131> */
.L_x_4796:
[----:B------:R-:W-:Y:S05]  /*e75b0*/  BSYNC.RECONVERGENT B5 ;  /* 0x0000000000057941 */ /* 0x000fea0003800200 */
.L_x_4795:
[----:B------:R-:W-:-:S07]  /*e75c0*/  VIADD R94, R42, 0x1 ;  /* 0x000000012a5e7836 */ /* 0x000fce0000000000 */
.L_x_4794:
[----:B------:R-:W-:Y:S05]  /*e75d0*/  BSYNC.RECONVERGENT B4 ;  /* 0x0000000000047941 */ /* 0x000fea0003800200 */
.L_x_4793:
        /* <DEDUP_REMOVED lines=41> */
.L_x_4798:
[----:B------:R-:W-:Y:S05]  /*e7870*/  BSYNC.RECONVERGENT B4 ;  /* 0x0000000000047941 */ /* 0x000fea0003800200 */
.L_x_4797:
        /* <DEDUP_REMOVED lines=157> */
.L_x_4802:
[----:B------:R-:W-:Y:S05]  /*e8250*/  BSYNC.RECONVERGENT B5 ;  /* 0x0000000000057941 */ /* 0x000fea0003800200 */
.L_x_4801:
[----:B------:R-:W-:-:S07]  /*e8260*/  VIADD R83, R42, 0x1 ;  /* 0x000000012a537836 */ /* 0x000fce0000000000 */
.L_x_4800:
[----:B------:R-:W-:Y:S05]  /*e8270*/  BSYNC.RECONVERGENT B4 ;  /* 0x0000000000047941 */ /* 0x000fea0003800200 */
.L_x_4799:
        /* <DEDUP_REMOVED lines=41> */
.L_x_4804:
[----:B------:R-:W-:Y:S05]  /*e8510*/  BSYNC.RECONVERGENT B4 ;  /* 0x0000000000047941 */ /* 0x000fea0003800200 */
.L_x_4803:
        /* <DEDUP_REMOVED lines=101> */
.L_x_4808:
[----:B------:R-:W-:Y:S05]  /*e8b70*/  BSYNC.RECONVERGENT B5 ;  /* 0x0000000000057941 */ /* 0x000fea0003800200 */
.L_x_4807:
[----:B------:R-:W-:-:S07]  /*e8b80*/  VIADD R90, R42, 0x1 ;  /* 0x000000012a5a7836 */ /* 0x000fce0000000000 */
.L_x_4806:
[----:B------:R-:W-:Y:S05]  /*e8b90*/  BSYNC.RECONVERGENT B4 ;  /* 0x0000000000047941 */ /* 0x000fea0003800200 */
.L_x_4805:
        /* <DEDUP_REMOVED lines=41> */
.L_x_4810:
[----:B------:R-:W-:Y:S05]  /*e8e30*/  BSYNC.RECONVERGENT B4 ;  /* 0x0000000000047941 */ /* 0x000fea0003800200 */
.L_x_4809:
        /* <DEDUP_REMOVED lines=98> */
.L_x_4814:
[----:B------:R-:W-:Y:S05]  /*e9460*/  BSYNC.RECONVERGENT B5 ;  /* 0x0000000000057941 */ /* 0x000fea0003800200 */
.L_x_4813:
[----:B------:R-:W-:-:S07]  /*e9470*/  VIADD R90, R42, 0x1 ;  /* 0x000000012a5a7836 */ /* 0x000fce0000000000 */
.L_x_4812:
[----:B------:R-:W-:Y:S05]  /*e9480*/  BSYNC.RECONVERGENT B4 ;  /* 0x0000000000047941 */ /* 0x000fea0003800200 */
.L_x_4811:
        /* <DEDUP_REMOVED lines=41> */
.L_x_4816:
[----:B------:R-:W-:Y:S05]  /*e9720*/  BSYNC.RECONVERGENT B4 ;  /* 0x0000000000047941 */ /* 0x000fea0003800200 */
.L_x_4815:
        /* <DEDUP_REMOVED lines=126> */
.L_x_4820:
[----:B------:R-:W-:Y:S05]  /*e9f10*/  BSYNC.RECONVERGENT B5 ;  /* 0x0000000000057941 */ /* 0x000fea0003800200 */
.L_x_4819:
[----:B------:R-:W-:-:S07]  /*e9f20*/  VIADD R90, R42, 0x1 ;  /* 0x000000012a5a7836 */ /* 0x000fce0000000000 */
.L_x_4818:
[----:B------:R-:W-:Y:S05]  /*e9f30*/  BSYNC.RECONVERGENT B4 ;  /* 0x0000000000047941 */ /* 0x000fea0003800200 */
.L_x_4817:
        /* <DEDUP_REMOVED lines=41> */
.L_x_4822:
[----:B------:R-:W-:Y:S05]  /*ea1d0*/  BSYNC.RECONVERGENT B4 ;  /* 0x0000000000047941 */ /* 0x000fea0003800200 */
.L_x_4821:
        /* <DEDUP_REMOVED lines=101> */
.L_x_4826:
[----:B------:R-:W-:Y:S05]  /*ea830*/  BSYNC.RECONVERGENT B5 ;  /* 0x0000000000057941 */ /* 0x000fea0003800200 */
.L_x_4825:
[----:B------:R-:W-:-:S07]  /*ea840*/  VIADD R90, R42, 0x1 ;  /* 0x000000012a5a7836 */ /* 0x000fce0000000000 */
.L_x_4824:
[----:B------:R-:W-:Y:S05]  /*ea850*/  BSYNC.RECONVERGENT B4 ;  /* 0x0000000000047941 */ /* 0x000fea0003800200 */
.L_x_4823:
        /* <DEDUP_REMOVED lines=41> */
.L_x_4828:
[----:B------:R-:W-:Y:S05]  /*eaaf0*/  BSYNC.RECONVERGENT B4 ;  /* 0x0000000000047941 */ /* 0x000fea0003800200 */
.L_x_4827:
        /* <DEDUP_REMOVED lines=82> */
.L_x_4780:
[----:B------:R-:W-:Y:S05]  /*eb020*/  BSYNC.RECONVERGENT B3 ;  /* 0x0000000000037941 */ /* 0x000fea0003800200 */
.L_x_4779:
[----:B------:R-:W-:-:S13]  /*eb030*/  ISETP.GT.U32.AND P1, PT, R58, 0x12b, PT ;  /* 0x0000012b3a00780c */ /* 0x000fda0003f24070 */
[----:B------:R-:W-:Y:S05]  /*eb040*/  @P1 BRA `(.L_x_4728) ;  /* 0x000001a400801947 */ /* 0x000fea0003800000 */
[----:B------:R-:W2:Y:S01]  /*eb050*/  LDCU UR4, c[0x0][0x3a0] ;  /* 0x00007400ff0477ac */ /* 0x000ea20008000800 */
[----:B0-----:R-:W-:Y:S01]  /*eb060*/  VIADD R40, R57, 0x2 ;  /* 0x0000000239287836 */ /* 0x001fe20000000000 */
        /* <DEDUP_REMOVED lines=29> */
.L_x_4834:
[----:B------:R-:W-:Y:S05]  /*eb240*/  BSYNC.RECONVERGENT B5 ;  /* 0x0000000000057941 */ /* 0x000fea0003800200 */
.L_x_4833:
[----:B------:R-:W-:-:S07]  /*eb250*/  VIADD R90, R42, 0x1 ;  /* 0x000000012a5a7836 */ /* 0x000fce0000000000 */
.L_x_4832:
[----:B------:R-:W-:Y:S05]  /*eb260*/  BSYNC.RECONVERGENT B4 ;  /* 0x0000000000047941 */ /* 0x000fea0003800200 */
.L_x_4831:
        /* <DEDUP_REMOVED lines=41> */
.L_x_4836:
[----:B------:R-:W-:Y:S05]  /*eb500*/  BSYNC.RECONVERGENT B4 ;  /* 0x0000000000047941 */ /* 0x000fea0003800200 */
.L_x_4835:
        /* <DEDUP_REMOVED lines=159> */
.L_x_4840:
[----:B------:R-:W-:Y:S05]  /*ebf00*/  BSYNC.RECONVERGENT B5 ;  /* 0x0000000000057941 */ /* 0x000fea0003800200 */
.L_x_4839:
[----:B------:R-:W-:-:S07]  /*ebf10*/  VIADD R90, R42, 0x1 ;  /* 0x000000012a5a7836 */ /* 0x000fce0000000000 */
.L_x_4838:
[----:B------:R-:W-:Y:S05]  /*ebf20*/  BSYNC.RECONVERGENT B4 ;  /* 0x0000000000047941 */ /* 0x000fea0003800200 */
.L_x_4837:
        /* <DEDUP_REMOVED lines=41> */
.L_x_4842:
[----:B------:R-:W-:Y:S05]  /*ec1c0*/  BSYNC.RECONVERGENT B4 ;  /* 0x0000000000047941 */ /* 0x000fea0003800200 */
.L_x_4841:
        /* <DEDUP_REMOVED lines=132> */
.L_x_4846:
[----:B------:R-:W-:Y:S05]  /*eca10*/  BSYNC.RECONVERGENT B5 ;  /* 0x0000000000057941 */ /* 0x000fea0003800200 */
.L_x_4845:
[----:B------:R-:W-:-:S07]  /*eca20*/  VIADD R90, R42, 0x1 ;  /* 0x000000012a5a7836 */ /* 0x000fce0000000000 */
.L_x_4844:
[----:B------:R-:W-:Y:S05]  /*eca30*/  BSYNC.RECONVERGENT B4 ;  /* 0x0000000000047941 */ /* 0x000fea0003800200 */
.L_x_4843:
        /* <DEDUP_REMOVED lines=41> */
.L_x_4848:
[----:B------:R-:W-:Y:S05]  /*eccd0*/  BSYNC.RECONVERGENT B4 ;  /* 0x0000000000047941 */ /* 0x000fea0003800200 */
.L_x_4847:
        /* <DEDUP_REMOVED lines=158> */
.L_x_4852:
[----:B------:R-:W-:Y:S05]  /*ed6c0*/  BSYNC.RECONVERGENT B5 ;  /* 0x0000000000057941 */ /* 0x000fea0003800200 */
.L_x_4851:
[----:B------:R-:W-:-:S07]  /*ed6d0*/  VIADD R90, R42, 0x1 ;  /* 0x000000012a5a7836 */ /* 0x000fce0000000000 */
.L_x_4850:
[----:B------:R-:W-:Y:S05]  /*ed6e0*/  BSYNC.RECONVERGENT B4 ;  /* 0x0000000000047941 */ /* 0x000fea0003800200 */
.L_x_4849:
        /* <DEDUP_REMOVED lines=41> */
.L_x_4854:
[----:B------:R-:W-:Y:S05]  /*ed980*/  BSYNC.RECONVERGENT B4 ;  /* 0x0000000000047941 */ /* 0x000fea0003800200 */
.L_x_4853:
        /* <DEDUP_REMOVED lines=101> */
.L_x_4858:
[----:B------:R-:W-:Y:S05]  /*edfe0*/  BSYNC.RECONVERGENT B5 ;  /* 0x0000000000057941 */ /* 0x000fea0003800200 */
.L_x_4857:
[----:B------:R-:W-:-:S07]  /*edff0*/  VIADD R81, R42, 0x1 ;  /* 0x000000012a517836 */ /* 0x000fce0000000000 */
.L_x_4856:
[----:B------:R-:W-:Y:S05]  /*ee000*/  BSYNC.RECONVERGENT B4 ;  /* 0x0000000000047941 */ /* 0x000fea0003800200 */
.L_x_4855:
        /* <DEDUP_REMOVED lines=41> */
.L_x_4860:
[----:B------:R-:W-:Y:S05]  /*ee2a0*/  BSYNC.RECONVERGENT B4 ;  /* 0x0000000000047941 */ /* 0x000fea0003800200 */
.L_x_4859:
        /* <DEDUP_REMOVED lines=98> */
.L_x_4864:
[----:B------:R-:W-:Y:S05]  /*ee8d0*/  BSYNC.RECONVERGENT B5 ;  /* 0x0000000000057941 */ /* 0x000fea0003800200 */
.L_x_4863:
[----:B------:R-:W-:-:S07]  /*ee8e0*/  VIADD R81, R42, 0x1 ;  /* 0x000000012a517836 */ /* 0x000fce0000000000 */
.L_x_4862:
[----:B------:R-:W-:Y:S05]  /*ee8f0*/  BSYNC.RECONVERGENT B4 ;  /* 0x0000000000047941 */ /* 0x000fea0003800200 */
.L_x_4861:
        /* <DEDUP_REMOVED lines=41> */
.L_x_4866:
[----:B------:R-:W-:Y:S05]  /*eeb90*/  BSYNC.RECONVERGENT B4 ;  /* 0x0000000000047941 */ /* 0x000fea0003800200 */
.L_x_4865:
        /* <DEDUP_REMOVED lines=68> */
[----:B------:R-:W-:Y:S07]  /*eefe0*/  BSSY.RECONVERGENT B4, `(.L_x_4867) ;  /* 0x000003c000047945 */ /* 0x000fee0003800200 */
        /* <DEDUP_REMOVED lines=57> */
.L_x_4870:
[----:B------:R-:W-:Y:S05]  /*ef380*/  BSYNC.RECONVERGENT B5 ;  /* 0x0000000000057941 */ /* 0x000fea0003800200 */
.L_x_4869:
[----:B------:R-:W-:-:S07]  /*ef390*/  VIADD R81, R42, 0x1 ;  /* 0x000000012a517836 */ /* 0x000fce0000000000 */
.L_x_4868:
[----:B------:R-:W-:Y:S05]  /*ef3a0*/  BSYNC.RECONVERGENT B4 ;  /* 0x0000000000047941 */ /* 0x000fea0003800200 */
.L_x_4867:
        /* <DEDUP_REMOVED lines=41> */
.L_x_4872:
[----:B------:R-:W-:Y:S05]  /*ef640*/  BSYNC.RECONVERGENT B4 ;  /* 0x0000000000047941 */ /* 0x000fea0003800200 */
.L_x_4871:
        /* <DEDUP_REMOVED lines=101> */
.L_x_4876:
[----:B------:R-:W-:Y:S05]  /*efca0*/  BSYNC.RECONVERGENT B5 ;  /* 0x0000000000057941 */ /* 0x000fea0003800200 */
.L_x_4875:
[----:B------:R-:W-:-:S07]  /*efcb0*/  VIADD R90, R42, 0x1 ;  /* 0x000000012a5a7836 */ /* 0x000fce0000000000 */
.L_x_4874:
[----:B------:R-:W-:Y:S05]  /*efcc0*/  BSYNC.RECONVERGENT B4 ;  /* 0x0000000000047941 */ /* 0x000fea0003800200 */
.L_x_4873:
        /* <DEDUP_REMOVED lines=41> */
.L_x_4878:
[----:B------:R-:W-:Y:S05]  /*eff60*/  BSYNC.RECONVERGENT B4 ;  /* 0x0000000000047941 */ /* 0x000fea0003800200 */
.L_x_4877:
        /* <DEDUP_REMOVED lines=82> */
.L_x_4830:
[----:B------:R-:W-:Y:S05]  /*f0490*/  BSYNC.RECONVERGENT B3 ;  /* 0x0000000000037941 */ /* 0x000fea0003800200 */
.L_x_4829:
[----:B------:R-:W-:-:S13]  /*f04a0*/  ISETP.GT.U32.AND P1, PT, R58, 0x12b, PT ;  /* 0x0000012b3a00780c */ /* 0x000fda0003f24070 */
[----:B------:R-:W-:Y:S05]  /*f04b0*/  @P1 BRA `(.L_x_4728) ;  /* 0x0000015000641947 */ /* 0x000fea0003800000 */
[----:B------:R-:W2:Y:S01]  /*f04c0*/  LDCU.U8 UR7, c[0x0][0x3b8] ;  /* 0x00007700ff0777ac */ /* 0x000ea20008000000 */
[----:B------:R-:W-:Y:S01]  /*f04d0*/  BSSY.RECONVERGENT B3, `(.L_x_4879) ;  /* 0x0000549000037945 */ /* 0x000fe20003800200 */
[----:B------:R-:W-:Y:S01]  /*f04e0*/  UMOV UR4, 0x3 ;  /* 0x0000000300047882 */ /* 0x000fe20000000000 */
[----:B------:R-:W3:Y:S01]  /*f04f0*/  LDCU UR8, c[0x0][0x39c] ;  /* 0x00007380ff0877ac */ /* 0x000ee20008000800 */
[----:B--2---:R-:W-:Y:S02]  /*f0500*/  UISETP.GE.U32.AND UP1, UPT, UR7, 0x32, UPT ;  /* 0x000000320700788c */ /* 0x004fe4000bf26070 */
[----:B------:R-:W-:Y:S02]  /*f0510*/  UISETP.GT.U32.AND UP0, UPT, UR7, 0x59, UPT ;  /* 0x000000590700788c */ /* 0x000fe4000bf04070 */
[----:B------:R-:W-:-:S04]  /*f0520*/  USEL UR4, UR4, 0x2, !UP1 ;  /* 0x0000000204047887 */ /* 0x000fc8000c800000 */
[----:B------:R-:W-:-:S04]  /*f0530*/  USEL UR4, UR4, 0x1, !UP0 ;  /* 0x0000000104047887 */ /* 0x000fc8000c000000 */
[----:B------:R-:W-:-:S06]  /*f0540*/  ULOP3.LUT UR4, UR4, 0x3, URZ, 0x3c, !UPT ;  /* 0x0000000304047892 */ /* 0x000fcc000f8e3cff */
[----:B0-----:R-:W-:-:S05]  /*f0550*/  VIADD R40, R55, UR4 ;  /* 0x0000000437287c36 */ /* 0x001fca0008000000 */
[----:B---3--:R-:W-:-:S04]  /*f0560*/  ISETP.GE.OR P6, PT, R40, UR8, P6 ;  /* 0x0000000828007c0c */ /* 0x008fc8000b7c6670 */
        /* <DEDUP_REMOVED lines=25> */
.L_x_4884:
[----:B------:R-:W-:Y:S05]  /*f0700*/  BSYNC.RECONVERGENT B5 ;  /* 0x0000000000057941 */ /* 0x000fea0003800200 */
.L_x_4883:
[----:B------:R-:W-:-:S07]  /*f0710*/  VIADD R90, R42, 0x1 ;  /* 0x000000012a5a7836 */ /* 0x000fce0000000000 */
.L_x_4882:
[----:B------:R-:W-:Y:S05]  /*f0720*/  BSYNC.RECONVERGENT B4 ;  /* 0x0000000000047941 */ /* 0x000fea0003800200 */
.L_x_4881:
        /* <DEDUP_REMOVED lines=41> */
.L_x_4886:
[----:B------:R-:W-:Y:S05]  /*f09c0*/  BSYNC.RECONVERGENT B4 ;  /* 0x0000000000047941 */ /* 0x000fea0003800200 */
.L_x_4885:
        /* <DEDUP_REMOVED lines=23> */
[----:B-1----:R-:W1:Y:S01]  /*f0b40*/  MUFU.RCP R87, R87 ;  /* 0x0000005700577308 */ /* 0x002e620000001000 */
[----:B------:R-:W-:-:S07]  /*f0b50*/  IMAD.MOV.U32 R82, RZ, RZ, RZ ;  /* 0x000000ffff527224 */ /* 0x000fce00078e00ff */
[----:B--2---:R-:W2:Y:S01]  /*f0b60*/  MUFU.RCP R86, R86 ;  /* 0x0000005600567308 */ /* 0x004ea20000001000 */
[----:B-1----:R-:W-:-:S07]  /*f0b70*/  VIADD R83, R87, 0xffffffe ;  /* 0x0ffffffe57537836 */ /* 0x002fce0000000000 */
[----:B------:R-:W1:Y:S01]  /*f0b80*/  F2I.FTZ.U32.TRUNC.NTZ R83, R83 ;  /* 0x0000005300537305 */ /* 0x000e62000021f000 */
[----:B--2---:R-:W-:Y:S01]  /*f0b90*/  VIADD R84, R86, 0xffffffe ;  /* 0x0ffffffe56547836 */ /* 0x004fe20000000000 */
[----:B------:R-:W-:-:S06]  /*f0ba0*/  DMUL R86, R90, R90 ;  /* 0x0000005a5a567228 */ /* 0x000fcc0000000000 */
        /* <DEDUP_REMOVED lines=10> */
[----:B------:R-:W-:-:S04]  /*f0c50*/  IMAD.HI.U32 R83, R85, R83, R84 ;  /* 0x0000005355537227 */ /* 0x000fc800078e0054 */
[----:B------:R-:W-:Y:S02]  /*f0c60*/  IMAD.MOV R84, RZ, RZ, -R99 ;  /* 0x000000ffff547224 */ /* 0x000fe400078e0a63 */
[----:B------:R-:W-:-:S04]  /*f0c70*/  IMAD.HI.U32 R83, R83, R82, RZ ;  /* 0x0000005253537227 */ /* 0x000fc800078e00ff */
[----:B------:R-:W-:-:S05]  /*f0c80*/  IMAD R84, R95, R84, R98 ;  /* 0x000000545f547224 */ /* 0x000fca00078e0262 */
[----:B------:R-:W-:-:S13]  /*f0c90*/  ISETP.GT.U32.AND P6, PT, R95, R84, PT ;  /* 0x000000545f00720c */ /* 0x000fda0003fc4070 */
[----:B------:R-:W-:Y:S02]  /*f0ca0*/  @!P6 IMAD.IADD R84, R84, 0x1, -R95 ;  /* 0x000000015454e824 */ /* 0x000fe400078e0a5f */
[----:B------:R-:W-:Y:S01]  /*f0cb0*/  @!P6 VIADD R99, R99, 0x1 ;  /* 0x000000016363e836 */ /* 0x000fe20000000000 */
[----:B------:R-:W-:Y:S02]  /*f0cc0*/  ISETP.NE.AND P6, PT, R93, RZ, PT ;  /* 0x000000ff5d00720c */ /* 0x000fe40003fc5270 */
[----:B------:R-:W-:Y:S02]  /*f0cd0*/  ISETP.GE.U32.AND P2, PT, R84, R95, PT ;  /* 0x0000005f5400720c */ /* 0x000fe40003f46070 */
[----:B------:R-:W-:-:S11]  /*f0ce0*/  PRMT R84, RZ, 0x7610, R84 ;  /* 0x00007610ff547816 */ /* 0x000fd60000000054 */
        /* <DEDUP_REMOVED lines=31> */
[----:B------:R-:W1:Y:S03]  /*f0ee0*/  I2F.F64 R98, R45 ;  /* 0x0000002d00627312 */ /* 0x000e660000201c00 */
[----:B------:R-:W-:-:S02]  /*f0ef0*/  VIMNMX R40, PT, PT, RZ, R43, !PT ;  /* 0x0000002bff287248 */ /* 0x000fc40007fe0100 */
        /* <DEDUP_REMOVED lines=77> */
.L_x_4890:
[----:B------:R-:W-:Y:S05]  /*f13d0*/  BSYNC.RECONVERGENT B5 ;  /* 0x0000000000057941 */ /* 0x000fea0003800200 */
.L_x_4889:
[----:B------:R-:W-:-:S07]  /*f13e0*/  VIADD R90, R42, 0x1 ;  /* 0x000000012a5a7836 */ /* 0x000fce0000000000 */
.L_x_4888:
[----:B------:R-:W-:Y:S05]  /*f13f0*/  BSYNC.RECONVERGENT B4 ;  /* 0x0000000000047941 */ /* 0x000fea0003800200 */
.L_x_4887:
        /* <DEDUP_REMOVED lines=41> */
.L_x_4892:
[----:B------:R-:W-:Y:S05]  /*f1690*/  BSYNC.RECONVERGENT B4 ;  /* 0x0000000000047941 */ /* 0x000fea0003800200 */
.L_x_4891:
        /* <DEDUP_REMOVED lines=132> */
.L_x_4896:
[----:B------:R-:W-:Y:S05]  /*f1ee0*/  BSYNC.RECONVERGENT B5 ;  /* 0x0000000000057941 */ /* 0x000fea0003800200 */
.L_x_4895:
[----:B------:R-:W-:-:S07]  /*f1ef0*/  VIADD R90, R42, 0x1 ;  /* 0x000000012a5a7836 */ /* 0x000fce0000000000 */
.L_x_4894:
[----:B------:R-:W-:Y:S05]  /*f1f00*/  BSYNC.RECONVERGENT B4 ;  /* 0x0000000000047941 */ /* 0x000fea0003800200 */
.L_x_4893:
        /* <DEDUP_REMOVED lines=41> */
.L_x_4898:
[----:B------:R-:W-:Y:S05]  /*f21a0*/  BSYNC.RECONVERGENT B4 ;  /* 0x0000000000047941 */ /* 0x000fea0003800200 */
.L_x_4897:
        /* <DEDUP_REMOVED lines=158> */
.L_x_4902:
[----:B------:R-:W-:Y:S05]  /*f2b90*/  BSYNC.RECONVERGENT B5 ;  /* 0x0000000000057941 */ /* 0x000fea0003800200 */
.L_x_4901:
[----:B------:R-:W-:-:S07]  /*f2ba0*/  VIADD R90, R42, 0x1 ;  /* 0x000000012a5a7836 */ /* 0x000fce0000000000 */
.L_x_4900:
[----:B------:R-:W-:Y:S05]  /*f2bb0*/  BSYNC.RECONVERGENT B4 ;  /* 0x0000000000047941 */ /* 0x000fea0003800200 */
.L_x_4899:
        /* <DEDUP_REMOVED lines=41> */
.L_x_4904:
[----:B------:R-:W-:Y:S05]  /*f2e50*/  BSYNC.RECONVERGENT B4 ;  /* 0x0000000000047941 */ /* 0x000fea0003800200 */
.L_x_4903:
        /* <DEDUP_REMOVED lines=101> */
.L_x_4908:
[----:B------:R-:W-:Y:S05]  /*f34b0*/  BSYNC.RECONVERGENT B5 ;  /* 0x0000000000057941 */ /* 0x000fea0003800200 */
.L_x_4907:
[----:B------:R-:W-:-:S07]  /*f34c0*/  VIADD R81, R42, 0x1 ;  /* 0x000000012a517836 */ /* 0x000fce0000000000 */
.L_x_4906:
[----:B------:R-:W-:Y:S05]  /*f34d0*/  BSYNC.RECONVERGENT B4 ;  /* 0x0000000000047941 */ /* 0x000fea0003800200 */
.L_x_4905:
        /* <DEDUP_REMOVED lines=41> */
.L_x_4910:
[----:B------:R-:W-:Y:S05]  /*f3770*/  BSYNC.RECONVERGENT B4 ;  /* 0x0000000000047941 */ /* 0x000fea0003800200 */
.L_x_4909:
        /* <DEDUP_REMOVED lines=98> */
.L_x_4914:
[----:B------:R-:W-:Y:S05]  /*f3da0*/  BSYNC.RECONVERGENT B5 ;  /* 0x0000000000057941 */ /* 0x000fea0003800200 */
.L_x_4913:
[----:B------:R-:W-:-:S07]  /*f3db0*/  VIADD R81, R42, 0x1 ;  /* 0x000000012a517836 */ /* 0x000fce0000000000 */
.L_x_4912:
[----:B------:R-:W-:Y:S05]  /*f3dc0*/  BSYNC.RECONVERGENT B4 ;  /* 0x0000000000047941 */ /* 0x000fea0003800200 */
.L_x_4911:
        /* <DEDUP_REMOVED lines=41> */
.L_x_4916:
[----:B------:R-:W-:Y:S05]  /*f4060*/  BSYNC.RECONVERGENT B4 ;  /* 0x0000000000047941 */ /* 0x000fea0003800200 */
.L_x_4915:
        /* <DEDUP_REMOVED lines=126> */
.L_x_4920:
[----:B------:R-:W-:Y:S05]  /*f4850*/  BSYNC.RECONVERGENT B5 ;  /* 0x0000000000057941 */ /* 0x000fea0003800200 */
.L_x_4919:
[----:B------:R-:W-:-:S07]  /*f4860*/  VIADD R81, R42, 0x1 ;  /* 0x000000012a517836 */ /* 0x000fce0000000000 */
.L_x_4918:
[----:B------:R-:W-:Y:S05]  /*f4870*/  BSYNC.RECONVERGENT B4 ;  /* 0x0000000000047941 */ /* 0x000fea0003800200 */
.L_x_4917:
        /* <DEDUP_REMOVED lines=41> */
.L_x_4922:
[----:B------:R-:W-:Y:S05]  /*f4b10*/  BSYNC.RECONVERGENT B4 ;  /* 0x0000000000047941 */ /* 0x000fea0003800200 */
.L_x_4921:
        /* <DEDUP_REMOVED lines=101> */
.L_x_4926:
[----:B------:R-:W-:Y:S05]  /*f5170*/  BSYNC.RECONVERGENT B5 ;  /* 0x0000000000057941 */ /* 0x000fea0003800200 */
.L_x_4925:
[----:B------:R-:W-:-:S07]  /*f5180*/  VIADD R90, R42, 0x1 ;  /* 0x000000012a5a7836 */ /* 0x000fce0000000000 */
.L_x_4924:
[----:B------:R-:W-:Y:S05]  /*f5190*/  BSYNC.RECONVERGENT B4 ;  /* 0x0000000000047941 */ /* 0x000fea0003800200 */
.L_x_4923:
        /* <DEDUP_REMOVED lines=41> */
.L_x_4928:
[----:B------:R-:W-:Y:S05]  /*f5430*/  BSYNC.RECONVERGENT B4 ;  /* 0x0000000000047941 */ /* 0x000fea0003800200 */
.L_x_4927:
        /* <DEDUP_REMOVED lines=82> */
.L_x_4880:
[----:B------:R-:W-:Y:S05]  /*f5960*/  BSYNC.RECONVERGENT B3 ;  /* 0x0000000000037941 */ /* 0x000fea0003800200 */
.L_x_4879:
        /* <DEDUP_REMOVED lines=33> */
.L_x_4934:
[----:B------:R-:W-:Y:S05]  /*f5b80*/  BSYNC.RECONVERGENT B5 ;  /* 0x0000000000057941 */ /* 0x000fea0003800200 */
.L_x_4933:
[----:B------:R-:W-:-:S07]  /*f5b90*/  VIADD R90, R42, 0x1 ;  /* 0x000000012a5a7836 */ /* 0x000fce0000000000 */
.L_x_4932:
[----:B------:R-:W-:Y:S05]  /*f5ba0*/  BSYNC.RECONVERGENT B4 ;  /* 0x0000000000047941 */ /* 0x000fea0003800200 */
.L_x_4931:
        /* <DEDUP_REMOVED lines=41> */
.L_x_4936:
[----:B------:R-:W-:Y:S05]  /*f5e40*/  BSYNC.RECONVERGENT B4 ;  /* 0x0000000000047941 */ /* 0x000fea0003800200 */
.L_x_4935:
        /* <DEDUP_REMOVED lines=159> */
.L_x_4940:
[----:B------:R-:W-:Y:S05]  /*f6840*/  BSYNC.RECONVERGENT B5 ;  /* 0x0000000000057941 */ /* 0x000fea0003800200 */
.L_x_4939:
[----:B------:R-:W-:-:S07]  /*f6850*/  VIADD R90, R42, 0x1 ;  /* 0x000000012a5a7836 */ /* 0x000fce0000000000 */
.L_x_4938:
[----:B------:R-:W-:Y:S05]  /*f6860*/  BSYNC.RECONVERGENT B4 ;  /* 0x0000000000047941 */ /* 0x000fea0003800200 */
.L_x_4937:
        /* <DEDUP_REMOVED lines=41> */
.L_x_4942:
[----:B------:R-:W-:Y:S05]  /*f6b00*/  BSYNC.RECONVERGENT B4 ;  /* 0x0000000000047941 */ /* 0x000fea0003800200 */
.L_x_4941:
        /* <DEDUP_REMOVED lines=132> */
.L_x_4946:
[----:B------:R-:W-:Y:S05]  /*f7350*/  BSYNC.RECONVERGENT B5 ;  /* 0x0000000000057941 */ /* 0x000fea0003800200 */
.L_x_4945:
[----:B------:R-:W-:-:S07]  /*f7360*/  VIADD R90, R42, 0x1 ;  /* 0x000000012a5a7836 */ /* 0x000fce0000000000 */
.L_x_4944:
[----:B------:R-:W-:Y:S05]  /*f7370*/  BSYNC.RECONVERGENT B4 ;  /* 0x0000000000047941 */ /* 0x000fea0003800200 */
.L_x_4943:
        /* <DEDUP_REMOVED lines=41> */
.L_x_4948:
[----:B------:R-:W-:Y:S05]  /*f7610*/  BSYNC.RECONVERGENT B4 ;  /* 0x0000000000047941 */ /* 0x000fea0003800200 */
.L_x_4947:
        /* <DEDUP_REMOVED lines=158> */
.L_x_4952:
[----:B------:R-:W-:Y:S05]  /*f8000*/  BSYNC.RECONVERGENT B5 ;  /* 0x0000000000057941 */ /* 0x000fea0003800200 */
.L_x_4951:
[----:B------:R-:W-:-:S07]  /*f8010*/  VIADD R90, R42, 0x1 ;  /* 0x000000012a5a7836 */ /* 0x000fce0000000000 */
.L_x_4950:
[----:B------:R-:W-:Y:S05]  /*f8020*/  BSYNC.RECONVERGENT B4 ;  /* 0x0000000000047941 */ /* 0x000fea0003800200 */
.L_x_4949:
        /* <DEDUP_REMOVED lines=41> */
.L_x_4954:
[----:B------:R-:W-:Y:S05]  /*f82c0*/  BSYNC.RECONVERGENT B4 ;  /* 0x0000000000047941 */ /* 0x000fea0003800200 */
.L_x_4953:
        /* <DEDUP_REMOVED lines=101> */
.L_x_4958:
[----:B------:R-:W-:Y:S05]  /*f8920*/  BSYNC.RECONVERGENT B5 ;  /* 0x0000000000057941 */ /* 0x000fea0003800200 */
.L_x_4957:
[----:B------:R-:W-:-:S07]  /*f8930*/  VIADD R81, R42, 0x1 ;  /* 0x000000012a517836 */ /* 0x000fce0000000000 */
.L_x_4956:
[----:B------:R-:W-:Y:S05]  /*f8940*/  BSYNC.RECONVERGENT B4 ;  /* 0x0000000000047941 */ /* 0x000fea0003800200 */
.L_x_4955:
        /* <DEDUP_REMOVED lines=41> */
.L_x_4960:
[----:B------:R-:W-:Y:S05]  /*f8be0*/  BSYNC.RECONVERGENT B4 ;  /* 0x0000000000047941 */ /* 0x000fea0003800200 */
.L_x_4959:
        /* <DEDUP_REMOVED lines=98> */
.L_x_4964:
[----:B------:R-:W-:Y:S05]  /*f9210*/  BSYNC.RECONVERGENT B5 ;  /* 0x0000000000057941 */ /* 0x000fea0003800200 */
.L_x_4963:
[----:B------:R-:W-:-:S07]  /*f9220*/  VIADD R81, R42, 0x1 ;  /* 0x000000012a517836 */ /* 0x000fce0000000000 */
.L_x_4962:
[----:B------:R-:W-:Y:S05]  /*f9230*/  BSYNC.RECONVERGENT B4 ;  /* 0x0000000000047941 */ /* 0x000fea0003800200 */
.L_x_4961:
        /* <DEDUP_REMOVED lines=41> */
.L_x_4966:
[----:B------:R-:W-:Y:S05]  /*f94d0*/  BSYNC.RECONVERGENT B4 ;  /* 0x0000000000047941 */ /* 0x000fea0003800200 */
.L_x_4965:
        /* <DEDUP_REMOVED lines=126> */
.L_x_4970:
[----:B------:R-:W-:Y:S05]  /*f9cc0*/  BSYNC.RECONVERGENT B5 ;  /* 0x0000000000057941 */ /* 0x000fea0003800200 */
.L_x_4969:
[----:B------:R-:W-:-:S07]  /*f9cd0*/  VIADD R81, R42, 0x1 ;  /* 0x000000012a517836 */ /* 0x000fce0000000000 */
.L_x_4968:
[----:B------:R-:W-:Y:S05]  /*f9ce0*/  BSYNC.RECONVERGENT B4 ;  /* 0x0000000000047941 */ /* 0x000fea0003800200 */
.L_x_4967:
        /* <DEDUP_REMOVED lines=41> */
.L_x_4972:
[----:B------:R-:W-:Y:S05]  /*f9f80*/  BSYNC.RECONVERGENT B4 ;  /* 0x0000000000047941 */ /* 0x000fea0003800200 */
.L_x_4971:
        /* <DEDUP_REMOVED lines=101> */
.L_x_4976:
[----:B------:R-:W-:Y:S05]  /*fa5e0*/  BSYNC.RECONVERGENT B5 ;  /* 0x0000000000057941 */ /* 0x000fea0003800200 */
.L_x_4975:
[----:B------:R-:W-:-:S07]  /*fa5f0*/  VIADD R90, R42, 0x1 ;  /* 0x000000012a5a7836 */ /* 0x000fce0000000000 */
.L_x_4974:
[----:B------:R-:W-:Y:S05]  /*fa600*/  BSYNC.RECONVERGENT B4 ;  /* 0x0000000000047941 */ /* 0x000fea0003800200 */
.L_x_4973:
        /* <DEDUP_REMOVED lines=41> */
.L_x_4978:
[----:B------:R-:W-:Y:S05]  /*fa8a0*/  BSYNC.RECONVERGENT B4 ;  /* 0x0000000000047941 */ /* 0x000fea0003800200 */
.L_x_4977:
        /* <DEDUP_REMOVED lines=82> */
.L_x_4930:
[----:B------:R-:W-:Y:S05]  /*fadd0*/  BSYNC.RECONVERGENT B3 ;  /* 0x0000000000037941 */ /* 0x000fea0003800200 */
.L_x_4929:
[----:B------:R-:W-:-:S13]  /*fade0*/  ISETP.GT.U32.AND P1, PT, R58, 0x12b, PT ;  /* 0x0000012b3a00780c */ /* 0x000fda0003f24070 */
[----:B------:R-:W-:Y:S05]  /*fadf0*/  @P1 BRA `(.L_x_4728) ;  /* 0x000000a800141947 */ /* 0x000fea0003800000 */
[----:B------:R-:W2:Y:S01]  /*fae00*/  LDCU UR4, c[0x0][0x39c] ;  /* 0x00007380ff0477ac */ /* 0x000ea20008000800 */
[----:B0-----:R-:W-:Y:S01]  /*fae10*/  VIADD R40, R57, 0x5 ;  /* 0x0000000539287836 */ /* 0x001fe20000000000 */
[----:B------:R-:W-:Y:S04]  /*fae20*/  BSSY.RECONVERGENT B3, `(.L_x_4979) ;  /* 0x0000541000037945 */ /* 0x000fe80003800200 */
        /* <DEDUP_REMOVED lines=26> */
.L_x_4984:
[----:B------:R-:W-:Y:S05]  /*fafd0*/  BSYNC.RECONVERGENT B5 ;  /* 0x0000000000057941 */ /* 0x000fea0003800200 */
.L_x_4983:
[----:B------:R-:W-:-:S07]  /*fafe0*/  VIADD R90, R42, 0x1 ;  /* 0x000000012a5a7836 */ /* 0x000fce0000000000 */
.L_x_4982:
[----:B------:R-:W-:Y:S05]  /*faff0*/  BSYNC.RECONVERGENT B4 ;  /* 0x0000000000047941 */ /* 0x000fea0003800200 */
.L_x_4981:
        /* <DEDUP_REMOVED lines=41> */
.L_x_4986:
[----:B------:R-:W-:Y:S05]  /*fb290*/  BSYNC.RECONVERGENT B4 ;  /* 0x0000000000047941 */ /* 0x000fea0003800200 */
.L_x_4985:
        /* <DEDUP_REMOVED lines=160> */
.L_x_4990:
[----:B------:R-:W-:Y:S05]  /*fbca0*/  BSYNC.RECONVERGENT B5 ;  /* 0x0000000000057941 */ /* 0x000fea0003800200 */
.L_x_4989:
[----:B------:R-:W-:-:S07]  /*fbcb0*/  VIADD R90, R42, 0x1 ;  /* 0x000000012a5a7836 */ /* 0x000fce0000000000 */
.L_x_4988:
[----:B------:R-:W-:Y:S05]  /*fbcc0*/  BSYNC.RECONVERGENT B4 ;  /* 0x0000000000047941 */ /* 0x000fea0003800200 */
.L_x_4987:
        /* <DEDUP_REMOVED lines=41> */
.L_x_4992:
[----:B------:R-:W-:Y:S05]  /*fbf60*/  BSYNC.RECONVERGENT B4 ;  /* 0x0000000000047941 */ /* 0x000fea0003800200 */
.L_x_4991:
        /* <DEDUP_REMOVED lines=132> */
.L_x_4996:
[----:B------:R-:W-:Y:S05]  /*fc7b0*/  BSYNC.RECONVERGENT B5 ;  /* 0x0000000000057941 */ /* 0x000fea0003800200 */
.L_x_4995:
[----:B------:R-:W-:-:S07]  /*fc7c0*/  VIADD R90, R42, 0x1 ;  /* 0x000000012a5a7836 */ /* 0x000fce0000000000 */
.L_x_4994:
[----:B------:R-:W-:Y:S05]  /*fc7d0*/  BSYNC.RECONVERGENT B4 ;  /* 0x0000000000047941 */ /* 0x000fea0003800200 */
.L_x_4993:
        /* <DEDUP_REMOVED lines=41> */
.L_x_4998:
[----:B------:R-:W-:Y:S05]  /*fca70*/  BSYNC.RECONVERGENT B4 ;  /* 0x0000000000047941 */ /* 0x000fea0003800200 */
.L_x_4997:
        /* <DEDUP_REMOVED lines=158> */
.L_x_5002:
[----:B------:R-:W-:Y:S05]  /*fd460*/  BSYNC.RECONVERGENT B5 ;  /* 0x0000000000057941 */ /* 0x000fea0003800200 */
.L_x_5001:
[----:B------:R-:W-:-:S07]  /*fd470*/  VIADD R90, R42, 0x1 ;  /* 0x000000012a5a7836 */ /* 0x000fce0000000000 */
.L_x_5000:
[----:B------:R-:W-:Y:S05]  /*fd480*/  BSYNC.RECONVERGENT B4 ;  /* 0x0000000000047941 */ /* 0x000fea0003800200 */
.L_x_4999:
        /* <DEDUP_REMOVED lines=41> */
.L_x_5004:
[----:B------:R-:W-:Y:S05]  /*fd720*/  BSYNC.RECONVERGENT B4 ;  /* 0x0000000000047941 */ /* 0x000fea0003800200 */
.L_x_5003:
        /* <DEDUP_REMOVED lines=101> */
.L_x_5008:
[----:B------:R-:W-:Y:S05]  /*fdd80*/  BSYNC.RECONVERGENT B5 ;  /* 0x0000000000057941 */ /* 0x000fea0003800200 */
.L_x_5007:
[----:B------:R-:W-:-:S07]  /*fdd90*/  VIADD R81, R42, 0x1 ;  /* 0x000000012a517836 */ /* 0x000fce0000000000 */
.L_x_5006:
[----:B------:R-:W-:Y:S05]  /*fdda0*/  BSYNC.RECONVERGENT B4 ;  /* 0x0000000000047941 */ /* 0x000fea0003800200 */
.L_x_5005:
        /* <DEDUP_REMOVED lines=41> */
.L_x_5010:
[----:B------:R-:W-:Y:S05]  /*fe040*/  BSYNC.RECONVERGENT B4 ;  /* 0x0000000000047941 */ /* 0x000fea0003800200 */
.L_x_5009:
        /* <DEDUP_REMOVED lines=98> */
.L_x_5014:
[----:B------:R-:W-:Y:S05]  /*fe670*/  BSYNC.RECONVERGENT B5 ;  /* 0x0000000000057941 */ /* 0x000fea0003800200 */
.L_x_5013:
[----:B------:R-:W-:-:S07]  /*fe680*/  VIADD R81, R42, 0x1 ;  /* 0x000000012a517836 */ /* 0x000fce0000000000 */
.L_x_5012:
[----:B------:R-:W-:Y:S05]  /*fe690*/  BSYNC.RECONVERGENT B4 ;  /* 0x0000000000047941 */ /* 0x000fea0003800200 */
.L_x_5011:
        /* <DEDUP_REMOVED lines=41> */
.L_x_5016:
[----:B------:R-:W-:Y:S05]  /*fe930*/  BSYNC.RECONVERGENT B4 ;  /* 0x0000000000047941 */ /* 0x000fea0003800200 */
.L_x_5015:
        /* <DEDUP_REMOVED lines=126> */
.L_x_5020:
[----:B------:R-:W-:Y:S05]  /*ff120*/  BSYNC.RECONVERGENT B5 ;  /* 0x0000000000057941 */ /* 0x000fea0003800200 */
.L_x_5019:
[----:B------:R-:W-:-:S07]  /*ff130*/  VIADD R81, R42, 0x1 ;  /* 0x000000012a517836 */ /* 0x000fce0000000000 */
.L_x_5018:
[----:B------:R-:W-:Y:S05]  /*ff140*/  BSYNC.RECONVERGENT B4 ;  /* 0x0000000000047941 */ /* 0x000fea0003800200 */
.L_x_5017:
        /* <DEDUP_REMOVED lines=41> */
.L_x_5022:
[----:B------:R-:W-:Y:S05]  /*ff3e0*/  BSYNC.RECONVERGENT B4 ;  /* 0x0000000000047941 */ /* 0x000fea0003800200 */
.L_x_5021:
        /* <DEDUP_REMOVED lines=101> */
.L_x_5026:
[----:B------:R-:W-:Y:S05]  /*ffa40*/  BSYNC.RECONVERGENT B5 ;  /* 0x0000000000057941 */ /* 0x000fea0003800200 */
.L_x_5025:
[----:B------:R-:W-:-:S07]  /*ffa50*/  VIADD R90, R42, 0x1 ;  /* 0x000000012a5a7836 */ /* 0x000fce0000000000 */
.L_x_5024:
[----:B------:R-:W-:Y:S05]  /*ffa60*/  BSYNC.RECONVERGENT B4 ;  /* 0x0000000000047941 */ /* 0x000fea0003800200 */
.L_x_5023:
        /* <DEDUP_REMOVED lines=41> */
.L_x_5028:
[----:B------:R-:W-:Y:S05]  /*ffd00*/  BSYNC.RECONVERGENT B4 ;  /* 0x0000000000047941 */ /* 0x000fea0003800200 */
.L_x_5027:
        /* <DEDUP_REMOVED lines=82> */
.L_x_4980:
[----:B------:R-:W-:Y:S05]  /*100230*/  BSYNC.RECONVERGENT B3 ;  /* 0x0000000000037941 */ /* 0x000fea0003800200 */
.L_x_4979:
[----:B------:R-:W-:-:S13]  /*100240*/  ISETP.GT.U32.AND P1, PT, R58, 0x12b, PT ;  /* 0x0000012b3a00780c */ /* 0x000fda0003f24070 */
[----:B------:R-:W-:Y:S05]  /*100250*/  @P1 BRA `(.L_x_4728) ;  /* 0x0000005000fc1947 */ /* 0x000fea0003800000 */
[----:B------:R-:W2:Y:S01]  /*100260*/  LDCU UR4, c[0x0][0x3a0] ;  /* 0x00007400ff0477ac */ /* 0x000ea20008000800 */
[----:B------:R-:W-:Y:S01]  /*100270*/  VIADD R57, R57, 0x6 ;  /* 0x0000000639397836 */ /* 0x000fe20000000000 */
[----:B------:R-:W3:Y:S01]  /*100280*/  LDCU UR7, c[0x0][0x39c] ;  /* 0x00007380ff0777ac */ /* 0x000ee20008000800 */
[----:B--2---:R-:W-:-:S04]  /*100290*/  ISETP.GE.AND P1, PT, R61, UR4, PT ;  /* 0x000000043d007c0c */ /* 0x004fc8000bf26270 */
[----:B---3--:R-:W-:-:S04]  /*1002a0*/  ISETP.GE.OR P1, PT, R57, UR7, P1 ;  /* 0x0000000739007c0c */ /* 0x008fc80008f26670 */
[----:B------:R-:W-:-:S13]  /*1002b0*/  ISETP.LT.OR P1, PT, R57, RZ, P1 ;  /* 0x000000ff3900720c */ /* 0x000fda0000f21670 */
[----:B------:R-:W-:Y:S05]  /*1002c0*/  @P1 BRA `(.L_x_4728) ;  /* 0x0000005000e01947 */ /* 0x000fea0003800000 */
[----:B------:R-:W2:Y:S01]  /*1002d0*/  LDCU UR4, c[0x0][0x3a4] ;  /* 0x00007480ff0477ac */ /* 0x000ea20008000800 */
[----:B------:R-:W-:Y:S01]  /*1002e0*/  DSETP.NEU.AND P5, PT, |R72|, +INF , PT ;  /* 0x7ff000004800742a */ /* 0x000fe20003fad200 */
[----:B------:R-:W-:Y:S01]  /*1002f0*/  BSSY.RECONVERGENT B3, `(.L_x_5029) ;  /* 0x0000017000037945 */ /* 0x000fe20003800200 */
[----:B------:R-:W-:Y:S01]  /*100300*/  IMAD.MOV.U32 R61, RZ, RZ, 0x1 ;  /* 0x00000001ff3d7424 */ /* 0x000fe200078e00ff */
[----:B------:R-:W3:Y:S01]  /*100310*/  LDCU UR7, c[0x0][0x3a8] ;  /* 0x00007500ff0777ac */ /* 0x000ee20008000800 */
[----:B01----:R-:W-:Y:S02]  /*100320*/  IMAD.MOV.U32 R80, RZ, RZ, R70 ;  /* 0x000000ffff507224 */ /* 0x003fe400078e0046 */
[----:B------:R-:W-:Y:S02]  /*100330*/  IMAD.MOV.U32 R81, RZ, RZ, R71 ;  /* 0x000000ffff517224 */ /* 0x000fe400078e0047 */
[----:B--2---:R-:W-:Y:S02]  /*100340*/  IMAD R57, R57, UR4, RZ ;  /* 0x0000000439397c24 */ /* 0x004fe4000f8e02ff */
        /* <DEDUP_REMOVED lines=15> */
.L_x_5032:
[----:B------:R-:W-:Y:S05]  /*100440*/  BSYNC.RECONVERGENT B4 ;  /* 0x0000000000047941 */ /* 0x000fea0003800200 */
.L_x_5031:
[----:B------:R-:W-:-:S07]  /*100450*/  VIADD R61, R42, 0x1 ;  /* 0x000000012a3d7836 */ /* 0x000fce0000000000 */
.L_x_5030:
[----:B------:R-:W-:Y:S05]  /*100460*/  BSYNC.RECONVERGENT B3 ;  /* 0x0000000000037941 */ /* 0x000fea0003800200 */
.L_x_5029:
        /* <DEDUP_REMOVED lines=41> */
.L_x_5034:
[----:B------:R-:W-:Y:S05]  /*100700*/  BSYNC.RECONVERGENT B3 ;  /* 0x0000000000037941 */ /* 0x000fea0003800200 */
.L_x_5033:
        /* <DEDUP_REMOVED lines=26> */
[----:B-1----:R-:W-:Y:S01]  /*1008b0*/  VIADD R85, R89, 0xffffffe ;  /* 0x0ffffffe59557836 */ /* 0x002fe20000000000 */
[----:B------:R-:W-:-:S06]  /*1008c0*/  FSEL R89, -R84, 0.11223486810922622681, !P1 ;  /* 0x3de5db6554597808 */ /* 0x000fcc0004800100 */
[----:B------:R-:W1:Y:S01]  /*1008d0*/  F2I.FTZ.U32.TRUNC.NTZ R85, R85 ;  /* 0x0000005500557305 */ /* 0x000e62000021f000 */
[----:B--2---:R-:W-:-:S07]  /*1008e0*/  VIADD R86, R93, 0xffffffe ;  /* 0x0ffffffe5d567836 */ /* 0x004fce0000000000 */
        /* <DEDUP_REMOVED lines=132> */
.L_x_5038:
[----:B------:R-:W-:Y:S05]  /*101130*/  BSYNC.RECONVERGENT B4 ;  /* 0x0000000000047941 */ /* 0x000fea0003800200 */
.L_x_5037:
[----:B------:R-:W-:-:S07]  /*101140*/  VIADD R61, R42, 0x1 ;  /* 0x000000012a3d7836 */ /* 0x000fce0000000000 */
.L_x_5036:
[----:B------:R-:W-:Y:S05]  /*101150*/  BSYNC.RECONVERGENT B3 ;  /* 0x0000000000037941 */ /* 0x000fea0003800200 */
.L_x_5035:
        /* <DEDUP_REMOVED lines=41> */
.L_x_5040:
[----:B------:R-:W-:Y:S05]  /*1013f0*/  BSYNC.RECONVERGENT B3 ;  /* 0x0000000000037941 */ /* 0x000fea0003800200 */
.L_x_5039:
        /* <DEDUP_REMOVED lines=131> */
.L_x_5044:
[----:B------:R-:W-:Y:S05]  /*101c30*/  BSYNC.RECONVERGENT B4 ;  /* 0x0000000000047941 */ /* 0x000fea0003800200 */
.L_x_5043:
[----:B------:R-:W-:-:S07]  /*101c40*/  VIADD R61, R42, 0x1 ;  /* 0x000000012a3d7836 */ /* 0x000fce0000000000 */
.L_x_5042:
[----:B------:R-:W-:Y:S05]  /*101c50*/  BSYNC.RECONVERGENT B3 ;  /* 0x0000000000037941 */ /* 0x000fea0003800200 */
.L_x_5041:
        /* <DEDUP_REMOVED lines=41> */
.L_x_5046:
[----:B------:R-:W-:Y:S05]  /*101ef0*/  BSYNC.RECONVERGENT B3 ;  /* 0x0000000000037941 */ /* 0x000fea0003800200 */
.L_x_5045:
        /* <DEDUP_REMOVED lines=99> */
[----:B------:R-:W-:Y:S07]  /*102530*/  BSSY.RECONVERGENT B3, `(.L_x_5047) ;  /* 0x000003d000037945 */ /* 0x000fee0003800200 */
        /* <DEDUP_REMOVED lines=37> */
[----:B------:R-:W-:Y:S02]  /*102790*/  IMAD.MOV.U32 R83, RZ, RZ, R71 ;  /* 0x000000ffff537224 */ /* 0x000fe400078e0047 */
        /* <DEDUP_REMOVED lines=20> */
.L_x_5050:
[----:B------:R-:W-:Y:S05]  /*1028e0*/  BSYNC.RECONVERGENT B4 ;  /* 0x0000000000047941 */ /* 0x000fea0003800200 */
.L_x_5049:
[----:B------:R-:W-:-:S07]  /*1028f0*/  VIADD R61, R42, 0x1 ;  /* 0x000000012a3d7836 */ /* 0x000fce0000000000 */
.L_x_5048:
[----:B------:R-:W-:Y:S05]  /*102900*/  BSYNC.RECONVERGENT B3 ;  /* 0x0000000000037941 */ /* 0x000fea0003800200 */
.L_x_5047:
        /* <DEDUP_REMOVED lines=41> */
.L_x_5052:
[----:B------:R-:W-:Y:S05]  /*102ba0*/  BSYNC.RECONVERGENT B3 ;  /* 0x0000000000037941 */ /* 0x000fea0003800200 */
.L_x_5051:
        /* <DEDUP_REMOVED lines=100> */
.L_x_5056:
[----:B------:R-:W-:Y:S05]  /*1031f0*/  BSYNC.RECONVERGENT B4 ;  /* 0x0000000000047941 */ /* 0x000fea0003800200 */
.L_x_5055:
[----:B------:R-:W-:-:S07]  /*103200*/  VIADD R88, R42, 0x1 ;  /* 0x000000012a587836 */ /* 0x000fce0000000000 */
.L_x_5054:
[----:B------:R-:W-:Y:S05]  /*103210*/  BSYNC.RECONVERGENT B3 ;  /* 0x0000000000037941 */ /* 0x000fea0003800200 */
.L_x_5053:
        /* <DEDUP_REMOVED lines=41> */
.L_x_5058:
[----:B------:R-:W-:Y:S05]  /*1034b0*/  BSYNC.RECONVERGENT B3 ;  /* 0x0000000000037941 */ /* 0x000fea0003800200 */
.L_x_5057:
        /* <DEDUP_REMOVED lines=98> */
.L_x_5062:
[----:B------:R-:W-:Y:S05]  /*103ae0*/  BSYNC.RECONVERGENT B4 ;  /* 0x0000000000047941 */ /* 0x000fea0003800200 */
.L_x_5061:
[----:B------:R-:W-:-:S07]  /*103af0*/  VIADD R88, R42, 0x1 ;  /* 0x000000012a587836 */ /* 0x000fce0000000000 */
.L_x_5060:
[----:B------:R-:W-:Y:S05]  /*103b00*/  BSYNC.RECONVERGENT B3 ;  /* 0x0000000000037941 */ /* 0x000fea0003800200 */
.L_x_5059:
        /* <DEDUP_REMOVED lines=41> */
.L_x_5064:
[----:B------:R-:W-:Y:S05]  /*103da0*/  BSYNC.RECONVERGENT B3 ;  /* 0x0000000000037941 */ /* 0x000fea0003800200 */
.L_x_5063:
        /* <DEDUP_REMOVED lines=38> */
[----:B------:R-:W-:Y:S01]  /*104010*/  PRMT R48, RZ, 0x7610, R48 ;  /* 0x00007610ff307816 */ /* 0x000fe20000000030 */
[----:B------:R-:W2:Y:S04]  /*104020*/  LDC R60, c[0x0][0x398] ;  /* 0x0000e600ff3c7b82 */ /* 0x000ea80000000800 */
        /* <DEDUP_REMOVED lines=29> */
[----:B------:R-:W-:-:S06]  /*104200*/  IMAD.MOV.U32 R88, RZ, RZ, 0x1 ;  /* 0x00000001ff587424 */ /* 0x000fcc00078e00ff */
        /* <DEDUP_REMOVED lines=57> */
.L_x_5068:
[----:B------:R-:W-:Y:S05]  /*1045a0*/  BSYNC.RECONVERGENT B4 ;  /* 0x0000000000047941 */ /* 0x000fea0003800200 */
.L_x_5067:
[----:B------:R-:W-:-:S07]  /*1045b0*/  VIADD R88, R42, 0x1 ;  /* 0x000000012a587836 */ /* 0x000fce0000000000 */
.L_x_5066:
[----:B------:R-:W-:Y:S05]  /*1045c0*/  BSYNC.RECONVERGENT B3 ;  /* 0x0000000000037941 */ /* 0x000fea0003800200 */
.L_x_5065:
        /* <DEDUP_REMOVED lines=41> */
.L_x_5070:
[----:B------:R-:W-:Y:S05]  /*104860*/  BSYNC.RECONVERGENT B3 ;  /* 0x0000000000037941 */ /* 0x000fea0003800200 */
.L_x_5069:
        /* <DEDUP_REMOVED lines=18> */
[C---:B---3--:R-:W-:Y:S01]  /*104990*/  DFMA R40, R84.reuse, R40, R44 ;  /* 0x000000285428722b */ /* 0x048fe2000000002c */
[----:B------:R-:W1:Y:S07]  /*1049a0*/  I2F.F64 R44, R59 ;  /* 0x0000003b002c7312 */ /* 0x000e6e0000201c00 */
[----:B------:R-:W-:Y:S01]  /*1049b0*/  DFMA R40, R84, R40, R46 ;  /* 0x000000285428722b */ /* 0x000fe2000000002e */
[----:B------:R-:W-:-:S07]  /*1049c0*/  IMAD.MOV.U32 R47, RZ, RZ, 0x3fe00000 ;  /* 0x3fe00000ff2f7424 */ /* 0x000fce00078e00ff */
[----:B----4-:R-:W-:Y:S02]  /*1049d0*/  DFMA R40, R84, R40, R48 ;  /* 0x000000285428722b */ /* 0x010fe40000000030 */
[----:B-1----:R-:W-:Y:S01]  /*1049e0*/  DFMA R76, R76, -0.5, R44 ;  /* 0xbfe000004c4c782b */ /* 0x002fe2000000002c */
[----:B------:R-:W-:-:S05]  /*1049f0*/  IMAD.MOV.U32 R44, RZ, RZ, RZ ;  /* 0x000000ffff2c7224 */ /* 0x000fca00078e00ff */
        /* <DEDUP_REMOVED lines=67> */
[----:B0-----:R-:W-:Y:S05]  /*104e30*/  CALL.REL.NOINC `($_Z21render_braille_kernelPKhjjjiiiiiidhhPhS1_S1_$__internal_trig_reduction_slowpathd) ;  /* 0x0000006800147944 */ /* 0x001fea0003c00000 */
[----:B------:R-:W-:Y:S02]  /*104e40*/  IMAD.MOV.U32 R56, RZ, RZ, R42 ;  /* 0x000000ffff387224 */ /* 0x000fe400078e002a */
[----:B------:R-:W-:Y:S02]  /*104e50*/  IMAD.MOV.U32 R74, RZ, RZ, R46 ;  /* 0x000000ffff4a7224 */ /* 0x000fe400078e002e */
[----:B------:R-:W-:-:S07]  /*104e60*/  IMAD.MOV.U32 R75, RZ, RZ, R47 ;  /* 0x000000ffff4b7224 */ /* 0x000fce00078e002f */
.L_x_5074:
[----:B------:R-:W-:Y:S05]  /*104e70*/  BSYNC.RECONVERGENT B4 ;  /* 0x0000000000047941 */ /* 0x000fea0003800200 */
.L_x_5073:
[----:B------:R-:W-:Y:S02]  /*104e80*/  VIADD R59, R56, 0x1 ;  /* 0x00000001383b7836 */ /* 0x000fe40000000000 */
[----:B------:R-:W-:Y:S02]  /*104e90*/  IMAD.MOV.U32 R70, RZ, RZ, R74 ;  /* 0x000000ffff467224 */ /* 0x000fe400078e004a */
[----:B------:R-:W-:-:S07]  /*104ea0*/  IMAD.MOV.U32 R71, RZ, RZ, R75 ;  /* 0x000000ffff477224 */ /* 0x000fce00078e004b */
.L_x_5072:
[----:B------:R-:W-:Y:S05]  /*104eb0*/  BSYNC.RECONVERGENT B3 ;  /* 0x0000000000037941 */ /* 0x000fea0003800200 */
.L_x_5071:
        /* <DEDUP_REMOVED lines=38> */
.L_x_5076:
[----:B------:R-:W-:Y:S05]  /*105120*/  BSYNC.RECONVERGENT B3 ;  /* 0x0000000000037941 */ /* 0x000fea0003800200 */
.L_x_5075:
        /* <DEDUP_REMOVED lines=82> */
.L_x_4728:
[----:B------:R-:W-:Y:S05]  /*105650*/  BSYNC.RECONVERGENT B2 ;  /* 0x0000000000027941 */ /* 0x000fea0003800200 */
.L_x_3677:
[----:B------:R-:W-:Y:S01]  /*105660*/  ISETP.NE.AND P0, PT, R58, RZ, PT ;  /* 0x000000ff3a00720c */ /* 0x000fe20003f05270 */
[----:B0-----:R-:W-:Y:S01]  /*105670*/  IMAD.MOV.U32 R52, RZ, RZ, 0x80 ;  /* 0x00000080ff347424 */ /* 0x001fe200078e00ff */
[----:B------:R-:W-:Y:S01]  /*105680*/  BSSY.RECONVERGENT B0, `(.L_x_5077) ;  /* 0x00001cd000007945 */ /* 0x000fe20003800200 */
[----:B------:R-:W-:Y:S02]  /*105690*/  IMAD.MOV.U32 R72, RZ, RZ, 0x80 ;  /* 0x00000080ff487424 */ /* 0x000fe400078e00ff */
[----:B------:R-:W-:Y:S01]  /*1056a0*/  IMAD.MOV.U32 R40, RZ, RZ, 0x80 ;  /* 0x00000080ff287424 */ /* 0x000fe200078e00ff */
[----:B------:R-:W-:Y:S01]  /*1056b0*/  PRMT R52, R52, 0x5410, R52 ;  /* 0x0000541034347816 */ /* 0x000fe20000000034 */
[----:B------:R-:W-:Y:S01]  /*1056c0*/  IMAD.MOV.U32 R73, RZ, RZ, 0x40 ;  /* 0x00000040ff497424 */ /* 0x000fe200078e00ff */
[----:B------:R-:W-:Y:S01]  /*1056d0*/  PRMT R72, R72, 0x5410, R72 ;  /* 0x0000541048487816 */ /* 0x000fe20000000048 */
[----:B-12---:R-:W-:Y:S02]  /*1056e0*/  IMAD.MOV.U32 R41, RZ, RZ, 0x40 ;  /* 0x00000040ff297424 */ /* 0x006fe400078e00ff */
        /* <DEDUP_REMOVED lines=8> */
.L_x_5080:
        /* <DEDUP_REMOVED lines=9> */
.L_x_5079:
        /* <DEDUP_REMOVED lines=8> */
.L_x_5088:
        /* <DEDUP_REMOVED lines=15> */
.L_x_5087:
        /* <DEDUP_REMOVED lines=28> */
.L_x_5086:
[----:B------:R-:W-:Y:S05]  /*105b30*/  BSYNC.RECONVERGENT B3 ;  /* 0x0000000000037941 */ /* 0x000fea0003800200 */
.L_x_5085:
        /* <DEDUP_REMOVED lines=23> */
.L_x_5084:
[----:B------:R-:W-:Y:S05]  /*105cb0*/  BSYNC.RECONVERGENT B2 ;  /* 0x0000000000027941 */ /* 0x000fea0003800200 */
.L_x_5083:
[----:B------:R-:W-:Y:S02]  /*105cc0*/  VIADD R43, R43, 0x1 ;  /* 0x000000012b2b7836 */ /* 0x000fe40000000000 */
[----:B------:R-:W-:-:S03]  /*105cd0*/  VIADD R44, R44, 0xffffffff ;  /* 0xffffffff2c2c7836 */ /* 0x000fc60000000000 */
[----:B------:R-:W-:-:S13]  /*105ce0*/  ISETP.NE.AND P0, PT, R43, R56, PT ;  /* 0x000000382b00720c */ /* 0x000fda0003f05270 */
[----:B------:R-:W-:Y:S05]  /*105cf0*/  @P0 BRA `(.L_x_5088) ;  /* 0xfffffff800e00947 */ /* 0x000fea000383ffff */
.L_x_5082:
[----:B------:R-:W-:Y:S05]  /*105d00*/  BSYNC.RECONVERGENT B1 ;  /* 0x0000000000017941 */ /* 0x000fea0003800200 */
.L_x_5081:
[----:B------:R-:W-:Y:S01]  /*105d10*/  ISETP.GE.AND P0, PT, R58, 0x1, PT ;  /* 0x000000013a00780c */ /* 0x000fe20003f06270 */
[----:B------:R-:W-:Y:S01]  /*105d20*/  BSSY.RECONVERGENT B1, `(.L_x_5089) ;  /* 0x0000100000017945 */ /* 0x000fe20003800200 */
[----:B------:R-:W-:Y:S01]  /*105d30*/  IMAD.MOV.U32 R50, RZ, RZ, RZ ;  /* 0x000000ffff327224 */ /* 0x000fe200078e00ff */
[----:B--2---:R-:W-:Y:S01]  /*105d40*/  CS2R R44, SRZ ;  /* 0x00000000002c7805 */ /* 0x004fe2000001ff00 */
[----:B------:R-:W-:Y:S01]  /*105d50*/  IMAD.MOV.U32 R48, RZ, RZ, RZ ;  /* 0x000000ffff307224 */ /* 0x000fe200078e00ff */
[----:B0-----:R-:W-:Y:S01]  /*105d60*/  CS2R R42, SRZ ;  /* 0x00000000002a7805 */ /* 0x001fe2000001ff00 */
[----:B------:R-:W-:Y:S02]  /*105d70*/  IMAD.MOV.U32 R46, RZ, RZ, RZ ;  /* 0x000000ffff2e7224 */ /* 0x000fe400078e00ff */
[----:B------:R-:W-:-:S05]  /*105d80*/  IMAD.MOV.U32 R41, RZ, RZ, RZ ;  /* 0x000000ffff297224 */ /* 0x000fca00078e00ff */
[----:B------:R-:W-:Y:S05]  /*105d90*/  @!P0 BRA `(.L_x_5090) ;  /* 0x0000000c00e08947 */ /* 0x000fea0003800000 */
[----:B------:R-:W-:-:S06]  /*105da0*/  LEA.HI R47, R58, R1, RZ, 0x1f ;  /* 0x000000013a2f7211 */ /* 0x000fcc00078ff8ff */
[----:B------:R-:W5:Y:S01]  /*105db0*/  LDL.U8 R47, [R47+0x4b4] ;  /* 0x0004b4002f2f7983 */ /* 0x000f620000100000 */
[C---:B------:R-:W-:Y:S01]  /*105dc0*/  ISETP.GE.U32.AND P1, PT, R58.reuse, 0x8, PT ;  /* 0x000000083a00780c */ /* 0x040fe20003f26070 */
[----:B------:R-:W-:Y:S01]  /*105dd0*/  BSSY.RECONVERGENT B2, `(.L_x_5091) ;  /* 0x0000085000027945 */ /* 0x000fe20003800200 */
[----:B------:R-:W-:Y:S02]  /*105de0*/  LOP3.LUT R92, R58, 0x7, RZ, 0xc0, !PT ;  /* 0x000000073a5c7812 */ /* 0x000fe400078ec0ff */
[----:B------:R-:W-:Y:S02]  /*105df0*/  CS2R R40, SRZ ;  /* 0x0000000000287805 */ /* 0x000fe4000001ff00 */
[----:B------:R-:W-:Y:S02]  /*105e00*/  CS2R R44, SRZ ;  /* 0x00000000002c7805 */ /* 0x000fe4000001ff00 */
[----:B------:R-:W-:Y:S02]  /*105e10*/  CS2R R42, SRZ ;  /* 0x00000000002a7805 */ /* 0x000fe4000001ff00 */
[----:B------:R-:W-:Y:S01]  /*105e20*/  ISETP.NE.AND P0, PT, R92, RZ, PT ;  /* 0x000000ff5c00720c */ /* 0x000fe20003f05270 */
[----:B------:R-:W-:-:S02]  /*105e30*/  IMAD.MOV.U32 R46, RZ, RZ, RZ ;  /* 0x000000ffff2e7224 */ /* 0x000fc400078e00ff */
[----:B------:R-:W-:Y:S02]  /*105e40*/  IMAD.MOV.U32 R48, RZ, RZ, RZ ;  /* 0x000000ffff307224 */ /* 0x000fe400078e00ff */
[----:B------:R-:W-:Y:S01]  /*105e50*/  IMAD.MOV.U32 R50, RZ, RZ, RZ ;  /* 0x000000ffff327224 */ /* 0x000fe200078e00ff */
[----:B------:R-:W-:Y:S07]  /*105e60*/  @!P1 BRA `(.L_x_5092) ;  /* 0x0000000400ec9947 */ /* 0x000fee0003800000 */
[----:B------:R-:W-:Y:S01]  /*105e70*/  LOP3.LUT R40, R58, 0x7ffffff8, RZ, 0xc0, !PT ;  /* 0x7ffffff83a287812 */ /* 0x000fe200078ec0ff */
[C---:B------:R-:W-:Y:S01]  /*105e80*/  VIADD R91, R1.reuse, 0x38b ;  /* 0x0000038b015b7836 */ /* 0x040fe20000000000 */
[----:B------:R-:W-:Y:S01]  /*105e90*/  CS2R R44, SRZ ;  /* 0x00000000002c7805 */ /* 0x000fe2000001ff00 */
[C---:B------:R-:W-:Y:S01]  /*105ea0*/  VIADD R90, R1.reuse, 0x3 ;  /* 0x00000003015a7836 */ /* 0x040fe20000000000 */
[----:B------:R-:W-:Y:S01]  /*105eb0*/  CS2R R42, SRZ ;  /* 0x00000000002a7805 */ /* 0x000fe2000001ff00 */
[C---:B------:R-:W-:Y:S02]  /*105ec0*/  VIADD R89, R1.reuse, 0x133 ;  /* 0x0000013301597836 */ /* 0x040fe40000000000 */
[----:B------:R-:W-:Y:S02]  /*105ed0*/  VIADD R88, R1, 0x25f ;  /* 0x0000025f01587836 */ /* 0x000fe40000000000 */
[----:B------:R-:W-:Y:S02]  /*105ee0*/  IMAD.MOV.U32 R41, RZ, RZ, RZ ;  /* 0x000000ffff297224 */ /* 0x000fe400078e00ff */
[----:B------:R-:W-:-:S02]  /*105ef0*/  IMAD.MOV.U32 R46, RZ, RZ, RZ ;  /* 0x000000ffff2e7224 */ /* 0x000fc400078e00ff */
[----:B------:R-:W-:Y:S02]  /*105f00*/  IMAD.MOV.U32 R48, RZ, RZ, RZ ;  /* 0x000000ffff307224 */ /* 0x000fe400078e00ff */
[----:B------:R-:W-:Y:S02]  /*105f10*/  IMAD.MOV.U32 R50, RZ, RZ, RZ ;  /* 0x000000ffff327224 */ /* 0x000fe400078e00ff */
[----:B------:R-:W-:-:S07]  /*105f20*/  IMAD.MOV R93, RZ, RZ, -R40 ;  /* 0x000000ffff5d7224 */ /* 0x000fce00078e0a28 */
.L_x_5093:
        /* <DEDUP_REMOVED lines=111> */
.L_x_5092:
[----:B------:R-:W-:Y:S05]  /*106620*/  BSYNC.RECONVERGENT B2 ;  /* 0x0000000000027941 */ /* 0x000fea0003800200 */
.L_x_5091:
        /* <DEDUP_REMOVED lines=60> */
.L_x_5095:
[----:B------:R-:W-:Y:S05]  /*1069f0*/  BSYNC.RECONVERGENT B2 ;  /* 0x0000000000027941 */ /* 0x000fea0003800200 */
.L_x_5094:
        /* <DEDUP_REMOVED lines=34> */
.L_x_5097:
[----:B------:R-:W-:Y:S05]  /*106c20*/  BSYNC.RECONVERGENT B2 ;  /* 0x0000000000027941 */ /* 0x000fea0003800200 */
.L_x_5096:
        /* <DEDUP_REMOVED lines=15> */
.L_x_5090:
[----:B------:R-:W-:Y:S05]  /*106d20*/  BSYNC.RECONVERGENT B1 ;  /* 0x0000000000017941 */ /* 0x000fea0003800200 */
.L_x_5089:
        /* <DEDUP_REMOVED lines=19> */
[----:B-----5:R-:W-:-:S04]  /*106e60*/  IMAD R47, R52, R45, RZ ;  /* 0x0000002d342f7224 */ /* 0x020fc800078e02ff */
[----:B------:R-:W-:-:S06]  /*106e70*/  IMAD.HI.U32 R57, R57, R47, R56 ;  /* 0x0000002f39397227 */ /* 0x000fcc00078e0038 */
[----:B------:R-:W-:-:S04]  /*106e80*/  IMAD.HI.U32 R47, R57, R50, RZ ;  /* 0x00000032392f7227 */ /* 0x000fc800078e00ff */
[----:B------:R-:W-:-:S04]  /*106e90*/  IMAD.HI.U32 R49, R57, R48, RZ ;  /* 0x0000003039317227 */ /* 0x000fc800078e00ff */
[----:B------:R-:W-:-:S04]  /*106ea0*/  IMAD.HI.U32 R57, R57, R46, RZ ;  /* 0x0000002e39397227 */ /* 0x000fc800078e00ff */
[----:B------:R-:W-:Y:S02]  /*106eb0*/  IMAD.MOV R40, RZ, RZ, -R47 ;  /* 0x000000ffff287224 */ /* 0x000fe400078e0a2f */
[----:B------:R-:W-:Y:S02]  /*106ec0*/  IMAD.MOV R51, RZ, RZ, -R49 ;  /* 0x000000ffff337224 */ /* 0x000fe400078e0a31 */
[----:B------:R-:W-:Y:S02]  /*106ed0*/  IMAD.MOV R52, RZ, RZ, -R57 ;  /* 0x000000ffff347224 */ /* 0x000fe400078e0a39 */
[C---:B------:R-:W-:Y:S01]  /*106ee0*/  IMAD R50, R45.reuse, R40, R50 ;  /* 0x000000282d327224 */ /* 0x040fe200078e0232 */
[----:B------:R-:W-:Y:S01]  /*106ef0*/  LOP3.LUT R40, RZ, R45, RZ, 0x33, !PT ;  /* 0x0000002dff287212 */ /* 0x000fe200078e33ff */
        /* <DEDUP_REMOVED lines=14> */
[----:B------:R-:W-:-:S07]  /*106fe0*/  ISETP.NE.U32.AND P6, PT, R45, RZ, PT ;  /* 0x000000ff2d00720c */ /* 0x000fce0003fc5070 */
        /* <DEDUP_REMOVED lines=9> */
.L_x_5099:
[----:B------:R-:W-:Y:S05]  /*107080*/  BSYNC.RECONVERGENT B1 ;  /* 0x0000000000017941 */ /* 0x000fea0003800200 */
.L_x_5098:
        /* <DEDUP_REMOVED lines=8> */
[----:B-----5:R0:W2:Y:S02]  /*107110*/  F2I.FTZ.U32.TRUNC.NTZ R47, R46 ;  /* 0x0000002e002f7305 */ /* 0x0200a4000021f000 */
        /* <DEDUP_REMOVED lines=35> */
.L_x_5078:
[----:B------:R-:W-:Y:S05]  /*107350*/  BSYNC.RECONVERGENT B0 ;  /* 0x0000000000007941 */ /* 0x000fea0003800200 */
.L_x_5077:
        /* <DEDUP_REMOVED lines=17> */
[----:B------:R-:W-:Y:S01]  /*107470*/  IMAD R74, RZ, RZ, -UR4 ;  /* 0x80000004ff4a7e24 */ /* 0x000fe2000f8e02ff */
[----:B------:R-:W-:-:S04]  /*107480*/  UMOV UR4, 0xff ;  /* 0x000000ff00047882 */ /* 0x000fc80000000000 */
[----:B------:R-:W-:Y:S01]  /*107490*/  VIADDMNMX R74, R74, R41, 0x1, !PT ;  /* 0x000000014a4a7446 */ /* 0x000fe20007800129 */
[----:B------:R-:W-:Y:S06]  /*1074a0*/  BRA.U !UP0, `(.L_x_5100) ;  /* 0x0000001508787547 */ /* 0x000fec000b800000 */
[----:B------:R-:W-:Y:S02]  /*1074b0*/  LOP3.LUT R44, R74, 0xff, RZ, 0xc0, !PT ;  /* 0x000000ff4a2c7812 */ /* 0x000fe400078ec0ff */
[----:B------:R-:W-:-:S07]  /*1074c0*/  MOV R45, 0x1074e0 ;  /* 0x001074e0002d7802 */ /* 0x000fce0000000f00 */
[----:B-1---5:R-:W-:Y:S05]  /*1074d0*/  CALL.REL.NOINC `($__internal_6_$__cuda_sm20_div_u16) ;  /* 0x0000003c006c7944 */ /* 0x022fea0003c00000 */
[----:B------:R-:W-:Y:S01]  /*1074e0*/  LOP3.LUT R70, R70, 0xffff, RZ, 0xc0, !PT ;  /* 0x0000ffff46467812 */ /* 0x000fe200078ec0ff */
[----:B------:R-:W-:Y:S01]  /*1074f0*/  IMAD.MOV.U32 R75, RZ, RZ, RZ ;  /* 0x000000ffff4b7224 */ /* 0x000fe200078e00ff */
[----:B------:R-:W-:Y:S01]  /*107500*/  CS2R R86, SRZ ;  /* 0x0000000000567805 */ /* 0x000fe2000001ff00 */
[----:B------:R-:W-:Y:S02]  /*107510*/  IMAD.MOV.U32 R71, RZ, RZ, R74 ;  /* 0x000000ffff477224 */ /* 0x000fe400078e004a */
[----:B------:R-:W-:-:S05]  /*107520*/  VIADD R40, R70, 0x1 ;  /* 0x0000000146287836 */ /* 0x000fca0000000000 */
[----:B------:R-:W-:-:S05]  /*107530*/  LOP3.LUT R40, R40, 0x1fe, RZ, 0xc0, !PT ;  /* 0x000001fe28287812 */ /* 0x000fca00078ec0ff */
[----:B------:R-:W-:-:S07]  /*107540*/  IMAD.MOV R76, RZ, RZ, -R40 ;  /* 0x000000ffff4c7224 */ /* 0x000fce00078e0a28 */
.L_x_5113:
        /* <DEDUP_REMOVED lines=40> */
[--C-:B------:R-:W-:Y:S02]  /*1077d0*/  @P4 DADD R78, R78, R14.reuse ;  /* 0x000000004e4e4229 */ /* 0x100fe4000000000e */
[----:B------:R-:W-:Y:S02]  /*1077e0*/  ISETP.NE.AND P0, PT, R56, RZ, PT ;  /* 0x000000ff3800720c */ /* 0x000fe40003f05270 */
[----:B------:R-:W-:Y:S02]  /*1077f0*/  @!P4 DADD R42, R42, R14 ;  /* 0x000000002a2ac229 */ /* 0x000fe4000000000e */
[----:B------:R-:W-:Y:S02]  /*107800*/  ISETP.EQ.OR P0, PT, R57, RZ, !P0 ;  /* 0x000000ff3900720c */ /* 0x000fe40004702670 */
[----:B------:R-:W-:-:S04]  /*107810*/  @P5 DADD R78, R36, R78 ;  /* 0x00000000244e5229 */ /* 0x000fc8000000004e */
[----:B------:R-:W-:Y:S01]  /*107820*/  @!P5 DADD R42, R36, R42 ;  /* 0x00000000242ad229 */ /* 0x000fe2000000002a */
[----:B------:R-:W-:-:S03]  /*107830*/  ISETP.NE.AND P5, PT, R76, RZ, PT ;  /* 0x000000ff4c00720c */ /* 0x000fc60003fa5270 */
        /* <DEDUP_REMOVED lines=20> */
[----:B------:R-:W-:Y:S05]  /*107980*/  CALL.REL.NOINC `($__internal_5_$__cuda_sm20_div_rn_f64_full) ;  /* 0x0000003000d87944 */ /* 0x000fea0003c00000 */
[----:B------:R-:W-:Y:S02]  /*107990*/  IMAD.MOV.U32 R68, RZ, RZ, R46 ;  /* 0x000000ffff447224 */ /* 0x000fe400078e002e */
[----:B------:R-:W-:-:S07]  /*1079a0*/  IMAD.MOV.U32 R69, RZ, RZ, R47 ;  /* 0x000000ffff457224 */ /* 0x000fce00078e002f */
.L_x_5104:
[----:B------:R-:W-:Y:S05]  /*1079b0*/  BSYNC.RECONVERGENT B2 ;  /* 0x0000000000027941 */ /* 0x000fea0003800200 */
.L_x_5103:
        /* <DEDUP_REMOVED lines=20> */
.L_x_5106:
[----:B------:R-:W-:Y:S05]  /*107b00*/  BSYNC.RECONVERGENT B2 ;  /* 0x0000000000027941 */ /* 0x000fea0003800200 */
.L_x_5105:
        /* <DEDUP_REMOVED lines=10> */
.L_x_5102:
[----:B------:R-:W-:Y:S05]  /*107bb0*/  BSYNC.RECONVERGENT B1 ;  /* 0x0000000000017941 */ /* 0x000fea0003800200 */
.L_x_5101:
        /* <DEDUP_REMOVED lines=27> */
[--C-:B------:R-:W-:Y:S01]  /*107d70*/  @P4 DADD R68, R68, R10.reuse ;  /* 0x0000000044444229 */ /* 0x100fe2000000000a */
        /* <DEDUP_REMOVED lines=40> */
.L_x_5110:
[----:B------:R-:W-:Y:S05]  /*108000*/  BSYNC.RECONVERGENT B2 ;  /* 0x0000000000027941 */ /* 0x000fea0003800200 */
.L_x_5109:
        /* <DEDUP_REMOVED lines=20> */
.L_x_5112:
[----:B------:R-:W-:Y:S05]  /*108150*/  BSYNC.RECONVERGENT B2 ;  /* 0x0000000000027941 */ /* 0x000fea0003800200 */
.L_x_5111:
        /* <DEDUP_REMOVED lines=10> */
.L_x_5108:
[----:B------:R-:W-:Y:S05]  /*108200*/  BSYNC.RECONVERGENT B1 ;  /* 0x0000000000017941 */ /* 0x000fea0003800200 */
.L_x_5107:
[C---:B------:R-:W-:Y:S01]  /*108210*/  IADD3 R75, PT, PT, R74.reuse, R75, R74 ;  /* 0x0000004b4a4b7210 */ /* 0x040fe20007ffe04a */
[----:B------:R-:W-:Y:S01]  /*108220*/  IMAD R71, R74, 0x2, R71 ;  /* 0x000000024a477824 */ /* 0x000fe200078e0247 */
[----:B------:R-:W-:Y:S06]  /*108230*/  @P5 BRA `(.L_x_5113) ;  /* 0xfffffff000c45947 */ /* 0x000fec000383ffff */
[----:B------:R-:W-:-:S04]  /*108240*/  LOP3.LUT R70, R70, 0x1, RZ, 0xc0, !PT ;  /* 0x0000000146467812 */ /* 0x000fc800078ec0ff */
[----:B------:R-:W-:-:S13]  /*108250*/  ISETP.NE.U32.AND P0, PT, R70, 0x1, PT ;  /* 0x000000014600780c */ /* 0x000fda0003f05070 */
[----:B------:R-:W-:Y:S05]  /*108260*/  @!P0 BRA `(.L_x_5114) ;  /* 0x00000004009c8947 */ /* 0x000fea0003800000 */
        /* <DEDUP_REMOVED lines=27> */
[--C-:B------:R-:W-:Y:S01]  /*108420*/  @P2 DADD R68, R68, R10.reuse ;  /* 0x0000000044442229 */ /* 0x100fe2000000000a */
        /* <DEDUP_REMOVED lines=11> */
[--C-:B------:R-:W-:Y:S02]  /*1084e0*/  @P4 DADD R68, R68, R14.reuse ;  /* 0x0000000044444229 */ /* 0x100fe4000000000e */
        /* <DEDUP_REMOVED lines=28> */
[----:B------:R-:W-:Y:S02]  /*1086b0*/  IMAD.MOV.U32 R64, RZ, RZ, R46 ;  /* 0x000000ffff407224 */ /* 0x000fe400078e002e */
[----:B------:R-:W-:-:S07]  /*1086c0*/  IMAD.MOV.U32 R65, RZ, RZ, R47 ;  /* 0x000000ffff417224 */ /* 0x000fce00078e002f */
.L_x_5117:
[----:B------:R-:W-:Y:S05]  /*1086d0*/  BSYNC.RECONVERGENT B2 ;  /* 0x0000000000027941 */ /* 0x000fea0003800200 */
.L_x_5116:
        /* <DEDUP_REMOVED lines=21> */
[----:B------:R-:W-:Y:S05]  /*108830*/  CALL.REL.NOINC `($__internal_5_$__cuda_sm20_div_rn_f64_full) ;  /* 0x00000024002c7944 */ /* 0x000fea0003c00000 */
.L_x_5119:
[----:B------:R-:W-:Y:S05]  /*108840*/  BSYNC.RECONVERGENT B2 ;  /* 0x0000000000027941 */ /* 0x000fea0003800200 */
.L_x_5118:
        /* <DEDUP_REMOVED lines=8> */
.L_x_5115:
[----:B------:R-:W-:Y:S05]  /*1088d0*/  BSYNC.RECONVERGENT B1 ;  /* 0x0000000000017941 */ /* 0x000fea0003800200 */
.L_x_5114:
        /* <DEDUP_REMOVED lines=27> */
.L_x_5100:
[----:B------:R-:W-:-:S09]  /*108a90*/  UISETP.GE.U32.AND UP0, UPT, UR6, 0x46, UPT ;  /* 0x000000460600788c */ /* 0x000fd2000bf06070 */
[----:B------:R-:W-:Y:S05]  /*108aa0*/  BRA.U !UP0, `(.L_x_5121) ;  /* 0x00000015080c7547 */ /* 0x000fea000b800000 */
        /* <DEDUP_REMOVED lines=10> */
.L_x_5134:
        /* <DEDUP_REMOVED lines=70> */
.L_x_5125:
[----:B------:R-:W-:Y:S05]  /*108fb0*/  BSYNC.RECONVERGENT B2 ;  /* 0x0000000000027941 */ /* 0x000fea0003800200 */
.L_x_5124:
        /* <DEDUP_REMOVED lines=20> */
.L_x_5127:
[----:B------:R-:W-:Y:S05]  /*109100*/  BSYNC.RECONVERGENT B2 ;  /* 0x0000000000027941 */ /* 0x000fea0003800200 */
.L_x_5126:
        /* <DEDUP_REMOVED lines=10> */
.L_x_5123:
[----:B------:R-:W-:Y:S05]  /*1091b0*/  BSYNC.RECONVERGENT B1 ;  /* 0x0000000000017941 */ /* 0x000fea0003800200 */
.L_x_5122:
        /* <DEDUP_REMOVED lines=68> */
.L_x_5131:
[----:B------:R-:W-:Y:S05]  /*109600*/  BSYNC.RECONVERGENT B2 ;  /* 0x0000000000027941 */ /* 0x000fea0003800200 */
.L_x_5130:
        /* <DEDUP_REMOVED lines=20> */
.L_x_5133:
[----:B------:R-:W-:Y:S05]  /*109750*/  BSYNC.RECONVERGENT B2 ;  /* 0x0000000000027941 */ /* 0x000fea0003800200 */
.L_x_5132:
        /* <DEDUP_REMOVED lines=10> */
.L_x_5129:
[----:B------:R-:W-:Y:S05]  /*109800*/  BSYNC.RECONVERGENT B1 ;  /* 0x0000000000017941 */ /* 0x000fea0003800200 */
.L_x_5128:
        /* <DEDUP_REMOVED lines=76> */
.L_x_5137:
[----:B------:R-:W-:Y:S05]  /*109cd0*/  BSYNC.RECONVERGENT B2 ;  /* 0x0000000000027941 */ /* 0x000fea0003800200 */
.L_x_5136:
        /* <DEDUP_REMOVED lines=22> */
.L_x_5139:
[----:B------:R-:W-:Y:S05]  /*109e40*/  BSYNC.RECONVERGENT B2 ;  /* 0x0000000000027941 */ /* 0x000fea0003800200 */
.L_x_5138:
        /* <DEDUP_REMOVED lines=8> */
.L_x_5135:
[----:B------:R-:W-:Y:S05]  /*109ed0*/  BSYNC.RECONVERGENT B1 ;  /* 0x0000000000017941 */ /* 0x000fea0003800200 */
.L_x_5121:
        /* <DEDUP_REMOVED lines=40> */
.L_x_5120:
[----:B------:R-:W-:Y:S01]  /*10a160*/  LOP3.LUT R4, R9, 0xffff, RZ, 0xc0, !PT ;  /* 0x0000ffff09047812 */ /* 0x000fe200078ec0ff */
[----:B------:R-:W-:Y:S01]  /*10a170*/  BSSY.RECONVERGENT B0, `(.L_x_5140) ;  /* 0x00000a3000007945 */ /* 0x000fe20003800200 */
[----:B------:R-:W-:Y:S02]  /*10a180*/  PRMT R12, R73, 0x7610, R12 ;  /* 0x00007610490c7816 */ /* 0x000fe4000000000c */
[C---:B------:R-:W-:Y:S02]  /*10a190*/  LOP3.LUT P0, RZ, R4.reuse, 0x2, RZ, 0xc0, !PT ;  /* 0x0000000204ff7812 */ /* 0x040fe4000780c0ff */
[C---:B------:R-:W-:Y:S02]  /*10a1a0*/  LOP3.LUT R11, R4.reuse, 0xff, RZ, 0xc0, !PT ;  /* 0x000000ff040b7812 */ /* 0x040fe400078ec0ff */
[----:B------:R-:W-:Y:S02]  /*10a1b0*/  LOP3.LUT P1, R6, R4, 0x1, RZ, 0xc0, !PT ;  /* 0x0000000104067812 */ /* 0x000fe4000782c0ff */
[----:B------:R-:W-:-:S02]  /*10a1c0*/  PRMT R13, R72, 0x7610, R13 ;  /* 0x00007610480d7816 */ /* 0x000fc4000000000d */
[----:B------:R-:W-:Y:S01]  /*10a1d0*/  R2P PR, R11, 0x7c ;  /* 0x0000007c0b007804 */ /* 0x000fe20000000000 */
[----:B------:R-:W-:Y:S01]  /*10a1e0*/  IMAD.MOV R5, RZ, RZ, -R6 ;  /* 0x000000ffff057224 */ /* 0x000fe200078e0a06 */
[----:B------:R-:W-:Y:S02]  /*10a1f0*/  SEL R7, R53, RZ, !P1 ;  /* 0x000000ff35077207 */ /* 0x000fe40004800000 */
[----:B------:R-:W-:Y:S02]  /*10a200*/  SEL R8, R0, RZ, !P1 ;  /* 0x000000ff00087207 */ /* 0x000fe40004800000 */
[----:B------:R-:W-:Y:S01]  /*10a210*/  SEL R10, R16, RZ, !P1 ;  /* 0x000000ff100a7207 */ /* 0x000fe20004800000 */
[----:B------:R-:W-:Y:S01]  /*10a220*/  @!P0 IMAD.IADD R7, R2, 0x1, R7 ;  /* 0x0000000102078824 */ /* 0x000fe200078e0207 */
[----:B------:R-:W-:Y:S01]  /*10a230*/  LOP3.LUT P1, RZ, R11, 0x80, RZ, 0xc0, !PT ;  /* 0x000000800bff7812 */ /* 0x000fe2000782c0ff */
[----:B------:R-:W-:Y:S01]  /*10a240*/  @!P0 IMAD.IADD R8, R3, 0x1, R8 ;  /* 0x0000000103088824 */ /* 0x000fe200078e0208 */
[C---:B------:R-:W-:Y:S01]  /*10a250*/  @P0 LOP3.LUT R11, R6.reuse, 0x1, RZ, 0x3c, !PT ;  /* 0x00000001060b0812 */ /* 0x040fe200078e3cff */
[----:B------:R-:W-:Y:S01]  /*10a260*/  @P0 VIADD R6, R6, 0x1 ;  /* 0x0000000106060836 */ /* 0x000fe20000000000 */
[----:B------:R-:W-:Y:S01]  /*10a270*/  LOP3.LUT R53, R5, R53, RZ, 0xc0, !PT ;  /* 0x0000003505357212 */ /* 0x000fe200078ec0ff */
[----:B------:R-:W-:Y:S01]  /*10a280*/  @!P0 IMAD.IADD R10, R17, 0x1, R10 ;  /* 0x00000001110a8824 */ /* 0x000fe200078e020a */
[C---:B------:R-:W-:Y:S01]  /*10a290*/  LOP3.LUT R0, R5.reuse, R0, RZ, 0xc0, !PT ;  /* 0x0000000005007212 */ /* 0x040fe200078ec0ff */
[----:B------:R-:W-:Y:S01]  /*10a2a0*/  @!P2 IMAD.IADD R7, R34, 0x1, R7 ;  /* 0x000000012207a824 */ /* 0x000fe200078e0207 */
[C---:B------:R-:W-:Y:S01]  /*10a2b0*/  @!P0 IADD3 R11, PT, PT, -R6.reuse, 0x2, RZ ;  /* 0x00000002060b8810 */ /* 0x040fe20007ffe1ff */
[----:B------:R-:W-:Y:S01]  /*10a2c0*/  @P2 VIADD R6, R6, 0x1 ;  /* 0x0000000106062836 */ /* 0x000fe20000000000 */
[----:B------:R-:W-:Y:S01]  /*10a2d0*/  LOP3.LUT R16, R5, R16, RZ, 0xc0, !PT ;  /* 0x0000001005107212 */ /* 0x000fe200078ec0ff */
[----:B------:R-:W-:Y:S01]  /*10a2e0*/  @P0 IMAD.IADD R53, R2, 0x1, R53 ;  /* 0x0000000102350824 */ /* 0x000fe200078e0235 */
[----:B------:R-:W-:Y:S01]  /*10a2f0*/  PRMT R14, R52, 0x7610, R14 ;  /* 0x00007610340e7816 */ /* 0x000fe2000000000e */
[----:B------:R-:W-:-:S02]  /*10a300*/  @P3 VIADD R6, R6, 0x1 ;  /* 0x0000000106063836 */ /* 0x000fc40000000000 */
[----:B------:R-:W-:Y:S02]  /*10a310*/  @P0 IMAD.IADD R0, R3, 0x1, R0 ;  /* 0x0000000103000824 */ /* 0x000fe400078e0200 */
[----:B------:R-:W-:Y:S02]  /*10a320*/  @P4 VIADD R6, R6, 0x1 ;  /* 0x0000000106064836 */ /* 0x000fe40000000000 */
[----:B------:R-:W-:Y:S02]  /*10a330*/  @P0 IMAD.IADD R16, R17, 0x1, R16 ;  /* 0x0000000111100824 */ /* 0x000fe400078e0210 */
[----:B------:R-:W-:Y:S02]  /*10a340*/  @P5 VIADD R6, R6, 0x1 ;  /* 0x0000000106065836 */ /* 0x000fe40000000000 */
[----:B------:R-:W-:Y:S02]  /*10a350*/  @P2 IMAD.IADD R53, R34, 0x1, R53 ;  /* 0x0000000122352824 */ /* 0x000fe400078e0235 */
[----:B------:R-:W-:-:S02]  /*10a360*/  @P6 VIADD R6, R6, 0x1 ;  /* 0x0000000106066836 */ /* 0x000fc40000000000 */
[C---:B------:R-:W-:Y:S02]  /*10a370*/  @!P2 IMAD.IADD R8, R35.reuse, 0x1, R8 ;  /* 0x000000012308a824 */ /* 0x040fe400078e0208 */
[----:B------:R-:W-:Y:S02]  /*10a380*/  @P2 IMAD.IADD R0, R35, 0x1, R0 ;  /* 0x0000000123002824 */ /* 0x000fe400078e0200 */
[C---:B------:R-:W-:Y:S02]  /*10a390*/  @!P2 IMAD.IADD R10, R26.reuse, 0x1, R10 ;  /* 0x000000011a0aa824 */ /* 0x040fe400078e020a */
[----:B------:R-:W-:Y:S02]  /*10a3a0*/  @P2 IMAD.IADD R16, R26, 0x1, R16 ;  /* 0x000000011a102824 */ /* 0x000fe400078e0210 */
[----:B------:R-:W-:Y:S02]  /*10a3b0*/  @!P2 VIADD R11, R11, 0x1 ;  /* 0x000000010b0ba836 */ /* 0x000fe40000000000 */
[----:B------:R-:W-:-:S02]  /*10a3c0*/  @P1 VIADD R6, R6, 0x1 ;  /* 0x0000000106061836 */ /* 0x000fc40000000000 */
[C---:B------:R-:W-:Y:S02]  /*10a3d0*/  @!P3 IMAD.IADD R7, R27.reuse, 0x1, R7 ;  /* 0x000000011b07b824 */ /* 0x040fe400078e0207 */
[----:B------:R-:W-:Y:S01]  /*10a3e0*/  @P3 IMAD.IADD R53, R27, 0x1, R53 ;  /* 0x000000011b353824 */ /* 0x000fe200078e0235 */
[----:B------:R-:W-:Y:S01]  /*10a3f0*/  ISETP.NE.AND P0, PT, R6, RZ, PT ;  /* 0x000000ff0600720c */ /* 0x000fe20003f05270 */
[C---:B------:R-:W-:Y:S02]  /*10a400*/  @!P3 IMAD.IADD R8, R28.reuse, 0x1, R8 ;  /* 0x000000011c08b824 */ /* 0x040fe400078e0208 */
[----:B------:R-:W-:Y:S02]  /*10a410*/  @P3 IMAD.IADD R0, R28, 0x1, R0 ;  /* 0x000000011c003824 */ /* 0x000fe400078e0200 */
[C---:B------:R-:W-:Y:S02]  /*10a420*/  @!P3 IMAD.IADD R10, R29.reuse, 0x1, R10 ;  /* 0x000000011d0ab824 */ /* 0x040fe400078e020a */
[----:B------:R-:W-:-:S02]  /*10a430*/  @P3 IMAD.IADD R16, R29, 0x1, R16 ;  /* 0x000000011d103824 */ /* 0x000fc400078e0210 */
[----:B------:R-:W-:Y:S02]  /*10a440*/  @!P3 VIADD R11, R11, 0x1 ;  /* 0x000000010b0bb836 */ /* 0x000fe40000000000 */
[C---:B------:R-:W-:Y:S02]  /*10a450*/  @!P4 IMAD.IADD R7, R30.reuse, 0x1, R7 ;  /* 0x000000011e07c824 */ /* 0x040fe400078e0207 */
[----:B------:R-:W-:Y:S02]  /*10a460*/  @P4 IMAD.IADD R53, R30, 0x1, R53 ;  /* 0x000000011e354824 */ /* 0x000fe400078e0235 */
        /* <DEDUP_REMOVED lines=35> */
[----:B------:R-:W0:Y:S08]  /*10a6a0*/  I2F.U32.RP R12, R6 ;  /* 0x00000006000c7306 */ /* 0x000e300000209000 */
[----:B------:R-:W2:Y:S08]  /*10a6b0*/  I2F.U32.RP R13, R11 ;  /* 0x0000000b000d7306 */ /* 0x000eb00000209000 */
[----:B0-----:R-:W0:Y:S08]  /*10a6c0*/  MUFU.RCP R12, R12 ;  /* 0x0000000c000c7308 */ /* 0x001e300000001000 */
[----:B--2---:R-:W2:Y:S01]  /*10a6d0*/  MUFU.RCP R13, R13 ;  /* 0x0000000d000d7308 */ /* 0x004ea20000001000 */
[----:B0-----:R-:W-:-:S07]  /*10a6e0*/  VIADD R2, R12, 0xffffffe ;  /* 0x0ffffffe0c027836 */ /* 0x001fce0000000000 */
[----:B------:R0:W3:Y:S01]  /*10a6f0*/  F2I.FTZ.U32.TRUNC.NTZ R3, R2 ;  /* 0x0000000200037305 */ /* 0x0000e2000021f000 */
[----:B--2---:R-:W-:-:S07]  /*10a700*/  VIADD R4, R13, 0xffffffe ;  /* 0x0ffffffe0d047836 */ /* 0x004fce0000000000 */
[----:B------:R2:W4:Y:S01]  /*10a710*/  F2I.FTZ.U32.TRUNC.NTZ R5, R4 ;  /* 0x0000000400057305 */ /* 0x000522000021f000 */
[----:B0-----:R-:W-:Y:S02]  /*10a720*/  IMAD.MOV.U32 R2, RZ, RZ, RZ ;  /* 0x000000ffff027224 */ /* 0x001fe400078e00ff */
[----:B---3--:R-:W-:Y:S02]  /*10a730*/  IMAD.MOV R15, RZ, RZ, -R3 ;  /* 0x000000ffff0f7224 */ /* 0x008fe400078e0a03 */
[----:B--2---:R-:W-:Y:S02]  /*10a740*/  IMAD.MOV.U32 R4, RZ, RZ, RZ ;  /* 0x000000ffff047224 */ /* 0x004fe400078e00ff */
[----:B------:R-:W-:-:S04]  /*10a750*/  IMAD R15, R15, R6, RZ ;  /* 0x000000060f0f7224 */ /* 0x000fc800078e02ff */
[----:B------:R-:W-:-:S04]  /*10a760*/  IMAD.HI.U32 R3, R3, R15, R2 ;  /* 0x0000000f03037227 */ /* 0x000fc800078e0002 */
[----:B----4-:R-:W-:Y:S02]  /*10a770*/  IMAD.MOV R14, RZ, RZ, -R5 ;  /* 0x000000ffff0e7224 */ /* 0x010fe400078e0a05 */
[----:B------:R-:W-:-:S04]  /*10a780*/  IMAD.HI.U32 R2, R3, R0, RZ ;  /* 0x0000000003027227 */ /* 0x000fc800078e00ff */
[----:B------:R-:W-:Y:S02]  /*10a790*/  IMAD R15, R14, R11, RZ ;  /* 0x0000000b0e0f7224 */ /* 0x000fe400078e02ff */
[----:B------:R-:W-:-:S04]  /*10a7a0*/  IMAD.HI.U32 R12, R3, R53, RZ ;  /* 0x00000035030c7227 */ /* 0x000fc800078e00ff */
[----:B------:R-:W-:-:S04]  /*10a7b0*/  IMAD.HI.U32 R5, R5, R15, R4 ;  /* 0x0000000f05057227 */ /* 0x000fc800078e0004 */
[----:B------:R-:W-:Y:S02]  /*10a7c0*/  IMAD.MOV R15, RZ, RZ, -R2 ;  /* 0x000000ffff0f7224 */ /* 0x000fe400078e0a02 */
[----:B------:R-:W-:Y:S02]  /*10a7d0*/  IMAD.MOV R13, RZ, RZ, -R12 ;  /* 0x000000ffff0d7224 */ /* 0x000fe400078e0a0c */
[----:B------:R-:W-:-:S04]  /*10a7e0*/  IMAD.HI.U32 R4, R3, R16, RZ ;  /* 0x0000001003047227 */ /* 0x000fc800078e00ff */
[C---:B------:R-:W-:Y:S02]  /*10a7f0*/  IMAD R3, R6.reuse, R15, R0 ;  /* 0x0000000f06037224 */ /* 0x040fe400078e0200 */
[----:B------:R-:W-:Y:S02]  /*10a800*/  IMAD R53, R6, R13, R53 ;  /* 0x0000000d06357224 */ /* 0x000fe400078e0235 */
[----:B------:R-:W-:Y:S01]  /*10a810*/  IMAD.HI.U32 R13, R5, R7, RZ ;  /* 0x00000007050d7227 */ /* 0x000fe200078e00ff */
[-C--:B------:R-:W-:Y:S02]  /*10a820*/  ISETP.GE.U32.AND P3, PT, R3, R6.reuse, PT ;  /* 0x000000060300720c */ /* 0x080fe40003f66070 */
[----:B------:R-:W-:Y:S01]  /*10a830*/  ISETP.GE.U32.AND P6, PT, R53, R6, PT ;  /* 0x000000063500720c */ /* 0x000fe20003fc6070 */
[----:B------:R-:W-:-:S04]  /*10a840*/  IMAD.HI.U32 R15, R5, R8, RZ ;  /* 0x00000008050f7227 */ /* 0x000fc800078e00ff */
[----:B------:R-:W-:-:S04]  /*10a850*/  IMAD.HI.U32 R17, R5, R10, RZ ;  /* 0x0000000a05117227 */ /* 0x000fc800078e00ff */
[----:B------:R-:W-:Y:S02]  /*10a860*/  IMAD.MOV R5, RZ, RZ, -R4 ;  /* 0x000000ffff057224 */ /* 0x000fe400078e0a04 */
[----:B------:R-:W-:Y:S02]  /*10a870*/  IMAD.MOV R0, RZ, RZ, -R13 ;  /* 0x000000ffff007224 */ /* 0x000fe400078e0a0d */
[----:B------:R-:W-:Y:S02]  /*10a880*/  IMAD.MOV R14, RZ, RZ, -R15 ;  /* 0x000000ffff0e7224 */ /* 0x000fe400078e0a0f */
[----:B------:R-:W-:Y:S02]  /*10a890*/  IMAD R5, R6, R5, R16 ;  /* 0x0000000506057224 */ /* 0x000fe400078e0210 */
[----:B------:R-:W-:Y:S02]  /*10a8a0*/  IMAD.MOV R16, RZ, RZ, -R17 ;  /* 0x000000ffff107224 */ /* 0x000fe400078e0a11 */
[----:B------:R-:W-:Y:S01]  /*10a8b0*/  IMAD R0, R11, R0, R7 ;  /* 0x000000000b007224 */ /* 0x000fe200078e0207 */
[----:B------:R-:W-:Y:S01]  /*10a8c0*/  ISETP.GE.U32.AND P5, PT, R5, R6, PT ;  /* 0x000000060500720c */ /* 0x000fe20003fa6070 */
[----:B------:R-:W-:-:S02]  /*10a8d0*/  IMAD R8, R11, R14, R8 ;  /* 0x0000000e0b087224 */ /* 0x000fc400078e0208 */
[----:B------:R-:W-:Y:S01]  /*10a8e0*/  IMAD R10, R11, R16, R10 ;  /* 0x000000100b0a7224 */ /* 0x000fe200078e020a */
[-C--:B------:R-:W-:Y:S01]  /*10a8f0*/  ISETP.GE.U32.AND P2, PT, R0, R11.reuse, PT ;  /* 0x0000000b0000720c */ /* 0x080fe20003f46070 */
[--C-:B------:R-:W-:Y:S01]  /*10a900*/  @P3 IMAD.IADD R3, R3, 0x1, -R6.reuse ;  /* 0x0000000103033824 */ /* 0x100fe200078e0a06 */
[-C--:B------:R-:W-:Y:S01]  /*10a910*/  ISETP.GE.U32.AND P1, PT, R8, R11.reuse, PT ;  /* 0x0000000b0800720c */ /* 0x080fe20003f26070 */
[--C-:B------:R-:W-:Y:S01]  /*10a920*/  @P6 IMAD.IADD R53, R53, 0x1, -R6.reuse ;  /* 0x0000000135356824 */ /* 0x100fe200078e0a06 */
[----:B------:R-:W-:Y:S01]  /*10a930*/  ISETP.GE.U32.AND P0, PT, R10, R11, PT ;  /* 0x0000000b0a00720c */ /* 0x000fe20003f06070 */
[----:B------:R-:W-:Y:S01]  /*10a940*/  @P6 VIADD R12, R12, 0x1 ;  /* 0x000000010c0c6836 */ /* 0x000fe20000000000 */
[-C--:B------:R-:W-:Y:S01]  /*10a950*/  ISETP.GE.U32.AND P6, PT, R3, R6.reuse, PT ;  /* 0x000000060300720c */ /* 0x080fe20003fc6070 */
[----:B------:R-:W-:Y:S01]  /*10a960*/  @P3 VIADD R2, R2, 0x1 ;  /* 0x0000000102023836 */ /* 0x000fe20000000000 */
[-C--:B------:R-:W-:Y:S01]  /*10a970*/  ISETP.GE.U32.AND P4, PT, R53, R6.reuse, PT ;  /* 0x000000063500720c */ /* 0x080fe20003f86070 */
[----:B------:R-:W-:Y:S01]  /*10a980*/  @P5 IMAD.IADD R5, R5, 0x1, -R6 ;  /* 0x0000000105055824 */ /* 0x000fe200078e0a06 */
[----:B------:R-:W-:Y:S01]  /*10a990*/  LOP3.LUT R3, RZ, R6, RZ, 0x33, !PT ;  /* 0x00000006ff037212 */ /* 0x000fe200078e33ff */
[----:B------:R-:W-:-:S02]  /*10a9a0*/  @P5 VIADD R4, R4, 0x1 ;  /* 0x0000000104045836 */ /* 0x000fc40000000000 */
        /* <DEDUP_REMOVED lines=9> */
[----:B------:R-:W-:Y:S01]  /*10aa40*/  ISETP.GE.U32.AND P5, PT, R10, R11, PT ;  /* 0x0000000b0a00720c */ /* 0x000fe20003fa6070 */
[----:B------:R-:W-:Y:S01]  /*10aa50*/  @P1 VIADD R15, R15, 0x1 ;  /* 0x000000010f0f1836 */ /* 0x000fe20000000000 */
[----:B------:R-:W-:Y:S01]  /*10aa60*/  ISETP.NE.U32.AND P2, PT, R6, RZ, PT ;  /* 0x000000ff0600720c */ /* 0x000fe20003f45070 */
[----:B------:R-:W-:Y:S01]  /*10aa70*/  @P0 VIADD R17, R17, 0x1 ;  /* 0x0000000111110836 */ /* 0x000fe20000000000 */
[----:B------:R-:W-:-:S02]  /*10aa80*/  ISETP.NE.U32.AND P1, PT, R11, RZ, PT ;  /* 0x000000ff0b00720c */ /* 0x000fc40003f25070 */
[----:B------:R-:W-:Y:S01]  /*10aa90*/  LOP3.LUT R0, RZ, R11, RZ, 0x33, !PT ;  /* 0x0000000bff007212 */ /* 0x000fe200078e33ff */
[----:B------:R-:W-:Y:S01]  /*10aaa0*/  @P3 VIADD R13, R13, 0x1 ;  /* 0x000000010d0d3836 */ /* 0x000fe20000000000 */
[----:B------:R-:W-:Y:S01]  /*10aab0*/  SEL R12, R3, R12, !P2 ;  /* 0x0000000c030c7207 */ /* 0x000fe20005000000 */
[----:B------:R-:W-:Y:S01]  /*10aac0*/  @P6 VIADD R15, R15, 0x1 ;  /* 0x000000010f0f6836 */ /* 0x000fe20000000000 */
[----:B------:R-:W-:Y:S01]  /*10aad0*/  SEL R2, R3, R2, !P2 ;  /* 0x0000000203027207 */ /* 0x000fe20005000000 */
[----:B------:R-:W-:Y:S01]  /*10aae0*/  @P4 VIADD R4, R4, 0x1 ;  /* 0x0000000104044836 */ /* 0x000fe20000000000 */
[C---:B------:R-:W-:Y:S01]  /*10aaf0*/  SEL R13, R0.reuse, R13, !P1 ;  /* 0x0000000d000d7207 */ /* 0x040fe20004800000 */
[----:B------:R-:W-:Y:S01]  /*10ab00*/  @P5 VIADD R17, R17, 0x1 ;  /* 0x0000000111115836 */ /* 0x000fe20000000000 */
[----:B------:R-:W-:Y:S02]  /*10ab10*/  SEL R15, R0, R15, !P1 ;  /* 0x0000000f000f7207 */ /* 0x000fe40004800000 */
[----:B------:R-:W-:-:S02]  /*10ab20*/  SEL R3, R3, R4, !P2 ;  /* 0x0000000403037207 */ /* 0x000fc40005000000 */
[----:B------:R-:W-:Y:S02]  /*10ab30*/  SEL R0, R0, R17, !P1 ;  /* 0x0000001100007207 */ /* 0x000fe40004800000 */
[----:B------:R-:W-:Y:S02]  /*10ab40*/  PRMT R73, R12, 0x7610, R73 ;  /* 0x000076100c497816 */ /* 0x000fe40000000049 */
[----:B------:R-:W-:Y:S02]  /*10ab50*/  PRMT R12, R13, 0x7610, R12 ;  /* 0x000076100d0c7816 */ /* 0x000fe4000000000c */
[----:B------:R-:W-:Y:S02]  /*10ab60*/  PRMT R72, R2, 0x7610, R72 ;  /* 0x0000761002487816 */ /* 0x000fe40000000048 */
[----:B------:R-:W-:Y:S02]  /*10ab70*/  PRMT R52, R3, 0x7610, R52 ;  /* 0x0000761003347816 */ /* 0x000fe40000000034 */
[----:B------:R-:W-:-:S02]  /*10ab80*/  PRMT R13, R15, 0x7610, R13 ;  /* 0x000076100f0d7816 */ /* 0x000fc4000000000d */
[----:B------:R-:W-:-:S07]  /*10ab90*/  PRMT R14, R0, 0x7610, R14 ;  /* 0x00007610000e7816 */ /* 0x000fce000000000e */
.L_x_5141:
[----:B------:R-:W-:Y:S05]  /*10aba0*/  BSYNC.RECONVERGENT B0 ;  /* 0x0000000000007941 */ /* 0x000fea0003800200 */
.L_x_5140:
[----:B------:R-:W0:Y:S01]  /*10abb0*/  LDCU UR12, c[0x0][0x39c] ;  /* 0x00007380ff0c77ac */ /* 0x000e220008000800 */
[----:B------:R-:W2:Y:S01]  /*10abc0*/  LDCU.128 UR4, c[0x0][0x3c0] ;  /* 0x00007800ff0477ac */ /* 0x000ea20008000c00 */
[----:B------:R-:W3:Y:S01]  /*10abd0*/  LDCU.64 UR8, c[0x0][0x3d0] ;  /* 0x00007a00ff0877ac */ /* 0x000ee20008000a00 */
[----:B0-----:R-:W-:-:S04]  /*10abe0*/  IMAD R54, R54, UR12, R55 ;  /* 0x0000000c36367c24 */ /* 0x001fc8000f8e0237 */
[C---:B------:R-:W-:Y:S01]  /*10abf0*/  IMAD R4, R54.reuse, 0x3, RZ ;  /* 0x0000000336047824 */ /* 0x040fe200078e02ff */
[----:B--2---:R-:W-:-:S04]  /*10ac00*/  IADD3 R6, P0, PT, R54, UR4, RZ ;  /* 0x0000000436067c10 */ /* 0x004fc8000ff1e0ff */
[----:B------:R-:W-:Y:S02]  /*10ac10*/  IADD3 R2, P1, PT, R4, UR6, RZ ;  /* 0x0000000604027c10 */ /* 0x000fe4000ff3e0ff */
[----:B------:R-:W-:Y:S02]  /*10ac20*/  SHF.R.S32.HI R0, RZ, 0x1f, R4 ;  /* 0x0000001fff007819 */ /* 0x000fe40000011404 */
[----:B------:R-:W-:Y:S02]  /*10ac30*/  LEA.HI.X.SX32 R7, R54, UR5, 0x1, P0 ;  /* 0x0000000536077c11 */ /* 0x000fe400080f0eff */
[----:B---3--:R-:W-:Y:S02]  /*10ac40*/  IADD3 R4, P0, PT, R4, UR8, RZ ;  /* 0x0000000804047c10 */ /* 0x008fe4000ff1e0ff */
        /* <DEDUP_REMOVED lines=10> */
        .weak           $__internal_5_$__cuda_sm20_div_rn_f64_full
        .type           $__internal_5_$__cuda_sm20_div_rn_f64_full,@function
        .size           $__internal_5_$__cuda_sm20_div_rn_f64_full,($__internal_6_$__cuda_sm20_div_u16 - $__internal_5_$__cuda_sm20_div_rn_f64_full)
$__internal_5_$__cuda_sm20_div_rn_f64_full:
        /* <DEDUP_REMOVED lines=41> */
[----:B------:R-:W-:Y:S01]  /*10af80*/  ISETP.GE.U32.AND P1, PT, R61, R42, PT ;  /* 0x0000002a3d00720c */ /* 0x000fe20003f26070 */
[----:B------:R-:W-:Y:S01]  /*10af90*/  IMAD.MOV.U32 R42, RZ, RZ, RZ ;  /* 0x000000ffff2a7224 */ /* 0x000fe200078e00ff */
[----:B------:R-:W-:Y:S02]  /*10afa0*/  VIMNMX R43, PT, PT, R43, 0x46a00000, PT ;  /* 0x46a000002b2b7848 */ /* 0x000fe40003fe0100 */
[----:B------:R-:W-:-:S05]  /*10afb0*/  SEL R48, R80, 0x63400000, !P1 ;  /* 0x6340000050307807 */ /* 0x000fca0004800000 */
[----:B------:R-:W-:-:S04]  /*10afc0*/  IMAD.IADD R48, R43, 0x1, -R48 ;  /* 0x000000012b307824 */ /* 0x000fc800078e0a30 */
        /* <DEDUP_REMOVED lines=20> */
.L_x_5143:
        /* <DEDUP_REMOVED lines=16> */
.L_x_5146:
[----:B------:R-:W-:Y:S01]  /*10b210*/  LOP3.LUT R47, R41, 0x80000, RZ, 0xfc, !PT ;  /* 0x00080000292f7812 */ /* 0x000fe200078efcff */
[----:B------:R-:W-:Y:S01]  /*10b220*/  IMAD.MOV.U32 R46, RZ, RZ, R40 ;  /* 0x000000ffff2e7224 */ /* 0x000fe200078e0028 */
[----:B------:R-:W-:Y:S06]  /*10b230*/  BRA `(.L_x_5144) ;  /* 0x0000000000087947 */ /* 0x000fec0003800000 */
.L_x_5145:
[----:B------:R-:W-:Y:S01]  /*10b240*/  LOP3.LUT R47, R43, 0x80000, RZ, 0xfc, !PT ;  /* 0x000800002b2f7812 */ /* 0x000fe200078efcff */
[----:B------:R-:W-:-:S07]  /*10b250*/  IMAD.MOV.U32 R46, RZ, RZ, R42 ;  /* 0x000000ffff2e7224 */ /* 0x000fce00078e002a */
.L_x_5144:
[----:B------:R-:W-:Y:S05]  /*10b260*/  BSYNC.RECONVERGENT B0 ;  /* 0x0000000000007941 */ /* 0x000fea0003800200 */
.L_x_5142:
[----:B------:R-:W-:-:S04]  /*10b270*/  IMAD.MOV.U32 R61, RZ, RZ, 0x0 ;  /* 0x00000000ff3d7424 */ /* 0x000fc800078e00ff */
[----:B------:R-:W-:Y:S05]  /*10b280*/  RET.REL.NODEC R60 `(_Z21render_braille_kernelPKhjjjiiiiiidhhPhS1_S1_) ;  /* 0xffffef4c3c5c7950 */ /* 0x000fea0003c3ffff */
        .weak           $__internal_6_$__cuda_sm20_div_u16
        .type           $__internal_6_$__cuda_sm20_div_u16,@function
        .size           $__internal_6_$__cuda_sm20_div_u16,($__internal_7_$__cuda_sm20_dsqrt_rn_f64_mediumpath_v1 - $__internal_6_$__cuda_sm20_div_u16)
$__internal_6_$__cuda_sm20_div_u16:
        /* <DEDUP_REMOVED lines=8> */
[----:B------:R-:W-:Y:S08]  /*10b310*/  I2F.U16.RZ R40, UR4 ;  /* 0x0000000400287d06 */ /* 0x000ff0000810d000 */
        /* <DEDUP_REMOVED lines=9> */
[----:B------:R-:W-:Y:S06]  /*10b3b0*/  RET.REL.NODEC R40 `(_Z21render_braille_kernelPKhjjjiiiiiidhhPhS1_S1_) ;  /* 0xffffef4c28107950 */ /* 0x000fec0003c3ffff */
        .weak           $__internal_7_$__cuda_sm20_dsqrt_rn_f64_mediumpath_v1
        .type           $__internal_7_$__cuda_sm20_dsqrt_rn_f64_mediumpath_v1,@function
        .size           $__internal_7_$__cuda_sm20_dsqrt_rn_f64_mediumpath_v1,($_Z21render_braille_kernelPKhjjjiiiiiidhhPhS1_S1_$__internal_trig_reduction_slowpathd - $__internal_7_$__cuda_sm20_dsqrt_rn_f64_mediumpath_v1)
$__internal_7_$__cuda_sm20_dsqrt_rn_f64_mediumpath_v1:
[----:B------:R-:W-:Y:S01]  /*10b3c0*/  ISETP.GE.U32.AND P1, PT, R40, -0x3400000, PT ;  /* 0xfcc000002800780c */ /* 0x000fe20003f26070 */
[----:B------:R-:W-:Y:S01]  /*10b3d0*/  BSSY.RECONVERGENT B1, `(.L_x_5147) ;  /* 0x0000026000017945 */ /* 0x000fe20003800200 */
[----:B------:R-:W-:Y:S02]  /*10b3e0*/  IMAD.MOV.U32 R39, RZ, RZ, R43 ;  /* 0x000000ffff277224 */ /* 0x000fe400078e002b */
[----:B------:R-:W-:Y:S02]  /*10b3f0*/  IMAD.MOV.U32 R40, RZ, RZ, R44 ;  /* 0x000000ffff287224 */ /* 0x000fe400078e002c */
[----:B------:R-:W-:-:S07]  /*10b400*/  IMAD.MOV.U32 R43, RZ, RZ, R47 ;  /* 0x000000ffff2b7224 */ /* 0x000fce00078e002f */
        /* <DEDUP_REMOVED lines=9> */
.L_x_5148:
        /* <DEDUP_REMOVED lines=9> */
[----:B------:R-:W-:Y:S02]  /*10b530*/  IMAD.MOV.U32 R42, RZ, RZ, 0x0 ;  /* 0x00000000ff2a7424 */ /* 0x000fe400078e00ff */
[----:B------:R-:W-:Y:S02]  /*10b540*/  IMAD.MOV.U32 R38, RZ, RZ, RZ ;  /* 0x000000ffff267224 */ /* 0x000fe400078e00ff */
[----:B------:R-:W-:Y:S01]  /*10b550*/  IMAD.MOV.U32 R43, RZ, RZ, 0x3fd80000 ;  /* 0x3fd80000ff2b7424 */ /* 0x000fe200078e00ff */
[----:B------:R-:W0:Y:S03]  /*10b560*/  MUFU.RSQ64H R39, R37 ;  /* 0x0000002500277308 */ /* 0x000e260000001c00 */
        /* <DEDUP_REMOVED lines=11> */
.L_x_5150:
[----:B------:R-:W-:-:S11]  /*10b620*/  DADD R36, R38, R38 ;  /* 0x0000000026247229 */ /* 0x000fd60000000026 */
.L_x_5149:
[----:B------:R-:W-:Y:S05]  /*10b630*/  BSYNC.RECONVERGENT B1 ;  /* 0x0000000000017941 */ /* 0x000fea0003800200 */
.L_x_5147:
[----:B------:R-:W-:Y:S02]  /*10b640*/  IMAD.MOV.U32 R50, RZ, RZ, R36 ;  /* 0x000000ffff327224 */ /* 0x000fe400078e0024 */
[----:B------:R-:W-:Y:S02]  /*10b650*/  IMAD.MOV.U32 R51, RZ, RZ, R37 ;  /* 0x000000ffff337224 */ /* 0x000fe400078e0025 */
[----:B------:R-:W-:Y:S02]  /*10b660*/  IMAD.MOV.U32 R36, RZ, RZ, R45 ;  /* 0x000000ffff247224 */ /* 0x000fe400078e002d */
[----:B------:R-:W-:-:S04]  /*10b670*/  IMAD.MOV.U32 R37, RZ, RZ, 0x0 ;  /* 0x00000000ff257424 */ /* 0x000fc800078e00ff */
[----:B------:R-:W-:Y:S05]  /*10b680*/  RET.REL.NODEC R36 `(_Z21render_braille_kernelPKhjjjiiiiiidhhPhS1_S1_) ;  /* 0xffffef48245c7950 */ /* 0x000fea0003c3ffff */
        .type           $_Z21render_braille_kernelPKhjjjiiiiiidhhPhS1_S1_$__internal_trig_reduction_slowpathd,@function
        .size           $_Z21render_braille_kernelPKhjjjiiiiiidhhPhS1_S1_$__internal_trig_reduction_slowpathd,(.L_x_5170 - $_Z21render_braille_kernelPKhjjjiiiiiidhhPhS1_S1_$__internal_trig_reduction_slowpathd)
$_Z21render_braille_kernelPKhjjjiiiiiidhhPhS1_S1_$__internal_trig_reduction_slowpathd:
        /* <DEDUP_REMOVED lines=24> */
.L_x_5155:
        /* <DEDUP_REMOVED lines=29> */
.L_x_5154:
[----:B------:R-:W-:-:S07]  /*10b9e0*/  IMAD.MOV.U32 R50, RZ, RZ, R47 ;  /* 0x000000ffff327224 */ /* 0x000fce00078e002f */
.L_x_5153:
[----:B------:R-:W-:Y:S05]  /*10b9f0*/  BSYNC.RECONVERGENT B0 ;  /* 0x0000000000007941 */ /* 0x000fea0003800200 */
.L_x_5152:
        /* <DEDUP_REMOVED lines=60> */
.L_x_5157:
[----:B------:R-:W-:Y:S05]  /*10bdc0*/  BSYNC.RECONVERGENT B0 ;  /* 0x0000000000007941 */ /* 0x000fea0003800200 */
.L_x_5156:
        /* <DEDUP_REMOVED lines=36> */
.L_x_5151:
[----:B------:R-:W-:Y:S02]  /*10c010*/  IMAD.MOV.U32 R85, RZ, RZ, 0x0 ;  /* 0x00000000ff557424 */ /* 0x000fe400078e00ff */
[----:B------:R-:W-:Y:S02]  /*10c020*/  IMAD.MOV.U32 R47, RZ, RZ, R83 ;  /* 0x000000ffff2f7224 */ /* 0x000fe400078e0053 */
[----:B------:R-:W-:Y:S05]  /*10c030*/  RET.REL.NODEC R84 `(_Z21render_braille_kernelPKhjjjiiiiiidhhPhS1_S1_) ;  /* 0xffffef3c54f07950 */ /* 0x000fea0003c3ffff */
.L_x_5158:
        /* <DEDUP_REMOVED lines=12> */
.L_x_5170:


//--------------------- .nv.global.init           --------------------------
	.section	.nv.global.init,"aw",@progbits
	.align	16
.nv.global.init:
	.type		__cudart_sin_cos_coeffs,@object
	.size		__cudart_sin_cos_coeffs,(__cudart_i2opi_d - __cudart_sin_cos_coeffs)
__cudart_sin_cos_coeffs:
        /*0000*/ 	.byte	0x46, 0xd2, 0xb0, 0x2c, 0xf1, 0xe5, 0x5a, 0xbe, 0x92, 0xe3, 0xac, 0x69, 0xe3, 0x1d, 0xc7, 0x3e
        /*0010*/ 	.byte	0xa1, 0x62, 0xdb, 0x19, 0xa0, 0x01, 0x2a, 0xbf, 0x18, 0x08, 0x11, 0x11, 0x11, 0x11, 0x81, 0x3f
        /*0020*/ 	.byte	0x54, 0x55, 0x55, 0x55, 0x55, 0x55, 0xc5, 0xbf, 0x00, 0x00, 0x00, 0x00, 0x00, 0x00, 0x00, 0x00
        /*0030*/ 	.byte	0x00, 0x00, 0x00, 0x00, 0x00, 0x00, 0x00, 0x00, 0x64, 0x81, 0xfd, 0x20, 0x83, 0xff, 0xa8, 0xbd
        /*0040*/ 	.byte	0x28, 0x85, 0xef, 0xc1, 0xa7, 0xee, 0x21, 0x3e, 0xd9, 0xe6, 0x06, 0x8e, 0x4f, 0x7e, 0x92, 0xbe
        /*0050*/ 	.byte	0xe9, 0xbc, 0xdd, 0x19, 0xa0, 0x01, 0xfa, 0x3e, 0x47, 0x5d, 0xc1, 0x16, 0x6c, 0xc1, 0x56, 0xbf
        /*0060*/ 	.byte	0x51, 0x55, 0x55, 0x55, 0x55, 0x55, 0xa5, 0x3f, 0x00, 0x00, 0x00, 0x00, 0x00, 0x00, 0xe0, 0xbf
        /*0070*/ 	.byte	0x00, 0x00, 0x00, 0x00, 0x00, 0x00, 0xf0, 0x3f, 0x00, 0x00, 0x00, 0x00, 0x00, 0x00, 0x00, 0x00
	.type		__cudart_i2opi_d,@object
	.size		__cudart_i2opi_d,(.L_0 - __cudart_i2opi_d)
__cudart_i2opi_d:
        /* <DEDUP_REMOVED lines=9> */
.L_0:


//--------------------- .nv.shared.reserved.0     --------------------------
	.section	.nv.shared.reserved.0,"aw",@nobits
	.weak		__nv_reservedSMEM_offset_0_alias
	.size		__nv_reservedSMEM_offset_0_alias, 0, 64
	.other		__nv_reservedSMEM_offset_0_alias,@"STO_CUDA_RESERVED_SHARED STV_DEFAULT"
__nv_reservedSMEM_offset_0_alias:
	.zero		0
	.zero		64


//--------------------- .nv.constant0._Z19render_ascii_kernelPKhjjjiiiiiidPhS1_S1_ --------------------------
	.section	.nv.constant0._Z19render_ascii_kernelPKhjjjiiiiiidPhS1_S1_,"a",@progbits
	.sectionflags	@""
	.align	4
.nv.constant0._Z19render_ascii_kernelPKhjjjiiiiiidPhS1_S1_:
	.zero		976


//--------------------- .nv.constant0._Z20render_blocks_kernelPKhjjjiiiiiidPhS1_ --------------------------
	.section	.nv.constant0._Z20render_blocks_kernelPKhjjjiiiiiidPhS1_,"a",@progbits
	.sectionflags	@""
	.align	4
.nv.constant0._Z20render_blocks_kernelPKhjjjiiiiiidPhS1_:
	.zero		968


//--------------------- .nv.constant0._Z20render_hybrid_kernelPKhjjjiiiiiidhhPhS1_S1_S1_ --------------------------
	.section	.nv.constant0._Z20render_hybrid_kernelPKhjjjiiiiiidhhPhS1_S1_S1_,"a",@progbits
	.sectionflags	@""
	.align	4
.nv.constant0._Z20render_hybrid_kernelPKhjjjiiiiiidhhPhS1_S1_S1_:
	.zero		992


//--------------------- .nv.constant0._Z21render_braille_kernelPKhjjjiiiiiidhhPhS1_S1_ --------------------------
	.section	.nv.constant0._Z21render_braille_kernelPKhjjjiiiiiidhhPhS1_S1_,"a",@progbits
	.sectionflags	@""
	.align	4
.nv.constant0._Z21render_braille_kernelPKhjjjiiiiiidhhPhS1_S1_:
	.zero		984


//--------------------- SYMBOLS --------------------------

	.type		.nv.reservedSmem.offset0,@object
	.size		.nv.reservedSmem.offset0,0x4
